	.target	sm_90a

	.elftype	@"ET_EXEC"


//--------------------- .note.nv.tkinfo           --------------------------
	.section	.note.nv.tkinfo,"",@"SHT_NOTE"
	.sectionflags	@"SHF_NOTE_NV_TKINFO"
	.tkinfo
        /*0018*/ 	.word	0x00000002
        /*0030*/ 	.string	""
        /*0030*/ 	.string	"ptxas"
        /*0030*/ 	.string	"Cuda compilation tools, release 13.0, V13.0.88"
        /*0030*/ 	.string	"Build cuda_13.0.r13.0/compiler.36424714_0"
        /*0030*/ 	.string	"-arch sm_90a -m 64 "



//--------------------- .note.nv.cuinfo           --------------------------
	.section	.note.nv.cuinfo,"",@"SHT_NOTE"
	.sectionflags	@"SHF_NOTE_NV_CUINFO"
        /*0018*/ 	.short	0x0002
        /*001a*/ 	.short	0x005a
        /*001c*/ 	.short	0x0082
	.zero		2


//--------------------- .nv.info                  --------------------------
	.section	.nv.info,"",@"SHT_CUDA_INFO"
	.align	4


	//----- nvinfo : EIATTR_REGCOUNT
	.align		4
        /*0000*/ 	.byte	0x04, 0x2f
        /*0002*/ 	.short	(.L_23 - .L_22)
	.align		4
.L_22:
        /*0004*/ 	.word	index@(_ZN7cutlass13device_kernelIN5flash11enable_sm90INS1_16FlashAttnFwdSm90INS1_25CollectiveMainloopFwdSm90ILi2EN4cute5tupleIJNS5_1CILi1EEES8_S8_EEENS6_IJNS7_ILi128EEENS7_ILi80EEENS7_ILi256EEEEEELi256ENS_10bfloat16_tEfNS_4arch4Sm90ELb1ELb0ELb0ELb1ELb1ELb1ELb0ELb1ELb1ELb1ELb0ELb0EEENS1_21CollectiveEpilogueFwdINS6_IJSA_SC_SB_EEES9_SE_SG_Li256ELb1ELb1ELb0ELb0EEENS1_36VarlenDynamicPersistentTileSchedulerILi128ELi80ELi256ELi128ELb0ELb1ELb1ELb1ELb1ELb1EEEEEEEEEvNT_6ParamsE)
        /*0008*/ 	.word	0x000000a8


	//----- nvinfo : EIATTR_FRAME_SIZE
	.align		4
.L_23:
        /*000c*/ 	.byte	0x04, 0x11
        /*000e*/ 	.short	(.L_25 - .L_24)
	.align		4
.L_24:
        /*0010*/ 	.word	index@(_ZN7cutlass13device_kernelIN5flash11enable_sm90INS1_16FlashAttnFwdSm90INS1_25CollectiveMainloopFwdSm90ILi2EN4cute5tupleIJNS5_1CILi1EEES8_S8_EEENS6_IJNS7_ILi128EEENS7_ILi80EEENS7_ILi256EEEEEELi256ENS_10bfloat16_tEfNS_4arch4Sm90ELb1ELb0ELb0ELb1ELb1ELb1ELb0ELb1ELb1ELb1ELb0ELb0EEENS1_21CollectiveEpilogueFwdINS6_IJSA_SC_SB_EEES9_SE_SG_Li256ELb1ELb1ELb0ELb0EEENS1_36VarlenDynamicPersistentTileSchedulerILi128ELi80ELi256ELi128ELb0ELb1ELb1ELb1ELb1ELb1EEEEEEEEEvNT_6ParamsE)
        /*0014*/ 	.word	0x00000090


	//----- nvinfo : EIATTR_REGCOUNT
	.align		4
.L_25:
        /*0018*/ 	.byte	0x04, 0x2f
        /*001a*/ 	.short	(.L_27 - .L_26)
	.align		4
.L_26:
        /*001c*/ 	.word	index@(_ZN7cutlass13device_kernelIN5flash11enable_sm90INS1_16FlashAttnFwdSm90INS1_25CollectiveMainloopFwdSm90ILi2EN4cute5tupleIJNS5_1CILi1EEES8_S8_EEENS6_IJNS7_ILi128EEENS7_ILi80EEENS7_ILi256EEEEEELi256ENS_10bfloat16_tEfNS_4arch4Sm90ELb1ELb0ELb0ELb1ELb1ELb0ELb0ELb1ELb1ELb1ELb0ELb0EEENS1_21CollectiveEpilogueFwdINS6_IJSA_SC_SB_EEES9_SE_SG_Li256ELb1ELb1ELb0ELb0EEENS1_36VarlenDynamicPersistentTileSchedulerILi128ELi80ELi256ELi128ELb0ELb1ELb1ELb1ELb1ELb1EEEEEEEEEvNT_6ParamsE)
        /*0020*/ 	.word	0x000000a8


	//----- nvinfo : EIATTR_FRAME_SIZE
	.align		4
.L_27:
        /*0024*/ 	.byte	0x04, 0x11
        /*0026*/ 	.short	(.L_29 - .L_28)
	.align		4
.L_28:
        /*0028*/ 	.word	index@(_ZN7cutlass13device_kernelIN5flash11enable_sm90INS1_16FlashAttnFwdSm90INS1_25CollectiveMainloopFwdSm90ILi2EN4cute5tupleIJNS5_1CILi1EEES8_S8_EEENS6_IJNS7_ILi128EEENS7_ILi80EEENS7_ILi256EEEEEELi256ENS_10bfloat16_tEfNS_4arch4Sm90ELb1ELb0ELb0ELb1ELb1ELb0ELb0ELb1ELb1ELb1ELb0ELb0EEENS1_21CollectiveEpilogueFwdINS6_IJSA_SC_SB_EEES9_SE_SG_Li256ELb1ELb1ELb0ELb0EEENS1_36VarlenDynamicPersistentTileSchedulerILi128ELi80ELi256ELi128ELb0ELb1ELb1ELb1ELb1ELb1EEEEEEEEEvNT_6ParamsE)
        /*002c*/ 	.word	0x00000030


	//----- nvinfo : EIATTR_REGCOUNT
	.align		4
.L_29:
        /*0030*/ 	.byte	0x04, 0x2f
        /*0032*/ 	.short	(.L_31 - .L_30)
	.align		4
.L_30:
        /*0034*/ 	.word	index@(_ZN7cutlass13device_kernelIN5flash11enable_sm90INS1_16FlashAttnFwdSm90INS1_25CollectiveMainloopFwdSm90ILi2EN4cute5tupleIJNS5_1CILi1EEES8_S8_EEENS6_IJNS7_ILi128EEENS7_ILi80EEENS7_ILi256EEEEEELi256ENS_10bfloat16_tEfNS_4arch4Sm90ELb1ELb0ELb0ELb0ELb1ELb0ELb0ELb1ELb1ELb1ELb0ELb0EEENS1_21CollectiveEpilogueFwdINS6_IJSA_SC_SB_EEES9_SE_SG_Li256ELb0ELb1ELb0ELb0EEENS1_30DynamicPersistentTileSchedulerILi256ELi128ELb0ELb1ELb1EEEEEEEEEvNT_6ParamsE)
        /*0038*/ 	.word	0x000000a8


	//----- nvinfo : EIATTR_FRAME_SIZE
	.align		4
.L_31:
        /*003c*/ 	.byte	0x04, 0x11
        /*003e*/ 	.short	(.L_33 - .L_32)
	.align		4
.L_32:
        /*0040*/ 	.word	index@(_ZN7cutlass13device_kernelIN5flash11enable_sm90INS1_16FlashAttnFwdSm90INS1_25CollectiveMainloopFwdSm90ILi2EN4cute5tupleIJNS5_1CILi1EEES8_S8_EEENS6_IJNS7_ILi128EEENS7_ILi80EEENS7_ILi256EEEEEELi256ENS_10bfloat16_tEfNS_4arch4Sm90ELb1ELb0ELb0ELb0ELb1ELb0ELb0ELb1ELb1ELb1ELb0ELb0EEENS1_21CollectiveEpilogueFwdINS6_IJSA_SC_SB_EEES9_SE_SG_Li256ELb0ELb1ELb0ELb0EEENS1_30DynamicPersistentTileSchedulerILi256ELi128ELb0ELb1ELb1EEEEEEEEEvNT_6ParamsE)
        /*0044*/ 	.word	0x00000008


	//----- nvinfo : EIATTR_REGCOUNT
	.align		4
.L_33:
        /*0048*/ 	.byte	0x04, 0x2f
        /*004a*/ 	.short	(.L_35 - .L_34)
	.align		4
.L_34:
        /*004c*/ 	.word	index@(_ZN7cutlass13device_kernelIN5flash11enable_sm90INS1_16FlashAttnFwdSm90INS1_25CollectiveMainloopFwdSm90ILi2EN4cute5tupleIJNS5_1CILi1EEES8_S8_EEENS6_IJNS7_ILi128EEENS7_ILi64EEENS7_ILi256EEEEEELi256ENS_10bfloat16_tEfNS_4arch4Sm90ELb0ELb1ELb0ELb1ELb1ELb1ELb0ELb1ELb1ELb1ELb0ELb0EEENS1_21CollectiveEpilogueFwdINS6_IJSA_SC_SB_EEES9_SE_SG_Li256ELb1ELb1ELb0ELb0EEENS1_36VarlenDynamicPersistentTileSchedulerILi128ELi64ELi256ELi128ELb0ELb1ELb1ELb1ELb0ELb1EEEEEEEEEvNT_6ParamsE)
        /*0050*/ 	.word	0x000000a8


	//----- nvinfo : EIATTR_FRAME_SIZE
	.align		4
.L_35:
        /*0054*/ 	.byte	0x04, 0x11
        /*0056*/ 	.short	(.L_37 - .L_36)
	.align		4
.L_36:
        /*0058*/ 	.word	index@(_ZN7cutlass13device_kernelIN5flash11enable_sm90INS1_16FlashAttnFwdSm90INS1_25CollectiveMainloopFwdSm90ILi2EN4cute5tupleIJNS5_1CILi1EEES8_S8_EEENS6_IJNS7_ILi128EEENS7_ILi64EEENS7_ILi256EEEEEELi256ENS_10bfloat16_tEfNS_4arch4Sm90ELb0ELb1ELb0ELb1ELb1ELb1ELb0ELb1ELb1ELb1ELb0ELb0EEENS1_21CollectiveEpilogueFwdINS6_IJSA_SC_SB_EEES9_SE_SG_Li256ELb1ELb1ELb0ELb0EEENS1_36VarlenDynamicPersistentTileSchedulerILi128ELi64ELi256ELi128ELb0ELb1ELb1ELb1ELb0ELb1EEEEEEEEEvNT_6ParamsE)
        /*005c*/ 	.word	0x000000d8


	//----- nvinfo : EIATTR_REGCOUNT
	.align		4
.L_37:
        /*0060*/ 	.byte	0x04, 0x2f
        /*0062*/ 	.short	(.L_39 - .L_38)
	.align		4
.L_38:
        /*0064*/ 	.word	index@(_ZN7cutlass13device_kernelIN5flash11enable_sm90INS1_16FlashAttnFwdSm90INS1_25CollectiveMainloopFwdSm90ILi2EN4cute5tupleIJNS5_1CILi1EEES8_S8_EEENS6_IJNS7_ILi128EEENS7_ILi64EEENS7_ILi256EEEEEELi256ENS_10bfloat16_tEfNS_4arch4Sm90ELb0ELb1ELb0ELb1ELb1ELb0ELb0ELb1ELb1ELb1ELb0ELb0EEENS1_21CollectiveEpilogueFwdINS6_IJSA_SC_SB_EEES9_SE_SG_Li256ELb1ELb1ELb0ELb0EEENS1_36VarlenDynamicPersistentTileSchedulerILi128ELi64ELi256ELi128ELb0ELb1ELb1ELb1ELb0ELb1EEEEEEEEEvNT_6ParamsE)
        /*0068*/ 	.word	0x000000a8


	//----- nvinfo : EIATTR_FRAME_SIZE
	.align		4
.L_39:
        /*006c*/ 	.byte	0x04, 0x11
        /*006e*/ 	.short	(.L_41 - .L_40)
	.align		4
.L_40:
        /*0070*/ 	.word	index@(_ZN7cutlass13device_kernelIN5flash11enable_sm90INS1_16FlashAttnFwdSm90INS1_25CollectiveMainloopFwdSm90ILi2EN4cute5tupleIJNS5_1CILi1EEES8_S8_EEENS6_IJNS7_ILi128EEENS7_ILi64EEENS7_ILi256EEEEEELi256ENS_10bfloat16_tEfNS_4arch4Sm90ELb0ELb1ELb0ELb1ELb1ELb0ELb0ELb1ELb1ELb1ELb0ELb0EEENS1_21CollectiveEpilogueFwdINS6_IJSA_SC_SB_EEES9_SE_SG_Li256ELb1ELb1ELb0ELb0EEENS1_36VarlenDynamicPersistentTileSchedulerILi128ELi64ELi256ELi128ELb0ELb1ELb1ELb1ELb0ELb1EEEEEEEEEvNT_6ParamsE)
        /*0074*/ 	.word	0x00000028


	//----- nvinfo : EIATTR_REGCOUNT
	.align		4
.L_41:
        /*0078*/ 	.byte	0x04, 0x2f
        /*007a*/ 	.short	(.L_43 - .L_42)
	.align		4
.L_42:
        /*007c*/ 	.word	index@(_ZN7cutlass13device_kernelIN5flash11enable_sm90INS1_16FlashAttnFwdSm90INS1_25CollectiveMainloopFwdSm90ILi2EN4cute5tupleIJNS5_1CILi1EEES8_S8_EEENS6_IJNS7_ILi128EEENS7_ILi64EEENS7_ILi256EEEEEELi256ENS_10bfloat16_tEfNS_4arch4Sm90ELb0ELb1ELb0ELb0ELb1ELb0ELb0ELb1ELb1ELb1ELb0ELb0EEENS1_21CollectiveEpilogueFwdINS6_IJSA_SC_SB_EEES9_SE_SG_Li256ELb0ELb1ELb0ELb0EEENS1_30DynamicPersistentTileSchedulerILi256ELi128ELb0ELb1ELb1EEEEEEEEEvNT_6ParamsE)
        /*0080*/ 	.word	0x000000a8


	//----- nvinfo : EIATTR_FRAME_SIZE
	.align		4
.L_43:
        /*0084*/ 	.byte	0x04, 0x11
        /*0086*/ 	.short	(.L_45 - .L_44)
	.align		4
.L_44:
        /*0088*/ 	.word	index@(_ZN7cutlass13device_kernelIN5flash11enable_sm90INS1_16FlashAttnFwdSm90INS1_25CollectiveMainloopFwdSm90ILi2EN4cute5tupleIJNS5_1CILi1EEES8_S8_EEENS6_IJNS7_ILi128EEENS7_ILi64EEENS7_ILi256EEEEEELi256ENS_10bfloat16_tEfNS_4arch4Sm90ELb0ELb1ELb0ELb0ELb1ELb0ELb0ELb1ELb1ELb1ELb0ELb0EEENS1_21CollectiveEpilogueFwdINS6_IJSA_SC_SB_EEES9_SE_SG_Li256ELb0ELb1ELb0ELb0EEENS1_30DynamicPersistentTileSchedulerILi256ELi128ELb0ELb1ELb1EEEEEEEEEvNT_6ParamsE)
        /*008c*/ 	.word	0x00000008


	//----- nvinfo : EIATTR_REGCOUNT
	.align		4
.L_45:
        /*0090*/ 	.byte	0x04, 0x2f
        /*0092*/ 	.short	(.L_47 - .L_46)
	.align		4
.L_46:
        /*0094*/ 	.word	index@(_ZN7cutlass13device_kernelIN5flash11enable_sm90INS1_16FlashAttnFwdSm90INS1_25CollectiveMainloopFwdSm90ILi2EN4cute5tupleIJNS5_1CILi1EEES8_S8_EEENS6_IJNS7_ILi128EEENS7_ILi80EEENS7_ILi256EEEEEELi256ENS_10bfloat16_tEfNS_4arch4Sm90ELb0ELb0ELb0ELb1ELb1ELb1ELb0ELb1ELb1ELb1ELb0ELb0EEENS1_21CollectiveEpilogueFwdINS6_IJSA_SC_SB_EEES9_SE_SG_Li256ELb1ELb1ELb0ELb0EEENS1_36VarlenDynamicPersistentTileSchedulerILi128ELi80ELi256ELi128ELb0ELb1ELb1ELb0ELb1ELb1EEEEEEEEEvNT_6ParamsE)
        /*0098*/ 	.word	0x000000a8


	//----- nvinfo : EIATTR_FRAME_SIZE
	.align		4
.L_47:
        /*009c*/ 	.byte	0x04, 0x11
        /*009e*/ 	.short	(.L_49 - .L_48)
	.align		4
.L_48:
        /*00a0*/ 	.word	index@(_ZN7cutlass13device_kernelIN5flash11enable_sm90INS1_16FlashAttnFwdSm90INS1_25CollectiveMainloopFwdSm90ILi2EN4cute5tupleIJNS5_1CILi1EEES8_S8_EEENS6_IJNS7_ILi128EEENS7_ILi80EEENS7_ILi256EEEEEELi256ENS_10bfloat16_tEfNS_4arch4Sm90ELb0ELb0ELb0ELb1ELb1ELb1ELb0ELb1ELb1ELb1ELb0ELb0EEENS1_21CollectiveEpilogueFwdINS6_IJSA_SC_SB_EEES9_SE_SG_Li256ELb1ELb1ELb0ELb0EEENS1_36VarlenDynamicPersistentTileSchedulerILi128ELi80ELi256ELi128ELb0ELb1ELb1ELb0ELb1ELb1EEEEEEEEEvNT_6ParamsE)
        /*00a4*/ 	.word	0x00000080


	//----- nvinfo : EIATTR_REGCOUNT
	.align		4
.L_49:
        /*00a8*/ 	.byte	0x04, 0x2f
        /*00aa*/ 	.short	(.L_51 - .L_50)
	.align		4
.L_50:
        /*00ac*/ 	.word	index@(_ZN7cutlass13device_kernelIN5flash11enable_sm90INS1_16FlashAttnFwdSm90INS1_25CollectiveMainloopFwdSm90ILi2EN4cute5tupleIJNS5_1CILi1EEES8_S8_EEENS6_IJNS7_ILi128EEENS7_ILi80EEENS7_ILi256EEEEEELi256ENS_10bfloat16_tEfNS_4arch4Sm90ELb0ELb0ELb0ELb1ELb1ELb0ELb0ELb1ELb1ELb1ELb0ELb0EEENS1_21CollectiveEpilogueFwdINS6_IJSA_SC_SB_EEES9_SE_SG_Li256ELb1ELb1ELb0ELb0EEENS1_36VarlenDynamicPersistentTileSchedulerILi128ELi80ELi256ELi128ELb0ELb1ELb1ELb0ELb1ELb1EEEEEEEEEvNT_6ParamsE)
        /*00b0*/ 	.word	0x000000a8


	//----- nvinfo : EIATTR_FRAME_SIZE
	.align		4
.L_51:
        /*00b4*/ 	.byte	0x04, 0x11
        /*00b6*/ 	.short	(.L_53 - .L_52)
	.align		4
.L_52:
        /*00b8*/ 	.word	index@(_ZN7cutlass13device_kernelIN5flash11enable_sm90INS1_16FlashAttnFwdSm90INS1_25CollectiveMainloopFwdSm90ILi2EN4cute5tupleIJNS5_1CILi1EEES8_S8_EEENS6_IJNS7_ILi128EEENS7_ILi80EEENS7_ILi256EEEEEELi256ENS_10bfloat16_tEfNS_4arch4Sm90ELb0ELb0ELb0ELb1ELb1ELb0ELb0ELb1ELb1ELb1ELb0ELb0EEENS1_21CollectiveEpilogueFwdINS6_IJSA_SC_SB_EEES9_SE_SG_Li256ELb1ELb1ELb0ELb0EEENS1_36VarlenDynamicPersistentTileSchedulerILi128ELi80ELi256ELi128ELb0ELb1ELb1ELb0ELb1ELb1EEEEEEEEEvNT_6ParamsE)
        /*00bc*/ 	.word	0x00000028


	//----- nvinfo : EIATTR_REGCOUNT
	.align		4
.L_53:
        /*00c0*/ 	.byte	0x04, 0x2f
        /*00c2*/ 	.short	(.L_55 - .L_54)
	.align		4
.L_54:
        /*00c4*/ 	.word	index@(_ZN7cutlass13device_kernelIN5flash11enable_sm90INS1_16FlashAttnFwdSm90INS1_25CollectiveMainloopFwdSm90ILi2EN4cute5tupleIJNS5_1CILi1EEES8_S8_EEENS6_IJNS7_ILi128EEENS7_ILi80EEENS7_ILi256EEEEEELi256ENS_10bfloat16_tEfNS_4arch4Sm90ELb0ELb0ELb0ELb0ELb1ELb0ELb0ELb1ELb1ELb1ELb0ELb0EEENS1_21CollectiveEpilogueFwdINS6_IJSA_SC_SB_EEES9_SE_SG_Li256ELb0ELb1ELb0ELb0EEENS1_29StaticPersistentTileSchedulerILb0EEEEEEEEEvNT_6ParamsE)
        /*00c8*/ 	.word	0x000000a8


	//----- nvinfo : EIATTR_FRAME_SIZE
	.align		4
.L_55:
        /*00cc*/ 	.byte	0x04, 0x11
        /*00ce*/ 	.short	(.L_57 - .L_56)
	.align		4
.L_56:
        /*00d0*/ 	.word	index@(_ZN7cutlass13device_kernelIN5flash11enable_sm90INS1_16FlashAttnFwdSm90INS1_25CollectiveMainloopFwdSm90ILi2EN4cute5tupleIJNS5_1CILi1EEES8_S8_EEENS6_IJNS7_ILi128EEENS7_ILi80EEENS7_ILi256EEEEEELi256ENS_10bfloat16_tEfNS_4arch4Sm90ELb0ELb0ELb0ELb0ELb1ELb0ELb0ELb1ELb1ELb1ELb0ELb0EEENS1_21CollectiveEpilogueFwdINS6_IJSA_SC_SB_EEES9_SE_SG_Li256ELb0ELb1ELb0ELb0EEENS1_29StaticPersistentTileSchedulerILb0EEEEEEEEEvNT_6ParamsE)
        /*00d4*/ 	.word	0x00000010


	//----- nvinfo : EIATTR_MIN_STACK_SIZE
	.align		4
.L_57:
        /*00d8*/ 	.byte	0x04, 0x12
        /*00da*/ 	.short	(.L_59 - .L_58)
	.align		4
.L_58:
        /*00dc*/ 	.word	index@(_ZN7cutlass13device_kernelIN5flash11enable_sm90INS1_16FlashAttnFwdSm90INS1_25CollectiveMainloopFwdSm90ILi2EN4cute5tupleIJNS5_1CILi1EEES8_S8_EEENS6_IJNS7_ILi128EEENS7_ILi80EEENS7_ILi256EEEEEELi256ENS_10bfloat16_tEfNS_4arch4Sm90ELb0ELb0ELb0ELb0ELb1ELb0ELb0ELb1ELb1ELb1ELb0ELb0EEENS1_21CollectiveEpilogueFwdINS6_IJSA_SC_SB_EEES9_SE_SG_Li256ELb0ELb1ELb0ELb0EEENS1_29StaticPersistentTileSchedulerILb0EEEEEEEEEvNT_6ParamsE)
        /*00e0*/ 	.word	0x00000010


	//----- nvinfo : EIATTR_MIN_STACK_SIZE
	.align		4
.L_59:
        /*00e4*/ 	.byte	0x04, 0x12
        /*00e6*/ 	.short	(.L_61 - .L_60)
	.align		4
.L_60:
        /*00e8*/ 	.word	index@(_ZN7cutlass13device_kernelIN5flash11enable_sm90INS1_16FlashAttnFwdSm90INS1_25CollectiveMainloopFwdSm90ILi2EN4cute5tupleIJNS5_1CILi1EEES8_S8_EEENS6_IJNS7_ILi128EEENS7_ILi80EEENS7_ILi256EEEEEELi256ENS_10bfloat16_tEfNS_4arch4Sm90ELb0ELb0ELb0ELb1ELb1ELb0ELb0ELb1ELb1ELb1ELb0ELb0EEENS1_21CollectiveEpilogueFwdINS6_IJSA_SC_SB_EEES9_SE_SG_Li256ELb1ELb1ELb0ELb0EEENS1_36VarlenDynamicPersistentTileSchedulerILi128ELi80ELi256ELi128ELb0ELb1ELb1ELb0ELb1ELb1EEEEEEEEEvNT_6ParamsE)
        /*00ec*/ 	.word	0x00000028


	//----- nvinfo : EIATTR_MIN_STACK_SIZE
	.align		4
.L_61:
        /*00f0*/ 	.byte	0x04, 0x12
        /*00f2*/ 	.short	(.L_63 - .L_62)
	.align		4
.L_62:
        /*00f4*/ 	.word	index@(_ZN7cutlass13device_kernelIN5flash11enable_sm90INS1_16FlashAttnFwdSm90INS1_25CollectiveMainloopFwdSm90ILi2EN4cute5tupleIJNS5_1CILi1EEES8_S8_EEENS6_IJNS7_ILi128EEENS7_ILi80EEENS7_ILi256EEEEEELi256ENS_10bfloat16_tEfNS_4arch4Sm90ELb0ELb0ELb0ELb1ELb1ELb1ELb0ELb1ELb1ELb1ELb0ELb0EEENS1_21CollectiveEpilogueFwdINS6_IJSA_SC_SB_EEES9_SE_SG_Li256ELb1ELb1ELb0ELb0EEENS1_36VarlenDynamicPersistentTileSchedulerILi128ELi80ELi256ELi128ELb0ELb1ELb1ELb0ELb1ELb1EEEEEEEEEvNT_6ParamsE)
        /*00f8*/ 	.word	0x00000080


	//----- nvinfo : EIATTR_MIN_STACK_SIZE
	.align		4
.L_63:
        /*00fc*/ 	.byte	0x04, 0x12
        /*00fe*/ 	.short	(.L_65 - .L_64)
	.align		4
.L_64:
        /*0100*/ 	.word	index@(_ZN7cutlass13device_kernelIN5flash11enable_sm90INS1_16FlashAttnFwdSm90INS1_25CollectiveMainloopFwdSm90ILi2EN4cute5tupleIJNS5_1CILi1EEES8_S8_EEENS6_IJNS7_ILi128EEENS7_ILi64EEENS7_ILi256EEEEEELi256ENS_10bfloat16_tEfNS_4arch4Sm90ELb0ELb1ELb0ELb0ELb1ELb0ELb0ELb1ELb1ELb1ELb0ELb0EEENS1_21CollectiveEpilogueFwdINS6_IJSA_SC_SB_EEES9_SE_SG_Li256ELb0ELb1ELb0ELb0EEENS1_30DynamicPersistentTileSchedulerILi256ELi128ELb0ELb1ELb1EEEEEEEEEvNT_6ParamsE)
        /*0104*/ 	.word	0x00000008


	//----- nvinfo : EIATTR_MIN_STACK_SIZE
	.align		4
.L_65:
        /*0108*/ 	.byte	0x04, 0x12
        /*010a*/ 	.short	(.L_67 - .L_66)
	.align		4
.L_66:
        /*010c*/ 	.word	index@(_ZN7cutlass13device_kernelIN5flash11enable_sm90INS1_16FlashAttnFwdSm90INS1_25CollectiveMainloopFwdSm90ILi2EN4cute5tupleIJNS5_1CILi1EEES8_S8_EEENS6_IJNS7_ILi128EEENS7_ILi64EEENS7_ILi256EEEEEELi256ENS_10bfloat16_tEfNS_4arch4Sm90ELb0ELb1ELb0ELb1ELb1ELb0ELb0ELb1ELb1ELb1ELb0ELb0EEENS1_21CollectiveEpilogueFwdINS6_IJSA_SC_SB_EEES9_SE_SG_Li256ELb1ELb1ELb0ELb0EEENS1_36VarlenDynamicPersistentTileSchedulerILi128ELi64ELi256ELi128ELb0ELb1ELb1ELb1ELb0ELb1EEEEEEEEEvNT_6ParamsE)
        /*0110*/ 	.word	0x00000028


	//----- nvinfo : EIATTR_MIN_STACK_SIZE
	.align		4
.L_67:
        /*0114*/ 	.byte	0x04, 0x12
        /*0116*/ 	.short	(.L_69 - .L_68)
	.align		4
.L_68:
        /*0118*/ 	.word	index@(_ZN7cutlass13device_kernelIN5flash11enable_sm90INS1_16FlashAttnFwdSm90INS1_25CollectiveMainloopFwdSm90ILi2EN4cute5tupleIJNS5_1CILi1EEES8_S8_EEENS6_IJNS7_ILi128EEENS7_ILi64EEENS7_ILi256EEEEEELi256ENS_10bfloat16_tEfNS_4arch4Sm90ELb0ELb1ELb0ELb1ELb1ELb1ELb0ELb1ELb1ELb1ELb0ELb0EEENS1_21CollectiveEpilogueFwdINS6_IJSA_SC_SB_EEES9_SE_SG_Li256ELb1ELb1ELb0ELb0EEENS1_36VarlenDynamicPersistentTileSchedulerILi128ELi64ELi256ELi128ELb0ELb1ELb1ELb1ELb0ELb1EEEEEEEEEvNT_6ParamsE)
        /*011c*/ 	.word	0x000000d8


	//----- nvinfo : EIATTR_MIN_STACK_SIZE
	.align		4
.L_69:
        /*0120*/ 	.byte	0x04, 0x12
        /*0122*/ 	.short	(.L_71 - .L_70)
	.align		4
.L_70:
        /*0124*/ 	.word	index@(_ZN7cutlass13device_kernelIN5flash11enable_sm90INS1_16FlashAttnFwdSm90INS1_25CollectiveMainloopFwdSm90ILi2EN4cute5tupleIJNS5_1CILi1EEES8_S8_EEENS6_IJNS7_ILi128EEENS7_ILi80EEENS7_ILi256EEEEEELi256ENS_10bfloat16_tEfNS_4arch4Sm90ELb1ELb0ELb0ELb0ELb1ELb0ELb0ELb1ELb1ELb1ELb0ELb0EEENS1_21CollectiveEpilogueFwdINS6_IJSA_SC_SB_EEES9_SE_SG_Li256ELb0ELb1ELb0ELb0EEENS1_30DynamicPersistentTileSchedulerILi256ELi128ELb0ELb1ELb1EEEEEEEEEvNT_6ParamsE)
        /*0128*/ 	.word	0x00000008


	//----- nvinfo : EIATTR_MIN_STACK_SIZE
	.align		4
.L_71:
        /*012c*/ 	.byte	0x04, 0x12
        /*012e*/ 	.short	(.L_73 - .L_72)
	.align		4
.L_72:
        /*0130*/ 	.word	index@(_ZN7cutlass13device_kernelIN5flash11enable_sm90INS1_16FlashAttnFwdSm90INS1_25CollectiveMainloopFwdSm90ILi2EN4cute5tupleIJNS5_1CILi1EEES8_S8_EEENS6_IJNS7_ILi128EEENS7_ILi80EEENS7_ILi256EEEEEELi256ENS_10bfloat16_tEfNS_4arch4Sm90ELb1ELb0ELb0ELb1ELb1ELb0ELb0ELb1ELb1ELb1ELb0ELb0EEENS1_21CollectiveEpilogueFwdINS6_IJSA_SC_SB_EEES9_SE_SG_Li256ELb1ELb1ELb0ELb0EEENS1_36VarlenDynamicPersistentTileSchedulerILi128ELi80ELi256ELi128ELb0ELb1ELb1ELb1ELb1ELb1EEEEEEEEEvNT_6ParamsE)
        /*0134*/ 	.word	0x00000030


	//----- nvinfo : EIATTR_MIN_STACK_SIZE
	.align		4
.L_73:
        /*0138*/ 	.byte	0x04, 0x12
        /*013a*/ 	.short	(.L_75 - .L_74)
	.align		4
.L_74:
        /*013c*/ 	.word	index@(_ZN7cutlass13device_kernelIN5flash11enable_sm90INS1_16FlashAttnFwdSm90INS1_25CollectiveMainloopFwdSm90ILi2EN4cute5tupleIJNS5_1CILi1EEES8_S8_EEENS6_IJNS7_ILi128EEENS7_ILi80EEENS7_ILi256EEEEEELi256ENS_10bfloat16_tEfNS_4arch4Sm90ELb1ELb0ELb0ELb1ELb1ELb1ELb0ELb1ELb1ELb1ELb0ELb0EEENS1_21CollectiveEpilogueFwdINS6_IJSA_SC_SB_EEES9_SE_SG_Li256ELb1ELb1ELb0ELb0EEENS1_36VarlenDynamicPersistentTileSchedulerILi128ELi80ELi256ELi128ELb0ELb1ELb1ELb1ELb1ELb1EEEEEEEEEvNT_6ParamsE)
        /*0140*/ 	.word	0x00000090
.L_75:


//--------------------- .nv.compat                --------------------------
	.section	.nv.compat,"",@"SHT_CUDA_COMPAT_INFO"
	.align	4
        /*0000*/ 	.byte	0x02, 0x09, 0x01, 0x00, 0x02, 0x02, 0x04, 0x00, 0x02, 0x05, 0x05, 0x00, 0x03, 0x07, 0x01, 0x01
        /*0010*/ 	.byte	0x02, 0x03, 0x01, 0x00, 0x02, 0x06, 0x01, 0x00, 0x04, 0x0b, 0x08, 0x00, 0x00, 0x00, 0x00, 0x00
        /*0020*/ 	.byte	0x00, 0x00, 0x00, 0x00


//--------------------- .nv.info._ZN7cutlass13device_kernelIN5flash11enable_sm90INS1_16FlashAttnFwdSm90INS1_25CollectiveMainloopFwdSm90ILi2EN4cute5tupleIJNS5_1CILi1EEES8_S8_EEENS6_IJNS7_ILi128EEENS7_ILi80EEENS7_ILi256EEEEEELi256ENS_10bfloat16_tEfNS_4arch4Sm90ELb0ELb0ELb0ELb0ELb1ELb0ELb0ELb1ELb1ELb1ELb0ELb0EEENS1_21CollectiveEpilogueFwdINS6_IJSA_SC_SB_EEES9_SE_SG_Li256ELb0ELb1ELb0ELb0EEENS1_29StaticPersistentTileSchedulerILb0EEEEEEEEEvNT_6ParamsE --------------------------
	.section	.nv.info._ZN7cutlass13device_kernelIN5flash11enable_sm90INS1_16FlashAttnFwdSm90INS1_25CollectiveMainloopFwdSm90ILi2EN4cute5tupleIJNS5_1CILi1EEES8_S8_EEENS6_IJNS7_ILi128EEENS7_ILi80EEENS7_ILi256EEEEEELi256ENS_10bfloat16_tEfNS_4arch4Sm90ELb0ELb0ELb0ELb0ELb1ELb0ELb0ELb1ELb1ELb1ELb0ELb0EEENS1_21CollectiveEpilogueFwdINS6_IJSA_SC_SB_EEES9_SE_SG_Li256ELb0ELb1ELb0ELb0EEENS1_29StaticPersistentTileSchedulerILb0EEEEEEEEEvNT_6ParamsE,"",@"SHT_CUDA_INFO"
	.sectionflags	@""
	.align	4


	//----- nvinfo : EIATTR_CUDA_API_VERSION
	.align		4
        /*0000*/ 	.byte	0x04, 0x37
        /*0002*/ 	.short	(.L_77 - .L_76)
.L_76:
        /*0004*/ 	.word	0x00000082


	//----- nvinfo : EIATTR_KPARAM_INFO
	.align		4
.L_77:
        /*0008*/ 	.byte	0x04, 0x17
        /*000a*/ 	.short	(.L_79 - .L_78)
.L_78:
        /*000c*/ 	.word	0x00000000
        /*0010*/ 	.short	0x0000
        /*0012*/ 	.short	0x0070
        /*0014*/ 	.byte	0x00, 0xf0, 0x01, 0x28


	//----- nvinfo : EIATTR_SPARSE_MMA_MASK
	.align		4
.L_79:
        /*0018*/ 	.byte	0x03, 0x50
        /*001a*/ 	.short	0x0000


	//----- nvinfo : EIATTR_MAXREG_COUNT
	.align		4
        /*001c*/ 	.byte	0x03, 0x1b
        /*001e*/ 	.short	0x00a8


	//----- nvinfo : EIATTR_NUM_BARRIERS
	.align		4
        /*0020*/ 	.byte	0x02, 0x4c
        /*0022*/ 	.byte	0x09
	.zero		1


	//----- nvinfo : EIATTR_EXTERNS
	.align		4
        /*0024*/ 	.byte	0x04, 0x0f
        /*0026*/ 	.short	(.L_81 - .L_80)


	//   ....[0]....
	.align		4
.L_80:
        /*0028*/ 	.word	index@(__assertfail)


	//----- nvinfo : EIATTR_ANNOTATIONS
	.align		4
.L_81:
        /*002c*/ 	.byte	0x04, 0x55
        /*002e*/ 	.short	(.L_83 - .L_82)


	//   ....[0]....
.L_82:
        /*0030*/ 	.word	0x00000001
        /*0034*/ 	.byte	0xa0, 0x08, 0x00, 0x00, 0x01, 0x00, 0x00, 0x00, 0x50, 0x09, 0x00, 0x00, 0x01, 0x00, 0x00, 0x00
        /*0044*/ 	.byte	0x00, 0xc3, 0x00, 0x00, 0x01, 0x00, 0x00, 0x00, 0xe0, 0xc3, 0x00, 0x00, 0x01, 0x00, 0x00, 0x00
        /*0054*/ 	.byte	0xb0, 0xc6, 0x00, 0x00, 0x01, 0x00, 0x00, 0x00, 0x60, 0xc7, 0x00, 0x00, 0x01, 0x00, 0x00, 0x00
        /*0064*/ 	.byte	0x00, 0xce, 0x00, 0x00, 0x01, 0x00, 0x00, 0x00, 0xa0, 0xd9, 0x00, 0x00, 0x01, 0x00, 0x00, 0x00
        /*0074*/ 	.byte	0xe0, 0xe1, 0x00, 0x00, 0x01, 0x00, 0x00, 0x00, 0x30, 0xf9, 0x00, 0x00, 0x01, 0x00, 0x00, 0x00
        /*0084*/ 	.byte	0xe0, 0xf9, 0x00, 0x00, 0x01, 0x00, 0x00, 0x00, 0x60, 0xfb, 0x00, 0x00


	//----- nvinfo : EIATTR_MERCURY_ISA_VERSION
	.align		4
.L_83:
        /*0090*/ 	.byte	0x03, 0x5f
        /*0092*/ 	.short	0x0101


	//----- nvinfo : EIATTR_INT_WARP_WIDE_INSTR_OFFSETS
	.align		4
        /*0094*/ 	.byte	0x04, 0x31
        /*0096*/ 	.short	(.L_85 - .L_84)


	//   ....[0]....
.L_84:
        /*0098*/ 	.word	0x000000c0


	//   ....[1]....
        /*009c*/ 	.word	0x000000d0


	//   ....[2]....
        /*00a0*/ 	.word	0x00000170


	//----- nvinfo : EIATTR_COOP_GROUP_MASK_REGIDS
	.align		4
.L_85:
        /*00a4*/ 	.byte	0x04, 0x29
        /*00a6*/ 	.short	(.L_87 - .L_86)


	//   ....[0]....
.L_86:
        /*00a8*/ 	.word	0xffffffff


	//   ....[1]....
        /*00ac*/ 	.word	0xffffffff


	//   ....[2]....
        /*00b0*/ 	.word	0xffffffff


	//   ....[3]....
        /*00b4*/ 	.word	0xffffffff


	//   ....[4]....
        /*00b8*/ 	.word	0xffffffff


	//   ....[5]....
        /*00bc*/ 	.word	0xffffffff


	//   ....[6]....
        /*00c0*/ 	.word	0xffffffff


	//   ....[7]....
        /*00c4*/ 	.word	0xffffffff


	//   ....[8]....
        /*00c8*/ 	.word	0xffffffff


	//   ....[9]....
        /*00cc*/ 	.word	0xffffffff


	//   ....[10]....
        /*00d0*/ 	.word	0xffffffff


	//   ....[11]....
        /*00d4*/ 	.word	0xffffffff


	//   ....[12]....
        /*00d8*/ 	.word	0xffffffff


	//   ....[13]....
        /*00dc*/ 	.word	0xffffffff


	//   ....[14]....
        /*00e0*/ 	.word	0xffffffff


	//   ....[15]....
        /*00e4*/ 	.word	0xffffffff


	//   ....[16]....
        /*00e8*/ 	.word	0xffffffff


	//   ....[17]....
        /*00ec*/ 	.word	0xffffffff


	//   ....[18]....
        /*00f0*/ 	.word	0xffffffff


	//   ....[19]....
        /*00f4*/ 	.word	0xffffffff


	//   ....[20]....
        /*00f8*/ 	.word	0xffffffff


	//   ....[21]....
        /*00fc*/ 	.word	0xffffffff


	//   ....[22]....
        /*0100*/ 	.word	0xffffffff


	//   ....[23]....
        /*0104*/ 	.word	0xffffffff


	//   ....[24]....
        /*0108*/ 	.word	0xffffffff


	//   ....[25]....
        /*010c*/ 	.word	0xffffffff


	//   ....[26]....
        /*0110*/ 	.word	0xffffffff


	//   ....[27]....
        /*0114*/ 	.word	0xffffffff


	//   ....[28]....
        /*0118*/ 	.word	0xffffffff


	//   ....[29]....
        /*011c*/ 	.word	0xffffffff


	//   ....[30]....
        /*0120*/ 	.word	0xffffffff


	//   ....[31]....
        /*0124*/ 	.word	0xffffffff


	//   ....[32]....
        /*0128*/ 	.word	0xffffffff


	//   ....[33]....
        /*012c*/ 	.word	0xffffffff


	//   ....[34]....
        /*0130*/ 	.word	0xffffffff


	//   ....[35]....
        /*0134*/ 	.word	0xffffffff


	//   ....[36]....
        /*0138*/ 	.word	0xffffffff


	//   ....[37]....
        /*013c*/ 	.word	0xffffffff


	//   ....[38]....
        /*0140*/ 	.word	0xffffffff


	//   ....[39]....
        /*0144*/ 	.word	0xffffffff


	//   ....[40]....
        /*0148*/ 	.word	0xffffffff


	//   ....[41]....
        /*014c*/ 	.word	0xffffffff


	//   ....[42]....
        /*0150*/ 	.word	0xffffffff


	//   ....[43]....
        /*0154*/ 	.word	0xffffffff


	//   ....[44]....
        /*0158*/ 	.word	0xffffffff


	//   ....[45]....
        /*015c*/ 	.word	0xffffffff


	//   ....[46]....
        /*0160*/ 	.word	0xffffffff


	//   ....[47]....
        /*0164*/ 	.word	0xffffffff


	//   ....[48]....
        /*0168*/ 	.word	0xffffffff


	//   ....[49]....
        /*016c*/ 	.word	0xffffffff


	//   ....[50]....
        /*0170*/ 	.word	0xffffffff


	//   ....[51]....
        /*0174*/ 	.word	0xffffffff


	//   ....[52]....
        /*0178*/ 	.word	0xffffffff


	//   ....[53]....
        /*017c*/ 	.word	0xffffffff


	//   ....[54]....
        /*0180*/ 	.word	0xffffffff


	//   ....[55]....
        /*0184*/ 	.word	0xffffffff


	//   ....[56]....
        /*0188*/ 	.word	0xffffffff


	//   ....[57]....
        /*018c*/ 	.word	0xffffffff


	//   ....[58]....
        /*0190*/ 	.word	0xffffffff


	//   ....[59]....
        /*0194*/ 	.word	0xffffffff


	//   ....[60]....
        /*0198*/ 	.word	0xffffffff


	//   ....[61]....
        /*019c*/ 	.word	0xffffffff


	//   ....[62]....
        /*01a0*/ 	.word	0xffffffff


	//   ....[63]....
        /*01a4*/ 	.word	0xffffffff


	//   ....[64]....
        /*01a8*/ 	.word	0xffffffff


	//   ....[65]....
        /*01ac*/ 	.word	0xffffffff


	//   ....[66]....
        /*01b0*/ 	.word	0xffffffff


	//   ....[67]....
        /*01b4*/ 	.word	0xffffffff


	//   ....[68]....
        /*01b8*/ 	.word	0xffffffff


	//   ....[69]....
        /*01bc*/ 	.word	0xffffffff


	//   ....[70]....
        /*01c0*/ 	.word	0xffffffff


	//   ....[71]....
        /*01c4*/ 	.word	0xffffffff


	//   ....[72]....
        /*01c8*/ 	.word	0xffffffff


	//   ....[73]....
        /*01cc*/ 	.word	0xffffffff


	//   ....[74]....
        /*01d0*/ 	.word	0xffffffff


	//   ....[75]....
        /*01d4*/ 	.word	0xffffffff


	//   ....[76]....
        /*01d8*/ 	.word	0xffffffff


	//   ....[77]....
        /*01dc*/ 	.word	0xffffffff


	//   ....[78]....
        /*01e0*/ 	.word	0xffffffff


	//   ....[79]....
        /*01e4*/ 	.word	0xffffffff


	//   ....[80]....
        /*01e8*/ 	.word	0xffffffff


	//   ....[81]....
        /*01ec*/ 	.word	0xffffffff


	//   ....[82]....
        /*01f0*/ 	.word	0xffffffff


	//   ....[83]....
        /*01f4*/ 	.word	0xffffffff


	//   ....[84]....
        /*01f8*/ 	.word	0xffffffff


	//   ....[85]....
        /*01fc*/ 	.word	0xffffffff


	//   ....[86]....
        /*0200*/ 	.word	0xffffffff


	//   ....[87]....
        /*0204*/ 	.word	0xffffffff


	//   ....[88]....
        /*0208*/ 	.word	0x0500000f


	//   ....[89]....
        /*020c*/ 	.word	0x0500000f


	//   ....[90]....
        /*0210*/ 	.word	0x0500000f


	//   ....[91]....
        /*0214*/ 	.word	0x0500000f


	//   ....[92]....
        /*0218*/ 	.word	0x0500000f


	//   ....[93]....
        /*021c*/ 	.word	0x0500000f


	//   ....[94]....
        /*0220*/ 	.word	0x0500000f


	//   ....[95]....
        /*0224*/ 	.word	0x0500000f


	//   ....[96]....
        /*0228*/ 	.word	0x0500000f


	//   ....[97]....
        /*022c*/ 	.word	0x0500000f


	//   ....[98]....
        /*0230*/ 	.word	0x0500000f


	//   ....[99]....
        /*0234*/ 	.word	0x0500000f


	//   ....[100]....
        /*0238*/ 	.word	0x0500000f


	//   ....[101]....
        /*023c*/ 	.word	0x0500000f


	//   ....[102]....
        /*0240*/ 	.word	0x0500000f


	//   ....[103]....
        /*0244*/ 	.word	0x0500000f


	//   ....[104]....
        /*0248*/ 	.word	0x0500000f


	//   ....[105]....
        /*024c*/ 	.word	0x0500000f


	//   ....[106]....
        /*0250*/ 	.word	0x0500000f


	//   ....[107]....
        /*0254*/ 	.word	0x0500000f


	//   ....[108]....
        /*0258*/ 	.word	0x0500000f


	//   ....[109]....
        /*025c*/ 	.word	0x0500000f


	//   ....[110]....
        /*0260*/ 	.word	0x0500000f


	//   ....[111]....
        /*0264*/ 	.word	0x0500000f


	//   ....[112]....
        /*0268*/ 	.word	0x0500000f


	//   ....[113]....
        /*026c*/ 	.word	0x0500000f


	//   ....[114]....
        /*0270*/ 	.word	0x0500000f


	//   ....[115]....
        /*0274*/ 	.word	0x0500000f


	//   ....[116]....
        /*0278*/ 	.word	0x0500000f


	//   ....[117]....
        /*027c*/ 	.word	0x0500000f


	//   ....[118]....
        /*0280*/ 	.word	0x0500000f


	//   ....[119]....
        /*0284*/ 	.word	0x0500000f


	//   ....[120]....
        /*0288*/ 	.word	0x0500000f


	//   ....[121]....
        /*028c*/ 	.word	0x0500000f


	//   ....[122]....
        /*0290*/ 	.word	0x0500000f


	//   ....[123]....
        /*0294*/ 	.word	0x0500000f


	//   ....[124]....
        /*0298*/ 	.word	0x0500000f


	//   ....[125]....
        /*029c*/ 	.word	0x0500000f


	//   ....[126]....
        /*02a0*/ 	.word	0x0500000f


	//   ....[127]....
        /*02a4*/ 	.word	0x0500000f


	//   ....[128]....
        /*02a8*/ 	.word	0x0500000f


	//   ....[129]....
        /*02ac*/ 	.word	0x0500000f


	//   ....[130]....
        /*02b0*/ 	.word	0x0500000f


	//   ....[131]....
        /*02b4*/ 	.word	0x0500000f


	//   ....[132]....
        /*02b8*/ 	.word	0x0500000f


	//   ....[133]....
        /*02bc*/ 	.word	0x0500000f


	//   ....[134]....
        /*02c0*/ 	.word	0x0500000f


	//   ....[135]....
        /*02c4*/ 	.word	0x0500000f


	//   ....[136]....
        /*02c8*/ 	.word	0x0500000f


	//   ....[137]....
        /*02cc*/ 	.word	0x0500000f


	//   ....[138]....
        /*02d0*/ 	.word	0x0500000f


	//   ....[139]....
        /*02d4*/ 	.word	0x0500000f


	//   ....[140]....
        /*02d8*/ 	.word	0x0500000f


	//   ....[141]....
        /*02dc*/ 	.word	0x0500000f


	//   ....[142]....
        /*02e0*/ 	.word	0x0500000f


	//   ....[143]....
        /*02e4*/ 	.word	0x0500000f


	//   ....[144]....
        /*02e8*/ 	.word	0x0500000f


	//   ....[145]....
        /*02ec*/ 	.word	0x0500000f


	//----- nvinfo : EIATTR_COOP_GROUP_INSTR_OFFSETS
	.align		4
.L_87:
        /*02f0*/ 	.byte	0x04, 0x28
        /*02f2*/ 	.short	(.L_89 - .L_88)


	//   ....[0]....
.L_88:
        /*02f4*/ 	.word	0x00000070


	//   ....[1]....
        /*02f8*/ 	.word	0x000000b0


	//   ....[2]....
        /*02fc*/ 	.word	0x000002d0


	//   ....[3]....
        /*0300*/ 	.word	0x00000430


	//   ....[4]....
        /*0304*/ 	.word	0x00000550


	//   ....[5]....
        /*0308*/ 	.word	0x000006b0


	//   ....[6]....
        /*030c*/ 	.word	0x00000d40


	//   ....[7]....
        /*0310*/ 	.word	0x00004060


	//   ....[8]....
        /*0314*/ 	.word	0x00004160


	//   ....[9]....
        /*0318*/ 	.word	0x00004570


	//   ....[10]....
        /*031c*/ 	.word	0x000045f0


	//   ....[11]....
        /*0320*/ 	.word	0x000083b0


	//   ....[12]....
        /*0324*/ 	.word	0x000083c0


	//   ....[13]....
        /*0328*/ 	.word	0x000083f0


	//   ....[14]....
        /*032c*/ 	.word	0x00008400


	//   ....[15]....
        /*0330*/ 	.word	0x000097c0


	//   ....[16]....
        /*0334*/ 	.word	0x00009800


	//   ....[17]....
        /*0338*/ 	.word	0x000098a0


	//   ....[18]....
        /*033c*/ 	.word	0x000098c0


	//   ....[19]....
        /*0340*/ 	.word	0x0000b5e0


	//   ....[20]....
        /*0344*/ 	.word	0x0000b610


	//   ....[21]....
        /*0348*/ 	.word	0x0000b740


	//   ....[22]....
        /*034c*/ 	.word	0x0000b7a0


	//   ....[23]....
        /*0350*/ 	.word	0x0000bc30


	//   ....[24]....
        /*0354*/ 	.word	0x0000bc70


	//   ....[25]....
        /*0358*/ 	.word	0x0000bde0


	//   ....[26]....
        /*035c*/ 	.word	0x0000be00


	//   ....[27]....
        /*0360*/ 	.word	0x0000bf30


	//   ....[28]....
        /*0364*/ 	.word	0x0000bf50


	//   ....[29]....
        /*0368*/ 	.word	0x0000c0a0


	//   ....[30]....
        /*036c*/ 	.word	0x0000c0d0


	//   ....[31]....
        /*0370*/ 	.word	0x0000d300


	//   ....[32]....
        /*0374*/ 	.word	0x0000d330


	//   ....[33]....
        /*0378*/ 	.word	0x0000d360


	//   ....[34]....
        /*037c*/ 	.word	0x0000d3c0


	//   ....[35]....
        /*0380*/ 	.word	0x0000d420


	//   ....[36]....
        /*0384*/ 	.word	0x0000d470


	//   ....[37]....
        /*0388*/ 	.word	0x0000d520


	//   ....[38]....
        /*038c*/ 	.word	0x0000d540


	//   ....[39]....
        /*0390*/ 	.word	0x0000d5e0


	//   ....[40]....
        /*0394*/ 	.word	0x0000d600


	//   ....[41]....
        /*0398*/ 	.word	0x0000dc90


	//   ....[42]....
        /*039c*/ 	.word	0x0000dcb0


	//   ....[43]....
        /*03a0*/ 	.word	0x0000dce0


	//   ....[44]....
        /*03a4*/ 	.word	0x0000dd20


	//   ....[45]....
        /*03a8*/ 	.word	0x0000ddb0


	//   ....[46]....
        /*03ac*/ 	.word	0x0000ddd0


	//   ....[47]....
        /*03b0*/ 	.word	0x0000de70


	//   ....[48]....
        /*03b4*/ 	.word	0x0000de90


	//   ....[49]....
        /*03b8*/ 	.word	0x0000df30


	//   ....[50]....
        /*03bc*/ 	.word	0x0000df50


	//   ....[51]....
        /*03c0*/ 	.word	0x0000dff0


	//   ....[52]....
        /*03c4*/ 	.word	0x0000e010


	//   ....[53]....
        /*03c8*/ 	.word	0x0000e0b0


	//   ....[54]....
        /*03cc*/ 	.word	0x0000e0d0


	//   ....[55]....
        /*03d0*/ 	.word	0x0000e170


	//   ....[56]....
        /*03d4*/ 	.word	0x0000e190


	//   ....[57]....
        /*03d8*/ 	.word	0x0000e810


	//   ....[58]....
        /*03dc*/ 	.word	0x0000e840


	//   ....[59]....
        /*03e0*/ 	.word	0x0000e850


	//   ....[60]....
        /*03e4*/ 	.word	0x0000e870


	//   ....[61]....
        /*03e8*/ 	.word	0x0000e8e0


	//   ....[62]....
        /*03ec*/ 	.word	0x0000e900


	//   ....[63]....
        /*03f0*/ 	.word	0x0000e960


	//   ....[64]....
        /*03f4*/ 	.word	0x0000e980


	//   ....[65]....
        /*03f8*/ 	.word	0x0000e9e0


	//   ....[66]....
        /*03fc*/ 	.word	0x0000ea00


	//   ....[67]....
        /*0400*/ 	.word	0x0000ecd0


	//   ....[68]....
        /*0404*/ 	.word	0x0000ecf0


	//   ....[69]....
        /*0408*/ 	.word	0x0000ed10


	//   ....[70]....
        /*040c*/ 	.word	0x0000edb0


	//   ....[71]....
        /*0410*/ 	.word	0x0000edd0


	//   ....[72]....
        /*0414*/ 	.word	0x0000ee70


	//   ....[73]....
        /*0418*/ 	.word	0x0000ee90


	//   ....[74]....
        /*041c*/ 	.word	0x0000ef30


	//   ....[75]....
        /*0420*/ 	.word	0x0000ef50


	//   ....[76]....
        /*0424*/ 	.word	0x0000ef60


	//   ....[77]....
        /*0428*/ 	.word	0x0000f460


	//   ....[78]....
        /*042c*/ 	.word	0x0000f480


	//   ....[79]....
        /*0430*/ 	.word	0x0000f4a0


	//   ....[80]....
        /*0434*/ 	.word	0x0000f4e0


	//   ....[81]....
        /*0438*/ 	.word	0x0000f570


	//   ....[82]....
        /*043c*/ 	.word	0x0000f5a0


	//   ....[83]....
        /*0440*/ 	.word	0x0000f630


	//   ....[84]....
        /*0444*/ 	.word	0x0000f660


	//   ....[85]....
        /*0448*/ 	.word	0x0000f670


	//   ....[86]....
        /*044c*/ 	.word	0x0000f700


	//   ....[87]....
        /*0450*/ 	.word	0x0000fae0


	//   ....[88]....
        /*0454*/ 	.word	0x0000ffe0


	//   ....[89]....
        /*0458*/ 	.word	0x000100d0


	//   ....[90]....
        /*045c*/ 	.word	0x000101a0


	//   ....[91]....
        /*0460*/ 	.word	0x00010240


	//   ....[92]....
        /*0464*/ 	.word	0x00010310


	//   ....[93]....
        /*0468*/ 	.word	0x00010390


	//   ....[94]....
        /*046c*/ 	.word	0x00010480


	//   ....[95]....
        /*0470*/ 	.word	0x00010500


	//   ....[96]....
        /*0474*/ 	.word	0x000105f0


	//   ....[97]....
        /*0478*/ 	.word	0x00010680


	//   ....[98]....
        /*047c*/ 	.word	0x00010750


	//   ....[99]....
        /*0480*/ 	.word	0x000107e0


	//   ....[100]....
        /*0484*/ 	.word	0x00010850


	//   ....[101]....
        /*0488*/ 	.word	0x000108d0


	//   ....[102]....
        /*048c*/ 	.word	0x000109a0


	//   ....[103]....
        /*0490*/ 	.word	0x00010a10


	//   ....[104]....
        /*0494*/ 	.word	0x00010b10


	//   ....[105]....
        /*0498*/ 	.word	0x00010b80


	//   ....[106]....
        /*049c*/ 	.word	0x00010c80


	//   ....[107]....
        /*04a0*/ 	.word	0x00010cf0


	//   ....[108]....
        /*04a4*/ 	.word	0x00010df0


	//   ....[109]....
        /*04a8*/ 	.word	0x00010e60


	//   ....[110]....
        /*04ac*/ 	.word	0x00010f60


	//   ....[111]....
        /*04b0*/ 	.word	0x00010fd0


	//   ....[112]....
        /*04b4*/ 	.word	0x000110d0


	//   ....[113]....
        /*04b8*/ 	.word	0x00011140


	//   ....[114]....
        /*04bc*/ 	.word	0x00011220


	//   ....[115]....
        /*04c0*/ 	.word	0x00011360


	//   ....[116]....
        /*04c4*/ 	.word	0x00011410


	//   ....[117]....
        /*04c8*/ 	.word	0x00011470


	//   ....[118]....
        /*04cc*/ 	.word	0x00011540


	//   ....[119]....
        /*04d0*/ 	.word	0x000115a0


	//   ....[120]....
        /*04d4*/ 	.word	0x00011670


	//   ....[121]....
        /*04d8*/ 	.word	0x000116d0


	//   ....[122]....
        /*04dc*/ 	.word	0x000117a0


	//   ....[123]....
        /*04e0*/ 	.word	0x00011800


	//   ....[124]....
        /*04e4*/ 	.word	0x000118d0


	//   ....[125]....
        /*04e8*/ 	.word	0x000119b0


	//   ....[126]....
        /*04ec*/ 	.word	0x00011a50


	//   ....[127]....
        /*04f0*/ 	.word	0x00011ab0


	//   ....[128]....
        /*04f4*/ 	.word	0x00011bc0


	//   ....[129]....
        /*04f8*/ 	.word	0x00011c20


	//   ....[130]....
        /*04fc*/ 	.word	0x00011d30


	//   ....[131]....
        /*0500*/ 	.word	0x00011d90


	//   ....[132]....
        /*0504*/ 	.word	0x00011ea0


	//   ....[133]....
        /*0508*/ 	.word	0x00011f00


	//   ....[134]....
        /*050c*/ 	.word	0x00011fc0


	//   ....[135]....
        /*0510*/ 	.word	0x00012120


	//   ....[136]....
        /*0514*/ 	.word	0x000121c0


	//   ....[137]....
        /*0518*/ 	.word	0x00012220


	//   ....[138]....
        /*051c*/ 	.word	0x000122f0


	//   ....[139]....
        /*0520*/ 	.word	0x000123d0


	//   ....[140]....
        /*0524*/ 	.word	0x00012490


	//   ....[141]....
        /*0528*/ 	.word	0x00012570


	//   ....[142]....
        /*052c*/ 	.word	0x00012630


	//   ....[143]....
        /*0530*/ 	.word	0x00012710


	//   ....[144]....
        /*0534*/ 	.word	0x000127d0


	//   ....[145]....
        /*0538*/ 	.word	0x00012960


	//----- nvinfo : EIATTR_REG_RECONFIG
	.align		4
.L_89:
        /*053c*/ 	.byte	0x01, 0x54
	.zero		2


	//----- nvinfo : EIATTR_SYSCALL_OFFSETS
	.align		4
        /*0540*/ 	.byte	0x04, 0x46
        /*0542*/ 	.short	(.L_91 - .L_90)


	//   ....[0]....
.L_90:
        /*0544*/ 	.word	0x000010f0


	//   ....[1]....
        /*0548*/ 	.word	0x0000caf0


	//   ....[2]....
        /*054c*/ 	.word	0x0000cc30


	//   ....[3]....
        /*0550*/ 	.word	0x0000cd20


	//   ....[4]....
        /*0554*/ 	.word	0x0000d990


	//----- nvinfo : EIATTR_MBARRIER_INSTR_OFFSETS
	.align		4
.L_91:
        /*0558*/ 	.byte	0x04, 0x39
        /*055a*/ 	.short	(.L_93 - .L_92)


	//   ....[0]....
.L_92:
        /*055c*/ 	.word	0x00000180
        /*0560*/ 	.word	0x000000ff
        /*0564*/ 	.word	0x00038800
        /*0568*/ 	.short	0x0100
        /*056a*/ 	.byte	0x08
	.zero		1


	//   ....[1]....
        /*056c*/ 	.word	0x00000190
        /*0570*/ 	.word	0x000000ff
        /*0574*/ 	.word	0x00038820
        /*0578*/ 	.short	0x0100
        /*057a*/ 	.byte	0x08
	.zero		1


	//   ....[2]....
        /*057c*/ 	.word	0x00000280
        /*0580*/ 	.word	0x000000ff
        /*0584*/ 	.word	0x00038830
        /*0588*/ 	.short	0x0100
        /*058a*/ 	.byte	0x08
	.zero		1


	//   ....[3]....
        /*058c*/ 	.word	0x00000290
        /*0590*/ 	.word	0x000000ff
        /*0594*/ 	.word	0x00038840
        /*0598*/ 	.short	0x0100
        /*059a*/ 	.byte	0x08
	.zero		1


	//   ....[4]....
        /*059c*/ 	.word	0x000002a0
        /*05a0*/ 	.word	0x000000ff
        /*05a4*/ 	.word	0x00038838
        /*05a8*/ 	.short	0x0100
        /*05aa*/ 	.byte	0x08
	.zero		1


	//   ....[5]....
        /*05ac*/ 	.word	0x000002b0
        /*05b0*/ 	.word	0x000000ff
        /*05b4*/ 	.word	0x00038848
        /*05b8*/ 	.short	0x0100
        /*05ba*/ 	.byte	0x08
	.zero		1


	//   ....[6]....
        /*05bc*/ 	.word	0x000003e0
        /*05c0*/ 	.word	0x000000ff
        /*05c4*/ 	.word	0x00038850
        /*05c8*/ 	.short	0x0100
        /*05ca*/ 	.byte	0x08
	.zero		1


	//   ....[7]....
        /*05cc*/ 	.word	0x000003f0
        /*05d0*/ 	.word	0x000000ff
        /*05d4*/ 	.word	0x00038860
        /*05d8*/ 	.short	0x0100
        /*05da*/ 	.byte	0x08
	.zero		1


	//   ....[8]....
        /*05dc*/ 	.word	0x00000400
        /*05e0*/ 	.word	0x000000ff
        /*05e4*/ 	.word	0x00038858
        /*05e8*/ 	.short	0x0100
        /*05ea*/ 	.byte	0x08
	.zero		1


	//   ....[9]....
        /*05ec*/ 	.word	0x00000410
        /*05f0*/ 	.word	0x000000ff
        /*05f4*/ 	.word	0x00038868
        /*05f8*/ 	.short	0x0100
        /*05fa*/ 	.byte	0x08
	.zero		1


	//   ....[10]....
        /*05fc*/ 	.word	0x00000500
        /*0600*/ 	.word	0x000000ff
        /*0604*/ 	.word	0x00038870
        /*0608*/ 	.short	0x0100
        /*060a*/ 	.byte	0x06
	.zero		1


	//   ....[11]....
        /*060c*/ 	.word	0x00000510
        /*0610*/ 	.word	0x000000ff
        /*0614*/ 	.word	0x00038880
        /*0618*/ 	.short	0x0100
        /*061a*/ 	.byte	0x06
	.zero		1


	//   ....[12]....
        /*061c*/ 	.word	0x00000520
        /*0620*/ 	.word	0x000000ff
        /*0624*/ 	.word	0x00038878
        /*0628*/ 	.short	0x0100
        /*062a*/ 	.byte	0x06
	.zero		1


	//   ....[13]....
        /*062c*/ 	.word	0x00000530
        /*0630*/ 	.word	0x000000ff
        /*0634*/ 	.word	0x00038888
        /*0638*/ 	.short	0x0100
        /*063a*/ 	.byte	0x06
	.zero		1


	//   ....[14]....
        /*063c*/ 	.word	0x00000660
        /*0640*/ 	.word	0x000000ff
        /*0644*/ 	.word	0x00038890
        /*0648*/ 	.short	0x0100
        /*064a*/ 	.byte	0x08
	.zero		1


	//   ....[15]....
        /*064c*/ 	.word	0x00000670
        /*0650*/ 	.word	0x000000ff
        /*0654*/ 	.word	0x000388a0
        /*0658*/ 	.short	0x0100
        /*065a*/ 	.byte	0x08
	.zero		1


	//   ....[16]....
        /*065c*/ 	.word	0x00000680
        /*0660*/ 	.word	0x000000ff
        /*0664*/ 	.word	0x00038898
        /*0668*/ 	.short	0x0100
        /*066a*/ 	.byte	0x08
	.zero		1


	//   ....[17]....
        /*066c*/ 	.word	0x00000690
        /*0670*/ 	.word	0x000000ff
        /*0674*/ 	.word	0x000388a8
        /*0678*/ 	.short	0x0100
        /*067a*/ 	.byte	0x08
	.zero		1


	//   ....[18]....
        /*067c*/ 	.word	0x000007d0
        /*0680*/ 	.word	0x000000ff
        /*0684*/ 	.word	0x000388b0
        /*0688*/ 	.short	0x0100
        /*068a*/ 	.byte	0x08
	.zero		1


	//   ....[19]....
        /*068c*/ 	.word	0x000007e0
        /*0690*/ 	.word	0x000000ff
        /*0694*/ 	.word	0x000388c0
        /*0698*/ 	.short	0x0100
        /*069a*/ 	.byte	0x08
	.zero		1


	//   ....[20]....
        /*069c*/ 	.word	0x000007f0
        /*06a0*/ 	.word	0x000000ff
        /*06a4*/ 	.word	0x000388b8
        /*06a8*/ 	.short	0x0100
        /*06aa*/ 	.byte	0x08
	.zero		1


	//   ....[21]....
        /*06ac*/ 	.word	0x00000800
        /*06b0*/ 	.word	0x000000ff
        /*06b4*/ 	.word	0x000388c8
        /*06b8*/ 	.short	0x0100
        /*06ba*/ 	.byte	0x08
	.zero		1


	//   ....[22]....
        /*06bc*/ 	.word	0x00001170
        /*06c0*/ 	.word	0x000000ff
        /*06c4*/ 	.word	0x00038800
        /*06c8*/ 	.short	0x010a
        /*06ca*/ 	.byte	0x28
	.zero		1


	//   ....[23]....
        /*06cc*/ 	.word	0x00001200
        /*06d0*/ 	.word	0x00000000
        /*06d4*/ 	.word	0x00038830
        /*06d8*/ 	.short	0x010a
        /*06da*/ 	.byte	0x3f
	.zero		1


	//   ....[24]....
        /*06dc*/ 	.word	0x00001250
        /*06e0*/ 	.word	0x00000000
        /*06e4*/ 	.word	0x00038830
        /*06e8*/ 	.short	0x010a
        /*06ea*/ 	.byte	0x3f
	.zero		1


	//   ....[25]....
        /*06ec*/ 	.word	0x000038a0
        /*06f0*/ 	.word	0x000000ff
        /*06f4*/ 	.word	0x00000000
        /*06f8*/ 	.short	0x0101
        /*06fa*/ 	.byte	0x04
	.zero		1


	//   ....[26]....
        /*06fc*/ 	.word	0x000054b0
        /*0700*/ 	.word	0x000000ff
        /*0704*/ 	.word	0x00038830
        /*0708*/ 	.short	0x010a
        /*070a*/ 	.byte	0x3c
	.zero		1


	//   ....[27]....
        /*070c*/ 	.word	0x000054f0
        /*0710*/ 	.word	0x000000ff
        /*0714*/ 	.word	0x00038830
        /*0718*/ 	.short	0x010a
        /*071a*/ 	.byte	0x3c
	.zero		1


	//   ....[28]....
        /*071c*/ 	.word	0x00007e40
        /*0720*/ 	.word	0x000000ff
        /*0724*/ 	.word	0x00038850
        /*0728*/ 	.short	0x010a
        /*072a*/ 	.byte	0x04
	.zero		1


	//   ....[29]....
        /*072c*/ 	.word	0x00007e80
        /*0730*/ 	.word	0x000000ff
        /*0734*/ 	.word	0x00038850
        /*0738*/ 	.short	0x010a
        /*073a*/ 	.byte	0x04
	.zero		1


	//   ....[30]....
        /*073c*/ 	.word	0x00008250
        /*0740*/ 	.word	0x000000ff
        /*0744*/ 	.word	0x00000000
        /*0748*/ 	.short	0x0101
        /*074a*/ 	.byte	0x3c
	.zero		1


	//   ....[31]....
        /*074c*/ 	.word	0x00008d90
        /*0750*/ 	.word	0x000000ff
        /*0754*/ 	.word	0x00000000
        /*0758*/ 	.short	0x0101
        /*075a*/ 	.byte	0x04
	.zero		1


	//   ....[32]....
        /*075c*/ 	.word	0x00009710
        /*0760*/ 	.word	0x000000ff
        /*0764*/ 	.word	0x00038850
        /*0768*/ 	.short	0x010a
        /*076a*/ 	.byte	0x0c
	.zero		1


	//   ....[33]....
        /*076c*/ 	.word	0x00009750
        /*0770*/ 	.word	0x000000ff
        /*0774*/ 	.word	0x00038850
        /*0778*/ 	.short	0x010a
        /*077a*/ 	.byte	0x0c
	.zero		1


	//   ....[34]....
        /*077c*/ 	.word	0x0000a6a0
        /*0780*/ 	.word	0x000000ff
        /*0784*/ 	.word	0x00000000
        /*0788*/ 	.short	0x0101
        /*078a*/ 	.byte	0x05
	.zero		1


	//   ....[35]....
        /*078c*/ 	.word	0x0000bc60
        /*0790*/ 	.word	0x000000ff
        /*0794*/ 	.word	0x00000000
        /*0798*/ 	.short	0x0101
        /*079a*/ 	.byte	0x04
	.zero		1


	//   ....[36]....
        /*079c*/ 	.word	0x0000d180
        /*07a0*/ 	.word	0x00000000
        /*07a4*/ 	.word	0x00038840
        /*07a8*/ 	.short	0x010a
        /*07aa*/ 	.byte	0x3f
	.zero		1


	//   ....[37]....
        /*07ac*/ 	.word	0x0000d770
        /*07b0*/ 	.word	0x00000000
        /*07b4*/ 	.word	0x00038830
        /*07b8*/ 	.short	0x0107
        /*07ba*/ 	.byte	0x3f
	.zero		1


	//   ....[38]....
        /*07bc*/ 	.word	0x0000d830
        /*07c0*/ 	.word	0x00000000
        /*07c4*/ 	.word	0x00038830
        /*07c8*/ 	.short	0x0101
        /*07ca*/ 	.byte	0x3f
	.zero		1


	//   ....[39]....
        /*07cc*/ 	.word	0x0000e2a0
        /*07d0*/ 	.word	0x000000ff
        /*07d4*/ 	.word	0x00038800
        /*07d8*/ 	.short	0x0107
        /*07da*/ 	.byte	0x27
	.zero		1


	//   ....[40]....
        /*07dc*/ 	.word	0x0000e300
        /*07e0*/ 	.word	0x000000ff
        /*07e4*/ 	.word	0x00038800
        /*07e8*/ 	.short	0x0101
        /*07ea*/ 	.byte	0x27
	.zero		1


	//   ....[41]....
        /*07ec*/ 	.word	0x0000e320
        /*07f0*/ 	.word	0x000000ff
        /*07f4*/ 	.word	0x00038820
        /*07f8*/ 	.short	0x010a
        /*07fa*/ 	.byte	0x27
	.zero		1


	//   ....[42]....
        /*07fc*/ 	.word	0x0000e630
        /*0800*/ 	.word	0x00000007
        /*0804*/ 	.word	0x00038840
        /*0808*/ 	.short	0x010a
        /*080a*/ 	.byte	0x3f
	.zero		1


	//   ....[43]....
        /*080c*/ 	.word	0x0000eaf0
        /*0810*/ 	.word	0x00000007
        /*0814*/ 	.word	0x00038830
        /*0818*/ 	.short	0x0107
        /*081a*/ 	.byte	0x3f
	.zero		1


	//   ....[44]....
        /*081c*/ 	.word	0x0000eba0
        /*0820*/ 	.word	0x00000007
        /*0824*/ 	.word	0x00038830
        /*0828*/ 	.short	0x0101
        /*082a*/ 	.byte	0x3f
	.zero		1


	//   ....[45]....
        /*082c*/ 	.word	0x0000ec20
        /*0830*/ 	.word	0x00000007
        /*0834*/ 	.word	0x00038860
        /*0838*/ 	.short	0x010a
        /*083a*/ 	.byte	0x3f
	.zero		1


	//   ....[46]....
        /*083c*/ 	.word	0x0000f1a0
        /*0840*/ 	.word	0x00000007
        /*0844*/ 	.word	0x00038850
        /*0848*/ 	.short	0x0107
        /*084a*/ 	.byte	0x3f
	.zero		1


	//   ....[47]....
        /*084c*/ 	.word	0x0000f2c0
        /*0850*/ 	.word	0x00000007
        /*0854*/ 	.word	0x00038850
        /*0858*/ 	.short	0x0101
        /*085a*/ 	.byte	0x3f
	.zero		1


	//   ....[48]....
        /*085c*/ 	.word	0x0000f3a0
        /*0860*/ 	.word	0x00000004
        /*0864*/ 	.word	0x00038860
        /*0868*/ 	.short	0x010a
        /*086a*/ 	.byte	0x3f
	.zero		1


	//   ....[49]....
        /*086c*/ 	.word	0x0000f880
        /*0870*/ 	.word	0x00000004
        /*0874*/ 	.word	0x00038850
        /*0878*/ 	.short	0x0107
        /*087a*/ 	.byte	0x3f
	.zero		1


	//   ....[50]....
        /*087c*/ 	.word	0x0000f970
        /*0880*/ 	.word	0x00000004
        /*0884*/ 	.word	0x00038850
        /*0888*/ 	.short	0x0101
        /*088a*/ 	.byte	0x3f
	.zero		1


	//   ....[51]....
        /*088c*/ 	.word	0x0000fa60
        /*0890*/ 	.word	0x00000005
        /*0894*/ 	.word	0x00038820
        /*0898*/ 	.short	0x010a
        /*089a*/ 	.byte	0x3f
	.zero		1


	//   ....[52]....
        /*089c*/ 	.word	0x0000fc00
        /*08a0*/ 	.word	0x00000003
        /*08a4*/ 	.word	0x00038840
        /*08a8*/ 	.short	0x010a
        /*08aa*/ 	.byte	0x3f
	.zero		1


	//   ....[53]....
        /*08ac*/ 	.word	0x0000fca0
        /*08b0*/ 	.word	0x00000005
        /*08b4*/ 	.word	0x00038840
        /*08b8*/ 	.short	0x010a
        /*08ba*/ 	.byte	0x3f
	.zero		1


	//   ....[54]....
        /*08bc*/ 	.word	0x0000fce0
        /*08c0*/ 	.word	0x00000003
        /*08c4*/ 	.word	0x00038860
        /*08c8*/ 	.short	0x010a
        /*08ca*/ 	.byte	0x3f
	.zero		1


	//   ....[55]....
        /*08cc*/ 	.word	0x0000fd20
        /*08d0*/ 	.word	0x00000005
        /*08d4*/ 	.word	0x00038860
        /*08d8*/ 	.short	0x010a
        /*08da*/ 	.byte	0x3f
	.zero		1


	//   ....[56]....
        /*08dc*/ 	.word	0x0000fd90
        /*08e0*/ 	.word	0x00000003
        /*08e4*/ 	.word	0x00038800
        /*08e8*/ 	.short	0x010a
        /*08ea*/ 	.byte	0x3f
	.zero		1


	//   ....[57]....
        /*08ec*/ 	.word	0x0000fde0
        /*08f0*/ 	.word	0x00000000
        /*08f4*/ 	.word	0x00038830
        /*08f8*/ 	.short	0x010a
        /*08fa*/ 	.byte	0x3f
	.zero		1


	//   ....[58]....
        /*08fc*/ 	.word	0x0000fe40
        /*0900*/ 	.word	0x00000004
        /*0904*/ 	.word	0x00038830
        /*0908*/ 	.short	0x010a
        /*090a*/ 	.byte	0x3f
	.zero		1


	//   ....[59]....
        /*090c*/ 	.word	0x0000fea0
        /*0910*/ 	.word	0x00000003
        /*0914*/ 	.word	0x00038850
        /*0918*/ 	.short	0x010a
        /*091a*/ 	.byte	0x3f
	.zero		1


	//   ....[60]....
        /*091c*/ 	.word	0x0000ff00
        /*0920*/ 	.word	0x00000007
        /*0924*/ 	.word	0x00038850
        /*0928*/ 	.short	0x010a
        /*092a*/ 	.byte	0x3f
	.zero		1


	//   ....[61]....
        /*092c*/ 	.word	0x00010020
        /*0930*/ 	.word	0x00000000
        /*0934*/ 	.word	0x00038840
        /*0938*/ 	.short	0x010a
        /*093a*/ 	.byte	0x3f
	.zero		1


	//   ....[62]....
        /*093c*/ 	.word	0x00011260
        /*0940*/ 	.word	0x00000003
        /*0944*/ 	.word	0x00038820
        /*0948*/ 	.short	0x010a
        /*094a*/ 	.byte	0x3f
	.zero		1


	//   ....[63]....
        /*094c*/ 	.word	0x000112b0
        /*0950*/ 	.word	0x00000007
        /*0954*/ 	.word	0x00038840
        /*0958*/ 	.short	0x010a
        /*095a*/ 	.byte	0x3f
	.zero		1


	//   ....[64]....
        /*095c*/ 	.word	0x00011900
        /*0960*/ 	.word	0x00000007
        /*0964*/ 	.word	0x00038860
        /*0968*/ 	.short	0x010a
        /*096a*/ 	.byte	0x3f
	.zero		1


	//   ....[65]....
        /*096c*/ 	.word	0x00012070
        /*0970*/ 	.word	0x00000004
        /*0974*/ 	.word	0x00038860
        /*0978*/ 	.short	0x010a
        /*097a*/ 	.byte	0x3f
	.zero		1


	//   ....[66]....
        /*097c*/ 	.word	0x00012880
        /*0980*/ 	.word	0x00000005
        /*0984*/ 	.word	0x00038820
        /*0988*/ 	.short	0x010a
        /*098a*/ 	.byte	0x3f
	.zero		1


	//   ....[67]....
        /*098c*/ 	.word	0x00012a20
        /*0990*/ 	.word	0x00000003
        /*0994*/ 	.word	0x00038840
        /*0998*/ 	.short	0x010a
        /*099a*/ 	.byte	0x3f
	.zero		1


	//   ....[68]....
        /*099c*/ 	.word	0x00012a70
        /*09a0*/ 	.word	0x00000005
        /*09a4*/ 	.word	0x00038840
        /*09a8*/ 	.short	0x010a
        /*09aa*/ 	.byte	0x3f
	.zero		1


	//   ....[69]....
        /*09ac*/ 	.word	0x00012ac0
        /*09b0*/ 	.word	0x00000003
        /*09b4*/ 	.word	0x00038860
        /*09b8*/ 	.short	0x010a
        /*09ba*/ 	.byte	0x3f
	.zero		1


	//----- nvinfo : EIATTR_NUM_MBARRIERS
	.align		4
.L_93:
        /*09bc*/ 	.byte	0x03, 0x38
        /*09be*/ 	.short	0x0016


	//----- nvinfo : EIATTR_EXIT_INSTR_OFFSETS
	.align		4
        /*09c0*/ 	.byte	0x04, 0x1c
        /*09c2*/ 	.short	(.L_95 - .L_94)


	//   ....[0]....
.L_94:
        /*09c4*/ 	.word	0x00000940


	//   ....[1]....
        /*09c8*/ 	.word	0x0000c260


	//   ....[2]....
        /*09cc*/ 	.word	0x0000fd70


	//----- nvinfo : EIATTR_MAX_THREADS
	.align		4
.L_95:
        /*09d0*/ 	.byte	0x04, 0x05
        /*09d2*/ 	.short	(.L_97 - .L_96)
.L_96:
        /*09d4*/ 	.word	0x00000180
        /*09d8*/ 	.word	0x00000001
        /*09dc*/ 	.word	0x00000001


	//----- nvinfo : EIATTR_CRS_STACK_SIZE
	.align		4
.L_97:
        /*09e0*/ 	.byte	0x04, 0x1e
        /*09e2*/ 	.short	(.L_99 - .L_98)
.L_98:
        /*09e4*/ 	.word	0x00000000


	//----- nvinfo : EIATTR_CBANK_PARAM_SIZE
	.align		4
.L_99:
        /*09e8*/ 	.byte	0x03, 0x19
        /*09ea*/ 	.short	0x0a70


	//----- nvinfo : EIATTR_PARAM_CBANK
	.align		4
        /*09ec*/ 	.byte	0x04, 0x0a
        /*09ee*/ 	.short	(.L_101 - .L_100)
	.align		4
.L_100:
        /*09f0*/ 	.word	index@(.nv.constant0._ZN7cutlass13device_kernelIN5flash11enable_sm90INS1_16FlashAttnFwdSm90INS1_25CollectiveMainloopFwdSm90ILi2EN4cute5tupleIJNS5_1CILi1EEES8_S8_EEENS6_IJNS7_ILi128EEENS7_ILi80EEENS7_ILi256EEEEEELi256ENS_10bfloat16_tEfNS_4arch4Sm90ELb0ELb0ELb0ELb0ELb1ELb0ELb0ELb1ELb1ELb1ELb0ELb0EEENS1_21CollectiveEpilogueFwdINS6_IJSA_SC_SB_EEES9_SE_SG_Li256ELb0ELb1ELb0ELb0EEENS1_29StaticPersistentTileSchedulerILb0EEEEEEEEEvNT_6ParamsE)
        /*09f4*/ 	.short	0x0210
        /*09f6*/ 	.short	0x0a70


	//----- nvinfo : EIATTR_SW_WAR
	.align		4
.L_101:
        /*09f8*/ 	.byte	0x04, 0x36
        /*09fa*/ 	.short	(.L_103 - .L_102)
.L_102:
        /*09fc*/ 	.word	0x00000008
.L_103:


//--------------------- .nv.info._ZN7cutlass13device_kernelIN5flash11enable_sm90INS1_16FlashAttnFwdSm90INS1_25CollectiveMainloopFwdSm90ILi2EN4cute5tupleIJNS5_1CILi1EEES8_S8_EEENS6_IJNS7_ILi128EEENS7_ILi80EEENS7_ILi256EEEEEELi256ENS_10bfloat16_tEfNS_4arch4Sm90ELb0ELb0ELb0ELb1ELb1ELb0ELb0ELb1ELb1ELb1ELb0ELb0EEENS1_21CollectiveEpilogueFwdINS6_IJSA_SC_SB_EEES9_SE_SG_Li256ELb1ELb1ELb0ELb0EEENS1_36VarlenDynamicPersistentTileSchedulerILi128ELi80ELi256ELi128ELb0ELb1ELb1ELb0ELb1ELb1EEEEEEEEEvNT_6ParamsE --------------------------
	.section	.nv.info._ZN7cutlass13device_kernelIN5flash11enable_sm90INS1_16FlashAttnFwdSm90INS1_25CollectiveMainloopFwdSm90ILi2EN4cute5tupleIJNS5_1CILi1EEES8_S8_EEENS6_IJNS7_ILi128EEENS7_ILi80EEENS7_ILi256EEEEEELi256ENS_10bfloat16_tEfNS_4arch4Sm90ELb0ELb0ELb0ELb1ELb1ELb0ELb0ELb1ELb1ELb1ELb0ELb0EEENS1_21CollectiveEpilogueFwdINS6_IJSA_SC_SB_EEES9_SE_SG_Li256ELb1ELb1ELb0ELb0EEENS1_36VarlenDynamicPersistentTileSchedulerILi128ELi80ELi256ELi128ELb0ELb1ELb1ELb0ELb1ELb1EEEEEEEEEvNT_6ParamsE,"",@"SHT_CUDA_INFO"
	.sectionflags	@""
	.align	4


	//----- nvinfo : EIATTR_CUDA_API_VERSION
	.align		4
        /*0000*/ 	.byte	0x04, 0x37
        /*0002*/ 	.short	(.L_105 - .L_104)
.L_104:
        /*0004*/ 	.word	0x00000082


	//----- nvinfo : EIATTR_KPARAM_INFO
	.align		4
.L_105:
        /*0008*/ 	.byte	0x04, 0x17
        /*000a*/ 	.short	(.L_107 - .L_106)
.L_106:
        /*000c*/ 	.word	0x00000000
        /*0010*/ 	.short	0x0000
        /*0012*/ 	.short	0x0070
        /*0014*/ 	.byte	0x00, 0xf0, 0x01, 0x2a


	//----- nvinfo : EIATTR_SPARSE_MMA_MASK
	.align		4
.L_107:
        /*0018*/ 	.byte	0x03, 0x50
        /*001a*/ 	.short	0x0000


	//----- nvinfo : EIATTR_MAXREG_COUNT
	.align		4
        /*001c*/ 	.byte	0x03, 0x1b
        /*001e*/ 	.short	0x00a8


	//----- nvinfo : EIATTR_NUM_BARRIERS
	.align		4
        /*0020*/ 	.byte	0x02, 0x4c
        /*0022*/ 	.byte	0x09
	.zero		1


	//----- nvinfo : EIATTR_EXTERNS
	.align		4
        /*0024*/ 	.byte	0x04, 0x0f
        /*0026*/ 	.short	(.L_109 - .L_108)


	//   ....[0]....
	.align		4
.L_108:
        /*0028*/ 	.word	index@(__assertfail)


	//----- nvinfo : EIATTR_ANNOTATIONS
	.align		4
.L_109:
        /*002c*/ 	.byte	0x04, 0x55
        /*002e*/ 	.short	(.L_111 - .L_110)


	//   ....[0]....
.L_110:
        /*0030*/ 	.word	0x00000001
        /*0034*/ 	.byte	0xa0, 0x08, 0x00, 0x00, 0x01, 0x00, 0x00, 0x00, 0xa0, 0x09, 0x00, 0x00, 0x01, 0x00, 0x00, 0x00
        /* <DEDUP_REMOVED lines=14> */
        /*0124*/ 	.byte	0xd0, 0x2c, 0x01, 0x00, 0x01, 0x00, 0x00, 0x00, 0x70, 0x2e, 0x01, 0x00


	//----- nvinfo : EIATTR_MERCURY_ISA_VERSION
	.align		4
.L_111:
        /*0130*/ 	.byte	0x03, 0x5f
        /*0132*/ 	.short	0x0101


	//----- nvinfo : EIATTR_UNUSED_LOAD_BYTE_OFFSET
	.align		4
        /*0134*/ 	.byte	0x04, 0x44
        /*0136*/ 	.short	(.L_113 - .L_112)


	//   ....[0]....
.L_112:
        /*0138*/ 	.word	0x00000950
        /*013c*/ 	.word	0x0000fff0


	//   ....[1]....
        /*0140*/ 	.word	0x0000abb0
        /*0144*/ 	.word	0x0000fff0


	//----- nvinfo : EIATTR_INT_WARP_WIDE_INSTR_OFFSETS
	.align		4
.L_113:
        /*0148*/ 	.byte	0x04, 0x31
        /*014a*/ 	.short	(.L_115 - .L_114)


	//   ....[0]....
.L_114:
        /*014c*/ 	.word	0x000000c0


	//   ....[1]....
        /*0150*/ 	.word	0x000000d0


	//   ....[2]....
        /*0154*/ 	.word	0x00000170


	//   ....[3]....
        /*0158*/ 	.word	0x0000eb40


	//   ....[4]....
        /*015c*/ 	.word	0x0000ebd0


	//   ....[5]....
        /*0160*/ 	.word	0x00011b60


	//   ....[6]....
        /*0164*/ 	.word	0x00011bf0


	//----- nvinfo : EIATTR_COOP_GROUP_MASK_REGIDS
	.align		4
.L_115:
        /*0168*/ 	.byte	0x04, 0x29
        /*016a*/ 	.short	(.L_117 - .L_116)


	//   ....[0]....
.L_116:
        /*016c*/ 	.word	0xffffffff


	//   ....[1]....
        /*0170*/ 	.word	0xffffffff


	//   ....[2]....
        /*0174*/ 	.word	0xffffffff


	//   ....[3]....
        /*0178*/ 	.word	0xffffffff


	//   ....[4]....
        /*017c*/ 	.word	0xffffffff


	//   ....[5]....
        /*0180*/ 	.word	0xffffffff


	//   ....[6]....
        /*0184*/ 	.word	0xffffffff


	//   ....[7]....
        /*0188*/ 	.word	0xffffffff


	//   ....[8]....
        /*018c*/ 	.word	0xffffffff


	//   ....[9]....
        /*0190*/ 	.word	0xffffffff


	//   ....[10]....
        /*0194*/ 	.word	0xffffffff


	//   ....[11]....
        /*0198*/ 	.word	0xffffffff


	//   ....[12]....
        /*019c*/ 	.word	0xffffffff


	//   ....[13]....
        /*01a0*/ 	.word	0xffffffff


	//   ....[14]....
        /*01a4*/ 	.word	0xffffffff


	//   ....[15]....
        /*01a8*/ 	.word	0xffffffff


	//   ....[16]....
        /*01ac*/ 	.word	0xffffffff


	//   ....[17]....
        /*01b0*/ 	.word	0xffffffff


	//   ....[18]....
        /*01b4*/ 	.word	0xffffffff


	//   ....[19]....
        /*01b8*/ 	.word	0xffffffff


	//   ....[20]....
        /*01bc*/ 	.word	0xffffffff


	//   ....[21]....
        /*01c0*/ 	.word	0xffffffff


	//   ....[22]....
        /*01c4*/ 	.word	0xffffffff


	//   ....[23]....
        /*01c8*/ 	.word	0xffffffff


	//   ....[24]....
        /*01cc*/ 	.word	0xffffffff


	//   ....[25]....
        /*01d0*/ 	.word	0xffffffff


	//   ....[26]....
        /*01d4*/ 	.word	0xffffffff


	//   ....[27]....
        /*01d8*/ 	.word	0xffffffff


	//   ....[28]....
        /*01dc*/ 	.word	0xffffffff


	//   ....[29]....
        /*01e0*/ 	.word	0xffffffff


	//   ....[30]....
        /*01e4*/ 	.word	0xffffffff


	//   ....[31]....
        /*01e8*/ 	.word	0xffffffff


	//   ....[32]....
        /*01ec*/ 	.word	0xffffffff


	//   ....[33]....
        /*01f0*/ 	.word	0xffffffff


	//   ....[34]....
        /*01f4*/ 	.word	0xffffffff


	//   ....[35]....
        /*01f8*/ 	.word	0xffffffff


	//   ....[36]....
        /*01fc*/ 	.word	0xffffffff


	//   ....[37]....
        /*0200*/ 	.word	0xffffffff


	//   ....[38]....
        /*0204*/ 	.word	0xffffffff


	//   ....[39]....
        /*0208*/ 	.word	0xffffffff


	//   ....[40]....
        /*020c*/ 	.word	0xffffffff


	//   ....[41]....
        /*0210*/ 	.word	0xffffffff


	//   ....[42]....
        /*0214*/ 	.word	0xffffffff


	//   ....[43]....
        /*0218*/ 	.word	0xffffffff


	//   ....[44]....
        /*021c*/ 	.word	0xffffffff


	//   ....[45]....
        /*0220*/ 	.word	0xffffffff


	//   ....[46]....
        /*0224*/ 	.word	0xffffffff


	//   ....[47]....
        /*0228*/ 	.word	0xffffffff


	//   ....[48]....
        /*022c*/ 	.word	0xffffffff


	//   ....[49]....
        /*0230*/ 	.word	0xffffffff


	//   ....[50]....
        /*0234*/ 	.word	0xffffffff


	//   ....[51]....
        /*0238*/ 	.word	0xffffffff


	//   ....[52]....
        /*023c*/ 	.word	0xffffffff


	//   ....[53]....
        /*0240*/ 	.word	0xffffffff


	//   ....[54]....
        /*0244*/ 	.word	0xffffffff


	//   ....[55]....
        /*0248*/ 	.word	0xffffffff


	//   ....[56]....
        /*024c*/ 	.word	0xffffffff


	//   ....[57]....
        /*0250*/ 	.word	0xffffffff


	//   ....[58]....
        /*0254*/ 	.word	0xffffffff


	//   ....[59]....
        /*0258*/ 	.word	0xffffffff


	//   ....[60]....
        /*025c*/ 	.word	0xffffffff


	//   ....[61]....
        /*0260*/ 	.word	0xffffffff


	//   ....[62]....
        /*0264*/ 	.word	0xffffffff


	//   ....[63]....
        /*0268*/ 	.word	0xffffffff


	//   ....[64]....
        /*026c*/ 	.word	0xffffffff


	//   ....[65]....
        /*0270*/ 	.word	0xffffffff


	//   ....[66]....
        /*0274*/ 	.word	0xffffffff


	//   ....[67]....
        /*0278*/ 	.word	0xffffffff


	//   ....[68]....
        /*027c*/ 	.word	0xffffffff


	//   ....[69]....
        /*0280*/ 	.word	0xffffffff


	//   ....[70]....
        /*0284*/ 	.word	0xffffffff


	//   ....[71]....
        /*0288*/ 	.word	0xffffffff


	//   ....[72]....
        /*028c*/ 	.word	0xffffffff


	//   ....[73]....
        /*0290*/ 	.word	0xffffffff


	//   ....[74]....
        /*0294*/ 	.word	0xffffffff


	//   ....[75]....
        /*0298*/ 	.word	0xffffffff


	//   ....[76]....
        /*029c*/ 	.word	0xffffffff


	//   ....[77]....
        /*02a0*/ 	.word	0xffffffff


	//   ....[78]....
        /*02a4*/ 	.word	0xffffffff


	//   ....[79]....
        /*02a8*/ 	.word	0xffffffff


	//   ....[80]....
        /*02ac*/ 	.word	0xffffffff


	//   ....[81]....
        /*02b0*/ 	.word	0xffffffff


	//   ....[82]....
        /*02b4*/ 	.word	0xffffffff


	//   ....[83]....
        /*02b8*/ 	.word	0xffffffff


	//   ....[84]....
        /*02bc*/ 	.word	0xffffffff


	//   ....[85]....
        /*02c0*/ 	.word	0xffffffff


	//   ....[86]....
        /*02c4*/ 	.word	0xffffffff


	//   ....[87]....
        /*02c8*/ 	.word	0xffffffff


	//   ....[88]....
        /*02cc*/ 	.word	0xffffffff


	//   ....[89]....
        /*02d0*/ 	.word	0xffffffff


	//   ....[90]....
        /*02d4*/ 	.word	0xffffffff


	//   ....[91]....
        /*02d8*/ 	.word	0xffffffff


	//   ....[92]....
        /*02dc*/ 	.word	0xffffffff


	//   ....[93]....
        /*02e0*/ 	.word	0xffffffff


	//   ....[94]....
        /*02e4*/ 	.word	0xffffffff


	//   ....[95]....
        /*02e8*/ 	.word	0xffffffff


	//   ....[96]....
        /*02ec*/ 	.word	0xffffffff


	//   ....[97]....
        /*02f0*/ 	.word	0xffffffff


	//   ....[98]....
        /*02f4*/ 	.word	0xffffffff


	//   ....[99]....
        /*02f8*/ 	.word	0xffffffff


	//   ....[100]....
        /*02fc*/ 	.word	0xffffffff


	//   ....[101]....
        /*0300*/ 	.word	0xffffffff


	//   ....[102]....
        /*0304*/ 	.word	0xffffffff


	//   ....[103]....
        /*0308*/ 	.word	0xffffffff


	//   ....[104]....
        /*030c*/ 	.word	0xffffffff


	//   ....[105]....
        /*0310*/ 	.word	0xffffffff


	//   ....[106]....
        /*0314*/ 	.word	0xffffffff


	//   ....[107]....
        /*0318*/ 	.word	0xffffffff


	//   ....[108]....
        /*031c*/ 	.word	0xffffffff


	//   ....[109]....
        /*0320*/ 	.word	0xffffffff


	//   ....[110]....
        /*0324*/ 	.word	0xffffffff


	//   ....[111]....
        /*0328*/ 	.word	0xffffffff


	//   ....[112]....
        /*032c*/ 	.word	0xffffffff


	//   ....[113]....
        /*0330*/ 	.word	0xffffffff


	//   ....[114]....
        /*0334*/ 	.word	0xffffffff


	//   ....[115]....
        /*0338*/ 	.word	0xffffffff


	//   ....[116]....
        /*033c*/ 	.word	0xffffffff


	//   ....[117]....
        /*0340*/ 	.word	0xffffffff


	//   ....[118]....
        /*0344*/ 	.word	0xffffffff


	//   ....[119]....
        /*0348*/ 	.word	0xffffffff


	//   ....[120]....
        /*034c*/ 	.word	0xffffffff


	//   ....[121]....
        /*0350*/ 	.word	0xffffffff


	//   ....[122]....
        /*0354*/ 	.word	0xffffffff


	//   ....[123]....
        /*0358*/ 	.word	0xffffffff


	//   ....[124]....
        /*035c*/ 	.word	0xffffffff


	//   ....[125]....
        /*0360*/ 	.word	0xffffffff


	//   ....[126]....
        /*0364*/ 	.word	0xffffffff


	//   ....[127]....
        /*0368*/ 	.word	0xffffffff


	//   ....[128]....
        /*036c*/ 	.word	0xffffffff


	//   ....[129]....
        /*0370*/ 	.word	0x0500000f


	//   ....[130]....
        /*0374*/ 	.word	0x0500000f


	//   ....[131]....
        /*0378*/ 	.word	0x0500000f


	//   ....[132]....
        /*037c*/ 	.word	0x0500000f


	//   ....[133]....
        /*0380*/ 	.word	0x0500000f


	//   ....[134]....
        /*0384*/ 	.word	0x0500000f


	//   ....[135]....
        /*0388*/ 	.word	0x0500000f


	//   ....[136]....
        /*038c*/ 	.word	0x0500000f


	//   ....[137]....
        /*0390*/ 	.word	0x0500000f


	//   ....[138]....
        /*0394*/ 	.word	0x0500000f


	//   ....[139]....
        /*0398*/ 	.word	0x0500000f


	//   ....[140]....
        /*039c*/ 	.word	0x0500000f


	//   ....[141]....
        /*03a0*/ 	.word	0x0500000f


	//   ....[142]....
        /*03a4*/ 	.word	0x0500000f


	//   ....[143]....
        /*03a8*/ 	.word	0x0500000f


	//   ....[144]....
        /*03ac*/ 	.word	0x0500000f


	//   ....[145]....
        /*03b0*/ 	.word	0x0500000f


	//   ....[146]....
        /*03b4*/ 	.word	0x0500000f


	//   ....[147]....
        /*03b8*/ 	.word	0x0500000f


	//   ....[148]....
        /*03bc*/ 	.word	0x0500000f


	//   ....[149]....
        /*03c0*/ 	.word	0x0500000f


	//   ....[150]....
        /*03c4*/ 	.word	0x0500000f


	//   ....[151]....
        /*03c8*/ 	.word	0x0500000f


	//   ....[152]....
        /*03cc*/ 	.word	0x0500000f


	//   ....[153]....
        /*03d0*/ 	.word	0x0500000f


	//   ....[154]....
        /*03d4*/ 	.word	0x0500000f


	//   ....[155]....
        /*03d8*/ 	.word	0x0500000f


	//   ....[156]....
        /*03dc*/ 	.word	0x0500000f


	//   ....[157]....
        /*03e0*/ 	.word	0x0500000f


	//   ....[158]....
        /*03e4*/ 	.word	0x0500000f


	//   ....[159]....
        /*03e8*/ 	.word	0x0500000f


	//   ....[160]....
        /*03ec*/ 	.word	0x0500000f


	//   ....[161]....
        /*03f0*/ 	.word	0x0500000f


	//   ....[162]....
        /*03f4*/ 	.word	0x0500000f


	//   ....[163]....
        /*03f8*/ 	.word	0x0500000f


	//   ....[164]....
        /*03fc*/ 	.word	0x0500000f


	//   ....[165]....
        /*0400*/ 	.word	0x0500000f


	//   ....[166]....
        /*0404*/ 	.word	0x0500000f


	//   ....[167]....
        /*0408*/ 	.word	0x0500000f


	//   ....[168]....
        /*040c*/ 	.word	0x0500000f


	//   ....[169]....
        /*0410*/ 	.word	0x0500000f


	//   ....[170]....
        /*0414*/ 	.word	0x0500000f


	//   ....[171]....
        /*0418*/ 	.word	0x0500000f


	//   ....[172]....
        /*041c*/ 	.word	0x0500000f


	//   ....[173]....
        /*0420*/ 	.word	0x0500000f


	//   ....[174]....
        /*0424*/ 	.word	0x0500000f


	//   ....[175]....
        /*0428*/ 	.word	0x0500000f


	//   ....[176]....
        /*042c*/ 	.word	0x0500000f


	//   ....[177]....
        /*0430*/ 	.word	0x0500000f


	//   ....[178]....
        /*0434*/ 	.word	0x0500000f


	//   ....[179]....
        /*0438*/ 	.word	0x0500000f


	//   ....[180]....
        /*043c*/ 	.word	0x0500000f


	//   ....[181]....
        /*0440*/ 	.word	0x0500000f


	//   ....[182]....
        /*0444*/ 	.word	0x0500000f


	//   ....[183]....
        /*0448*/ 	.word	0x0500000f


	//   ....[184]....
        /*044c*/ 	.word	0x0500000f


	//   ....[185]....
        /*0450*/ 	.word	0x0500000f


	//   ....[186]....
        /*0454*/ 	.word	0x0500000f


	//   ....[187]....
        /*0458*/ 	.word	0x0500000f


	//   ....[188]....
        /*045c*/ 	.word	0x0500000f


	//   ....[189]....
        /*0460*/ 	.word	0x0500000f


	//   ....[190]....
        /*0464*/ 	.word	0x0500000f


	//   ....[191]....
        /*0468*/ 	.word	0x0500000f


	//   ....[192]....
        /*046c*/ 	.word	0x0500000f


	//   ....[193]....
        /*0470*/ 	.word	0x0500000f


	//   ....[194]....
        /*0474*/ 	.word	0x0500000f


	//   ....[195]....
        /*0478*/ 	.word	0x0500000f


	//   ....[196]....
        /*047c*/ 	.word	0x0500000f


	//   ....[197]....
        /*0480*/ 	.word	0x0500000f


	//   ....[198]....
        /*0484*/ 	.word	0x0500000f


	//   ....[199]....
        /*0488*/ 	.word	0x0500000f


	//   ....[200]....
        /*048c*/ 	.word	0x0500000f


	//   ....[201]....
        /*0490*/ 	.word	0x0500000f


	//   ....[202]....
        /*0494*/ 	.word	0x0500000f


	//   ....[203]....
        /*0498*/ 	.word	0x0500000f


	//----- nvinfo : EIATTR_COOP_GROUP_INSTR_OFFSETS
	.align		4
.L_117:
        /*049c*/ 	.byte	0x04, 0x28
        /*049e*/ 	.short	(.L_119 - .L_118)


	//   ....[0]....
.L_118:
        /*04a0*/ 	.word	0x00000070


	//   ....[1]....
        /*04a4*/ 	.word	0x000000b0


	//   ....[2]....
        /*04a8*/ 	.word	0x000002d0


	//   ....[3]....
        /*04ac*/ 	.word	0x00000430


	//   ....[4]....
        /*04b0*/ 	.word	0x00000550


	//   ....[5]....
        /*04b4*/ 	.word	0x000006b0


	//   ....[6]....
        /*04b8*/ 	.word	0x000015f0


	//   ....[7]....
        /*04bc*/ 	.word	0x000047c0


	//   ....[8]....
        /*04c0*/ 	.word	0x000048c0


	//   ....[9]....
        /*04c4*/ 	.word	0x00004d00


	//   ....[10]....
        /*04c8*/ 	.word	0x00004d70


	//   ....[11]....
        /*04cc*/ 	.word	0x00008ab0


	//   ....[12]....
        /*04d0*/ 	.word	0x00008ac0


	//   ....[13]....
        /*04d4*/ 	.word	0x00008af0


	//   ....[14]....
        /*04d8*/ 	.word	0x00008b00


	//   ....[15]....
        /*04dc*/ 	.word	0x00009ea0


	//   ....[16]....
        /*04e0*/ 	.word	0x00009ed0


	//   ....[17]....
        /*04e4*/ 	.word	0x00009fb0


	//   ....[18]....
        /*04e8*/ 	.word	0x00009fc0


	//   ....[19]....
        /*04ec*/ 	.word	0x0000bd30


	//   ....[20]....
        /*04f0*/ 	.word	0x0000bd70


	//   ....[21]....
        /*04f4*/ 	.word	0x0000bde0


	//   ....[22]....
        /*04f8*/ 	.word	0x0000be20


	//   ....[23]....
        /*04fc*/ 	.word	0x0000c660


	//   ....[24]....
        /*0500*/ 	.word	0x0000c6a0


	//   ....[25]....
        /*0504*/ 	.word	0x0000c810


	//   ....[26]....
        /*0508*/ 	.word	0x0000c830


	//   ....[27]....
        /*050c*/ 	.word	0x0000c970


	//   ....[28]....
        /*0510*/ 	.word	0x0000c990


	//   ....[29]....
        /*0514*/ 	.word	0x0000cae0


	//   ....[30]....
        /*0518*/ 	.word	0x0000cb00


	//   ....[31]....
        /*051c*/ 	.word	0x0000d540


	//   ....[32]....
        /*0520*/ 	.word	0x0000d560


	//   ....[33]....
        /*0524*/ 	.word	0x0000d6a0


	//   ....[34]....
        /*0528*/ 	.word	0x0000d6c0


	//   ....[35]....
        /*052c*/ 	.word	0x0000d800


	//   ....[36]....
        /*0530*/ 	.word	0x0000d820


	//   ....[37]....
        /*0534*/ 	.word	0x0000d970


	//   ....[38]....
        /*0538*/ 	.word	0x0000d990


	//   ....[39]....
        /*053c*/ 	.word	0x0000db60


	//   ....[40]....
        /*0540*/ 	.word	0x0000dd30


	//   ....[41]....
        /*0544*/ 	.word	0x0000dd60


	//   ....[42]....
        /*0548*/ 	.word	0x0000dd90


	//   ....[43]....
        /*054c*/ 	.word	0x0000ddc0


	//   ....[44]....
        /*0550*/ 	.word	0x0000ddf0


	//   ....[45]....
        /*0554*/ 	.word	0x0000de20


	//   ....[46]....
        /*0558*/ 	.word	0x0000df70


	//   ....[47]....
        /*055c*/ 	.word	0x0000dfa0


	//   ....[48]....
        /*0560*/ 	.word	0x0000dfd0


	//   ....[49]....
        /*0564*/ 	.word	0x0000e000


	//   ....[50]....
        /*0568*/ 	.word	0x0000e030


	//   ....[51]....
        /*056c*/ 	.word	0x0000e060


	//   ....[52]....
        /*0570*/ 	.word	0x0000e0f0


	//   ....[53]....
        /*0574*/ 	.word	0x0000e120


	//   ....[54]....
        /*0578*/ 	.word	0x0000e1a0


	//   ....[55]....
        /*057c*/ 	.word	0x0000f740


	//   ....[56]....
        /*0580*/ 	.word	0x0000f780


	//   ....[57]....
        /*0584*/ 	.word	0x0000f7b0


	//   ....[58]....
        /*0588*/ 	.word	0x0000f860


	//   ....[59]....
        /*058c*/ 	.word	0x0000f8a0


	//   ....[60]....
        /*0590*/ 	.word	0x0000f900


	//   ....[61]....
        /*0594*/ 	.word	0x0000f940


	//   ....[62]....
        /*0598*/ 	.word	0x0000f9a0


	//   ....[63]....
        /*059c*/ 	.word	0x0000f9c0


	//   ....[64]....
        /*05a0*/ 	.word	0x0000f9f0


	//   ....[65]....
        /*05a4*/ 	.word	0x000101f0


	//   ....[66]....
        /*05a8*/ 	.word	0x00010220


	//   ....[67]....
        /*05ac*/ 	.word	0x00010280


	//   ....[68]....
        /*05b0*/ 	.word	0x000102e0


	//   ....[69]....
        /*05b4*/ 	.word	0x00010320


	//   ....[70]....
        /*05b8*/ 	.word	0x000103a0


	//   ....[71]....
        /*05bc*/ 	.word	0x000103f0


	//   ....[72]....
        /*05c0*/ 	.word	0x00010460


	//   ....[73]....
        /*05c4*/ 	.word	0x000104a0


	//   ....[74]....
        /*05c8*/ 	.word	0x00010520


	//   ....[75]....
        /*05cc*/ 	.word	0x00010570


	//   ....[76]....
        /*05d0*/ 	.word	0x000105e0


	//   ....[77]....
        /*05d4*/ 	.word	0x00010620


	//   ....[78]....
        /*05d8*/ 	.word	0x000106a0


	//   ....[79]....
        /*05dc*/ 	.word	0x000106f0


	//   ....[80]....
        /*05e0*/ 	.word	0x00010740


	//   ....[81]....
        /*05e4*/ 	.word	0x00010f00


	//   ....[82]....
        /*05e8*/ 	.word	0x00010f30


	//   ....[83]....
        /*05ec*/ 	.word	0x00010f60


	//   ....[84]....
        /*05f0*/ 	.word	0x00011020


	//   ....[85]....
        /*05f4*/ 	.word	0x00011050


	//   ....[86]....
        /*05f8*/ 	.word	0x000110a0


	//   ....[87]....
        /*05fc*/ 	.word	0x000110d0


	//   ....[88]....
        /*0600*/ 	.word	0x00011120


	//   ....[89]....
        /*0604*/ 	.word	0x00011150


	//   ....[90]....
        /*0608*/ 	.word	0x000111c0


	//   ....[91]....
        /*060c*/ 	.word	0x000114a0


	//   ....[92]....
        /*0610*/ 	.word	0x000114c0


	//   ....[93]....
        /*0614*/ 	.word	0x000114d0


	//   ....[94]....
        /*0618*/ 	.word	0x00011580


	//   ....[95]....
        /*061c*/ 	.word	0x00011590


	//   ....[96]....
        /*0620*/ 	.word	0x00011640


	//   ....[97]....
        /*0624*/ 	.word	0x00011650


	//   ....[98]....
        /*0628*/ 	.word	0x00011700


	//   ....[99]....
        /*062c*/ 	.word	0x00011710


	//   ....[100]....
        /*0630*/ 	.word	0x00011720


	//   ....[101]....
        /*0634*/ 	.word	0x00011d40


	//   ....[102]....
        /*0638*/ 	.word	0x00011d80


	//   ....[103]....
        /*063c*/ 	.word	0x00011dc0


	//   ....[104]....
        /*0640*/ 	.word	0x00011df0


	//   ....[105]....
        /*0644*/ 	.word	0x00011e10


	//   ....[106]....
        /*0648*/ 	.word	0x00011ec0


	//   ....[107]....
        /*064c*/ 	.word	0x00011f70


	//   ....[108]....
        /*0650*/ 	.word	0x00011fa0


	//   ....[109]....
        /*0654*/ 	.word	0x00011fb0


	//   ....[110]....
        /*0658*/ 	.word	0x00012040


	//   ....[111]....
        /*065c*/ 	.word	0x00012470


	//   ....[112]....
        /*0660*/ 	.word	0x000124c0


	//   ....[113]....
        /*0664*/ 	.word	0x000124f0


	//   ....[114]....
        /*0668*/ 	.word	0x00012500


	//   ....[115]....
        /*066c*/ 	.word	0x00012530


	//   ....[116]....
        /*0670*/ 	.word	0x00012560


	//   ....[117]....
        /*0674*/ 	.word	0x00012590


	//   ....[118]....
        /*0678*/ 	.word	0x000125c0


	//   ....[119]....
        /*067c*/ 	.word	0x00012740


	//   ....[120]....
        /*0680*/ 	.word	0x00012770


	//   ....[121]....
        /*0684*/ 	.word	0x000127a0


	//   ....[122]....
        /*0688*/ 	.word	0x000127d0


	//   ....[123]....
        /*068c*/ 	.word	0x00012800


	//   ....[124]....
        /*0690*/ 	.word	0x00012830


	//   ....[125]....
        /*0694*/ 	.word	0x000128f0


	//   ....[126]....
        /*0698*/ 	.word	0x00012910


	//   ....[127]....
        /*069c*/ 	.word	0x00012980


	//   ....[128]....
        /*06a0*/ 	.word	0x00012df0


	//   ....[129]....
        /*06a4*/ 	.word	0x000132e0


	//   ....[130]....
        /*06a8*/ 	.word	0x000133d0


	//   ....[131]....
        /*06ac*/ 	.word	0x000134b0


	//   ....[132]....
        /*06b0*/ 	.word	0x00013510


	//   ....[133]....
        /*06b4*/ 	.word	0x000135f0


	//   ....[134]....
        /*06b8*/ 	.word	0x000136c0


	//   ....[135]....
        /*06bc*/ 	.word	0x000137c0


	//   ....[136]....
        /*06c0*/ 	.word	0x00013830


	//   ....[137]....
        /*06c4*/ 	.word	0x00013920


	//   ....[138]....
        /*06c8*/ 	.word	0x00013990


	//   ....[139]....
        /*06cc*/ 	.word	0x00013a70


	//   ....[140]....
        /*06d0*/ 	.word	0x00013b30


	//   ....[141]....
        /*06d4*/ 	.word	0x00013b90


	//   ....[142]....
        /*06d8*/ 	.word	0x00013c10


	//   ....[143]....
        /*06dc*/ 	.word	0x00013ce0


	//   ....[144]....
        /*06e0*/ 	.word	0x00013d60


	//   ....[145]....
        /*06e4*/ 	.word	0x00013e50


	//   ....[146]....
        /*06e8*/ 	.word	0x00013ed0


	//   ....[147]....
        /*06ec*/ 	.word	0x00013fc0


	//   ....[148]....
        /*06f0*/ 	.word	0x00014040


	//   ....[149]....
        /*06f4*/ 	.word	0x00014130


	//   ....[150]....
        /*06f8*/ 	.word	0x000141b0


	//   ....[151]....
        /*06fc*/ 	.word	0x000142a0


	//   ....[152]....
        /*0700*/ 	.word	0x00014320


	//   ....[153]....
        /*0704*/ 	.word	0x00014410


	//   ....[154]....
        /*0708*/ 	.word	0x00014490


	//   ....[155]....
        /*070c*/ 	.word	0x00014560


	//   ....[156]....
        /*0710*/ 	.word	0x00014690


	//   ....[157]....
        /*0714*/ 	.word	0x00014750


	//   ....[158]....
        /*0718*/ 	.word	0x00014830


	//   ....[159]....
        /*071c*/ 	.word	0x00014910


	//   ....[160]....
        /*0720*/ 	.word	0x00014970


	//   ....[161]....
        /*0724*/ 	.word	0x00014a50


	//   ....[162]....
        /*0728*/ 	.word	0x00014ab0


	//   ....[163]....
        /*072c*/ 	.word	0x00014b90


	//   ....[164]....
        /*0730*/ 	.word	0x00014bf0


	//   ....[165]....
        /*0734*/ 	.word	0x00014d00


	//   ....[166]....
        /*0738*/ 	.word	0x00014df0


	//   ....[167]....
        /*073c*/ 	.word	0x00014e90


	//   ....[168]....
        /*0740*/ 	.word	0x00014ef0


	//   ....[169]....
        /*0744*/ 	.word	0x00015010


	//   ....[170]....
        /*0748*/ 	.word	0x00015070


	//   ....[171]....
        /*074c*/ 	.word	0x00015190


	//   ....[172]....
        /*0750*/ 	.word	0x000151f0


	//   ....[173]....
        /*0754*/ 	.word	0x00015310


	//   ....[174]....
        /*0758*/ 	.word	0x00015370


	//   ....[175]....
        /*075c*/ 	.word	0x00015440


	//   ....[176]....
        /*0760*/ 	.word	0x000155a0


	//   ....[177]....
        /*0764*/ 	.word	0x00015650


	//   ....[178]....
        /*0768*/ 	.word	0x000157a0


	//   ....[179]....
        /*076c*/ 	.word	0x00015850


	//   ....[180]....
        /*0770*/ 	.word	0x000158b0


	//   ....[181]....
        /*0774*/ 	.word	0x00015970


	//   ....[182]....
        /*0778*/ 	.word	0x00015a50


	//   ....[183]....
        /*077c*/ 	.word	0x00015b10


	//   ....[184]....
        /*0780*/ 	.word	0x00015bf0


	//   ....[185]....
        /*0784*/ 	.word	0x00015cb0


	//   ....[186]....
        /*0788*/ 	.word	0x00015dc0


	//   ....[187]....
        /*078c*/ 	.word	0x00015e60


	//   ....[188]....
        /*0790*/ 	.word	0x00015f80


	//   ....[189]....
        /*0794*/ 	.word	0x00015ff0


	//   ....[190]....
        /*0798*/ 	.word	0x00016060


	//   ....[191]....
        /*079c*/ 	.word	0x000160d0


	//   ....[192]....
        /*07a0*/ 	.word	0x00016140


	//   ....[193]....
        /*07a4*/ 	.word	0x000161c0


	//   ....[194]....
        /*07a8*/ 	.word	0x00016250


	//   ....[195]....
        /*07ac*/ 	.word	0x000162e0


	//   ....[196]....
        /*07b0*/ 	.word	0x00016350


	//   ....[197]....
        /*07b4*/ 	.word	0x000163c0


	//   ....[198]....
        /*07b8*/ 	.word	0x00016430


	//   ....[199]....
        /*07bc*/ 	.word	0x000164b0


	//   ....[200]....
        /*07c0*/ 	.word	0x00016520


	//   ....[201]....
        /*07c4*/ 	.word	0x000165c0


	//   ....[202]....
        /*07c8*/ 	.word	0x00016650


	//   ....[203]....
        /*07cc*/ 	.word	0x00016770


	//----- nvinfo : EIATTR_REG_RECONFIG
	.align		4
.L_119:
        /*07d0*/ 	.byte	0x01, 0x54
	.zero		2


	//----- nvinfo : EIATTR_SYSCALL_OFFSETS
	.align		4
        /*07d4*/ 	.byte	0x04, 0x46
        /*07d6*/ 	.short	(.L_121 - .L_120)


	//   ....[0]....
.L_120:
        /*07d8*/ 	.word	0x000017d0


	//   ....[1]....
        /*07dc*/ 	.word	0x0000ed30


	//   ....[2]....
        /*07e0*/ 	.word	0x0000ee80


	//   ....[3]....
        /*07e4*/ 	.word	0x0000ef70


	//   ....[4]....
        /*07e8*/ 	.word	0x0000fe40


	//----- nvinfo : EIATTR_MBARRIER_INSTR_OFFSETS
	.align		4
.L_121:
        /*07ec*/ 	.byte	0x04, 0x39
        /*07ee*/ 	.short	(.L_123 - .L_122)


	//   ....[0]....
.L_122:
        /*07f0*/ 	.word	0x00000180
        /*07f4*/ 	.word	0x000000ff
        /*07f8*/ 	.word	0x00038800
        /*07fc*/ 	.short	0x0100
        /*07fe*/ 	.byte	0x08
	.zero		1


	//   ....[1]....
        /*0800*/ 	.word	0x00000190
        /*0804*/ 	.word	0x000000ff
        /*0808*/ 	.word	0x00038820
        /*080c*/ 	.short	0x0100
        /*080e*/ 	.byte	0x08
	.zero		1


	//   ....[2]....
        /*0810*/ 	.word	0x00000280
        /*0814*/ 	.word	0x000000ff
        /*0818*/ 	.word	0x00038830
        /*081c*/ 	.short	0x0100
        /*081e*/ 	.byte	0x08
	.zero		1


	//   ....[3]....
        /*0820*/ 	.word	0x00000290
        /*0824*/ 	.word	0x000000ff
        /*0828*/ 	.word	0x00038840
        /*082c*/ 	.short	0x0100
        /*082e*/ 	.byte	0x08
	.zero		1


	//   ....[4]....
        /*0830*/ 	.word	0x000002a0
        /*0834*/ 	.word	0x000000ff
        /*0838*/ 	.word	0x00038838
        /*083c*/ 	.short	0x0100
        /*083e*/ 	.byte	0x08
	.zero		1


	//   ....[5]....
        /*0840*/ 	.word	0x000002b0
        /*0844*/ 	.word	0x000000ff
        /*0848*/ 	.word	0x00038848
        /*084c*/ 	.short	0x0100
        /*084e*/ 	.byte	0x08
	.zero		1


	//   ....[6]....
        /*0850*/ 	.word	0x000003e0
        /*0854*/ 	.word	0x000000ff
        /*0858*/ 	.word	0x00038850
        /*085c*/ 	.short	0x0100
        /*085e*/ 	.byte	0x08
	.zero		1


	//   ....[7]....
        /*0860*/ 	.word	0x000003f0
        /*0864*/ 	.word	0x000000ff
        /*0868*/ 	.word	0x00038860
        /*086c*/ 	.short	0x0100
        /*086e*/ 	.byte	0x08
	.zero		1


	//   ....[8]....
        /*0870*/ 	.word	0x00000400
        /*0874*/ 	.word	0x000000ff
        /*0878*/ 	.word	0x00038858
        /*087c*/ 	.short	0x0100
        /*087e*/ 	.byte	0x08
	.zero		1


	//   ....[9]....
        /*0880*/ 	.word	0x00000410
        /*0884*/ 	.word	0x000000ff
        /*0888*/ 	.word	0x00038868
        /*088c*/ 	.short	0x0100
        /*088e*/ 	.byte	0x08
	.zero		1


	//   ....[10]....
        /*0890*/ 	.word	0x00000500
        /*0894*/ 	.word	0x000000ff
        /*0898*/ 	.word	0x00038870
        /*089c*/ 	.short	0x0100
        /*089e*/ 	.byte	0x06
	.zero		1


	//   ....[11]....
        /*08a0*/ 	.word	0x00000510
        /*08a4*/ 	.word	0x000000ff
        /*08a8*/ 	.word	0x00038880
        /*08ac*/ 	.short	0x0100
        /*08ae*/ 	.byte	0x06
	.zero		1


	//   ....[12]....
        /*08b0*/ 	.word	0x00000520
        /*08b4*/ 	.word	0x000000ff
        /*08b8*/ 	.word	0x00038878
        /*08bc*/ 	.short	0x0100
        /*08be*/ 	.byte	0x06
	.zero		1


	//   ....[13]....
        /*08c0*/ 	.word	0x00000530
        /*08c4*/ 	.word	0x000000ff
        /*08c8*/ 	.word	0x00038888
        /*08cc*/ 	.short	0x0100
        /*08ce*/ 	.byte	0x06
	.zero		1


	//   ....[14]....
        /*08d0*/ 	.word	0x00000660
        /*08d4*/ 	.word	0x000000ff
        /*08d8*/ 	.word	0x00038890
        /*08dc*/ 	.short	0x0100
        /*08de*/ 	.byte	0x08
	.zero		1


	//   ....[15]....
        /*08e0*/ 	.word	0x00000670
        /*08e4*/ 	.word	0x000000ff
        /*08e8*/ 	.word	0x000388a0
        /*08ec*/ 	.short	0x0100
        /*08ee*/ 	.byte	0x08
	.zero		1


	//   ....[16]....
        /*08f0*/ 	.word	0x00000680
        /*08f4*/ 	.word	0x000000ff
        /*08f8*/ 	.word	0x00038898
        /*08fc*/ 	.short	0x0100
        /*08fe*/ 	.byte	0x08
	.zero		1


	//   ....[17]....
        /*0900*/ 	.word	0x00000690
        /*0904*/ 	.word	0x000000ff
        /*0908*/ 	.word	0x000388a8
        /*090c*/ 	.short	0x0100
        /*090e*/ 	.byte	0x08
	.zero		1


	//   ....[18]....
        /*0910*/ 	.word	0x000007d0
        /*0914*/ 	.word	0x000000ff
        /*0918*/ 	.word	0x000388b0
        /*091c*/ 	.short	0x0100
        /*091e*/ 	.byte	0x08
	.zero		1


	//   ....[19]....
        /*0920*/ 	.word	0x000007e0
        /*0924*/ 	.word	0x000000ff
        /*0928*/ 	.word	0x000388c0
        /*092c*/ 	.short	0x0100
        /*092e*/ 	.byte	0x08
	.zero		1


	//   ....[20]....
        /*0930*/ 	.word	0x000007f0
        /*0934*/ 	.word	0x000000ff
        /*0938*/ 	.word	0x000388b8
        /*093c*/ 	.short	0x0100
        /*093e*/ 	.byte	0x08
	.zero		1


	//   ....[21]....
        /*0940*/ 	.word	0x00000800
        /*0944*/ 	.word	0x000000ff
        /*0948*/ 	.word	0x000388c8
        /*094c*/ 	.short	0x0100
        /*094e*/ 	.byte	0x08
	.zero		1


	//   ....[22]....
        /*0950*/ 	.word	0x00001870
        /*0954*/ 	.word	0x000000ff
        /*0958*/ 	.word	0x00038800
        /*095c*/ 	.short	0x010a
        /*095e*/ 	.byte	0x28
	.zero		1


	//   ....[23]....
        /*0960*/ 	.word	0x00001900
        /*0964*/ 	.word	0x00000000
        /*0968*/ 	.word	0x00038830
        /*096c*/ 	.short	0x010a
        /*096e*/ 	.byte	0x3f
	.zero		1


	//   ....[24]....
        /*0970*/ 	.word	0x00001950
        /*0974*/ 	.word	0x00000000
        /*0978*/ 	.word	0x00038830
        /*097c*/ 	.short	0x010a
        /*097e*/ 	.byte	0x3f
	.zero		1


	//   ....[25]....
        /*0980*/ 	.word	0x00003fa0
        /*0984*/ 	.word	0x000000ff
        /*0988*/ 	.word	0x00000000
        /*098c*/ 	.short	0x0101
        /*098e*/ 	.byte	0x04
	.zero		1


	//   ....[26]....
        /*0990*/ 	.word	0x00005bb0
        /*0994*/ 	.word	0x000000ff
        /*0998*/ 	.word	0x00038830
        /*099c*/ 	.short	0x010a
        /*099e*/ 	.byte	0x3c
	.zero		1


	//   ....[27]....
        /*09a0*/ 	.word	0x00005bf0
        /*09a4*/ 	.word	0x000000ff
        /*09a8*/ 	.word	0x00038830
        /*09ac*/ 	.short	0x010a
        /*09ae*/ 	.byte	0x3c
	.zero		1


	//   ....[28]....
        /*09b0*/ 	.word	0x00008540
        /*09b4*/ 	.word	0x000000ff
        /*09b8*/ 	.word	0x00038850
        /*09bc*/ 	.short	0x010a
        /*09be*/ 	.byte	0x04
	.zero		1


	//   ....[29]....
        /*09c0*/ 	.word	0x00008580
        /*09c4*/ 	.word	0x000000ff
        /*09c8*/ 	.word	0x00038850
        /*09cc*/ 	.short	0x010a
        /*09ce*/ 	.byte	0x04
	.zero		1


	//   ....[30]....
        /*09d0*/ 	.word	0x00008950
        /*09d4*/ 	.word	0x000000ff
        /*09d8*/ 	.word	0x00000000
        /*09dc*/ 	.short	0x0101
        /*09de*/ 	.byte	0x3c
	.zero		1


	//   ....[31]....
        /*09e0*/ 	.word	0x00009490
        /*09e4*/ 	.word	0x000000ff
        /*09e8*/ 	.word	0x00000000
        /*09ec*/ 	.short	0x0101
        /*09ee*/ 	.byte	0x04
	.zero		1


	//   ....[32]....
        /*09f0*/ 	.word	0x00009e10
        /*09f4*/ 	.word	0x000000ff
        /*09f8*/ 	.word	0x00038850
        /*09fc*/ 	.short	0x010a
        /*09fe*/ 	.byte	0x07
	.zero		1


	//   ....[33]....
        /*0a00*/ 	.word	0x00009e50
        /*0a04*/ 	.word	0x000000ff
        /*0a08*/ 	.word	0x00038850
        /*0a0c*/ 	.short	0x010a
        /*0a0e*/ 	.byte	0x07
	.zero		1


	//   ....[34]....
        /*0a10*/ 	.word	0x0000a350
        /*0a14*/ 	.word	0x000000ff
        /*0a18*/ 	.word	0x00000000
        /*0a1c*/ 	.short	0x0101
        /*0a1e*/ 	.byte	0x04
	.zero		1


	//   ....[35]....
        /*0a20*/ 	.word	0x0000c680
        /*0a24*/ 	.word	0x000000ff
        /*0a28*/ 	.word	0x00000000
        /*0a2c*/ 	.short	0x0101
        /*0a2e*/ 	.byte	0x0a
	.zero		1


	//   ....[36]....
        /*0a30*/ 	.word	0x0000f550
        /*0a34*/ 	.word	0x00000005
        /*0a38*/ 	.word	0x00038840
        /*0a3c*/ 	.short	0x010a
        /*0a3e*/ 	.byte	0x3f
	.zero		1


	//   ....[37]....
        /*0a40*/ 	.word	0x0000fb60
        /*0a44*/ 	.word	0x00000005
        /*0a48*/ 	.word	0x00038830
        /*0a4c*/ 	.short	0x0107
        /*0a4e*/ 	.byte	0x3f
	.zero		1


	//   ....[38]....
        /*0a50*/ 	.word	0x0000fc40
        /*0a54*/ 	.word	0x00000005
        /*0a58*/ 	.word	0x00038830
        /*0a5c*/ 	.short	0x0101
        /*0a5e*/ 	.byte	0x3f
	.zero		1


	//   ....[39]....
        /*0a60*/ 	.word	0x00010830
        /*0a64*/ 	.word	0x00000016
        /*0a68*/ 	.word	0x00038800
        /*0a6c*/ 	.short	0x0107
        /*0a6e*/ 	.byte	0x3f
	.zero		1


	//   ....[40]....
        /*0a70*/ 	.word	0x00010930
        /*0a74*/ 	.word	0x00000016
        /*0a78*/ 	.word	0x00038800
        /*0a7c*/ 	.short	0x0101
        /*0a7e*/ 	.byte	0x3f
	.zero		1


	//   ....[41]....
        /*0a80*/ 	.word	0x00010950
        /*0a84*/ 	.word	0x00000016
        /*0a88*/ 	.word	0x00038820
        /*0a8c*/ 	.short	0x010a
        /*0a8e*/ 	.byte	0x3f
	.zero		1


	//   ....[42]....
        /*0a90*/ 	.word	0x00010d50
        /*0a94*/ 	.word	0x00000006
        /*0a98*/ 	.word	0x00038840
        /*0a9c*/ 	.short	0x010a
        /*0a9e*/ 	.byte	0x3f
	.zero		1


	//   ....[43]....
        /*0aa0*/ 	.word	0x000112d0
        /*0aa4*/ 	.word	0x00000006
        /*0aa8*/ 	.word	0x00038830
        /*0aac*/ 	.short	0x0107
        /*0aae*/ 	.byte	0x3f
	.zero		1


	//   ....[44]....
        /*0ab0*/ 	.word	0x00011380
        /*0ab4*/ 	.word	0x00000006
        /*0ab8*/ 	.word	0x00038830
        /*0abc*/ 	.short	0x0101
        /*0abe*/ 	.byte	0x3f
	.zero		1


	//   ....[45]....
        /*0ac0*/ 	.word	0x000113e0
        /*0ac4*/ 	.word	0x00000006
        /*0ac8*/ 	.word	0x00038860
        /*0acc*/ 	.short	0x010a
        /*0ace*/ 	.byte	0x3f
	.zero		1


	//   ....[46]....
        /*0ad0*/ 	.word	0x000118d0
        /*0ad4*/ 	.word	0x00000006
        /*0ad8*/ 	.word	0x00038850
        /*0adc*/ 	.short	0x0107
        /*0ade*/ 	.byte	0x3f
	.zero		1


	//   ....[47]....
        /*0ae0*/ 	.word	0x00011a90
        /*0ae4*/ 	.word	0x00000006
        /*0ae8*/ 	.word	0x00038850
        /*0aec*/ 	.short	0x0101
        /*0aee*/ 	.byte	0x3f
	.zero		1


	//   ....[48]....
        /*0af0*/ 	.word	0x00011c90
        /*0af4*/ 	.word	0x00000004
        /*0af8*/ 	.word	0x00038860
        /*0afc*/ 	.short	0x010a
        /*0afe*/ 	.byte	0x3f
	.zero		1


	//   ....[49]....
        /*0b00*/ 	.word	0x000121c0
        /*0b04*/ 	.word	0x00000004
        /*0b08*/ 	.word	0x00038850
        /*0b0c*/ 	.short	0x0107
        /*0b0e*/ 	.byte	0x3f
	.zero		1


	//   ....[50]....
        /*0b10*/ 	.word	0x00012270
        /*0b14*/ 	.word	0x00000004
        /*0b18*/ 	.word	0x00038850
        /*0b1c*/ 	.short	0x0101
        /*0b1e*/ 	.byte	0x3f
	.zero		1


	//   ....[51]....
        /*0b20*/ 	.word	0x00012d70
        /*0b24*/ 	.word	0x00000004
        /*0b28*/ 	.word	0x00038820
        /*0b2c*/ 	.short	0x010a
        /*0b2e*/ 	.byte	0x3f
	.zero		1


	//   ....[52]....
        /*0b30*/ 	.word	0x00012f10
        /*0b34*/ 	.word	0x00000005
        /*0b38*/ 	.word	0x00038840
        /*0b3c*/ 	.short	0x010a
        /*0b3e*/ 	.byte	0x3f
	.zero		1


	//   ....[53]....
        /*0b40*/ 	.word	0x00012fb0
        /*0b44*/ 	.word	0x0000001b
        /*0b48*/ 	.word	0x00038840
        /*0b4c*/ 	.short	0x010a
        /*0b4e*/ 	.byte	0x3f
	.zero		1


	//   ....[54]....
        /*0b50*/ 	.word	0x00012ff0
        /*0b54*/ 	.word	0x00000005
        /*0b58*/ 	.word	0x00038860
        /*0b5c*/ 	.short	0x010a
        /*0b5e*/ 	.byte	0x3f
	.zero		1


	//   ....[55]....
        /*0b60*/ 	.word	0x00013030
        /*0b64*/ 	.word	0x0000001b
        /*0b68*/ 	.word	0x00038860
        /*0b6c*/ 	.short	0x010a
        /*0b6e*/ 	.byte	0x3f
	.zero		1


	//   ....[56]....
        /*0b70*/ 	.word	0x000130a0
        /*0b74*/ 	.word	0x00000003
        /*0b78*/ 	.word	0x00038800
        /*0b7c*/ 	.short	0x010a
        /*0b7e*/ 	.byte	0x3f
	.zero		1


	//   ....[57]....
        /*0b80*/ 	.word	0x000130f0
        /*0b84*/ 	.word	0x00000000
        /*0b88*/ 	.word	0x00038830
        /*0b8c*/ 	.short	0x010a
        /*0b8e*/ 	.byte	0x3f
	.zero		1


	//   ....[58]....
        /*0b90*/ 	.word	0x00013150
        /*0b94*/ 	.word	0x00000004
        /*0b98*/ 	.word	0x00038830
        /*0b9c*/ 	.short	0x010a
        /*0b9e*/ 	.byte	0x3f
	.zero		1


	//   ....[59]....
        /*0ba0*/ 	.word	0x000131b0
        /*0ba4*/ 	.word	0x00000002
        /*0ba8*/ 	.word	0x00038850
        /*0bac*/ 	.short	0x010a
        /*0bae*/ 	.byte	0x3f
	.zero		1


	//   ....[60]....
        /*0bb0*/ 	.word	0x00013210
        /*0bb4*/ 	.word	0x00000007
        /*0bb8*/ 	.word	0x00038850
        /*0bbc*/ 	.short	0x010a
        /*0bbe*/ 	.byte	0x3f
	.zero		1


	//   ....[61]....
        /*0bc0*/ 	.word	0x00013320
        /*0bc4*/ 	.word	0x00000005
        /*0bc8*/ 	.word	0x00038840
        /*0bcc*/ 	.short	0x010a
        /*0bce*/ 	.byte	0x3f
	.zero		1


	//   ....[62]....
        /*0bd0*/ 	.word	0x00014590
        /*0bd4*/ 	.word	0x00000016
        /*0bd8*/ 	.word	0x00038820
        /*0bdc*/ 	.short	0x010a
        /*0bde*/ 	.byte	0x3f
	.zero		1


	//   ....[63]....
        /*0be0*/ 	.word	0x000145e0
        /*0be4*/ 	.word	0x00000006
        /*0be8*/ 	.word	0x00038840
        /*0bec*/ 	.short	0x010a
        /*0bee*/ 	.byte	0x3f
	.zero		1


	//   ....[64]....
        /*0bf0*/ 	.word	0x00014d40
        /*0bf4*/ 	.word	0x00000006
        /*0bf8*/ 	.word	0x00038860
        /*0bfc*/ 	.short	0x010a
        /*0bfe*/ 	.byte	0x3f
	.zero		1


	//   ....[65]....
        /*0c00*/ 	.word	0x000154f0
        /*0c04*/ 	.word	0x00000004
        /*0c08*/ 	.word	0x00038860
        /*0c0c*/ 	.short	0x010a
        /*0c0e*/ 	.byte	0x3f
	.zero		1


	//   ....[66]....
        /*0c10*/ 	.word	0x00016690
        /*0c14*/ 	.word	0x00000004
        /*0c18*/ 	.word	0x00038820
        /*0c1c*/ 	.short	0x010a
        /*0c1e*/ 	.byte	0x3f
	.zero		1


	//   ....[67]....
        /*0c20*/ 	.word	0x00016830
        /*0c24*/ 	.word	0x00000005
        /*0c28*/ 	.word	0x00038840
        /*0c2c*/ 	.short	0x010a
        /*0c2e*/ 	.byte	0x3f
	.zero		1


	//   ....[68]....
        /*0c30*/ 	.word	0x00016880
        /*0c34*/ 	.word	0x0000001b
        /*0c38*/ 	.word	0x00038840
        /*0c3c*/ 	.short	0x010a
        /*0c3e*/ 	.byte	0x3f
	.zero		1


	//   ....[69]....
        /*0c40*/ 	.word	0x000168d0
        /*0c44*/ 	.word	0x00000005
        /*0c48*/ 	.word	0x00038860
        /*0c4c*/ 	.short	0x010a
        /*0c4e*/ 	.byte	0x3f
	.zero		1


	//----- nvinfo : EIATTR_NUM_MBARRIERS
	.align		4
.L_123:
        /*0c50*/ 	.byte	0x03, 0x38
        /*0c52*/ 	.short	0x0016


	//----- nvinfo : EIATTR_EXIT_INSTR_OFFSETS
	.align		4
        /*0c54*/ 	.byte	0x04, 0x1c
        /*0c56*/ 	.short	(.L_125 - .L_124)


	//   ....[0]....
.L_124:
        /*0c58*/ 	.word	0x00000990


	//   ....[1]....
        /*0c5c*/ 	.word	0x0000db10


	//   ....[2]....
        /*0c60*/ 	.word	0x00013080


	//----- nvinfo : EIATTR_MAX_THREADS
	.align		4
.L_125:
        /*0c64*/ 	.byte	0x04, 0x05
        /*0c66*/ 	.short	(.L_127 - .L_126)
.L_126:
        /*0c68*/ 	.word	0x00000180
        /*0c6c*/ 	.word	0x00000001
        /*0c70*/ 	.word	0x00000001


	//----- nvinfo : EIATTR_CRS_STACK_SIZE
	.align		4
.L_127:
        /*0c74*/ 	.byte	0x04, 0x1e
        /*0c76*/ 	.short	(.L_129 - .L_128)
.L_128:
        /*0c78*/ 	.word	0x00000000


	//----- nvinfo : EIATTR_CBANK_PARAM_SIZE
	.align		4
.L_129:
        /*0c7c*/ 	.byte	0x03, 0x19
        /*0c7e*/ 	.short	0x0af0


	//----- nvinfo : EIATTR_PARAM_CBANK
	.align		4
        /*0c80*/ 	.byte	0x04, 0x0a
        /*0c82*/ 	.short	(.L_131 - .L_130)
	.align		4
.L_130:
        /*0c84*/ 	.word	index@(.nv.constant0._ZN7cutlass13device_kernelIN5flash11enable_sm90INS1_16FlashAttnFwdSm90INS1_25CollectiveMainloopFwdSm90ILi2EN4cute5tupleIJNS5_1CILi1EEES8_S8_EEENS6_IJNS7_ILi128EEENS7_ILi80EEENS7_ILi256EEEEEELi256ENS_10bfloat16_tEfNS_4arch4Sm90ELb0ELb0ELb0ELb1ELb1ELb0ELb0ELb1ELb1ELb1ELb0ELb0EEENS1_21CollectiveEpilogueFwdINS6_IJSA_SC_SB_EEES9_SE_SG_Li256ELb1ELb1ELb0ELb0EEENS1_36VarlenDynamicPersistentTileSchedulerILi128ELi80ELi256ELi128ELb0ELb1ELb1ELb0ELb1ELb1EEEEEEEEEvNT_6ParamsE)
        /*0c88*/ 	.short	0x0210
        /*0c8a*/ 	.short	0x0af0


	//----- nvinfo : EIATTR_SW_WAR
	.align		4
.L_131:
        /*0c8c*/ 	.byte	0x04, 0x36
        /*0c8e*/ 	.short	(.L_133 - .L_132)
.L_132:
        /*0c90*/ 	.word	0x00000008
.L_133:


//--------------------- .nv.info._ZN7cutlass13device_kernelIN5flash11enable_sm90INS1_16FlashAttnFwdSm90INS1_25CollectiveMainloopFwdSm90ILi2EN4cute5tupleIJNS5_1CILi1EEES8_S8_EEENS6_IJNS7_ILi128EEENS7_ILi80EEENS7_ILi256EEEEEELi256ENS_10bfloat16_tEfNS_4arch4Sm90ELb0ELb0ELb0ELb1ELb1ELb1ELb0ELb1ELb1ELb1ELb0ELb0EEENS1_21CollectiveEpilogueFwdINS6_IJSA_SC_SB_EEES9_SE_SG_Li256ELb1ELb1ELb0ELb0EEENS1_36VarlenDynamicPersistentTileSchedulerILi128ELi80ELi256ELi128ELb0ELb1ELb1ELb0ELb1ELb1EEEEEEEEEvNT_6ParamsE --------------------------
	.section	.nv.info._ZN7cutlass13device_kernelIN5flash11enable_sm90INS1_16FlashAttnFwdSm90INS1_25CollectiveMainloopFwdSm90ILi2EN4cute5tupleIJNS5_1CILi1EEES8_S8_EEENS6_IJNS7_ILi128EEENS7_ILi80EEENS7_ILi256EEEEEELi256ENS_10bfloat16_tEfNS_4arch4Sm90ELb0ELb0ELb0ELb1ELb1ELb1ELb0ELb1ELb1ELb1ELb0ELb0EEENS1_21CollectiveEpilogueFwdINS6_IJSA_SC_SB_EEES9_SE_SG_Li256ELb1ELb1ELb0ELb0EEENS1_36VarlenDynamicPersistentTileSchedulerILi128ELi80ELi256ELi128ELb0ELb1ELb1ELb0ELb1ELb1EEEEEEEEEvNT_6ParamsE,"",@"SHT_CUDA_INFO"
	.sectionflags	@""
	.align	4


	//----- nvinfo : EIATTR_CUDA_API_VERSION
	.align		4
        /*0000*/ 	.byte	0x04, 0x37
        /*0002*/ 	.short	(.L_135 - .L_134)
.L_134:
        /*0004*/ 	.word	0x00000082


	//----- nvinfo : EIATTR_KPARAM_INFO
	.align		4
.L_135:
        /*0008*/ 	.byte	0x04, 0x17
        /*000a*/ 	.short	(.L_137 - .L_136)
.L_136:
        /*000c*/ 	.word	0x00000000
        /*0010*/ 	.short	0x0000
        /*0012*/ 	.short	0x0070
        /*0014*/ 	.byte	0x00, 0xf0, 0x01, 0x2a


	//----- nvinfo : EIATTR_SPARSE_MMA_MASK
	.align		4
.L_137:
        /*0018*/ 	.byte	0x03, 0x50
        /*001a*/ 	.short	0x0000


	//----- nvinfo : EIATTR_MAXREG_COUNT
	.align		4
        /*001c*/ 	.byte	0x03, 0x1b
        /*001e*/ 	.short	0x00a8


	//----- nvinfo : EIATTR_NUM_BARRIERS
	.align		4
        /*0020*/ 	.byte	0x02, 0x4c
        /*0022*/ 	.byte	0x10
	.zero		1


	//----- nvinfo : EIATTR_EXTERNS
	.align		4
        /*0024*/ 	.byte	0x04, 0x0f
        /*0026*/ 	.short	(.L_139 - .L_138)


	//   ....[0]....
	.align		4
.L_138:
        /*0028*/ 	.word	index@(__assertfail)


	//----- nvinfo : EIATTR_ANNOTATIONS
	.align		4
.L_139:
        /*002c*/ 	.byte	0x04, 0x55
        /*002e*/ 	.short	(.L_141 - .L_140)


	//   ....[0]....
.L_140:
        /* <DEDUP_REMOVED lines=54> */


	//----- nvinfo : EIATTR_MERCURY_ISA_VERSION
	.align		4
.L_141:
        /*0380*/ 	.byte	0x03, 0x5f
        /*0382*/ 	.short	0x0101


	//----- nvinfo : EIATTR_UNUSED_LOAD_BYTE_OFFSET
	.align		4
        /*0384*/ 	.byte	0x04, 0x44
        /*0386*/ 	.short	(.L_143 - .L_142)


	//   ....[0]....
.L_142:
        /*0388*/ 	.word	0x00000a30
        /*038c*/ 	.word	0x0000fff0


	//   ....[1]....
        /*0390*/ 	.word	0x0001d6a0
        /*0394*/ 	.word	0x0000fff0


	//----- nvinfo : EIATTR_INT_WARP_WIDE_INSTR_OFFSETS
	.align		4
.L_143:
        /*0398*/ 	.byte	0x04, 0x31
        /*039a*/ 	.short	(.L_145 - .L_144)


	//   ....[0]....
.L_144:
        /*039c*/ 	.word	0x00000130


	//   ....[1]....
        /*03a0*/ 	.word	0x00000170


	//   ....[2]....
        /*03a4*/ 	.word	0x000001e0


	//   ....[3]....
        /*03a8*/ 	.word	0x00023070


	//   ....[4]....
        /*03ac*/ 	.word	0x00023110


	//   ....[5]....
        /*03b0*/ 	.word	0x000261e0


	//   ....[6]....
        /*03b4*/ 	.word	0x00026280


	//----- nvinfo : EIATTR_COOP_GROUP_MASK_REGIDS
	.align		4
.L_145:
        /*03b8*/ 	.byte	0x04, 0x29
        /*03ba*/ 	.short	(.L_147 - .L_146)


	//   ....[0]....
.L_146:
        /*03bc*/ 	.word	0xffffffff


	//   ....[1]....
        /*03c0*/ 	.word	0xffffffff


	//   ....[2]....
        /*03c4*/ 	.word	0xffffffff


	//   ....[3]....
        /*03c8*/ 	.word	0xffffffff


	//   ....[4]....
        /*03cc*/ 	.word	0xffffffff


	//   ....[5]....
        /*03d0*/ 	.word	0xffffffff


	//   ....[6]....
        /*03d4*/ 	.word	0xffffffff


	//   ....[7]....
        /*03d8*/ 	.word	0xffffffff


	//   ....[8]....
        /*03dc*/ 	.word	0xffffffff


	//   ....[9]....
        /*03e0*/ 	.word	0xffffffff


	//   ....[10]....
        /*03e4*/ 	.word	0xffffffff


	//   ....[11]....
        /*03e8*/ 	.word	0xffffffff


	//   ....[12]....
        /*03ec*/ 	.word	0xffffffff


	//   ....[13]....
        /*03f0*/ 	.word	0xffffffff


	//   ....[14]....
        /*03f4*/ 	.word	0xffffffff


	//   ....[15]....
        /*03f8*/ 	.word	0xffffffff


	//   ....[16]....
        /*03fc*/ 	.word	0xffffffff


	//   ....[17]....
        /*0400*/ 	.word	0xffffffff


	//   ....[18]....
        /*0404*/ 	.word	0xffffffff


	//   ....[19]....
        /*0408*/ 	.word	0xffffffff


	//   ....[20]....
        /*040c*/ 	.word	0xffffffff


	//   ....[21]....
        /*0410*/ 	.word	0xffffffff


	//   ....[22]....
        /*0414*/ 	.word	0xffffffff


	//   ....[23]....
        /*0418*/ 	.word	0xffffffff


	//   ....[24]....
        /*041c*/ 	.word	0xffffffff


	//   ....[25]....
        /*0420*/ 	.word	0xffffffff


	//   ....[26]....
        /*0424*/ 	.word	0xffffffff


	//   ....[27]....
        /*0428*/ 	.word	0xffffffff


	//   ....[28]....
        /*042c*/ 	.word	0xffffffff


	//   ....[29]....
        /*0430*/ 	.word	0xffffffff


	//   ....[30]....
        /*0434*/ 	.word	0xffffffff


	//   ....[31]....
        /*0438*/ 	.word	0xffffffff


	//   ....[32]....
        /*043c*/ 	.word	0xffffffff


	//   ....[33]....
        /*0440*/ 	.word	0xffffffff


	//   ....[34]....
        /*0444*/ 	.word	0xffffffff


	//   ....[35]....
        /*0448*/ 	.word	0xffffffff


	//   ....[36]....
        /*044c*/ 	.word	0xffffffff


	//   ....[37]....
        /*0450*/ 	.word	0xffffffff


	//   ....[38]....
        /*0454*/ 	.word	0xffffffff


	//   ....[39]....
        /*0458*/ 	.word	0xffffffff


	//   ....[40]....
        /*045c*/ 	.word	0xffffffff


	//   ....[41]....
        /*0460*/ 	.word	0xffffffff


	//   ....[42]....
        /*0464*/ 	.word	0xffffffff


	//   ....[43]....
        /*0468*/ 	.word	0xffffffff


	//   ....[44]....
        /*046c*/ 	.word	0xffffffff


	//   ....[45]....
        /*0470*/ 	.word	0xffffffff


	//   ....[46]....
        /*0474*/ 	.word	0xffffffff


	//   ....[47]....
        /*0478*/ 	.word	0xffffffff


	//   ....[48]....
        /*047c*/ 	.word	0xffffffff


	//   ....[49]....
        /*0480*/ 	.word	0xffffffff


	//   ....[50]....
        /*0484*/ 	.word	0xffffffff


	//   ....[51]....
        /*0488*/ 	.word	0xffffffff


	//   ....[52]....
        /*048c*/ 	.word	0xffffffff


	//   ....[53]....
        /*0490*/ 	.word	0xffffffff


	//   ....[54]....
        /*0494*/ 	.word	0xffffffff


	//   ....[55]....
        /*0498*/ 	.word	0xffffffff


	//   ....[56]....
        /*049c*/ 	.word	0xffffffff


	//   ....[57]....
        /*04a0*/ 	.word	0xffffffff


	//   ....[58]....
        /*04a4*/ 	.word	0xffffffff


	//   ....[59]....
        /*04a8*/ 	.word	0xffffffff


	//   ....[60]....
        /*04ac*/ 	.word	0xffffffff


	//   ....[61]....
        /*04b0*/ 	.word	0xffffffff


	//   ....[62]....
        /*04b4*/ 	.word	0xffffffff


	//   ....[63]....
        /*04b8*/ 	.word	0xffffffff


	//   ....[64]....
        /*04bc*/ 	.word	0xffffffff


	//   ....[65]....
        /*04c0*/ 	.word	0xffffffff


	//   ....[66]....
        /*04c4*/ 	.word	0xffffffff


	//   ....[67]....
        /*04c8*/ 	.word	0xffffffff


	//   ....[68]....
        /*04cc*/ 	.word	0xffffffff


	//   ....[69]....
        /*04d0*/ 	.word	0xffffffff


	//   ....[70]....
        /*04d4*/ 	.word	0xffffffff


	//   ....[71]....
        /*04d8*/ 	.word	0xffffffff


	//   ....[72]....
        /*04dc*/ 	.word	0xffffffff


	//   ....[73]....
        /*04e0*/ 	.word	0xffffffff


	//   ....[74]....
        /*04e4*/ 	.word	0xffffffff


	//   ....[75]....
        /*04e8*/ 	.word	0xffffffff


	//   ....[76]....
        /*04ec*/ 	.word	0xffffffff


	//   ....[77]....
        /*04f0*/ 	.word	0xffffffff


	//   ....[78]....
        /*04f4*/ 	.word	0xffffffff


	//   ....[79]....
        /*04f8*/ 	.word	0xffffffff


	//   ....[80]....
        /*04fc*/ 	.word	0xffffffff


	//   ....[81]....
        /*0500*/ 	.word	0xffffffff


	//   ....[82]....
        /*0504*/ 	.word	0xffffffff


	//   ....[83]....
        /*0508*/ 	.word	0xffffffff


	//   ....[84]....
        /*050c*/ 	.word	0xffffffff


	//   ....[85]....
        /*0510*/ 	.word	0xffffffff


	//   ....[86]....
        /*0514*/ 	.word	0xffffffff


	//   ....[87]....
        /*0518*/ 	.word	0xffffffff


	//   ....[88]....
        /*051c*/ 	.word	0xffffffff


	//   ....[89]....
        /*0520*/ 	.word	0xffffffff


	//   ....[90]....
        /*0524*/ 	.word	0xffffffff


	//   ....[91]....
        /*0528*/ 	.word	0xffffffff


	//   ....[92]....
        /*052c*/ 	.word	0xffffffff


	//   ....[93]....
        /*0530*/ 	.word	0xffffffff


	//   ....[94]....
        /*0534*/ 	.word	0xffffffff


	//   ....[95]....
        /*0538*/ 	.word	0xffffffff


	//   ....[96]....
        /*053c*/ 	.word	0xffffffff


	//   ....[97]....
        /*0540*/ 	.word	0xffffffff


	//   ....[98]....
        /*0544*/ 	.word	0xffffffff


	//   ....[99]....
        /*0548*/ 	.word	0xffffffff


	//   ....[100]....
        /*054c*/ 	.word	0xffffffff


	//   ....[101]....
        /*0550*/ 	.word	0xffffffff


	//   ....[102]....
        /*0554*/ 	.word	0xffffffff


	//   ....[103]....
        /*0558*/ 	.word	0xffffffff


	//   ....[104]....
        /*055c*/ 	.word	0xffffffff


	//   ....[105]....
        /*0560*/ 	.word	0xffffffff


	//   ....[106]....
        /*0564*/ 	.word	0xffffffff


	//   ....[107]....
        /*0568*/ 	.word	0xffffffff


	//   ....[108]....
        /*056c*/ 	.word	0xffffffff


	//   ....[109]....
        /*0570*/ 	.word	0xffffffff


	//   ....[110]....
        /*0574*/ 	.word	0xffffffff


	//   ....[111]....
        /*0578*/ 	.word	0xffffffff


	//   ....[112]....
        /*057c*/ 	.word	0xffffffff


	//   ....[113]....
        /*0580*/ 	.word	0xffffffff


	//   ....[114]....
        /*0584*/ 	.word	0xffffffff


	//   ....[115]....
        /*0588*/ 	.word	0xffffffff


	//   ....[116]....
        /*058c*/ 	.word	0xffffffff


	//   ....[117]....
        /*0590*/ 	.word	0xffffffff


	//   ....[118]....
        /*0594*/ 	.word	0xffffffff


	//   ....[119]....
        /*0598*/ 	.word	0xffffffff


	//   ....[120]....
        /*059c*/ 	.word	0xffffffff


	//   ....[121]....
        /*05a0*/ 	.word	0xffffffff


	//   ....[122]....
        /*05a4*/ 	.word	0xffffffff


	//   ....[123]....
        /*05a8*/ 	.word	0xffffffff


	//   ....[124]....
        /*05ac*/ 	.word	0xffffffff


	//   ....[125]....
        /*05b0*/ 	.word	0xffffffff


	//   ....[126]....
        /*05b4*/ 	.word	0xffffffff


	//   ....[127]....
        /*05b8*/ 	.word	0xffffffff


	//   ....[128]....
        /*05bc*/ 	.word	0xffffffff


	//   ....[129]....
        /*05c0*/ 	.word	0xffffffff


	//   ....[130]....
        /*05c4*/ 	.word	0xffffffff


	//   ....[131]....
        /*05c8*/ 	.word	0xffffffff


	//   ....[132]....
        /*05cc*/ 	.word	0xffffffff


	//   ....[133]....
        /*05d0*/ 	.word	0xffffffff


	//   ....[134]....
        /*05d4*/ 	.word	0xffffffff


	//   ....[135]....
        /*05d8*/ 	.word	0xffffffff


	//   ....[136]....
        /*05dc*/ 	.word	0xffffffff


	//   ....[137]....
        /*05e0*/ 	.word	0xffffffff


	//   ....[138]....
        /*05e4*/ 	.word	0xffffffff


	//   ....[139]....
        /*05e8*/ 	.word	0xffffffff


	//   ....[140]....
        /*05ec*/ 	.word	0xffffffff


	//   ....[141]....
        /*05f0*/ 	.word	0xffffffff


	//   ....[142]....
        /*05f4*/ 	.word	0xffffffff


	//   ....[143]....
        /*05f8*/ 	.word	0xffffffff


	//   ....[144]....
        /*05fc*/ 	.word	0xffffffff


	//   ....[145]....
        /*0600*/ 	.word	0xffffffff


	//   ....[146]....
        /*0604*/ 	.word	0xffffffff


	//   ....[147]....
        /*0608*/ 	.word	0xffffffff


	//   ....[148]....
        /*060c*/ 	.word	0xffffffff


	//   ....[149]....
        /*0610*/ 	.word	0xffffffff


	//   ....[150]....
        /*0614*/ 	.word	0xffffffff


	//   ....[151]....
        /*0618*/ 	.word	0xffffffff


	//   ....[152]....
        /*061c*/ 	.word	0xffffffff


	//   ....[153]....
        /*0620*/ 	.word	0xffffffff


	//   ....[154]....
        /*0624*/ 	.word	0xffffffff


	//   ....[155]....
        /*0628*/ 	.word	0xffffffff


	//   ....[156]....
        /*062c*/ 	.word	0xffffffff


	//   ....[157]....
        /*0630*/ 	.word	0xffffffff


	//   ....[158]....
        /*0634*/ 	.word	0xffffffff


	//   ....[159]....
        /*0638*/ 	.word	0xffffffff


	//   ....[160]....
        /*063c*/ 	.word	0xffffffff


	//   ....[161]....
        /*0640*/ 	.word	0xffffffff


	//   ....[162]....
        /*0644*/ 	.word	0xffffffff


	//   ....[163]....
        /*0648*/ 	.word	0x0500000f


	//   ....[164]....
        /*064c*/ 	.word	0x0500000f


	//   ....[165]....
        /*0650*/ 	.word	0x0500000f


	//   ....[166]....
        /*0654*/ 	.word	0x0500000f


	//   ....[167]....
        /*0658*/ 	.word	0x0500000f


	//   ....[168]....
        /*065c*/ 	.word	0x0500000f


	//   ....[169]....
        /*0660*/ 	.word	0x0500000f


	//   ....[170]....
        /*0664*/ 	.word	0x0500000f


	//   ....[171]....
        /*0668*/ 	.word	0x0500000f


	//   ....[172]....
        /*066c*/ 	.word	0x0500000f


	//   ....[173]....
        /*0670*/ 	.word	0x0500000f


	//   ....[174]....
        /*0674*/ 	.word	0x0500000f


	//   ....[175]....
        /*0678*/ 	.word	0x0500000f


	//   ....[176]....
        /*067c*/ 	.word	0x0500000f


	//   ....[177]....
        /*0680*/ 	.word	0x0500000f


	//   ....[178]....
        /*0684*/ 	.word	0x0500000f


	//   ....[179]....
        /*0688*/ 	.word	0x0500000f


	//   ....[180]....
        /*068c*/ 	.word	0x0500000f


	//   ....[181]....
        /*0690*/ 	.word	0x0500000f


	//   ....[182]....
        /*0694*/ 	.word	0x0500000f


	//   ....[183]....
        /*0698*/ 	.word	0x0500000f


	//   ....[184]....
        /*069c*/ 	.word	0x0500000f


	//   ....[185]....
        /*06a0*/ 	.word	0x0500000f


	//   ....[186]....
        /*06a4*/ 	.word	0x0500000f


	//   ....[187]....
        /*06a8*/ 	.word	0x0500000f


	//   ....[188]....
        /*06ac*/ 	.word	0x0500000f


	//   ....[189]....
        /*06b0*/ 	.word	0x0500000f


	//   ....[190]....
        /*06b4*/ 	.word	0x0500000f


	//   ....[191]....
        /*06b8*/ 	.word	0x0500000f


	//   ....[192]....
        /*06bc*/ 	.word	0x0500000f


	//   ....[193]....
        /*06c0*/ 	.word	0x0500000f


	//   ....[194]....
        /*06c4*/ 	.word	0x0500000f


	//   ....[195]....
        /*06c8*/ 	.word	0x0500000f


	//   ....[196]....
        /*06cc*/ 	.word	0x0500000f


	//   ....[197]....
        /*06d0*/ 	.word	0x0500000f


	//   ....[198]....
        /*06d4*/ 	.word	0x0500000f


	//   ....[199]....
        /*06d8*/ 	.word	0x0500000f


	//   ....[200]....
        /*06dc*/ 	.word	0x0500000f


	//   ....[201]....
        /*06e0*/ 	.word	0x0500000f


	//   ....[202]....
        /*06e4*/ 	.word	0x0500000f


	//   ....[203]....
        /*06e8*/ 	.word	0x0500000f


	//   ....[204]....
        /*06ec*/ 	.word	0x0500000f


	//   ....[205]....
        /*06f0*/ 	.word	0x0500000f


	//   ....[206]....
        /*06f4*/ 	.word	0x0500000f


	//   ....[207]....
        /*06f8*/ 	.word	0x0500000f


	//   ....[208]....
        /*06fc*/ 	.word	0x0500000f


	//   ....[209]....
        /*0700*/ 	.word	0x0500000f


	//   ....[210]....
        /*0704*/ 	.word	0x0500000f


	//   ....[211]....
        /*0708*/ 	.word	0x0500000f


	//   ....[212]....
        /*070c*/ 	.word	0x0500000f


	//   ....[213]....
        /*0710*/ 	.word	0x0500000f


	//   ....[214]....
        /*0714*/ 	.word	0x0500000f


	//   ....[215]....
        /*0718*/ 	.word	0x0500000f


	//   ....[216]....
        /*071c*/ 	.word	0x0500000f


	//   ....[217]....
        /*0720*/ 	.word	0x0500000f


	//   ....[218]....
        /*0724*/ 	.word	0x0500000f


	//   ....[219]....
        /*0728*/ 	.word	0x0500000f


	//   ....[220]....
        /*072c*/ 	.word	0x0500000f


	//   ....[221]....
        /*0730*/ 	.word	0x0500000f


	//   ....[222]....
        /*0734*/ 	.word	0x0500000f


	//   ....[223]....
        /*0738*/ 	.word	0x0500000f


	//   ....[224]....
        /*073c*/ 	.word	0x0500000f


	//   ....[225]....
        /*0740*/ 	.word	0x0500000f


	//   ....[226]....
        /*0744*/ 	.word	0x0500000f


	//   ....[227]....
        /*0748*/ 	.word	0x0500000f


	//   ....[228]....
        /*074c*/ 	.word	0x0500000f


	//   ....[229]....
        /*0750*/ 	.word	0x0500000f


	//   ....[230]....
        /*0754*/ 	.word	0x0500000f


	//   ....[231]....
        /*0758*/ 	.word	0x0500000f


	//   ....[232]....
        /*075c*/ 	.word	0x0500000f


	//   ....[233]....
        /*0760*/ 	.word	0x0500000f


	//   ....[234]....
        /*0764*/ 	.word	0x0500000f


	//   ....[235]....
        /*0768*/ 	.word	0x0500000f


	//   ....[236]....
        /*076c*/ 	.word	0x0500000f


	//   ....[237]....
        /*0770*/ 	.word	0x0500000f


	//   ....[238]....
        /*0774*/ 	.word	0x0500000f


	//   ....[239]....
        /*0778*/ 	.word	0x0500000f


	//   ....[240]....
        /*077c*/ 	.word	0x0500000f


	//   ....[241]....
        /*0780*/ 	.word	0x0500000f


	//   ....[242]....
        /*0784*/ 	.word	0x0500000f


	//   ....[243]....
        /*0788*/ 	.word	0x0500000f


	//   ....[244]....
        /*078c*/ 	.word	0x0500000f


	//   ....[245]....
        /*0790*/ 	.word	0x0500000f


	//   ....[246]....
        /*0794*/ 	.word	0x0500000f


	//   ....[247]....
        /*0798*/ 	.word	0x0500000f


	//   ....[248]....
        /*079c*/ 	.word	0x0500000f


	//   ....[249]....
        /*07a0*/ 	.word	0x0500000f


	//   ....[250]....
        /*07a4*/ 	.word	0x0500000f


	//   ....[251]....
        /*07a8*/ 	.word	0x0500000f


	//   ....[252]....
        /*07ac*/ 	.word	0x0500000f


	//   ....[253]....
        /*07b0*/ 	.word	0x0500000f


	//   ....[254]....
        /*07b4*/ 	.word	0x0500000f


	//   ....[255]....
        /*07b8*/ 	.word	0x0500000f


	//   ....[0]....
        /*07bc*/ 	.word	0x0500000f


	//   ....[1]....
        /*07c0*/ 	.word	0x0500000f


	//   ....[2]....
        /*07c4*/ 	.word	0x0500000f


	//   ....[3]....
        /*07c8*/ 	.word	0x0500000f


	//   ....[4]....
        /*07cc*/ 	.word	0x0500000f


	//   ....[5]....
        /*07d0*/ 	.word	0x0500000f


	//   ....[6]....
        /*07d4*/ 	.word	0x0500000f


	//   ....[7]....
        /*07d8*/ 	.word	0x0500000f


	//   ....[8]....
        /*07dc*/ 	.word	0x0500000f


	//----- nvinfo : EIATTR_COOP_GROUP_INSTR_OFFSETS
	.align		4
.L_147:
        /*07e0*/ 	.byte	0x04, 0x28
        /*07e2*/ 	.short	(.L_149 - .L_148)


	//   ....[0]....
.L_148:
        /*07e4*/ 	.word	0x00000060


	//   ....[1]....
        /*07e8*/ 	.word	0x00000140


	//   ....[2]....
        /*07ec*/ 	.word	0x00000190


	//   ....[3]....
        /*07f0*/ 	.word	0x000003c0


	//   ....[4]....
        /*07f4*/ 	.word	0x00000520


	//   ....[5]....
        /*07f8*/ 	.word	0x00000640


	//   ....[6]....
        /*07fc*/ 	.word	0x000007a0


	//   ....[7]....
        /*0800*/ 	.word	0x00003420


	//   ....[8]....
        /*0804*/ 	.word	0x00003430


	//   ....[9]....
        /*0808*/ 	.word	0x00004310


	//   ....[10]....
        /*080c*/ 	.word	0x00004320


	//   ....[11]....
        /*0810*/ 	.word	0x00005210


	//   ....[12]....
        /*0814*/ 	.word	0x00005220


	//   ....[13]....
        /*0818*/ 	.word	0x00006eb0


	//   ....[14]....
        /*081c*/ 	.word	0x00006ec0


	//   ....[15]....
        /*0820*/ 	.word	0x00007ef0


	//   ....[16]....
        /*0824*/ 	.word	0x00007f00


	//   ....[17]....
        /*0828*/ 	.word	0x00008fe0


	//   ....[18]....
        /*082c*/ 	.word	0x00008ff0


	//   ....[19]....
        /*0830*/ 	.word	0x0000a300


	//   ....[20]....
        /*0834*/ 	.word	0x0000a310


	//   ....[21]....
        /*0838*/ 	.word	0x0000a4d0


	//   ....[22]....
        /*083c*/ 	.word	0x0000a4e0


	//   ....[23]....
        /*0840*/ 	.word	0x0000a6b0


	//   ....[24]....
        /*0844*/ 	.word	0x0000a6c0


	//   ....[25]....
        /*0848*/ 	.word	0x0000ab30


	//   ....[26]....
        /*084c*/ 	.word	0x0000ab40


	//   ....[27]....
        /*0850*/ 	.word	0x0000acc0


	//   ....[28]....
        /*0854*/ 	.word	0x0000ace0


	//   ....[29]....
        /*0858*/ 	.word	0x0000ae70


	//   ....[30]....
        /*085c*/ 	.word	0x0000ae90


	//   ....[31]....
        /*0860*/ 	.word	0x0000b670


	//   ....[32]....
        /*0864*/ 	.word	0x0000bc90


	//   ....[33]....
        /*0868*/ 	.word	0x0000bca0


	//   ....[34]....
        /*086c*/ 	.word	0x0000bcb0


	//   ....[35]....
        /*0870*/ 	.word	0x0000bcc0


	//   ....[36]....
        /*0874*/ 	.word	0x0000ef20


	//   ....[37]....
        /*0878*/ 	.word	0x0000ef30


	//   ....[38]....
        /*087c*/ 	.word	0x0000ef40


	//   ....[39]....
        /*0880*/ 	.word	0x0000ef50


	//   ....[40]....
        /*0884*/ 	.word	0x000164f0


	//   ....[41]....
        /*0888*/ 	.word	0x00016550


	//   ....[42]....
        /*088c*/ 	.word	0x00016970


	//   ....[43]....
        /*0890*/ 	.word	0x00016a10


	//   ....[44]....
        /*0894*/ 	.word	0x0001b560


	//   ....[45]....
        /*0898*/ 	.word	0x0001b570


	//   ....[46]....
        /*089c*/ 	.word	0x0001b5a0


	//   ....[47]....
        /*08a0*/ 	.word	0x0001b5b0


	//   ....[48]....
        /*08a4*/ 	.word	0x0001c990


	//   ....[49]....
        /*08a8*/ 	.word	0x0001ca40


	//   ....[50]....
        /*08ac*/ 	.word	0x0001cc10


	//   ....[51]....
        /*08b0*/ 	.word	0x0001cc30


	//   ....[52]....
        /*08b4*/ 	.word	0x0001e970


	//   ....[53]....
        /*08b8*/ 	.word	0x0001e9b0


	//   ....[54]....
        /*08bc*/ 	.word	0x0001e9f0


	//   ....[55]....
        /*08c0*/ 	.word	0x0001ea20


	//   ....[56]....
        /*08c4*/ 	.word	0x0001f220


	//   ....[57]....
        /*08c8*/ 	.word	0x0001f240


	//   ....[58]....
        /*08cc*/ 	.word	0x0001f390


	//   ....[59]....
        /*08d0*/ 	.word	0x0001f3b0


	//   ....[60]....
        /*08d4*/ 	.word	0x0001f500


	//   ....[61]....
        /*08d8*/ 	.word	0x0001f520


	//   ....[62]....
        /*08dc*/ 	.word	0x0001f680


	//   ....[63]....
        /*08e0*/ 	.word	0x0001f6a0


	//   ....[64]....
        /*08e4*/ 	.word	0x00020000


	//   ....[65]....
        /*08e8*/ 	.word	0x00020020


	//   ....[66]....
        /*08ec*/ 	.word	0x00020170


	//   ....[67]....
        /*08f0*/ 	.word	0x00020190


	//   ....[68]....
        /*08f4*/ 	.word	0x000202e0


	//   ....[69]....
        /*08f8*/ 	.word	0x00020300


	//   ....[70]....
        /*08fc*/ 	.word	0x00020460


	//   ....[71]....
        /*0900*/ 	.word	0x00020480


	//   ....[72]....
        /*0904*/ 	.word	0x00020660


	//   ....[73]....
        /*0908*/ 	.word	0x00020820


	//   ....[74]....
        /*090c*/ 	.word	0x00020850


	//   ....[75]....
        /*0910*/ 	.word	0x00020880


	//   ....[76]....
        /*0914*/ 	.word	0x000208b0


	//   ....[77]....
        /*0918*/ 	.word	0x000208e0


	//   ....[78]....
        /*091c*/ 	.word	0x00020910


	//   ....[79]....
        /*0920*/ 	.word	0x00020a90


	//   ....[80]....
        /*0924*/ 	.word	0x00020ac0


	//   ....[81]....
        /*0928*/ 	.word	0x00020af0


	//   ....[82]....
        /*092c*/ 	.word	0x00020b20


	//   ....[83]....
        /*0930*/ 	.word	0x00020b50


	//   ....[84]....
        /*0934*/ 	.word	0x00020b80


	//   ....[85]....
        /*0938*/ 	.word	0x00020c10


	//   ....[86]....
        /*093c*/ 	.word	0x00020c40


	//   ....[87]....
        /*0940*/ 	.word	0x00020cc0


	//   ....[88]....
        /*0944*/ 	.word	0x00021830


	//   ....[89]....
        /*0948*/ 	.word	0x00023c90


	//   ....[90]....
        /*094c*/ 	.word	0x00023cd0


	//   ....[91]....
        /*0950*/ 	.word	0x00023d10


	//   ....[92]....
        /*0954*/ 	.word	0x00023dd0


	//   ....[93]....
        /*0958*/ 	.word	0x00023e00


	//   ....[94]....
        /*095c*/ 	.word	0x00023e60


	//   ....[95]....
        /*0960*/ 	.word	0x00023ea0


	//   ....[96]....
        /*0964*/ 	.word	0x00023f00


	//   ....[97]....
        /*0968*/ 	.word	0x00023f20


	//   ....[98]....
        /*096c*/ 	.word	0x00023f50


	//   ....[99]....
        /*0970*/ 	.word	0x000247b0


	//   ....[100]....
        /*0974*/ 	.word	0x000247f0


	//   ....[101]....
        /*0978*/ 	.word	0x00024810


	//   ....[102]....
        /*097c*/ 	.word	0x000248b0


	//   ....[103]....
        /*0980*/ 	.word	0x000248c0


	//   ....[104]....
        /*0984*/ 	.word	0x00024970


	//   ....[105]....
        /*0988*/ 	.word	0x00024980


	//   ....[106]....
        /*098c*/ 	.word	0x00024a30


	//   ....[107]....
        /*0990*/ 	.word	0x00024a40


	//   ....[108]....
        /*0994*/ 	.word	0x00024af0


	//   ....[109]....
        /*0998*/ 	.word	0x00024b00


	//   ....[110]....
        /*099c*/ 	.word	0x00024bb0


	//   ....[111]....
        /*09a0*/ 	.word	0x00024bc0


	//   ....[112]....
        /*09a4*/ 	.word	0x00024c70


	//   ....[113]....
        /*09a8*/ 	.word	0x00024c80


	//   ....[114]....
        /*09ac*/ 	.word	0x00024cd0


	//   ....[115]....
        /*09b0*/ 	.word	0x00025510


	//   ....[116]....
        /*09b4*/ 	.word	0x00025550


	//   ....[117]....
        /*09b8*/ 	.word	0x00025580


	//   ....[118]....
        /*09bc*/ 	.word	0x00025640


	//   ....[119]....
        /*09c0*/ 	.word	0x00025670


	//   ....[120]....
        /*09c4*/ 	.word	0x000256c0


	//   ....[121]....
        /*09c8*/ 	.word	0x000256f0


	//   ....[122]....
        /*09cc*/ 	.word	0x00025740


	//   ....[123]....
        /*09d0*/ 	.word	0x00025770


	//   ....[124]....
        /*09d4*/ 	.word	0x000257e0


	//   ....[125]....
        /*09d8*/ 	.word	0x00025ae0


	//   ....[126]....
        /*09dc*/ 	.word	0x00025b10


	//   ....[127]....
        /*09e0*/ 	.word	0x00025bd0


	//   ....[128]....
        /*09e4*/ 	.word	0x00025be0


	//   ....[129]....
        /*09e8*/ 	.word	0x00025c90


	//   ....[130]....
        /*09ec*/ 	.word	0x00025ca0


	//   ....[131]....
        /*09f0*/ 	.word	0x00025d50


	//   ....[132]....
        /*09f4*/ 	.word	0x00025d60


	//   ....[133]....
        /*09f8*/ 	.word	0x00025d70


	//   ....[134]....
        /*09fc*/ 	.word	0x00025e20


	//   ....[135]....
        /*0a00*/ 	.word	0x000263e0


	//   ....[136]....
        /*0a04*/ 	.word	0x00026420


	//   ....[137]....
        /*0a08*/ 	.word	0x000264c0


	//   ....[138]....
        /*0a0c*/ 	.word	0x000264f0


	//   ....[139]....
        /*0a10*/ 	.word	0x00026580


	//   ....[140]....
        /*0a14*/ 	.word	0x000265b0


	//   ....[141]....
        /*0a18*/ 	.word	0x00026640


	//   ....[142]....
        /*0a1c*/ 	.word	0x00026670


	//   ....[143]....
        /*0a20*/ 	.word	0x00026680


	//   ....[144]....
        /*0a24*/ 	.word	0x00026710


	//   ....[145]....
        /*0a28*/ 	.word	0x00026b70


	//   ....[146]....
        /*0a2c*/ 	.word	0x00026bc0


	//   ....[147]....
        /*0a30*/ 	.word	0x00026bf0


	//   ....[148]....
        /*0a34*/ 	.word	0x00026c00


	//   ....[149]....
        /*0a38*/ 	.word	0x00026c30


	//   ....[150]....
        /*0a3c*/ 	.word	0x00026c60


	//   ....[151]....
        /*0a40*/ 	.word	0x00026c90


	//   ....[152]....
        /*0a44*/ 	.word	0x00026cc0


	//   ....[153]....
        /*0a48*/ 	.word	0x00026e50


	//   ....[154]....
        /*0a4c*/ 	.word	0x00026e80


	//   ....[155]....
        /*0a50*/ 	.word	0x00026eb0


	//   ....[156]....
        /*0a54*/ 	.word	0x00026ee0


	//   ....[157]....
        /*0a58*/ 	.word	0x00026f10


	//   ....[158]....
        /*0a5c*/ 	.word	0x00026f40


	//   ....[159]....
        /*0a60*/ 	.word	0x00027000


	//   ....[160]....
        /*0a64*/ 	.word	0x00027020


	//   ....[161]....
        /*0a68*/ 	.word	0x00027090


	//   ....[162]....
        /*0a6c*/ 	.word	0x00027500


	//   ....[163]....
        /*0a70*/ 	.word	0x00027820


	//   ....[164]....
        /*0a74*/ 	.word	0x000278b0


	//   ....[165]....
        /*0a78*/ 	.word	0x00027950


	//   ....[166]....
        /*0a7c*/ 	.word	0x000279e0


	//   ....[167]....
        /*0a80*/ 	.word	0x00027a80


	//   ....[168]....
        /*0a84*/ 	.word	0x00027b10


	//   ....[169]....
        /*0a88*/ 	.word	0x00027c00


	//   ....[170]....
        /*0a8c*/ 	.word	0x00027c90


	//   ....[171]....
        /*0a90*/ 	.word	0x00027d30


	//   ....[172]....
        /*0a94*/ 	.word	0x00027dc0


	//   ....[173]....
        /*0a98*/ 	.word	0x00027e60


	//   ....[174]....
        /*0a9c*/ 	.word	0x00027ef0


	//   ....[175]....
        /*0aa0*/ 	.word	0x00027fe0


	//   ....[176]....
        /*0aa4*/ 	.word	0x00028070


	//   ....[177]....
        /*0aa8*/ 	.word	0x00028110


	//   ....[178]....
        /*0aac*/ 	.word	0x000281a0


	//   ....[179]....
        /*0ab0*/ 	.word	0x00028240


	//   ....[180]....
        /*0ab4*/ 	.word	0x000282d0


	//   ....[181]....
        /*0ab8*/ 	.word	0x000283c0


	//   ....[182]....
        /*0abc*/ 	.word	0x00028450


	//   ....[183]....
        /*0ac0*/ 	.word	0x000284a0


	//   ....[184]....
        /*0ac4*/ 	.word	0x000284f0


	//   ....[185]....
        /*0ac8*/ 	.word	0x000285d0


	//   ....[186]....
        /*0acc*/ 	.word	0x00028660


	//   ....[187]....
        /*0ad0*/ 	.word	0x000286b0


	//   ....[188]....
        /*0ad4*/ 	.word	0x00028700


	//   ....[189]....
        /*0ad8*/ 	.word	0x00028960


	//   ....[190]....
        /*0adc*/ 	.word	0x00028c40


	//   ....[191]....
        /*0ae0*/ 	.word	0x00028d30


	//   ....[192]....
        /*0ae4*/ 	.word	0x00028e10


	//   ....[193]....
        /*0ae8*/ 	.word	0x00028f60


	//   ....[194]....
        /*0aec*/ 	.word	0x00028fb0


	//   ....[195]....
        /*0af0*/ 	.word	0x000290c0


	//   ....[196]....
        /*0af4*/ 	.word	0x00029120


	//   ....[197]....
        /*0af8*/ 	.word	0x00029230


	//   ....[198]....
        /*0afc*/ 	.word	0x00029290


	//   ....[199]....
        /*0b00*/ 	.word	0x00029390


	//   ....[200]....
        /*0b04*/ 	.word	0x000293e0


	//   ....[201]....
        /*0b08*/ 	.word	0x00029490


	//   ....[202]....
        /*0b0c*/ 	.word	0x000294f0


	//   ....[203]....
        /*0b10*/ 	.word	0x00029620


	//   ....[204]....
        /*0b14*/ 	.word	0x00029670


	//   ....[205]....
        /*0b18*/ 	.word	0x000297b0


	//   ....[206]....
        /*0b1c*/ 	.word	0x00029800


	//   ....[207]....
        /*0b20*/ 	.word	0x00029940


	//   ....[208]....
        /*0b24*/ 	.word	0x00029990


	//   ....[209]....
        /*0b28*/ 	.word	0x00029ad0


	//   ....[210]....
        /*0b2c*/ 	.word	0x00029b20


	//   ....[211]....
        /*0b30*/ 	.word	0x00029c60


	//   ....[212]....
        /*0b34*/ 	.word	0x00029cb0


	//   ....[213]....
        /*0b38*/ 	.word	0x00029df0


	//   ....[214]....
        /*0b3c*/ 	.word	0x00029e40


	//   ....[215]....
        /*0b40*/ 	.word	0x00029f60


	//   ....[216]....
        /*0b44*/ 	.word	0x00029fb0


	//   ....[217]....
        /*0b48*/ 	.word	0x0002a0e0


	//   ....[218]....
        /*0b4c*/ 	.word	0x0002a1c0


	//   ....[219]....
        /*0b50*/ 	.word	0x0002a320


	//   ....[220]....
        /*0b54*/ 	.word	0x0002a370


	//   ....[221]....
        /*0b58*/ 	.word	0x0002a470


	//   ....[222]....
        /*0b5c*/ 	.word	0x0002a4c0


	//   ....[223]....
        /*0b60*/ 	.word	0x0002a5c0


	//   ....[224]....
        /*0b64*/ 	.word	0x0002a610


	//   ....[225]....
        /*0b68*/ 	.word	0x0002a740


	//   ....[226]....
        /*0b6c*/ 	.word	0x0002a790


	//   ....[227]....
        /*0b70*/ 	.word	0x0002a880


	//   ....[228]....
        /*0b74*/ 	.word	0x0002a920


	//   ....[229]....
        /*0b78*/ 	.word	0x0002aa60


	//   ....[230]....
        /*0b7c*/ 	.word	0x0002aab0


	//   ....[231]....
        /*0b80*/ 	.word	0x0002abf0


	//   ....[232]....
        /*0b84*/ 	.word	0x0002ac40


	//   ....[233]....
        /*0b88*/ 	.word	0x0002ad80


	//   ....[234]....
        /*0b8c*/ 	.word	0x0002add0


	//   ....[235]....
        /*0b90*/ 	.word	0x0002af10


	//   ....[236]....
        /*0b94*/ 	.word	0x0002af60


	//   ....[237]....
        /*0b98*/ 	.word	0x0002b050


	//   ....[238]....
        /*0b9c*/ 	.word	0x0002b110


	//   ....[239]....
        /*0ba0*/ 	.word	0x0002b2b0


	//   ....[240]....
        /*0ba4*/ 	.word	0x0002b300


	//   ....[241]....
        /*0ba8*/ 	.word	0x0002b430


	//   ....[242]....
        /*0bac*/ 	.word	0x0002b480


	//   ....[243]....
        /*0bb0*/ 	.word	0x0002b5b0


	//   ....[244]....
        /*0bb4*/ 	.word	0x0002b600


	//   ....[245]....
        /*0bb8*/ 	.word	0x0002b730


	//   ....[246]....
        /*0bbc*/ 	.word	0x0002b780


	//   ....[247]....
        /*0bc0*/ 	.word	0x0002b810


	//   ....[248]....
        /*0bc4*/ 	.word	0x0002b8b0


	//   ....[249]....
        /*0bc8*/ 	.word	0x0002b9e0


	//   ....[250]....
        /*0bcc*/ 	.word	0x0002ba50


	//   ....[251]....
        /*0bd0*/ 	.word	0x0002bac0


	//   ....[252]....
        /*0bd4*/ 	.word	0x0002bb30


	//   ....[253]....
        /*0bd8*/ 	.word	0x0002bba0


	//   ....[254]....
        /*0bdc*/ 	.word	0x0002bc20


	//   ....[255]....
        /*0be0*/ 	.word	0x0002bcb0


	//   ....[0]....
        /*0be4*/ 	.word	0x0002bd40


	//   ....[1]....
        /*0be8*/ 	.word	0x0002bdb0


	//   ....[2]....
        /*0bec*/ 	.word	0x0002be20


	//   ....[3]....
        /*0bf0*/ 	.word	0x0002be90


	//   ....[4]....
        /*0bf4*/ 	.word	0x0002bf10


	//   ....[5]....
        /*0bf8*/ 	.word	0x0002bf80


	//   ....[6]....
        /*0bfc*/ 	.word	0x0002c020


	//   ....[7]....
        /*0c00*/ 	.word	0x0002c0b0


	//   ....[8]....
        /*0c04*/ 	.word	0x0002c1d0


	//----- nvinfo : EIATTR_REG_RECONFIG
	.align		4
.L_149:
        /*0c08*/ 	.byte	0x01, 0x54
	.zero		2


	//----- nvinfo : EIATTR_SYSCALL_OFFSETS
	.align		4
        /*0c0c*/ 	.byte	0x04, 0x46
        /*0c0e*/ 	.short	(.L_151 - .L_150)


	//   ....[0]....
.L_150:
        /*0c10*/ 	.word	0x00001690


	//   ....[1]....
        /*0c14*/ 	.word	0x000017e0


	//   ....[2]....
        /*0c18*/ 	.word	0x0000b810


	//   ....[3]....
        /*0c1c*/ 	.word	0x0000bba0


	//   ....[4]....
        /*0c20*/ 	.word	0x00023270


	//   ....[5]....
        /*0c24*/ 	.word	0x000233c0


	//   ....[6]....
        /*0c28*/ 	.word	0x000234b0


	//   ....[7]....
        /*0c2c*/ 	.word	0x000243e0


	//----- nvinfo : EIATTR_MBARRIER_INSTR_OFFSETS
	.align		4
.L_151:
        /*0c30*/ 	.byte	0x04, 0x39
        /*0c32*/ 	.short	(.L_153 - .L_152)


	//   ....[0]....
.L_152:
        /*0c34*/ 	.word	0x00000270
        /*0c38*/ 	.word	0x000000ff
        /*0c3c*/ 	.word	0x00038800
        /*0c40*/ 	.short	0x0100
        /*0c42*/ 	.byte	0x08
	.zero		1


	//   ....[1]....
        /*0c44*/ 	.word	0x00000280
        /*0c48*/ 	.word	0x000000ff
        /*0c4c*/ 	.word	0x00038820
        /*0c50*/ 	.short	0x0100
        /*0c52*/ 	.byte	0x08
	.zero		1


	//   ....[2]....
        /*0c54*/ 	.word	0x00000370
        /*0c58*/ 	.word	0x000000ff
        /*0c5c*/ 	.word	0x00038830
        /*0c60*/ 	.short	0x0100
        /*0c62*/ 	.byte	0x08
	.zero		1


	//   ....[3]....
        /*0c64*/ 	.word	0x00000380
        /*0c68*/ 	.word	0x000000ff
        /*0c6c*/ 	.word	0x00038840
        /*0c70*/ 	.short	0x0100
        /*0c72*/ 	.byte	0x08
	.zero		1


	//   ....[4]....
        /*0c74*/ 	.word	0x00000390
        /*0c78*/ 	.word	0x000000ff
        /*0c7c*/ 	.word	0x00038838
        /*0c80*/ 	.short	0x0100
        /*0c82*/ 	.byte	0x08
	.zero		1


	//   ....[5]....
        /*0c84*/ 	.word	0x000003a0
        /*0c88*/ 	.word	0x000000ff
        /*0c8c*/ 	.word	0x00038848
        /*0c90*/ 	.short	0x0100
        /*0c92*/ 	.byte	0x08
	.zero		1


	//   ....[6]....
        /*0c94*/ 	.word	0x000004d0
        /*0c98*/ 	.word	0x000000ff
        /*0c9c*/ 	.word	0x00038850
        /*0ca0*/ 	.short	0x0100
        /*0ca2*/ 	.byte	0x08
	.zero		1


	//   ....[7]....
        /*0ca4*/ 	.word	0x000004e0
        /*0ca8*/ 	.word	0x000000ff
        /*0cac*/ 	.word	0x00038860
        /*0cb0*/ 	.short	0x0100
        /*0cb2*/ 	.byte	0x08
	.zero		1


	//   ....[8]....
        /*0cb4*/ 	.word	0x000004f0
        /*0cb8*/ 	.word	0x000000ff
        /*0cbc*/ 	.word	0x00038858
        /*0cc0*/ 	.short	0x0100
        /*0cc2*/ 	.byte	0x08
	.zero		1


	//   ....[9]....
        /*0cc4*/ 	.word	0x00000500
        /*0cc8*/ 	.word	0x000000ff
        /*0ccc*/ 	.word	0x00038868
        /*0cd0*/ 	.short	0x0100
        /*0cd2*/ 	.byte	0x08
	.zero		1


	//   ....[10]....
        /*0cd4*/ 	.word	0x000005f0
        /*0cd8*/ 	.word	0x000000ff
        /*0cdc*/ 	.word	0x00038870
        /*0ce0*/ 	.short	0x0100
        /*0ce2*/ 	.byte	0x06
	.zero		1


	//   ....[11]....
        /*0ce4*/ 	.word	0x00000600
        /*0ce8*/ 	.word	0x000000ff
        /*0cec*/ 	.word	0x00038880
        /*0cf0*/ 	.short	0x0100
        /*0cf2*/ 	.byte	0x06
	.zero		1


	//   ....[12]....
        /*0cf4*/ 	.word	0x00000610
        /*0cf8*/ 	.word	0x000000ff
        /*0cfc*/ 	.word	0x00038878
        /*0d00*/ 	.short	0x0100
        /*0d02*/ 	.byte	0x06
	.zero		1


	//   ....[13]....
        /*0d04*/ 	.word	0x00000620
        /*0d08*/ 	.word	0x000000ff
        /*0d0c*/ 	.word	0x00038888
        /*0d10*/ 	.short	0x0100
        /*0d12*/ 	.byte	0x06
	.zero		1


	//   ....[14]....
        /*0d14*/ 	.word	0x00000750
        /*0d18*/ 	.word	0x000000ff
        /*0d1c*/ 	.word	0x00038890
        /*0d20*/ 	.short	0x0100
        /*0d22*/ 	.byte	0x08
	.zero		1


	//   ....[15]....
        /*0d24*/ 	.word	0x00000760
        /*0d28*/ 	.word	0x000000ff
        /*0d2c*/ 	.word	0x000388a0
        /*0d30*/ 	.short	0x0100
        /*0d32*/ 	.byte	0x08
	.zero		1


	//   ....[16]....
        /*0d34*/ 	.word	0x00000770
        /*0d38*/ 	.word	0x000000ff
        /*0d3c*/ 	.word	0x00038898
        /*0d40*/ 	.short	0x0100
        /*0d42*/ 	.byte	0x08
	.zero		1


	//   ....[17]....
        /*0d44*/ 	.word	0x00000780
        /*0d48*/ 	.word	0x000000ff
        /*0d4c*/ 	.word	0x000388a8
        /*0d50*/ 	.short	0x0100
        /*0d52*/ 	.byte	0x08
	.zero		1


	//   ....[18]....
        /*0d54*/ 	.word	0x000008b0
        /*0d58*/ 	.word	0x000000ff
        /*0d5c*/ 	.word	0x000388b0
        /*0d60*/ 	.short	0x0100
        /*0d62*/ 	.byte	0x08
	.zero		1


	//   ....[19]....
        /*0d64*/ 	.word	0x000008c0
        /*0d68*/ 	.word	0x000000ff
        /*0d6c*/ 	.word	0x000388c0
        /*0d70*/ 	.short	0x0100
        /*0d72*/ 	.byte	0x08
	.zero		1


	//   ....[20]....
        /*0d74*/ 	.word	0x000008d0
        /*0d78*/ 	.word	0x000000ff
        /*0d7c*/ 	.word	0x000388b8
        /*0d80*/ 	.short	0x0100
        /*0d82*/ 	.byte	0x08
	.zero		1


	//   ....[21]....
        /*0d84*/ 	.word	0x000008e0
        /*0d88*/ 	.word	0x000000ff
        /*0d8c*/ 	.word	0x000388c8
        /*0d90*/ 	.short	0x0100
        /*0d92*/ 	.byte	0x08
	.zero		1


	//   ....[22]....
        /*0d94*/ 	.word	0x000033d0
        /*0d98*/ 	.word	0x00000059
        /*0d9c*/ 	.word	0x00038890
        /*0da0*/ 	.short	0x010a
        /*0da2*/ 	.byte	0x3f
	.zero		1


	//   ....[23]....
        /*0da4*/ 	.word	0x00006e50
        /*0da8*/ 	.word	0x00000059
        /*0dac*/ 	.word	0x00038890
        /*0db0*/ 	.short	0x010a
        /*0db2*/ 	.byte	0x3f
	.zero		1


	//   ....[24]....
        /*0db4*/ 	.word	0x0000a140
        /*0db8*/ 	.word	0x00000059
        /*0dbc*/ 	.word	0x00038890
        /*0dc0*/ 	.short	0x010a
        /*0dc2*/ 	.byte	0x3f
	.zero		1


	//   ....[25]....
        /*0dc4*/ 	.word	0x0000a940
        /*0dc8*/ 	.word	0x0000000b
        /*0dcc*/ 	.word	0x00000000
        /*0dd0*/ 	.short	0x0101
        /*0dd2*/ 	.byte	0x3f
	.zero		1


	//   ....[26]....
        /*0dd4*/ 	.word	0x0000a980
        /*0dd8*/ 	.word	0x00000059
        /*0ddc*/ 	.word	0x000388b0
        /*0de0*/ 	.short	0x010a
        /*0de2*/ 	.byte	0x3f
	.zero		1


	//   ....[27]....
        /*0de4*/ 	.word	0x0000b0d0
        /*0de8*/ 	.word	0x00000059
        /*0dec*/ 	.word	0x00000000
        /*0df0*/ 	.short	0x0101
        /*0df2*/ 	.byte	0x3f
	.zero		1


	//   ....[28]....
        /*0df4*/ 	.word	0x0000b8a0
        /*0df8*/ 	.word	0x00000016
        /*0dfc*/ 	.word	0x00038800
        /*0e00*/ 	.short	0x010a
        /*0e02*/ 	.byte	0x3f
	.zero		1


	//   ....[29]....
        /*0e04*/ 	.word	0x0000b8f0
        /*0e08*/ 	.word	0x00000016
        /*0e0c*/ 	.word	0x00038800
        /*0e10*/ 	.short	0x010a
        /*0e12*/ 	.byte	0x3f
	.zero		1


	//   ....[30]....
        /*0e14*/ 	.word	0x0000c120
        /*0e18*/ 	.word	0x00000016
        /*0e1c*/ 	.word	0x00038800
        /*0e20*/ 	.short	0x010a
        /*0e22*/ 	.byte	0x3f
	.zero		1


	//   ....[31]....
        /*0e24*/ 	.word	0x0000f2d0
        /*0e28*/ 	.word	0x00000016
        /*0e2c*/ 	.word	0x00038800
        /*0e30*/ 	.short	0x010a
        /*0e32*/ 	.byte	0x3f
	.zero		1


	//   ....[32]....
        /*0e34*/ 	.word	0x00012960
        /*0e38*/ 	.word	0x00000000
        /*0e3c*/ 	.word	0x00038830
        /*0e40*/ 	.short	0x010a
        /*0e42*/ 	.byte	0x3f
	.zero		1


	//   ....[33]....
        /*0e44*/ 	.word	0x000129b0
        /*0e48*/ 	.word	0x00000000
        /*0e4c*/ 	.word	0x00038830
        /*0e50*/ 	.short	0x010a
        /*0e52*/ 	.byte	0x3f
	.zero		1


	//   ....[34]....
        /*0e54*/ 	.word	0x00016880
        /*0e58*/ 	.word	0x00000000
        /*0e5c*/ 	.word	0x00000000
        /*0e60*/ 	.short	0x0101
        /*0e62*/ 	.byte	0x3f
	.zero		1


	//   ....[35]....
        /*0e64*/ 	.word	0x000177e0
        /*0e68*/ 	.word	0x00000009
        /*0e6c*/ 	.word	0x00038830
        /*0e70*/ 	.short	0x010a
        /*0e72*/ 	.byte	0x3f
	.zero		1


	//   ....[36]....
        /*0e74*/ 	.word	0x00017870
        /*0e78*/ 	.word	0x00000009
        /*0e7c*/ 	.word	0x00038830
        /*0e80*/ 	.short	0x010a
        /*0e82*/ 	.byte	0x3f
	.zero		1


	//   ....[37]....
        /*0e84*/ 	.word	0x0001af80
        /*0e88*/ 	.word	0x00000006
        /*0e8c*/ 	.word	0x00038850
        /*0e90*/ 	.short	0x010a
        /*0e92*/ 	.byte	0x3f
	.zero		1


	//   ....[38]....
        /*0e94*/ 	.word	0x0001afd0
        /*0e98*/ 	.word	0x00000006
        /*0e9c*/ 	.word	0x00038850
        /*0ea0*/ 	.short	0x010a
        /*0ea2*/ 	.byte	0x3f
	.zero		1


	//   ....[39]....
        /*0ea4*/ 	.word	0x0001bb30
        /*0ea8*/ 	.word	0x000000a1
        /*0eac*/ 	.word	0x00000000
        /*0eb0*/ 	.short	0x0101
        /*0eb2*/ 	.byte	0x3f
	.zero		1


	//   ....[40]....
        /*0eb4*/ 	.word	0x0001bed0
        /*0eb8*/ 	.word	0x00000006
        /*0ebc*/ 	.word	0x00000000
        /*0ec0*/ 	.short	0x0101
        /*0ec2*/ 	.byte	0x3f
	.zero		1


	//   ....[41]....
        /*0ec4*/ 	.word	0x0001c890
        /*0ec8*/ 	.word	0x00000008
        /*0ecc*/ 	.word	0x00038850
        /*0ed0*/ 	.short	0x010a
        /*0ed2*/ 	.byte	0x3f
	.zero		1


	//   ....[42]....
        /*0ed4*/ 	.word	0x0001c930
        /*0ed8*/ 	.word	0x00000008
        /*0edc*/ 	.word	0x00038850
        /*0ee0*/ 	.short	0x010a
        /*0ee2*/ 	.byte	0x3f
	.zero		1


	//   ....[43]....
        /*0ee4*/ 	.word	0x0001d5e0
        /*0ee8*/ 	.word	0x00000005
        /*0eec*/ 	.word	0x00000000
        /*0ef0*/ 	.short	0x0101
        /*0ef2*/ 	.byte	0x3f
	.zero		1


	//   ....[44]....
        /*0ef4*/ 	.word	0x0001f230
        /*0ef8*/ 	.word	0x00000000
        /*0efc*/ 	.word	0x00000000
        /*0f00*/ 	.short	0x0101
        /*0f02*/ 	.byte	0x3f
	.zero		1


	//   ....[45]....
        /*0f04*/ 	.word	0x00021910
        /*0f08*/ 	.word	0x00000016
        /*0f0c*/ 	.word	0x00038820
        /*0f10*/ 	.short	0x010a
        /*0f12*/ 	.byte	0x3f
	.zero		1


	//   ....[46]....
        /*0f14*/ 	.word	0x000219a0
        /*0f18*/ 	.word	0x00000009
        /*0f1c*/ 	.word	0x000388a0
        /*0f20*/ 	.short	0x010a
        /*0f22*/ 	.byte	0x3f
	.zero		1


	//   ....[47]....
        /*0f24*/ 	.word	0x00021ef0
        /*0f28*/ 	.word	0x00000009
        /*0f2c*/ 	.word	0x000388c0
        /*0f30*/ 	.short	0x010a
        /*0f32*/ 	.byte	0x3f
	.zero		1


	//   ....[48]....
        /*0f34*/ 	.word	0x000224f0
        /*0f38*/ 	.word	0x00000008
        /*0f3c*/ 	.word	0x000388a0
        /*0f40*/ 	.short	0x010a
        /*0f42*/ 	.byte	0x3f
	.zero		1


	//   ....[49]....
        /*0f44*/ 	.word	0x00022a30
        /*0f48*/ 	.word	0x00000008
        /*0f4c*/ 	.word	0x000388c0
        /*0f50*/ 	.short	0x010a
        /*0f52*/ 	.byte	0x3f
	.zero		1


	//   ....[50]....
        /*0f54*/ 	.word	0x00023aa0
        /*0f58*/ 	.word	0x00000005
        /*0f5c*/ 	.word	0x00038840
        /*0f60*/ 	.short	0x010a
        /*0f62*/ 	.byte	0x3f
	.zero		1


	//   ....[51]....
        /*0f64*/ 	.word	0x000240d0
        /*0f68*/ 	.word	0x00000005
        /*0f6c*/ 	.word	0x00038830
        /*0f70*/ 	.short	0x0107
        /*0f72*/ 	.byte	0x3f
	.zero		1


	//   ....[52]....
        /*0f74*/ 	.word	0x000241b0
        /*0f78*/ 	.word	0x00000005
        /*0f7c*/ 	.word	0x00038830
        /*0f80*/ 	.short	0x0101
        /*0f82*/ 	.byte	0x3f
	.zero		1


	//   ....[53]....
        /*0f84*/ 	.word	0x00024e10
        /*0f88*/ 	.word	0x00000016
        /*0f8c*/ 	.word	0x00038800
        /*0f90*/ 	.short	0x0107
        /*0f92*/ 	.byte	0x3f
	.zero		1


	//   ....[54]....
        /*0f94*/ 	.word	0x00024f10
        /*0f98*/ 	.word	0x00000016
        /*0f9c*/ 	.word	0x00038800
        /*0fa0*/ 	.short	0x0101
        /*0fa2*/ 	.byte	0x3f
	.zero		1


	//   ....[55]....
        /*0fa4*/ 	.word	0x00024f30
        /*0fa8*/ 	.word	0x00000016
        /*0fac*/ 	.word	0x00038820
        /*0fb0*/ 	.short	0x010a
        /*0fb2*/ 	.byte	0x3f
	.zero		1


	//   ....[56]....
        /*0fb4*/ 	.word	0x00025360
        /*0fb8*/ 	.word	0x00000006
        /*0fbc*/ 	.word	0x00038840
        /*0fc0*/ 	.short	0x010a
        /*0fc2*/ 	.byte	0x3f
	.zero		1


	//   ....[57]....
        /*0fc4*/ 	.word	0x00025900
        /*0fc8*/ 	.word	0x00000006
        /*0fcc*/ 	.word	0x00038830
        /*0fd0*/ 	.short	0x0107
        /*0fd2*/ 	.byte	0x3f
	.zero		1


	//   ....[58]....
        /*0fd4*/ 	.word	0x000259c0
        /*0fd8*/ 	.word	0x00000006
        /*0fdc*/ 	.word	0x00038830
        /*0fe0*/ 	.short	0x0101
        /*0fe2*/ 	.byte	0x3f
	.zero		1


	//   ....[59]....
        /*0fe4*/ 	.word	0x00025a20
        /*0fe8*/ 	.word	0x00000006
        /*0fec*/ 	.word	0x00038860
        /*0ff0*/ 	.short	0x010a
        /*0ff2*/ 	.byte	0x3f
	.zero		1


	//   ....[60]....
        /*0ff4*/ 	.word	0x00025f30
        /*0ff8*/ 	.word	0x00000006
        /*0ffc*/ 	.word	0x00038850
        /*1000*/ 	.short	0x0107
        /*1002*/ 	.byte	0x3f
	.zero		1


	//   ....[61]....
        /*1004*/ 	.word	0x00026110
        /*1008*/ 	.word	0x00000006
        /*100c*/ 	.word	0x00038850
        /*1010*/ 	.short	0x0101
        /*1012*/ 	.byte	0x3f
	.zero		1


	//   ....[62]....
        /*1014*/ 	.word	0x00026330
        /*1018*/ 	.word	0x00000004
        /*101c*/ 	.word	0x00038860
        /*1020*/ 	.short	0x010a
        /*1022*/ 	.byte	0x3f
	.zero		1


	//   ....[63]....
        /*1024*/ 	.word	0x000268a0
        /*1028*/ 	.word	0x00000004
        /*102c*/ 	.word	0x00038850
        /*1030*/ 	.short	0x0107
        /*1032*/ 	.byte	0x3f
	.zero		1


	//   ....[64]....
        /*1034*/ 	.word	0x00026960
        /*1038*/ 	.word	0x00000004
        /*103c*/ 	.word	0x00038850
        /*1040*/ 	.short	0x0101
        /*1042*/ 	.byte	0x3f
	.zero		1


	//   ....[65]....
        /*1044*/ 	.word	0x00027480
        /*1048*/ 	.word	0x00000005
        /*104c*/ 	.word	0x00038820
        /*1050*/ 	.short	0x010a
        /*1052*/ 	.byte	0x3f
	.zero		1


	//   ....[66]....
        /*1054*/ 	.word	0x000275f0
        /*1058*/ 	.word	0x00000003
        /*105c*/ 	.word	0x00038840
        /*1060*/ 	.short	0x010a
        /*1062*/ 	.byte	0x3f
	.zero		1


	//   ....[67]....
        /*1064*/ 	.word	0x00027690
        /*1068*/ 	.word	0x0000001b
        /*106c*/ 	.word	0x00038840
        /*1070*/ 	.short	0x010a
        /*1072*/ 	.byte	0x3f
	.zero		1


	//   ....[68]....
        /*1074*/ 	.word	0x000276d0
        /*1078*/ 	.word	0x00000003
        /*107c*/ 	.word	0x00038860
        /*1080*/ 	.short	0x010a
        /*1082*/ 	.byte	0x3f
	.zero		1


	//   ....[69]....
        /*1084*/ 	.word	0x00027710
        /*1088*/ 	.word	0x0000001b
        /*108c*/ 	.word	0x00038860
        /*1090*/ 	.short	0x010a
        /*1092*/ 	.byte	0x3f
	.zero		1


	//   ....[70]....
        /*1094*/ 	.word	0x00027770
        /*1098*/ 	.word	0x00000059
        /*109c*/ 	.word	0x00038890
        /*10a0*/ 	.short	0x010a
        /*10a2*/ 	.byte	0x3f
	.zero		1


	//   ....[71]....
        /*10a4*/ 	.word	0x00027b50
        /*10a8*/ 	.word	0x00000059
        /*10ac*/ 	.word	0x00038890
        /*10b0*/ 	.short	0x010a
        /*10b2*/ 	.byte	0x3f
	.zero		1


	//   ....[72]....
        /*10b4*/ 	.word	0x00027f30
        /*10b8*/ 	.word	0x00000059
        /*10bc*/ 	.word	0x00038890
        /*10c0*/ 	.short	0x010a
        /*10c2*/ 	.byte	0x3f
	.zero		1


	//   ....[73]....
        /*10c4*/ 	.word	0x00028310
        /*10c8*/ 	.word	0x00000059
        /*10cc*/ 	.word	0x000388b0
        /*10d0*/ 	.short	0x010a
        /*10d2*/ 	.byte	0x3f
	.zero		1


	//   ....[74]....
        /*10d4*/ 	.word	0x00028520
        /*10d8*/ 	.word	0x00000016
        /*10dc*/ 	.word	0x00038800
        /*10e0*/ 	.short	0x010a
        /*10e2*/ 	.byte	0x3f
	.zero		1


	//   ....[75]....
        /*10e4*/ 	.word	0x00028740
        /*10e8*/ 	.word	0x00000016
        /*10ec*/ 	.word	0x00038800
        /*10f0*/ 	.short	0x010a
        /*10f2*/ 	.byte	0x3f
	.zero		1


	//   ....[76]....
        /*10f4*/ 	.word	0x00028790
        /*10f8*/ 	.word	0x00000000
        /*10fc*/ 	.word	0x00038830
        /*1100*/ 	.short	0x010a
        /*1102*/ 	.byte	0x3f
	.zero		1


	//   ....[77]....
        /*1104*/ 	.word	0x000287e0
        /*1108*/ 	.word	0x00000009
        /*110c*/ 	.word	0x00038830
        /*1110*/ 	.short	0x010a
        /*1112*/ 	.byte	0x3f
	.zero		1


	//   ....[78]....
        /*1114*/ 	.word	0x00028830
        /*1118*/ 	.word	0x00000006
        /*111c*/ 	.word	0x00038850
        /*1120*/ 	.short	0x010a
        /*1122*/ 	.byte	0x3f
	.zero		1


	//   ....[79]....
        /*1124*/ 	.word	0x00028880
        /*1128*/ 	.word	0x00000008
        /*112c*/ 	.word	0x00038850
        /*1130*/ 	.short	0x010a
        /*1132*/ 	.byte	0x3f
	.zero		1


	//   ....[80]....
        /*1134*/ 	.word	0x00028a20
        /*1138*/ 	.word	0x00000016
        /*113c*/ 	.word	0x00038820
        /*1140*/ 	.short	0x010a
        /*1142*/ 	.byte	0x3f
	.zero		1


	//   ....[81]....
        /*1144*/ 	.word	0x00028a70
        /*1148*/ 	.word	0x00000009
        /*114c*/ 	.word	0x000388a0
        /*1150*/ 	.short	0x010a
        /*1152*/ 	.byte	0x3f
	.zero		1


	//   ....[82]....
        /*1154*/ 	.word	0x00028ac0
        /*1158*/ 	.word	0x00000009
        /*115c*/ 	.word	0x000388c0
        /*1160*/ 	.short	0x010a
        /*1162*/ 	.byte	0x3f
	.zero		1


	//   ....[83]....
        /*1164*/ 	.word	0x00028b10
        /*1168*/ 	.word	0x00000008
        /*116c*/ 	.word	0x000388a0
        /*1170*/ 	.short	0x010a
        /*1172*/ 	.byte	0x3f
	.zero		1


	//   ....[84]....
        /*1174*/ 	.word	0x00028b60
        /*1178*/ 	.word	0x00000008
        /*117c*/ 	.word	0x000388c0
        /*1180*/ 	.short	0x010a
        /*1182*/ 	.byte	0x3f
	.zero		1


	//   ....[85]....
        /*1184*/ 	.word	0x00028c80
        /*1188*/ 	.word	0x00000005
        /*118c*/ 	.word	0x00038840
        /*1190*/ 	.short	0x010a
        /*1192*/ 	.byte	0x3f
	.zero		1


	//   ....[86]....
        /*1194*/ 	.word	0x00029fe0
        /*1198*/ 	.word	0x00000016
        /*119c*/ 	.word	0x00038820
        /*11a0*/ 	.short	0x010a
        /*11a2*/ 	.byte	0x3f
	.zero		1


	//   ....[87]....
        /*11a4*/ 	.word	0x0002a030
        /*11a8*/ 	.word	0x00000006
        /*11ac*/ 	.word	0x00038840
        /*11b0*/ 	.short	0x010a
        /*11b2*/ 	.byte	0x3f
	.zero		1


	//   ....[88]....
        /*11b4*/ 	.word	0x0002a7d0
        /*11b8*/ 	.word	0x00000006
        /*11bc*/ 	.word	0x00038860
        /*11c0*/ 	.short	0x010a
        /*11c2*/ 	.byte	0x3f
	.zero		1


	//   ....[89]....
        /*11c4*/ 	.word	0x0002afa0
        /*11c8*/ 	.word	0x00000004
        /*11cc*/ 	.word	0x00038860
        /*11d0*/ 	.short	0x010a
        /*11d2*/ 	.byte	0x3f
	.zero		1


	//   ....[90]....
        /*11d4*/ 	.word	0x0002c0f0
        /*11d8*/ 	.word	0x00000005
        /*11dc*/ 	.word	0x00038820
        /*11e0*/ 	.short	0x010a
        /*11e2*/ 	.byte	0x3f
	.zero		1


	//   ....[91]....
        /*11e4*/ 	.word	0x0002c290
        /*11e8*/ 	.word	0x00000003
        /*11ec*/ 	.word	0x00038840
        /*11f0*/ 	.short	0x010a
        /*11f2*/ 	.byte	0x3f
	.zero		1


	//   ....[92]....
        /*11f4*/ 	.word	0x0002c2e0
        /*11f8*/ 	.word	0x0000001b
        /*11fc*/ 	.word	0x00038840
        /*1200*/ 	.short	0x010a
        /*1202*/ 	.byte	0x3f
	.zero		1


	//   ....[93]....
        /*1204*/ 	.word	0x0002c330
        /*1208*/ 	.word	0x00000003
        /*120c*/ 	.word	0x00038860
        /*1210*/ 	.short	0x010a
        /*1212*/ 	.byte	0x3f
	.zero		1


	//----- nvinfo : EIATTR_NUM_MBARRIERS
	.align		4
.L_153:
        /*1214*/ 	.byte	0x03, 0x38
        /*1216*/ 	.short	0x0016


	//----- nvinfo : EIATTR_EXIT_INSTR_OFFSETS
	.align		4
        /*1218*/ 	.byte	0x04, 0x1c
        /*121a*/ 	.short	(.L_155 - .L_154)


	//   ....[0]....
.L_154:
        /*121c*/ 	.word	0x00027760


	//----- nvinfo : EIATTR_MAX_THREADS
	.align		4
.L_155:
        /*1220*/ 	.byte	0x04, 0x05
        /*1222*/ 	.short	(.L_157 - .L_156)
.L_156:
        /*1224*/ 	.word	0x00000180
        /*1228*/ 	.word	0x00000001
        /*122c*/ 	.word	0x00000001


	//----- nvinfo : EIATTR_CRS_STACK_SIZE
	.align		4
.L_157:
        /*1230*/ 	.byte	0x04, 0x1e
        /*1232*/ 	.short	(.L_159 - .L_158)
.L_158:
        /*1234*/ 	.word	0x00000000


	//----- nvinfo : EIATTR_CBANK_PARAM_SIZE
	.align		4
.L_159:
        /*1238*/ 	.byte	0x03, 0x19
        /*123a*/ 	.short	0x0af0


	//----- nvinfo : EIATTR_PARAM_CBANK
	.align		4
        /*123c*/ 	.byte	0x04, 0x0a
        /*123e*/ 	.short	(.L_161 - .L_160)
	.align		4
.L_160:
        /*1240*/ 	.word	index@(.nv.constant0._ZN7cutlass13device_kernelIN5flash11enable_sm90INS1_16FlashAttnFwdSm90INS1_25CollectiveMainloopFwdSm90ILi2EN4cute5tupleIJNS5_1CILi1EEES8_S8_EEENS6_IJNS7_ILi128EEENS7_ILi80EEENS7_ILi256EEEEEELi256ENS_10bfloat16_tEfNS_4arch4Sm90ELb0ELb0ELb0ELb1ELb1ELb1ELb0ELb1ELb1ELb1ELb0ELb0EEENS1_21CollectiveEpilogueFwdINS6_IJSA_SC_SB_EEES9_SE_SG_Li256ELb1ELb1ELb0ELb0EEENS1_36VarlenDynamicPersistentTileSchedulerILi128ELi80ELi256ELi128ELb0ELb1ELb1ELb0ELb1ELb1EEEEEEEEEvNT_6ParamsE)
        /*1244*/ 	.short	0x0210
        /*1246*/ 	.short	0x0af0


	//----- nvinfo : EIATTR_SW_WAR
	.align		4
.L_161:
        /*1248*/ 	.byte	0x04, 0x36
        /*124a*/ 	.short	(.L_163 - .L_162)
.L_162:
        /*124c*/ 	.word	0x00000008
.L_163:


//--------------------- .nv.info._ZN7cutlass13device_kernelIN5flash11enable_sm90INS1_16FlashAttnFwdSm90INS1_25CollectiveMainloopFwdSm90ILi2EN4cute5tupleIJNS5_1CILi1EEES8_S8_EEENS6_IJNS7_ILi128EEENS7_ILi64EEENS7_ILi256EEEEEELi256ENS_10bfloat16_tEfNS_4arch4Sm90ELb0ELb1ELb0ELb0ELb1ELb0ELb0ELb1ELb1ELb1ELb0ELb0EEENS1_21CollectiveEpilogueFwdINS6_IJSA_SC_SB_EEES9_SE_SG_Li256ELb0ELb1ELb0ELb0EEENS1_30DynamicPersistentTileSchedulerILi256ELi128ELb0ELb1ELb1EEEEEEEEEvNT_6ParamsE --------------------------
	.section	.nv.info._ZN7cutlass13device_kernelIN5flash11enable_sm90INS1_16FlashAttnFwdSm90INS1_25CollectiveMainloopFwdSm90ILi2EN4cute5tupleIJNS5_1CILi1EEES8_S8_EEENS6_IJNS7_ILi128EEENS7_ILi64EEENS7_ILi256EEEEEELi256ENS_10bfloat16_tEfNS_4arch4Sm90ELb0ELb1ELb0ELb0ELb1ELb0ELb0ELb1ELb1ELb1ELb0ELb0EEENS1_21CollectiveEpilogueFwdINS6_IJSA_SC_SB_EEES9_SE_SG_Li256ELb0ELb1ELb0ELb0EEENS1_30DynamicPersistentTileSchedulerILi256ELi128ELb0ELb1ELb1EEEEEEEEEvNT_6ParamsE,"",@"SHT_CUDA_INFO"
	.sectionflags	@""
	.align	4


	//----- nvinfo : EIATTR_CUDA_API_VERSION
	.align		4
        /*0000*/ 	.byte	0x04, 0x37
        /*0002*/ 	.short	(.L_165 - .L_164)
.L_164:
        /*0004*/ 	.word	0x00000082


	//----- nvinfo : EIATTR_KPARAM_INFO
	.align		4
.L_165:
        /*0008*/ 	.byte	0x04, 0x17
        /*000a*/ 	.short	(.L_167 - .L_166)
.L_166:
        /*000c*/ 	.word	0x00000000
        /*0010*/ 	.short	0x0000
        /*0012*/ 	.short	0x0070
        /*0014*/ 	.byte	0x00, 0xf0, 0x01, 0x2a


	//----- nvinfo : EIATTR_SPARSE_MMA_MASK
	.align		4
.L_167:
        /*0018*/ 	.byte	0x03, 0x50
        /*001a*/ 	.short	0x0000


	//----- nvinfo : EIATTR_MAXREG_COUNT
	.align		4
        /*001c*/ 	.byte	0x03, 0x1b
        /*001e*/ 	.short	0x00a8


	//----- nvinfo : EIATTR_NUM_BARRIERS
	.align		4
        /*0020*/ 	.byte	0x02, 0x4c
        /*0022*/ 	.byte	0x09
	.zero		1


	//----- nvinfo : EIATTR_EXTERNS
	.align		4
        /*0024*/ 	.byte	0x04, 0x0f
        /*0026*/ 	.short	(.L_169 - .L_168)


	//   ....[0]....
	.align		4
.L_168:
        /*0028*/ 	.word	index@(__assertfail)


	//----- nvinfo : EIATTR_ANNOTATIONS
	.align		4
.L_169:
        /*002c*/ 	.byte	0x04, 0x55
        /*002e*/ 	.short	(.L_171 - .L_170)


	//   ....[0]....
.L_170:
        /*0030*/ 	.word	0x00000001
        /*0034*/ 	.byte	0xa0, 0x08, 0x00, 0x00, 0x01, 0x00, 0x00, 0x00, 0x60, 0x09, 0x00, 0x00, 0x01, 0x00, 0x00, 0x00
        /*0044*/ 	.byte	0xc0, 0xf4, 0x00, 0x00, 0x01, 0x00, 0x00, 0x00, 0x60, 0xf5, 0x00, 0x00, 0x01, 0x00, 0x00, 0x00
        /*0054*/ 	.byte	0x10, 0xf6, 0x00, 0x00, 0x01, 0x00, 0x00, 0x00, 0xe0, 0x1c, 0x01, 0x00, 0x01, 0x00, 0x00, 0x00
        /*0064*/ 	.byte	0x00, 0x1d, 0x01, 0x00, 0x01, 0x00, 0x00, 0x00, 0xf0, 0x34, 0x01, 0x00, 0x01, 0x00, 0x00, 0x00
        /*0074*/ 	.byte	0x90, 0x36, 0x01, 0x00


	//----- nvinfo : EIATTR_MERCURY_ISA_VERSION
	.align		4
.L_171:
        /*0078*/ 	.byte	0x03, 0x5f
        /*007a*/ 	.short	0x0101


	//----- nvinfo : EIATTR_INT_WARP_WIDE_INSTR_OFFSETS
	.align		4
        /*007c*/ 	.byte	0x04, 0x31
        /*007e*/ 	.short	(.L_173 - .L_172)


	//   ....[0]....
.L_172:
        /*0080*/ 	.word	0x000000c0


	//   ....[1]....
        /*0084*/ 	.word	0x000000d0


	//   ....[2]....
        /*0088*/ 	.word	0x00000170


	//   ....[3]....
        /*008c*/ 	.word	0x00010280


	//   ....[4]....
        /*0090*/ 	.word	0x00010310


	//   ....[5]....
        /*0094*/ 	.word	0x00012cf0


	//   ....[6]....
        /*0098*/ 	.word	0x00012d80


	//----- nvinfo : EIATTR_COOP_GROUP_MASK_REGIDS
	.align		4
.L_173:
        /*009c*/ 	.byte	0x04, 0x29
        /*009e*/ 	.short	(.L_175 - .L_174)


	//   ....[0]....
.L_174:
        /*00a0*/ 	.word	0xffffffff


	//   ....[1]....
        /*00a4*/ 	.word	0xffffffff


	//   ....[2]....
        /*00a8*/ 	.word	0xffffffff


	//   ....[3]....
        /*00ac*/ 	.word	0xffffffff


	//   ....[4]....
        /*00b0*/ 	.word	0xffffffff


	//   ....[5]....
        /*00b4*/ 	.word	0xffffffff


	//   ....[6]....
        /*00b8*/ 	.word	0xffffffff


	//   ....[7]....
        /*00bc*/ 	.word	0xffffffff


	//   ....[8]....
        /*00c0*/ 	.word	0xffffffff


	//   ....[9]....
        /*00c4*/ 	.word	0xffffffff


	//   ....[10]....
        /*00c8*/ 	.word	0xffffffff


	//   ....[11]....
        /*00cc*/ 	.word	0xffffffff


	//   ....[12]....
        /*00d0*/ 	.word	0xffffffff


	//   ....[13]....
        /*00d4*/ 	.word	0xffffffff


	//   ....[14]....
        /*00d8*/ 	.word	0xffffffff


	//   ....[15]....
        /*00dc*/ 	.word	0xffffffff


	//   ....[16]....
        /*00e0*/ 	.word	0xffffffff


	//   ....[17]....
        /*00e4*/ 	.word	0xffffffff


	//   ....[18]....
        /*00e8*/ 	.word	0xffffffff


	//   ....[19]....
        /*00ec*/ 	.word	0xffffffff


	//   ....[20]....
        /*00f0*/ 	.word	0xffffffff


	//   ....[21]....
        /*00f4*/ 	.word	0xffffffff


	//   ....[22]....
        /*00f8*/ 	.word	0xffffffff


	//   ....[23]....
        /*00fc*/ 	.word	0xffffffff


	//   ....[24]....
        /*0100*/ 	.word	0xffffffff


	//   ....[25]....
        /*0104*/ 	.word	0xffffffff


	//   ....[26]....
        /*0108*/ 	.word	0xffffffff


	//   ....[27]....
        /*010c*/ 	.word	0xffffffff


	//   ....[28]....
        /*0110*/ 	.word	0xffffffff


	//   ....[29]....
        /*0114*/ 	.word	0xffffffff


	//   ....[30]....
        /*0118*/ 	.word	0xffffffff


	//   ....[31]....
        /*011c*/ 	.word	0xffffffff


	//   ....[32]....
        /*0120*/ 	.word	0xffffffff


	//   ....[33]....
        /*0124*/ 	.word	0xffffffff


	//   ....[34]....
        /*0128*/ 	.word	0xffffffff


	//   ....[35]....
        /*012c*/ 	.word	0xffffffff


	//   ....[36]....
        /*0130*/ 	.word	0xffffffff


	//   ....[37]....
        /*0134*/ 	.word	0xffffffff


	//   ....[38]....
        /*0138*/ 	.word	0xffffffff


	//   ....[39]....
        /*013c*/ 	.word	0xffffffff


	//   ....[40]....
        /*0140*/ 	.word	0xffffffff


	//   ....[41]....
        /*0144*/ 	.word	0xffffffff


	//   ....[42]....
        /*0148*/ 	.word	0xffffffff


	//   ....[43]....
        /*014c*/ 	.word	0xffffffff


	//   ....[44]....
        /*0150*/ 	.word	0xffffffff


	//   ....[45]....
        /*0154*/ 	.word	0xffffffff


	//   ....[46]....
        /*0158*/ 	.word	0xffffffff


	//   ....[47]....
        /*015c*/ 	.word	0xffffffff


	//   ....[48]....
        /*0160*/ 	.word	0xffffffff


	//   ....[49]....
        /*0164*/ 	.word	0xffffffff


	//   ....[50]....
        /*0168*/ 	.word	0xffffffff


	//   ....[51]....
        /*016c*/ 	.word	0xffffffff


	//   ....[52]....
        /*0170*/ 	.word	0xffffffff


	//   ....[53]....
        /*0174*/ 	.word	0xffffffff


	//   ....[54]....
        /*0178*/ 	.word	0xffffffff


	//   ....[55]....
        /*017c*/ 	.word	0xffffffff


	//   ....[56]....
        /*0180*/ 	.word	0xffffffff


	//   ....[57]....
        /*0184*/ 	.word	0xffffffff


	//   ....[58]....
        /*0188*/ 	.word	0xffffffff


	//   ....[59]....
        /*018c*/ 	.word	0xffffffff


	//   ....[60]....
        /*0190*/ 	.word	0xffffffff


	//   ....[61]....
        /*0194*/ 	.word	0xffffffff


	//   ....[62]....
        /*0198*/ 	.word	0xffffffff


	//   ....[63]....
        /*019c*/ 	.word	0xffffffff


	//   ....[64]....
        /*01a0*/ 	.word	0xffffffff


	//   ....[65]....
        /*01a4*/ 	.word	0xffffffff


	//   ....[66]....
        /*01a8*/ 	.word	0xffffffff


	//   ....[67]....
        /*01ac*/ 	.word	0xffffffff


	//   ....[68]....
        /*01b0*/ 	.word	0xffffffff


	//   ....[69]....
        /*01b4*/ 	.word	0xffffffff


	//   ....[70]....
        /*01b8*/ 	.word	0xffffffff


	//   ....[71]....
        /*01bc*/ 	.word	0xffffffff


	//   ....[72]....
        /*01c0*/ 	.word	0xffffffff


	//   ....[73]....
        /*01c4*/ 	.word	0xffffffff


	//   ....[74]....
        /*01c8*/ 	.word	0xffffffff


	//   ....[75]....
        /*01cc*/ 	.word	0xffffffff


	//   ....[76]....
        /*01d0*/ 	.word	0xffffffff


	//   ....[77]....
        /*01d4*/ 	.word	0xffffffff


	//   ....[78]....
        /*01d8*/ 	.word	0xffffffff


	//   ....[79]....
        /*01dc*/ 	.word	0xffffffff


	//   ....[80]....
        /*01e0*/ 	.word	0xffffffff


	//   ....[81]....
        /*01e4*/ 	.word	0xffffffff


	//   ....[82]....
        /*01e8*/ 	.word	0xffffffff


	//   ....[83]....
        /*01ec*/ 	.word	0xffffffff


	//   ....[84]....
        /*01f0*/ 	.word	0xffffffff


	//   ....[85]....
        /*01f4*/ 	.word	0xffffffff


	//   ....[86]....
        /*01f8*/ 	.word	0xffffffff


	//   ....[87]....
        /*01fc*/ 	.word	0xffffffff


	//   ....[88]....
        /*0200*/ 	.word	0xffffffff


	//   ....[89]....
        /*0204*/ 	.word	0xffffffff


	//   ....[90]....
        /*0208*/ 	.word	0xffffffff


	//   ....[91]....
        /*020c*/ 	.word	0xffffffff


	//   ....[92]....
        /*0210*/ 	.word	0xffffffff


	//   ....[93]....
        /*0214*/ 	.word	0xffffffff


	//   ....[94]....
        /*0218*/ 	.word	0xffffffff


	//   ....[95]....
        /*021c*/ 	.word	0xffffffff


	//   ....[96]....
        /*0220*/ 	.word	0xffffffff


	//   ....[97]....
        /*0224*/ 	.word	0xffffffff


	//   ....[98]....
        /*0228*/ 	.word	0xffffffff


	//   ....[99]....
        /*022c*/ 	.word	0xffffffff


	//   ....[100]....
        /*0230*/ 	.word	0xffffffff


	//   ....[101]....
        /*0234*/ 	.word	0xffffffff


	//   ....[102]....
        /*0238*/ 	.word	0xffffffff


	//   ....[103]....
        /*023c*/ 	.word	0xffffffff


	//   ....[104]....
        /*0240*/ 	.word	0x0500000f


	//   ....[105]....
        /*0244*/ 	.word	0x0500000f


	//   ....[106]....
        /*0248*/ 	.word	0x0500000f


	//   ....[107]....
        /*024c*/ 	.word	0x0500000f


	//   ....[108]....
        /*0250*/ 	.word	0x0500000f


	//   ....[109]....
        /*0254*/ 	.word	0x0500000f


	//   ....[110]....
        /*0258*/ 	.word	0x0500000f


	//   ....[111]....
        /*025c*/ 	.word	0x0500000f


	//   ....[112]....
        /*0260*/ 	.word	0x0500000f


	//   ....[113]....
        /*0264*/ 	.word	0x0500000f


	//   ....[114]....
        /*0268*/ 	.word	0x0500000f


	//   ....[115]....
        /*026c*/ 	.word	0x0500000f


	//   ....[116]....
        /*0270*/ 	.word	0x0500000f


	//   ....[117]....
        /*0274*/ 	.word	0x0500000f


	//   ....[118]....
        /*0278*/ 	.word	0x0500000f


	//   ....[119]....
        /*027c*/ 	.word	0x0500000f


	//   ....[120]....
        /*0280*/ 	.word	0x0500000f


	//   ....[121]....
        /*0284*/ 	.word	0x0500000f


	//   ....[122]....
        /*0288*/ 	.word	0x0500000f


	//   ....[123]....
        /*028c*/ 	.word	0x0500000f


	//   ....[124]....
        /*0290*/ 	.word	0x0500000f


	//   ....[125]....
        /*0294*/ 	.word	0x0500000f


	//   ....[126]....
        /*0298*/ 	.word	0x0500000f


	//   ....[127]....
        /*029c*/ 	.word	0x0500000f


	//   ....[128]....
        /*02a0*/ 	.word	0x0500000f


	//   ....[129]....
        /*02a4*/ 	.word	0x0500000f


	//   ....[130]....
        /*02a8*/ 	.word	0x0500000f


	//   ....[131]....
        /*02ac*/ 	.word	0x0500000f


	//   ....[132]....
        /*02b0*/ 	.word	0x0500000f


	//   ....[133]....
        /*02b4*/ 	.word	0x0500000f


	//   ....[134]....
        /*02b8*/ 	.word	0x0500000f


	//   ....[135]....
        /*02bc*/ 	.word	0x0500000f


	//   ....[136]....
        /*02c0*/ 	.word	0x0500000f


	//   ....[137]....
        /*02c4*/ 	.word	0x0500000f


	//   ....[138]....
        /*02c8*/ 	.word	0x0500000f


	//   ....[139]....
        /*02cc*/ 	.word	0x0500000f


	//   ....[140]....
        /*02d0*/ 	.word	0x0500000f


	//   ....[141]....
        /*02d4*/ 	.word	0x0500000f


	//   ....[142]....
        /*02d8*/ 	.word	0x0500000f


	//   ....[143]....
        /*02dc*/ 	.word	0x0500000f


	//   ....[144]....
        /*02e0*/ 	.word	0x0500000f


	//   ....[145]....
        /*02e4*/ 	.word	0x0500000f


	//   ....[146]....
        /*02e8*/ 	.word	0x0500000f


	//   ....[147]....
        /*02ec*/ 	.word	0x0500000f


	//   ....[148]....
        /*02f0*/ 	.word	0x0500000f


	//   ....[149]....
        /*02f4*/ 	.word	0x0500000f


	//   ....[150]....
        /*02f8*/ 	.word	0x0500000f


	//   ....[151]....
        /*02fc*/ 	.word	0x0500000f


	//   ....[152]....
        /*0300*/ 	.word	0x0500000f


	//   ....[153]....
        /*0304*/ 	.word	0x0500000f


	//   ....[154]....
        /*0308*/ 	.word	0x0500000f


	//----- nvinfo : EIATTR_COOP_GROUP_INSTR_OFFSETS
	.align		4
.L_175:
        /*030c*/ 	.byte	0x04, 0x28
        /*030e*/ 	.short	(.L_177 - .L_176)


	//   ....[0]....
.L_176:
        /*0310*/ 	.word	0x00000070


	//   ....[1]....
        /*0314*/ 	.word	0x000000b0


	//   ....[2]....
        /*0318*/ 	.word	0x000002d0


	//   ....[3]....
        /*031c*/ 	.word	0x00000430


	//   ....[4]....
        /*0320*/ 	.word	0x00000550


	//   ....[5]....
        /*0324*/ 	.word	0x000006b0


	//   ....[6]....
        /*0328*/ 	.word	0x000019c0


	//   ....[7]....
        /*032c*/ 	.word	0x00002790


	//   ....[8]....
        /*0330*/ 	.word	0x000029f0


	//   ....[9]....
        /*0334*/ 	.word	0x00003380


	//   ....[10]....
        /*0338*/ 	.word	0x000034d0


	//   ....[11]....
        /*033c*/ 	.word	0x00003830


	//   ....[12]....
        /*0340*/ 	.word	0x000038c0


	//   ....[13]....
        /*0344*/ 	.word	0x000057d0


	//   ....[14]....
        /*0348*/ 	.word	0x00005a10


	//   ....[15]....
        /*034c*/ 	.word	0x00006100


	//   ....[16]....
        /*0350*/ 	.word	0x00006200


	//   ....[17]....
        /*0354*/ 	.word	0x00006590


	//   ....[18]....
        /*0358*/ 	.word	0x000065f0


	//   ....[19]....
        /*035c*/ 	.word	0x000083d0


	//   ....[20]....
        /*0360*/ 	.word	0x000083e0


	//   ....[21]....
        /*0364*/ 	.word	0x00008410


	//   ....[22]....
        /*0368*/ 	.word	0x00008420


	//   ....[23]....
        /*036c*/ 	.word	0x0000a020


	//   ....[24]....
        /*0370*/ 	.word	0x0000a250


	//   ....[25]....
        /*0374*/ 	.word	0x0000a940


	//   ....[26]....
        /*0378*/ 	.word	0x0000aa40


	//   ....[27]....
        /*037c*/ 	.word	0x0000add0


	//   ....[28]....
        /*0380*/ 	.word	0x0000ae30


	//   ....[29]....
        /*0384*/ 	.word	0x0000be60


	//   ....[30]....
        /*0388*/ 	.word	0x0000be90


	//   ....[31]....
        /*038c*/ 	.word	0x0000bf50


	//   ....[32]....
        /*0390*/ 	.word	0x0000bf60


	//   ....[33]....
        /*0394*/ 	.word	0x0000dcf0


	//   ....[34]....
        /*0398*/ 	.word	0x0000dd20


	//   ....[35]....
        /*039c*/ 	.word	0x0000dd50


	//   ....[36]....
        /*03a0*/ 	.word	0x0000ddb0


	//   ....[37]....
        /*03a4*/ 	.word	0x0000e2a0


	//   ....[38]....
        /*03a8*/ 	.word	0x0000e2e0


	//   ....[39]....
        /*03ac*/ 	.word	0x0000e420


	//   ....[40]....
        /*03b0*/ 	.word	0x0000e440


	//   ....[41]....
        /*03b4*/ 	.word	0x0000e580


	//   ....[42]....
        /*03b8*/ 	.word	0x0000e5a0


	//   ....[43]....
        /*03bc*/ 	.word	0x0000e6f0


	//   ....[44]....
        /*03c0*/ 	.word	0x0000e710


	//   ....[45]....
        /*03c4*/ 	.word	0x0000ee90


	//   ....[46]....
        /*03c8*/ 	.word	0x0000eeb0


	//   ....[47]....
        /*03cc*/ 	.word	0x0000eff0


	//   ....[48]....
        /*03d0*/ 	.word	0x0000f010


	//   ....[49]....
        /*03d4*/ 	.word	0x0000f150


	//   ....[50]....
        /*03d8*/ 	.word	0x0000f170


	//   ....[51]....
        /*03dc*/ 	.word	0x0000f2c0


	//   ....[52]....
        /*03e0*/ 	.word	0x0000f2e0


	//   ....[53]....
        /*03e4*/ 	.word	0x0000f4f0


	//   ....[54]....
        /*03e8*/ 	.word	0x00010e00


	//   ....[55]....
        /*03ec*/ 	.word	0x00010e20


	//   ....[56]....
        /*03f0*/ 	.word	0x00010e30


	//   ....[57]....
        /*03f4*/ 	.word	0x00010e70


	//   ....[58]....
        /*03f8*/ 	.word	0x00010f10


	//   ....[59]....
        /*03fc*/ 	.word	0x00010f30


	//   ....[60]....
        /*0400*/ 	.word	0x00010fd0


	//   ....[61]....
        /*0404*/ 	.word	0x00010ff0


	//   ....[62]....
        /*0408*/ 	.word	0x00011660


	//   ....[63]....
        /*040c*/ 	.word	0x00011680


	//   ....[64]....
        /*0410*/ 	.word	0x000116b0


	//   ....[65]....
        /*0414*/ 	.word	0x000116f0


	//   ....[66]....
        /*0418*/ 	.word	0x00011780


	//   ....[67]....
        /*041c*/ 	.word	0x000117b0


	//   ....[68]....
        /*0420*/ 	.word	0x00011840


	//   ....[69]....
        /*0424*/ 	.word	0x00011870


	//   ....[70]....
        /*0428*/ 	.word	0x00011900


	//   ....[71]....
        /*042c*/ 	.word	0x00011920


	//   ....[72]....
        /*0430*/ 	.word	0x000119c0


	//   ....[73]....
        /*0434*/ 	.word	0x000119f0


	//   ....[74]....
        /*0438*/ 	.word	0x00011a80


	//   ....[75]....
        /*043c*/ 	.word	0x00011ab0


	//   ....[76]....
        /*0440*/ 	.word	0x00011b40


	//   ....[77]....
        /*0444*/ 	.word	0x00011b60


	//   ....[78]....
        /*0448*/ 	.word	0x000122b0


	//   ....[79]....
        /*044c*/ 	.word	0x000122e0


	//   ....[80]....
        /*0450*/ 	.word	0x000122f0


	//   ....[81]....
        /*0454*/ 	.word	0x00012310


	//   ....[82]....
        /*0458*/ 	.word	0x00012380


	//   ....[83]....
        /*045c*/ 	.word	0x000123a0


	//   ....[84]....
        /*0460*/ 	.word	0x00012400


	//   ....[85]....
        /*0464*/ 	.word	0x00012420


	//   ....[86]....
        /*0468*/ 	.word	0x000126f0


	//   ....[87]....
        /*046c*/ 	.word	0x00012710


	//   ....[88]....
        /*0470*/ 	.word	0x00012730


	//   ....[89]....
        /*0474*/ 	.word	0x000127d0


	//   ....[90]....
        /*0478*/ 	.word	0x000127f0


	//   ....[91]....
        /*047c*/ 	.word	0x00012890


	//   ....[92]....
        /*0480*/ 	.word	0x000128b0


	//   ....[93]....
        /*0484*/ 	.word	0x000128c0


	//   ....[94]....
        /*0488*/ 	.word	0x00012ee0


	//   ....[95]....
        /*048c*/ 	.word	0x00012f00


	//   ....[96]....
        /*0490*/ 	.word	0x00012f10


	//   ....[97]....
        /*0494*/ 	.word	0x00012f30


	//   ....[98]....
        /*0498*/ 	.word	0x00012ff0


	//   ....[99]....
        /*049c*/ 	.word	0x00013020


	//   ....[100]....
        /*04a0*/ 	.word	0x00013030


	//   ....[101]....
        /*04a4*/ 	.word	0x000130c0


	//   ....[102]....
        /*04a8*/ 	.word	0x00013430


	//   ....[103]....
        /*04ac*/ 	.word	0x00013610


	//   ....[104]....
        /*04b0*/ 	.word	0x00013c80


	//   ....[105]....
        /*04b4*/ 	.word	0x00013d60


	//   ....[106]....
        /*04b8*/ 	.word	0x00013e00


	//   ....[107]....
        /*04bc*/ 	.word	0x00013e80


	//   ....[108]....
        /*04c0*/ 	.word	0x00013f50


	//   ....[109]....
        /*04c4*/ 	.word	0x00013fe0


	//   ....[110]....
        /*04c8*/ 	.word	0x000140c0


	//   ....[111]....
        /*04cc*/ 	.word	0x00014140


	//   ....[112]....
        /*04d0*/ 	.word	0x00014220


	//   ....[113]....
        /*04d4*/ 	.word	0x000142b0


	//   ....[114]....
        /*04d8*/ 	.word	0x00014320


	//   ....[115]....
        /*04dc*/ 	.word	0x000143a0


	//   ....[116]....
        /*04e0*/ 	.word	0x00014470


	//   ....[117]....
        /*04e4*/ 	.word	0x000144e0


	//   ....[118]....
        /*04e8*/ 	.word	0x000145e0


	//   ....[119]....
        /*04ec*/ 	.word	0x00014660


	//   ....[120]....
        /*04f0*/ 	.word	0x00014750


	//   ....[121]....
        /*04f4*/ 	.word	0x000147c0


	//   ....[122]....
        /*04f8*/ 	.word	0x000148c0


	//   ....[123]....
        /*04fc*/ 	.word	0x00014930


	//   ....[124]....
        /*0500*/ 	.word	0x00014a30


	//   ....[125]....
        /*0504*/ 	.word	0x00014aa0


	//   ....[126]....
        /*0508*/ 	.word	0x00014ba0


	//   ....[127]....
        /*050c*/ 	.word	0x00014c10


	//   ....[128]....
        /*0510*/ 	.word	0x00014cf0


	//   ....[129]....
        /*0514*/ 	.word	0x00014e20


	//   ....[130]....
        /*0518*/ 	.word	0x00014ec0


	//   ....[131]....
        /*051c*/ 	.word	0x00014f30


	//   ....[132]....
        /*0520*/ 	.word	0x00015000


	//   ....[133]....
        /*0524*/ 	.word	0x00015060


	//   ....[134]....
        /*0528*/ 	.word	0x00015130


	//   ....[135]....
        /*052c*/ 	.word	0x00015190


	//   ....[136]....
        /*0530*/ 	.word	0x00015260


	//   ....[137]....
        /*0534*/ 	.word	0x00015340


	//   ....[138]....
        /*0538*/ 	.word	0x000153e0


	//   ....[139]....
        /*053c*/ 	.word	0x00015440


	//   ....[140]....
        /*0540*/ 	.word	0x00015550


	//   ....[141]....
        /*0544*/ 	.word	0x000155b0


	//   ....[142]....
        /*0548*/ 	.word	0x000156c0


	//   ....[143]....
        /*054c*/ 	.word	0x00015720


	//   ....[144]....
        /*0550*/ 	.word	0x000157e0


	//   ....[145]....
        /*0554*/ 	.word	0x00015940


	//   ....[146]....
        /*0558*/ 	.word	0x000159e0


	//   ....[147]....
        /*055c*/ 	.word	0x00015a40


	//   ....[148]....
        /*0560*/ 	.word	0x00015b10


	//   ....[149]....
        /*0564*/ 	.word	0x00015bf0


	//   ....[150]....
        /*0568*/ 	.word	0x00015cb0


	//   ....[151]....
        /*056c*/ 	.word	0x00015d90


	//   ....[152]....
        /*0570*/ 	.word	0x00015e50


	//   ....[153]....
        /*0574*/ 	.word	0x00015f60


	//   ....[154]....
        /*0578*/ 	.word	0x00016080


	//----- nvinfo : EIATTR_REG_RECONFIG
	.align		4
.L_177:
        /*057c*/ 	.byte	0x01, 0x54
	.zero		2


	//----- nvinfo : EIATTR_SYSCALL_OFFSETS
	.align		4
        /*0580*/ 	.byte	0x04, 0x46
        /*0582*/ 	.short	(.L_179 - .L_178)


	//   ....[0]....
.L_178:
        /*0584*/ 	.word	0x00001ba0


	//   ....[1]....
        /*0588*/ 	.word	0x00010470


	//   ....[2]....
        /*058c*/ 	.word	0x000105c0


	//   ....[3]....
        /*0590*/ 	.word	0x000106b0


	//   ....[4]....
        /*0594*/ 	.word	0x00011310


	//----- nvinfo : EIATTR_MBARRIER_INSTR_OFFSETS
	.align		4
.L_179:
        /*0598*/ 	.byte	0x04, 0x39
        /*059a*/ 	.short	(.L_181 - .L_180)


	//   ....[0]....
.L_180:
        /*059c*/ 	.word	0x00000180
        /*05a0*/ 	.word	0x000000ff
        /*05a4*/ 	.word	0x00030800
        /*05a8*/ 	.short	0x0100
        /*05aa*/ 	.byte	0x08
	.zero		1


	//   ....[1]....
        /*05ac*/ 	.word	0x00000190
        /*05b0*/ 	.word	0x000000ff
        /*05b4*/ 	.word	0x00030820
        /*05b8*/ 	.short	0x0100
        /*05ba*/ 	.byte	0x08
	.zero		1


	//   ....[2]....
        /*05bc*/ 	.word	0x00000280
        /*05c0*/ 	.word	0x000000ff
        /*05c4*/ 	.word	0x00030830
        /*05c8*/ 	.short	0x0100
        /*05ca*/ 	.byte	0x08
	.zero		1


	//   ....[3]....
        /*05cc*/ 	.word	0x00000290
        /*05d0*/ 	.word	0x000000ff
        /*05d4*/ 	.word	0x00030840
        /*05d8*/ 	.short	0x0100
        /*05da*/ 	.byte	0x08
	.zero		1


	//   ....[4]....
        /*05dc*/ 	.word	0x000002a0
        /*05e0*/ 	.word	0x000000ff
        /*05e4*/ 	.word	0x00030838
        /*05e8*/ 	.short	0x0100
        /*05ea*/ 	.byte	0x08
	.zero		1


	//   ....[5]....
        /*05ec*/ 	.word	0x000002b0
        /*05f0*/ 	.word	0x000000ff
        /*05f4*/ 	.word	0x00030848
        /*05f8*/ 	.short	0x0100
        /*05fa*/ 	.byte	0x08
	.zero		1


	//   ....[6]....
        /*05fc*/ 	.word	0x000003e0
        /*0600*/ 	.word	0x000000ff
        /*0604*/ 	.word	0x00030850
        /*0608*/ 	.short	0x0100
        /*060a*/ 	.byte	0x08
	.zero		1


	//   ....[7]....
        /*060c*/ 	.word	0x000003f0
        /*0610*/ 	.word	0x000000ff
        /*0614*/ 	.word	0x00030860
        /*0618*/ 	.short	0x0100
        /*061a*/ 	.byte	0x08
	.zero		1


	//   ....[8]....
        /*061c*/ 	.word	0x00000400
        /*0620*/ 	.word	0x000000ff
        /*0624*/ 	.word	0x00030858
        /*0628*/ 	.short	0x0100
        /*062a*/ 	.byte	0x08
	.zero		1


	//   ....[9]....
        /*062c*/ 	.word	0x00000410
        /*0630*/ 	.word	0x000000ff
        /*0634*/ 	.word	0x00030868
        /*0638*/ 	.short	0x0100
        /*063a*/ 	.byte	0x08
	.zero		1


	//   ....[10]....
        /*063c*/ 	.word	0x00000500
        /*0640*/ 	.word	0x000000ff
        /*0644*/ 	.word	0x00030870
        /*0648*/ 	.short	0x0100
        /*064a*/ 	.byte	0x06
	.zero		1


	//   ....[11]....
        /*064c*/ 	.word	0x00000510
        /*0650*/ 	.word	0x000000ff
        /*0654*/ 	.word	0x00030880
        /*0658*/ 	.short	0x0100
        /*065a*/ 	.byte	0x06
	.zero		1


	//   ....[12]....
        /*065c*/ 	.word	0x00000520
        /*0660*/ 	.word	0x000000ff
        /*0664*/ 	.word	0x00030878
        /*0668*/ 	.short	0x0100
        /*066a*/ 	.byte	0x06
	.zero		1


	//   ....[13]....
        /*066c*/ 	.word	0x00000530
        /*0670*/ 	.word	0x000000ff
        /*0674*/ 	.word	0x00030888
        /*0678*/ 	.short	0x0100
        /*067a*/ 	.byte	0x06
	.zero		1


	//   ....[14]....
        /*067c*/ 	.word	0x00000660
        /*0680*/ 	.word	0x000000ff
        /*0684*/ 	.word	0x00030890
        /*0688*/ 	.short	0x0100
        /*068a*/ 	.byte	0x08
	.zero		1


	//   ....[15]....
        /*068c*/ 	.word	0x00000670
        /*0690*/ 	.word	0x000000ff
        /*0694*/ 	.word	0x000308a0
        /*0698*/ 	.short	0x0100
        /*069a*/ 	.byte	0x08
	.zero		1


	//   ....[16]....
        /*069c*/ 	.word	0x00000680
        /*06a0*/ 	.word	0x000000ff
        /*06a4*/ 	.word	0x00030898
        /*06a8*/ 	.short	0x0100
        /*06aa*/ 	.byte	0x08
	.zero		1


	//   ....[17]....
        /*06ac*/ 	.word	0x00000690
        /*06b0*/ 	.word	0x000000ff
        /*06b4*/ 	.word	0x000308a8
        /*06b8*/ 	.short	0x0100
        /*06ba*/ 	.byte	0x08
	.zero		1


	//   ....[18]....
        /*06bc*/ 	.word	0x000007d0
        /*06c0*/ 	.word	0x000000ff
        /*06c4*/ 	.word	0x000308b0
        /*06c8*/ 	.short	0x0100
        /*06ca*/ 	.byte	0x08
	.zero		1


	//   ....[19]....
        /*06cc*/ 	.word	0x000007e0
        /*06d0*/ 	.word	0x000000ff
        /*06d4*/ 	.word	0x000308c0
        /*06d8*/ 	.short	0x0100
        /*06da*/ 	.byte	0x08
	.zero		1


	//   ....[20]....
        /*06dc*/ 	.word	0x000007f0
        /*06e0*/ 	.word	0x000000ff
        /*06e4*/ 	.word	0x000308b8
        /*06e8*/ 	.short	0x0100
        /*06ea*/ 	.byte	0x08
	.zero		1


	//   ....[21]....
        /*06ec*/ 	.word	0x00000800
        /*06f0*/ 	.word	0x000000ff
        /*06f4*/ 	.word	0x000308c8
        /*06f8*/ 	.short	0x0100
        /*06fa*/ 	.byte	0x08
	.zero		1


	//   ....[22]....
        /*06fc*/ 	.word	0x00001c40
        /*0700*/ 	.word	0x000000ff
        /*0704*/ 	.word	0x00030800
        /*0708*/ 	.short	0x010a
        /*070a*/ 	.byte	0x28
	.zero		1


	//   ....[23]....
        /*070c*/ 	.word	0x00001cc0
        /*0710*/ 	.word	0x00000003
        /*0714*/ 	.word	0x00030830
        /*0718*/ 	.short	0x010a
        /*071a*/ 	.byte	0x3f
	.zero		1


	//   ....[24]....
        /*071c*/ 	.word	0x00001d00
        /*0720*/ 	.word	0x00000003
        /*0724*/ 	.word	0x00030830
        /*0728*/ 	.short	0x010a
        /*072a*/ 	.byte	0x3f
	.zero		1


	//   ....[25]....
        /*072c*/ 	.word	0x000027b0
        /*0730*/ 	.word	0x000000ff
        /*0734*/ 	.word	0x00000000
        /*0738*/ 	.short	0x0101
        /*073a*/ 	.byte	0x04
	.zero		1


	//   ....[26]....
        /*073c*/ 	.word	0x000045b0
        /*0740*/ 	.word	0x000000ff
        /*0744*/ 	.word	0x00030830
        /*0748*/ 	.short	0x010a
        /*074a*/ 	.byte	0x06
	.zero		1


	//   ....[27]....
        /*074c*/ 	.word	0x000045f0
        /*0750*/ 	.word	0x000000ff
        /*0754*/ 	.word	0x00030830
        /*0758*/ 	.short	0x010a
        /*075a*/ 	.byte	0x06
	.zero		1


	//   ....[28]....
        /*075c*/ 	.word	0x00005470
        /*0760*/ 	.word	0x000000ff
        /*0764*/ 	.word	0x00030850
        /*0768*/ 	.short	0x010a
        /*076a*/ 	.byte	0x05
	.zero		1


	//   ....[29]....
        /*076c*/ 	.word	0x000054b0
        /*0770*/ 	.word	0x000000ff
        /*0774*/ 	.word	0x00030850
        /*0778*/ 	.short	0x010a
        /*077a*/ 	.byte	0x05
	.zero		1


	//   ....[30]....
        /*077c*/ 	.word	0x00005830
        /*0780*/ 	.word	0x000000ff
        /*0784*/ 	.word	0x00000000
        /*0788*/ 	.short	0x0101
        /*078a*/ 	.byte	0x06
	.zero		1


	//   ....[31]....
        /*078c*/ 	.word	0x00006cd0
        /*0790*/ 	.word	0x000000ff
        /*0794*/ 	.word	0x00000000
        /*0798*/ 	.short	0x0101
        /*079a*/ 	.byte	0x05
	.zero		1


	//   ....[32]....
        /*079c*/ 	.word	0x00007080
        /*07a0*/ 	.word	0x000000ff
        /*07a4*/ 	.word	0x00030830
        /*07a8*/ 	.short	0x010a
        /*07aa*/ 	.byte	0x06
	.zero		1


	//   ....[33]....
        /*07ac*/ 	.word	0x000070c0
        /*07b0*/ 	.word	0x000000ff
        /*07b4*/ 	.word	0x00030830
        /*07b8*/ 	.short	0x010a
        /*07ba*/ 	.byte	0x06
	.zero		1


	//   ....[34]....
        /*07bc*/ 	.word	0x00007f40
        /*07c0*/ 	.word	0x000000ff
        /*07c4*/ 	.word	0x00030850
        /*07c8*/ 	.short	0x010a
        /*07ca*/ 	.byte	0x05
	.zero		1


	//   ....[35]....
        /*07cc*/ 	.word	0x00007f80
        /*07d0*/ 	.word	0x000000ff
        /*07d4*/ 	.word	0x00030850
        /*07d8*/ 	.short	0x010a
        /*07da*/ 	.byte	0x05
	.zero		1


	//   ....[36]....
        /*07dc*/ 	.word	0x000082f0
        /*07e0*/ 	.word	0x000000ff
        /*07e4*/ 	.word	0x00000000
        /*07e8*/ 	.short	0x0101
        /*07ea*/ 	.byte	0x06
	.zero		1


	//   ....[37]....
        /*07ec*/ 	.word	0x00008c60
        /*07f0*/ 	.word	0x000000ff
        /*07f4*/ 	.word	0x00000000
        /*07f8*/ 	.short	0x0101
        /*07fa*/ 	.byte	0x05
	.zero		1


	//   ....[38]....
        /*07fc*/ 	.word	0x00008e00
        /*0800*/ 	.word	0x000000ff
        /*0804*/ 	.word	0x00030830
        /*0808*/ 	.short	0x010a
        /*080a*/ 	.byte	0x05
	.zero		1


	//   ....[39]....
        /*080c*/ 	.word	0x00008e40
        /*0810*/ 	.word	0x000000ff
        /*0814*/ 	.word	0x00030830
        /*0818*/ 	.short	0x010a
        /*081a*/ 	.byte	0x05
	.zero		1


	//   ....[40]....
        /*081c*/ 	.word	0x00009cc0
        /*0820*/ 	.word	0x000000ff
        /*0824*/ 	.word	0x00030850
        /*0828*/ 	.short	0x010a
        /*082a*/ 	.byte	0x05
	.zero		1


	//   ....[41]....
        /*082c*/ 	.word	0x00009d00
        /*0830*/ 	.word	0x000000ff
        /*0834*/ 	.word	0x00030850
        /*0838*/ 	.short	0x010a
        /*083a*/ 	.byte	0x05
	.zero		1


	//   ....[42]....
        /*083c*/ 	.word	0x0000a040
        /*0840*/ 	.word	0x000000ff
        /*0844*/ 	.word	0x00000000
        /*0848*/ 	.short	0x0101
        /*084a*/ 	.byte	0x04
	.zero		1


	//   ....[43]....
        /*084c*/ 	.word	0x0000b530
        /*0850*/ 	.word	0x000000ff
        /*0854*/ 	.word	0x00000000
        /*0858*/ 	.short	0x0101
        /*085a*/ 	.byte	0x05
	.zero		1


	//   ....[44]....
        /*085c*/ 	.word	0x0000bdd0
        /*0860*/ 	.word	0x000000ff
        /*0864*/ 	.word	0x00030850
        /*0868*/ 	.short	0x010a
        /*086a*/ 	.byte	0x05
	.zero		1


	//   ....[45]....
        /*086c*/ 	.word	0x0000be10
        /*0870*/ 	.word	0x000000ff
        /*0874*/ 	.word	0x00030850
        /*0878*/ 	.short	0x010a
        /*087a*/ 	.byte	0x05
	.zero		1


	//   ....[46]....
        /*087c*/ 	.word	0x0000c3c0
        /*0880*/ 	.word	0x000000ff
        /*0884*/ 	.word	0x00000000
        /*0888*/ 	.short	0x0101
        /*088a*/ 	.byte	0x04
	.zero		1


	//   ....[47]....
        /*088c*/ 	.word	0x0000e2d0
        /*0890*/ 	.word	0x000000c5
        /*0894*/ 	.word	0x00000000
        /*0898*/ 	.short	0x0101
        /*089a*/ 	.byte	0x3f
	.zero		1


	//   ....[48]....
        /*089c*/ 	.word	0x00010c00
        /*08a0*/ 	.word	0x00000004
        /*08a4*/ 	.word	0x00030840
        /*08a8*/ 	.short	0x010a
        /*08aa*/ 	.byte	0x3f
	.zero		1


	//   ....[49]....
        /*08ac*/ 	.word	0x00011100
        /*08b0*/ 	.word	0x00000004
        /*08b4*/ 	.word	0x00030830
        /*08b8*/ 	.short	0x0107
        /*08ba*/ 	.byte	0x3f
	.zero		1


	//   ....[50]....
        /*08bc*/ 	.word	0x000111c0
        /*08c0*/ 	.word	0x00000004
        /*08c4*/ 	.word	0x00030830
        /*08c8*/ 	.short	0x0101
        /*08ca*/ 	.byte	0x3f
	.zero		1


	//   ....[51]....
        /*08cc*/ 	.word	0x00011c70
        /*08d0*/ 	.word	0x00000011
        /*08d4*/ 	.word	0x00030800
        /*08d8*/ 	.short	0x0107
        /*08da*/ 	.byte	0x3f
	.zero		1


	//   ....[52]....
        /*08dc*/ 	.word	0x00011d60
        /*08e0*/ 	.word	0x00000011
        /*08e4*/ 	.word	0x00030800
        /*08e8*/ 	.short	0x0101
        /*08ea*/ 	.byte	0x3f
	.zero		1


	//   ....[53]....
        /*08ec*/ 	.word	0x00011d80
        /*08f0*/ 	.word	0x00000011
        /*08f4*/ 	.word	0x00030820
        /*08f8*/ 	.short	0x010a
        /*08fa*/ 	.byte	0x3f
	.zero		1


	//   ....[54]....
        /*08fc*/ 	.word	0x000120d0
        /*0900*/ 	.word	0x00000007
        /*0904*/ 	.word	0x00030840
        /*0908*/ 	.short	0x010a
        /*090a*/ 	.byte	0x3f
	.zero		1


	//   ....[55]....
        /*090c*/ 	.word	0x00012510
        /*0910*/ 	.word	0x00000007
        /*0914*/ 	.word	0x00030830
        /*0918*/ 	.short	0x0107
        /*091a*/ 	.byte	0x3f
	.zero		1


	//   ....[56]....
        /*091c*/ 	.word	0x000125c0
        /*0920*/ 	.word	0x00000007
        /*0924*/ 	.word	0x00030830
        /*0928*/ 	.short	0x0101
        /*092a*/ 	.byte	0x3f
	.zero		1


	//   ....[57]....
        /*092c*/ 	.word	0x00012620
        /*0930*/ 	.word	0x00000007
        /*0934*/ 	.word	0x00030860
        /*0938*/ 	.short	0x010a
        /*093a*/ 	.byte	0x3f
	.zero		1


	//   ....[58]....
        /*093c*/ 	.word	0x00012ad0
        /*0940*/ 	.word	0x00000007
        /*0944*/ 	.word	0x00030850
        /*0948*/ 	.short	0x0107
        /*094a*/ 	.byte	0x3f
	.zero		1


	//   ....[59]....
        /*094c*/ 	.word	0x00012c20
        /*0950*/ 	.word	0x00000007
        /*0954*/ 	.word	0x00030850
        /*0958*/ 	.short	0x0101
        /*095a*/ 	.byte	0x3f
	.zero		1


	//   ....[60]....
        /*095c*/ 	.word	0x00012e20
        /*0960*/ 	.word	0x00000004
        /*0964*/ 	.word	0x00030860
        /*0968*/ 	.short	0x010a
        /*096a*/ 	.byte	0x3f
	.zero		1


	//   ....[61]....
        /*096c*/ 	.word	0x00013240
        /*0970*/ 	.word	0x00000004
        /*0974*/ 	.word	0x00030850
        /*0978*/ 	.short	0x0107
        /*097a*/ 	.byte	0x3f
	.zero		1


	//   ....[62]....
        /*097c*/ 	.word	0x000132f0
        /*0980*/ 	.word	0x00000004
        /*0984*/ 	.word	0x00030850
        /*0988*/ 	.short	0x0101
        /*098a*/ 	.byte	0x3f
	.zero		1


	//   ....[63]....
        /*098c*/ 	.word	0x00013590
        /*0990*/ 	.word	0x00000005
        /*0994*/ 	.word	0x00030820
        /*0998*/ 	.short	0x010a
        /*099a*/ 	.byte	0x3f
	.zero		1


	//   ....[64]....
        /*099c*/ 	.word	0x00013730
        /*09a0*/ 	.word	0x00000003
        /*09a4*/ 	.word	0x00030840
        /*09a8*/ 	.short	0x010a
        /*09aa*/ 	.byte	0x3f
	.zero		1


	//   ....[65]....
        /*09ac*/ 	.word	0x000137d0
        /*09b0*/ 	.word	0x00000017
        /*09b4*/ 	.word	0x00030840
        /*09b8*/ 	.short	0x010a
        /*09ba*/ 	.byte	0x3f
	.zero		1


	//   ....[66]....
        /*09bc*/ 	.word	0x00013810
        /*09c0*/ 	.word	0x00000003
        /*09c4*/ 	.word	0x00030860
        /*09c8*/ 	.short	0x010a
        /*09ca*/ 	.byte	0x3f
	.zero		1


	//   ....[67]....
        /*09cc*/ 	.word	0x00013850
        /*09d0*/ 	.word	0x00000017
        /*09d4*/ 	.word	0x00030860
        /*09d8*/ 	.short	0x010a
        /*09da*/ 	.byte	0x3f
	.zero		1


	//   ....[68]....
        /*09dc*/ 	.word	0x000138c0
        /*09e0*/ 	.word	0x00000003
        /*09e4*/ 	.word	0x00030800
        /*09e8*/ 	.short	0x010a
        /*09ea*/ 	.byte	0x3f
	.zero		1


	//   ....[69]....
        /*09ec*/ 	.word	0x00013910
        /*09f0*/ 	.word	0x00000003
        /*09f4*/ 	.word	0x00030830
        /*09f8*/ 	.short	0x010a
        /*09fa*/ 	.byte	0x3f
	.zero		1


	//   ....[70]....
        /*09fc*/ 	.word	0x00013970
        /*0a00*/ 	.word	0x00000004
        /*0a04*/ 	.word	0x00030830
        /*0a08*/ 	.short	0x010a
        /*0a0a*/ 	.byte	0x3f
	.zero		1


	//   ....[71]....
        /*0a0c*/ 	.word	0x000139d0
        /*0a10*/ 	.word	0x00000003
        /*0a14*/ 	.word	0x00030850
        /*0a18*/ 	.short	0x010a
        /*0a1a*/ 	.byte	0x3f
	.zero		1


	//   ....[72]....
        /*0a1c*/ 	.word	0x00013a30
        /*0a20*/ 	.word	0x00000004
        /*0a24*/ 	.word	0x00030830
        /*0a28*/ 	.short	0x010a
        /*0a2a*/ 	.byte	0x3f
	.zero		1


	//   ....[73]....
        /*0a2c*/ 	.word	0x00013a90
        /*0a30*/ 	.word	0x00000003
        /*0a34*/ 	.word	0x00030850
        /*0a38*/ 	.short	0x010a
        /*0a3a*/ 	.byte	0x3f
	.zero		1


	//   ....[74]....
        /*0a3c*/ 	.word	0x00013af0
        /*0a40*/ 	.word	0x00000004
        /*0a44*/ 	.word	0x00030830
        /*0a48*/ 	.short	0x010a
        /*0a4a*/ 	.byte	0x3f
	.zero		1


	//   ....[75]....
        /*0a4c*/ 	.word	0x00013b50
        /*0a50*/ 	.word	0x00000003
        /*0a54*/ 	.word	0x00030850
        /*0a58*/ 	.short	0x010a
        /*0a5a*/ 	.byte	0x3f
	.zero		1


	//   ....[76]....
        /*0a5c*/ 	.word	0x00013bb0
        /*0a60*/ 	.word	0x00000007
        /*0a64*/ 	.word	0x00030850
        /*0a68*/ 	.short	0x010a
        /*0a6a*/ 	.byte	0x3f
	.zero		1


	//   ....[77]....
        /*0a6c*/ 	.word	0x00013cb0
        /*0a70*/ 	.word	0x00000004
        /*0a74*/ 	.word	0x00030840
        /*0a78*/ 	.short	0x010a
        /*0a7a*/ 	.byte	0x3f
	.zero		1


	//   ....[78]....
        /*0a7c*/ 	.word	0x00014d20
        /*0a80*/ 	.word	0x00000011
        /*0a84*/ 	.word	0x00030820
        /*0a88*/ 	.short	0x010a
        /*0a8a*/ 	.byte	0x3f
	.zero		1


	//   ....[79]....
        /*0a8c*/ 	.word	0x00014d70
        /*0a90*/ 	.word	0x00000007
        /*0a94*/ 	.word	0x00030840
        /*0a98*/ 	.short	0x010a
        /*0a9a*/ 	.byte	0x3f
	.zero		1


	//   ....[80]....
        /*0a9c*/ 	.word	0x00015290
        /*0aa0*/ 	.word	0x00000007
        /*0aa4*/ 	.word	0x00030860
        /*0aa8*/ 	.short	0x010a
        /*0aaa*/ 	.byte	0x3f
	.zero		1


	//   ....[81]....
        /*0aac*/ 	.word	0x00015890
        /*0ab0*/ 	.word	0x00000004
        /*0ab4*/ 	.word	0x00030860
        /*0ab8*/ 	.short	0x010a
        /*0aba*/ 	.byte	0x3f
	.zero		1


	//   ....[82]....
        /*0abc*/ 	.word	0x00015fa0
        /*0ac0*/ 	.word	0x00000005
        /*0ac4*/ 	.word	0x00030820
        /*0ac8*/ 	.short	0x010a
        /*0aca*/ 	.byte	0x3f
	.zero		1


	//   ....[83]....
        /*0acc*/ 	.word	0x00016140
        /*0ad0*/ 	.word	0x00000003
        /*0ad4*/ 	.word	0x00030840
        /*0ad8*/ 	.short	0x010a
        /*0ada*/ 	.byte	0x3f
	.zero		1


	//   ....[84]....
        /*0adc*/ 	.word	0x00016190
        /*0ae0*/ 	.word	0x00000017
        /*0ae4*/ 	.word	0x00030840
        /*0ae8*/ 	.short	0x010a
        /*0aea*/ 	.byte	0x3f
	.zero		1


	//   ....[85]....
        /*0aec*/ 	.word	0x000161e0
        /*0af0*/ 	.word	0x00000003
        /*0af4*/ 	.word	0x00030860
        /*0af8*/ 	.short	0x010a
        /*0afa*/ 	.byte	0x3f
	.zero		1


	//----- nvinfo : EIATTR_NUM_MBARRIERS
	.align		4
.L_181:
        /*0afc*/ 	.byte	0x03, 0x38
        /*0afe*/ 	.short	0x0016


	//----- nvinfo : EIATTR_EXIT_INSTR_OFFSETS
	.align		4
        /*0b00*/ 	.byte	0x04, 0x1c
        /*0b02*/ 	.short	(.L_183 - .L_182)


	//   ....[0]....
.L_182:
        /*0b04*/ 	.word	0x00000950


	//   ....[1]....
        /*0b08*/ 	.word	0x0000f460


	//   ....[2]....
        /*0b0c*/ 	.word	0x000138a0


	//----- nvinfo : EIATTR_MAX_THREADS
	.align		4
.L_183:
        /*0b10*/ 	.byte	0x04, 0x05
        /*0b12*/ 	.short	(.L_185 - .L_184)
.L_184:
        /*0b14*/ 	.word	0x00000180
        /*0b18*/ 	.word	0x00000001
        /*0b1c*/ 	.word	0x00000001


	//----- nvinfo : EIATTR_CRS_STACK_SIZE
	.align		4
.L_185:
        /*0b20*/ 	.byte	0x04, 0x1e
        /*0b22*/ 	.short	(.L_187 - .L_186)
.L_186:
        /*0b24*/ 	.word	0x00000000


	//----- nvinfo : EIATTR_CBANK_PARAM_SIZE
	.align		4
.L_187:
        /*0b28*/ 	.byte	0x03, 0x19
        /*0b2a*/ 	.short	0x0af0


	//----- nvinfo : EIATTR_PARAM_CBANK
	.align		4
        /*0b2c*/ 	.byte	0x04, 0x0a
        /*0b2e*/ 	.short	(.L_189 - .L_188)
	.align		4
.L_188:
        /*0b30*/ 	.word	index@(.nv.constant0._ZN7cutlass13device_kernelIN5flash11enable_sm90INS1_16FlashAttnFwdSm90INS1_25CollectiveMainloopFwdSm90ILi2EN4cute5tupleIJNS5_1CILi1EEES8_S8_EEENS6_IJNS7_ILi128EEENS7_ILi64EEENS7_ILi256EEEEEELi256ENS_10bfloat16_tEfNS_4arch4Sm90ELb0ELb1ELb0ELb0ELb1ELb0ELb0ELb1ELb1ELb1ELb0ELb0EEENS1_21CollectiveEpilogueFwdINS6_IJSA_SC_SB_EEES9_SE_SG_Li256ELb0ELb1ELb0ELb0EEENS1_30DynamicPersistentTileSchedulerILi256ELi128ELb0ELb1ELb1EEEEEEEEEvNT_6ParamsE)
        /*0b34*/ 	.short	0x0210
        /*0b36*/ 	.short	0x0af0


	//----- nvinfo : EIATTR_SW_WAR
	.align		4
.L_189:
        /*0b38*/ 	.byte	0x04, 0x36
        /*0b3a*/ 	.short	(.L_191 - .L_190)
.L_190:
        /*0b3c*/ 	.word	0x00000008
.L_191:


//--------------------- .nv.info._ZN7cutlass13device_kernelIN5flash11enable_sm90INS1_16FlashAttnFwdSm90INS1_25CollectiveMainloopFwdSm90ILi2EN4cute5tupleIJNS5_1CILi1EEES8_S8_EEENS6_IJNS7_ILi128EEENS7_ILi64EEENS7_ILi256EEEEEELi256ENS_10bfloat16_tEfNS_4arch4Sm90ELb0ELb1ELb0ELb1ELb1ELb0ELb0ELb1ELb1ELb1ELb0ELb0EEENS1_21CollectiveEpilogueFwdINS6_IJSA_SC_SB_EEES9_SE_SG_Li256ELb1ELb1ELb0ELb0EEENS1_36VarlenDynamicPersistentTileSchedulerILi128ELi64ELi256ELi128ELb0ELb1ELb1ELb1ELb0ELb1EEEEEEEEEvNT_6ParamsE --------------------------
	.section	.nv.info._ZN7cutlass13device_kernelIN5flash11enable_sm90INS1_16FlashAttnFwdSm90INS1_25CollectiveMainloopFwdSm90ILi2EN4cute5tupleIJNS5_1CILi1EEES8_S8_EEENS6_IJNS7_ILi128EEENS7_ILi64EEENS7_ILi256EEEEEELi256ENS_10bfloat16_tEfNS_4arch4Sm90ELb0ELb1ELb0ELb1ELb1ELb0ELb0ELb1ELb1ELb1ELb0ELb0EEENS1_21CollectiveEpilogueFwdINS6_IJSA_SC_SB_EEES9_SE_SG_Li256ELb1ELb1ELb0ELb0EEENS1_36VarlenDynamicPersistentTileSchedulerILi128ELi64ELi256ELi128ELb0ELb1ELb1ELb1ELb0ELb1EEEEEEEEEvNT_6ParamsE,"",@"SHT_CUDA_INFO"
	.sectionflags	@""
	.align	4


	//----- nvinfo : EIATTR_CUDA_API_VERSION
	.align		4
        /*0000*/ 	.byte	0x04, 0x37
        /*0002*/ 	.short	(.L_193 - .L_192)
.L_192:
        /*0004*/ 	.word	0x00000082


	//----- nvinfo : EIATTR_KPARAM_INFO
	.align		4
.L_193:
        /*0008*/ 	.byte	0x04, 0x17
        /*000a*/ 	.short	(.L_195 - .L_194)
.L_194:
        /*000c*/ 	.word	0x00000000
        /*0010*/ 	.short	0x0000
        /*0012*/ 	.short	0x0070
        /*0014*/ 	.byte	0x00, 0xf0, 0x01, 0x2a


	//----- nvinfo : EIATTR_SPARSE_MMA_MASK
	.align		4
.L_195:
        /*0018*/ 	.byte	0x03, 0x50
        /*001a*/ 	.short	0x0000


	//----- nvinfo : EIATTR_MAXREG_COUNT
	.align		4
        /*001c*/ 	.byte	0x03, 0x1b
        /*001e*/ 	.short	0x00a8


	//----- nvinfo : EIATTR_NUM_BARRIERS
	.align		4
        /*0020*/ 	.byte	0x02, 0x4c
        /*0022*/ 	.byte	0x09
	.zero		1


	//----- nvinfo : EIATTR_EXTERNS
	.align		4
        /*0024*/ 	.byte	0x04, 0x0f
        /*0026*/ 	.short	(.L_197 - .L_196)


	//   ....[0]....
	.align		4
.L_196:
        /*0028*/ 	.word	index@(__assertfail)


	//----- nvinfo : EIATTR_ANNOTATIONS
	.align		4
.L_197:
        /*002c*/ 	.byte	0x04, 0x55
        /*002e*/ 	.short	(.L_199 - .L_198)


	//   ....[0]....
.L_198:
        /* <DEDUP_REMOVED lines=13> */


	//----- nvinfo : EIATTR_MERCURY_ISA_VERSION
	.align		4
.L_199:
        /*00f0*/ 	.byte	0x03, 0x5f
        /*00f2*/ 	.short	0x0101


	//----- nvinfo : EIATTR_UNUSED_LOAD_BYTE_OFFSET
	.align		4
        /*00f4*/ 	.byte	0x04, 0x44
        /*00f6*/ 	.short	(.L_201 - .L_200)


	//   ....[0]....
.L_200:
        /*00f8*/ 	.word	0x00000950
        /*00fc*/ 	.word	0x0000fff0


	//   ....[1]....
        /*0100*/ 	.word	0x0000cc90
        /*0104*/ 	.word	0x0000fff0


	//----- nvinfo : EIATTR_INT_WARP_WIDE_INSTR_OFFSETS
	.align		4
.L_201:
        /*0108*/ 	.byte	0x04, 0x31
        /*010a*/ 	.short	(.L_203 - .L_202)


	//   ....[0]....
.L_202:
        /*010c*/ 	.word	0x000000c0


	//   ....[1]....
        /*0110*/ 	.word	0x000000d0


	//   ....[2]....
        /*0114*/ 	.word	0x00000170


	//   ....[3]....
        /*0118*/ 	.word	0x00011070


	//   ....[4]....
        /*011c*/ 	.word	0x00011100


	//   ....[5]....
        /*0120*/ 	.word	0x00013e50


	//   ....[6]....
        /*0124*/ 	.word	0x00013ee0


	//----- nvinfo : EIATTR_COOP_GROUP_MASK_REGIDS
	.align		4
.L_203:
        /*0128*/ 	.byte	0x04, 0x29
        /*012a*/ 	.short	(.L_205 - .L_204)


	//   ....[0]....
.L_204:
        /*012c*/ 	.word	0xffffffff


	//   ....[1]....
        /*0130*/ 	.word	0xffffffff


	//   ....[2]....
        /*0134*/ 	.word	0xffffffff


	//   ....[3]....
        /*0138*/ 	.word	0xffffffff


	//   ....[4]....
        /*013c*/ 	.word	0xffffffff


	//   ....[5]....
        /*0140*/ 	.word	0xffffffff


	//   ....[6]....
        /*0144*/ 	.word	0xffffffff


	//   ....[7]....
        /*0148*/ 	.word	0xffffffff


	//   ....[8]....
        /*014c*/ 	.word	0xffffffff


	//   ....[9]....
        /*0150*/ 	.word	0xffffffff


	//   ....[10]....
        /*0154*/ 	.word	0xffffffff


	//   ....[11]....
        /*0158*/ 	.word	0xffffffff


	//   ....[12]....
        /*015c*/ 	.word	0xffffffff


	//   ....[13]....
        /*0160*/ 	.word	0xffffffff


	//   ....[14]....
        /*0164*/ 	.word	0xffffffff


	//   ....[15]....
        /*0168*/ 	.word	0xffffffff


	//   ....[16]....
        /*016c*/ 	.word	0xffffffff


	//   ....[17]....
        /*0170*/ 	.word	0xffffffff


	//   ....[18]....
        /*0174*/ 	.word	0xffffffff


	//   ....[19]....
        /*0178*/ 	.word	0xffffffff


	//   ....[20]....
        /*017c*/ 	.word	0xffffffff


	//   ....[21]....
        /*0180*/ 	.word	0xffffffff


	//   ....[22]....
        /*0184*/ 	.word	0xffffffff


	//   ....[23]....
        /*0188*/ 	.word	0xffffffff


	//   ....[24]....
        /*018c*/ 	.word	0xffffffff


	//   ....[25]....
        /*0190*/ 	.word	0xffffffff


	//   ....[26]....
        /*0194*/ 	.word	0xffffffff


	//   ....[27]....
        /*0198*/ 	.word	0xffffffff


	//   ....[28]....
        /*019c*/ 	.word	0xffffffff


	//   ....[29]....
        /*01a0*/ 	.word	0xffffffff


	//   ....[30]....
        /*01a4*/ 	.word	0xffffffff


	//   ....[31]....
        /*01a8*/ 	.word	0xffffffff


	//   ....[32]....
        /*01ac*/ 	.word	0xffffffff


	//   ....[33]....
        /*01b0*/ 	.word	0xffffffff


	//   ....[34]....
        /*01b4*/ 	.word	0xffffffff


	//   ....[35]....
        /*01b8*/ 	.word	0xffffffff


	//   ....[36]....
        /*01bc*/ 	.word	0xffffffff


	//   ....[37]....
        /*01c0*/ 	.word	0xffffffff


	//   ....[38]....
        /*01c4*/ 	.word	0xffffffff


	//   ....[39]....
        /*01c8*/ 	.word	0xffffffff


	//   ....[40]....
        /*01cc*/ 	.word	0xffffffff


	//   ....[41]....
        /*01d0*/ 	.word	0xffffffff


	//   ....[42]....
        /*01d4*/ 	.word	0xffffffff


	//   ....[43]....
        /*01d8*/ 	.word	0xffffffff


	//   ....[44]....
        /*01dc*/ 	.word	0xffffffff


	//   ....[45]....
        /*01e0*/ 	.word	0xffffffff


	//   ....[46]....
        /*01e4*/ 	.word	0xffffffff


	//   ....[47]....
        /*01e8*/ 	.word	0xffffffff


	//   ....[48]....
        /*01ec*/ 	.word	0xffffffff


	//   ....[49]....
        /*01f0*/ 	.word	0xffffffff


	//   ....[50]....
        /*01f4*/ 	.word	0xffffffff


	//   ....[51]....
        /*01f8*/ 	.word	0xffffffff


	//   ....[52]....
        /*01fc*/ 	.word	0xffffffff


	//   ....[53]....
        /*0200*/ 	.word	0xffffffff


	//   ....[54]....
        /*0204*/ 	.word	0xffffffff


	//   ....[55]....
        /*0208*/ 	.word	0xffffffff


	//   ....[56]....
        /*020c*/ 	.word	0xffffffff


	//   ....[57]....
        /*0210*/ 	.word	0xffffffff


	//   ....[58]....
        /*0214*/ 	.word	0xffffffff


	//   ....[59]....
        /*0218*/ 	.word	0xffffffff


	//   ....[60]....
        /*021c*/ 	.word	0xffffffff


	//   ....[61]....
        /*0220*/ 	.word	0xffffffff


	//   ....[62]....
        /*0224*/ 	.word	0xffffffff


	//   ....[63]....
        /*0228*/ 	.word	0xffffffff


	//   ....[64]....
        /*022c*/ 	.word	0xffffffff


	//   ....[65]....
        /*0230*/ 	.word	0xffffffff


	//   ....[66]....
        /*0234*/ 	.word	0xffffffff


	//   ....[67]....
        /*0238*/ 	.word	0xffffffff


	//   ....[68]....
        /*023c*/ 	.word	0xffffffff


	//   ....[69]....
        /*0240*/ 	.word	0xffffffff


	//   ....[70]....
        /*0244*/ 	.word	0xffffffff


	//   ....[71]....
        /*0248*/ 	.word	0xffffffff


	//   ....[72]....
        /*024c*/ 	.word	0xffffffff


	//   ....[73]....
        /*0250*/ 	.word	0xffffffff


	//   ....[74]....
        /*0254*/ 	.word	0xffffffff


	//   ....[75]....
        /*0258*/ 	.word	0xffffffff


	//   ....[76]....
        /*025c*/ 	.word	0xffffffff


	//   ....[77]....
        /*0260*/ 	.word	0xffffffff


	//   ....[78]....
        /*0264*/ 	.word	0xffffffff


	//   ....[79]....
        /*0268*/ 	.word	0xffffffff


	//   ....[80]....
        /*026c*/ 	.word	0xffffffff


	//   ....[81]....
        /*0270*/ 	.word	0xffffffff


	//   ....[82]....
        /*0274*/ 	.word	0xffffffff


	//   ....[83]....
        /*0278*/ 	.word	0xffffffff


	//   ....[84]....
        /*027c*/ 	.word	0xffffffff


	//   ....[85]....
        /*0280*/ 	.word	0xffffffff


	//   ....[86]....
        /*0284*/ 	.word	0xffffffff


	//   ....[87]....
        /*0288*/ 	.word	0xffffffff


	//   ....[88]....
        /*028c*/ 	.word	0xffffffff


	//   ....[89]....
        /*0290*/ 	.word	0xffffffff


	//   ....[90]....
        /*0294*/ 	.word	0xffffffff


	//   ....[91]....
        /*0298*/ 	.word	0xffffffff


	//   ....[92]....
        /*029c*/ 	.word	0xffffffff


	//   ....[93]....
        /*02a0*/ 	.word	0xffffffff


	//   ....[94]....
        /*02a4*/ 	.word	0xffffffff


	//   ....[95]....
        /*02a8*/ 	.word	0xffffffff


	//   ....[96]....
        /*02ac*/ 	.word	0xffffffff


	//   ....[97]....
        /*02b0*/ 	.word	0xffffffff


	//   ....[98]....
        /*02b4*/ 	.word	0xffffffff


	//   ....[99]....
        /*02b8*/ 	.word	0xffffffff


	//   ....[100]....
        /*02bc*/ 	.word	0xffffffff


	//   ....[101]....
        /*02c0*/ 	.word	0xffffffff


	//   ....[102]....
        /*02c4*/ 	.word	0xffffffff


	//   ....[103]....
        /*02c8*/ 	.word	0xffffffff


	//   ....[104]....
        /*02cc*/ 	.word	0xffffffff


	//   ....[105]....
        /*02d0*/ 	.word	0xffffffff


	//   ....[106]....
        /*02d4*/ 	.word	0xffffffff


	//   ....[107]....
        /*02d8*/ 	.word	0xffffffff


	//   ....[108]....
        /*02dc*/ 	.word	0xffffffff


	//   ....[109]....
        /*02e0*/ 	.word	0xffffffff


	//   ....[110]....
        /*02e4*/ 	.word	0xffffffff


	//   ....[111]....
        /*02e8*/ 	.word	0xffffffff


	//   ....[112]....
        /*02ec*/ 	.word	0xffffffff


	//   ....[113]....
        /*02f0*/ 	.word	0xffffffff


	//   ....[114]....
        /*02f4*/ 	.word	0xffffffff


	//   ....[115]....
        /*02f8*/ 	.word	0xffffffff


	//   ....[116]....
        /*02fc*/ 	.word	0xffffffff


	//   ....[117]....
        /*0300*/ 	.word	0xffffffff


	//   ....[118]....
        /*0304*/ 	.word	0xffffffff


	//   ....[119]....
        /*0308*/ 	.word	0xffffffff


	//   ....[120]....
        /*030c*/ 	.word	0xffffffff


	//   ....[121]....
        /*0310*/ 	.word	0xffffffff


	//   ....[122]....
        /*0314*/ 	.word	0xffffffff


	//   ....[123]....
        /*0318*/ 	.word	0xffffffff


	//   ....[124]....
        /*031c*/ 	.word	0xffffffff


	//   ....[125]....
        /*0320*/ 	.word	0xffffffff


	//   ....[126]....
        /*0324*/ 	.word	0xffffffff


	//   ....[127]....
        /*0328*/ 	.word	0xffffffff


	//   ....[128]....
        /*032c*/ 	.word	0xffffffff


	//   ....[129]....
        /*0330*/ 	.word	0xffffffff


	//   ....[130]....
        /*0334*/ 	.word	0xffffffff


	//   ....[131]....
        /*0338*/ 	.word	0xffffffff


	//   ....[132]....
        /*033c*/ 	.word	0xffffffff


	//   ....[133]....
        /*0340*/ 	.word	0xffffffff


	//   ....[134]....
        /*0344*/ 	.word	0xffffffff


	//   ....[135]....
        /*0348*/ 	.word	0x0500000f


	//   ....[136]....
        /*034c*/ 	.word	0x0500000f


	//   ....[137]....
        /*0350*/ 	.word	0x0500000f


	//   ....[138]....
        /*0354*/ 	.word	0x0500000f


	//   ....[139]....
        /*0358*/ 	.word	0x0500000f


	//   ....[140]....
        /*035c*/ 	.word	0x0500000f


	//   ....[141]....
        /*0360*/ 	.word	0x0500000f


	//   ....[142]....
        /*0364*/ 	.word	0x0500000f


	//   ....[143]....
        /*0368*/ 	.word	0x0500000f


	//   ....[144]....
        /*036c*/ 	.word	0x0500000f


	//   ....[145]....
        /*0370*/ 	.word	0x0500000f


	//   ....[146]....
        /*0374*/ 	.word	0x0500000f


	//   ....[147]....
        /*0378*/ 	.word	0x0500000f


	//   ....[148]....
        /*037c*/ 	.word	0x0500000f


	//   ....[149]....
        /*0380*/ 	.word	0x0500000f


	//   ....[150]....
        /*0384*/ 	.word	0x0500000f


	//   ....[151]....
        /*0388*/ 	.word	0x0500000f


	//   ....[152]....
        /*038c*/ 	.word	0x0500000f


	//   ....[153]....
        /*0390*/ 	.word	0x0500000f


	//   ....[154]....
        /*0394*/ 	.word	0x0500000f


	//   ....[155]....
        /*0398*/ 	.word	0x0500000f


	//   ....[156]....
        /*039c*/ 	.word	0x0500000f


	//   ....[157]....
        /*03a0*/ 	.word	0x0500000f


	//   ....[158]....
        /*03a4*/ 	.word	0x0500000f


	//   ....[159]....
        /*03a8*/ 	.word	0x0500000f


	//   ....[160]....
        /*03ac*/ 	.word	0x0500000f


	//   ....[161]....
        /*03b0*/ 	.word	0x0500000f


	//   ....[162]....
        /*03b4*/ 	.word	0x0500000f


	//   ....[163]....
        /*03b8*/ 	.word	0x0500000f


	//   ....[164]....
        /*03bc*/ 	.word	0x0500000f


	//   ....[165]....
        /*03c0*/ 	.word	0x0500000f


	//   ....[166]....
        /*03c4*/ 	.word	0x0500000f


	//   ....[167]....
        /*03c8*/ 	.word	0x0500000f


	//   ....[168]....
        /*03cc*/ 	.word	0x0500000f


	//   ....[169]....
        /*03d0*/ 	.word	0x0500000f


	//   ....[170]....
        /*03d4*/ 	.word	0x0500000f


	//   ....[171]....
        /*03d8*/ 	.word	0x0500000f


	//   ....[172]....
        /*03dc*/ 	.word	0x0500000f


	//   ....[173]....
        /*03e0*/ 	.word	0x0500000f


	//   ....[174]....
        /*03e4*/ 	.word	0x0500000f


	//   ....[175]....
        /*03e8*/ 	.word	0x0500000f


	//   ....[176]....
        /*03ec*/ 	.word	0x0500000f


	//   ....[177]....
        /*03f0*/ 	.word	0x0500000f


	//   ....[178]....
        /*03f4*/ 	.word	0x0500000f


	//   ....[179]....
        /*03f8*/ 	.word	0x0500000f


	//   ....[180]....
        /*03fc*/ 	.word	0x0500000f


	//   ....[181]....
        /*0400*/ 	.word	0x0500000f


	//   ....[182]....
        /*0404*/ 	.word	0x0500000f


	//   ....[183]....
        /*0408*/ 	.word	0x0500000f


	//   ....[184]....
        /*040c*/ 	.word	0x0500000f


	//   ....[185]....
        /*0410*/ 	.word	0x0500000f


	//   ....[186]....
        /*0414*/ 	.word	0x0500000f


	//   ....[187]....
        /*0418*/ 	.word	0x0500000f


	//   ....[188]....
        /*041c*/ 	.word	0x0500000f


	//   ....[189]....
        /*0420*/ 	.word	0x0500000f


	//   ....[190]....
        /*0424*/ 	.word	0x0500000f


	//   ....[191]....
        /*0428*/ 	.word	0x0500000f


	//   ....[192]....
        /*042c*/ 	.word	0x0500000f


	//   ....[193]....
        /*0430*/ 	.word	0x0500000f


	//   ....[194]....
        /*0434*/ 	.word	0x0500000f


	//   ....[195]....
        /*0438*/ 	.word	0x0500000f


	//   ....[196]....
        /*043c*/ 	.word	0x0500000f


	//   ....[197]....
        /*0440*/ 	.word	0x0500000f


	//   ....[198]....
        /*0444*/ 	.word	0x0500000f


	//   ....[199]....
        /*0448*/ 	.word	0x0500000f


	//   ....[200]....
        /*044c*/ 	.word	0x0500000f


	//   ....[201]....
        /*0450*/ 	.word	0x0500000f


	//----- nvinfo : EIATTR_COOP_GROUP_INSTR_OFFSETS
	.align		4
.L_205:
        /*0454*/ 	.byte	0x04, 0x28
        /*0456*/ 	.short	(.L_207 - .L_206)


	//   ....[0]....
.L_206:
        /*0458*/ 	.word	0x00000070


	//   ....[1]....
        /*045c*/ 	.word	0x000000b0


	//   ....[2]....
        /*0460*/ 	.word	0x000002d0


	//   ....[3]....
        /*0464*/ 	.word	0x00000430


	//   ....[4]....
        /*0468*/ 	.word	0x00000550


	//   ....[5]....
        /*046c*/ 	.word	0x000006b0


	//   ....[6]....
        /*0470*/ 	.word	0x00001b70


	//   ....[7]....
        /*0474*/ 	.word	0x00002920


	//   ....[8]....
        /*0478*/ 	.word	0x00002b90


	//   ....[9]....
        /*047c*/ 	.word	0x000034b0


	//   ....[10]....
        /*0480*/ 	.word	0x00003600


	//   ....[11]....
        /*0484*/ 	.word	0x00003980


	//   ....[12]....
        /*0488*/ 	.word	0x00003a60


	//   ....[13]....
        /*048c*/ 	.word	0x000059b0


	//   ....[14]....
        /*0490*/ 	.word	0x00005bb0


	//   ....[15]....
        /*0494*/ 	.word	0x000062a0


	//   ....[16]....
        /*0498*/ 	.word	0x000063a0


	//   ....[17]....
        /*049c*/ 	.word	0x00006740


	//   ....[18]....
        /*04a0*/ 	.word	0x000067a0


	//   ....[19]....
        /*04a4*/ 	.word	0x000085a0


	//   ....[20]....
        /*04a8*/ 	.word	0x000085b0


	//   ....[21]....
        /*04ac*/ 	.word	0x000085e0


	//   ....[22]....
        /*04b0*/ 	.word	0x000085f0


	//   ....[23]....
        /*04b4*/ 	.word	0x0000a210


	//   ....[24]....
        /*04b8*/ 	.word	0x0000a410


	//   ....[25]....
        /*04bc*/ 	.word	0x0000ab00


	//   ....[26]....
        /*04c0*/ 	.word	0x0000ac00


	//   ....[27]....
        /*04c4*/ 	.word	0x0000af90


	//   ....[28]....
        /*04c8*/ 	.word	0x0000aff0


	//   ....[29]....
        /*04cc*/ 	.word	0x0000c020


	//   ....[30]....
        /*04d0*/ 	.word	0x0000c050


	//   ....[31]....
        /*04d4*/ 	.word	0x0000c110


	//   ....[32]....
        /*04d8*/ 	.word	0x0000c120


	//   ....[33]....
        /*04dc*/ 	.word	0x0000dd90


	//   ....[34]....
        /*04e0*/ 	.word	0x0000ddc0


	//   ....[35]....
        /*04e4*/ 	.word	0x0000de00


	//   ....[36]....
        /*04e8*/ 	.word	0x0000de30


	//   ....[37]....
        /*04ec*/ 	.word	0x0000e6a0


	//   ....[38]....
        /*04f0*/ 	.word	0x0000e6e0


	//   ....[39]....
        /*04f4*/ 	.word	0x0000e820


	//   ....[40]....
        /*04f8*/ 	.word	0x0000e840


	//   ....[41]....
        /*04fc*/ 	.word	0x0000e980


	//   ....[42]....
        /*0500*/ 	.word	0x0000e9a0


	//   ....[43]....
        /*0504*/ 	.word	0x0000eaf0


	//   ....[44]....
        /*0508*/ 	.word	0x0000eb10


	//   ....[45]....
        /*050c*/ 	.word	0x0000f4b0


	//   ....[46]....
        /*0510*/ 	.word	0x0000f4d0


	//   ....[47]....
        /*0514*/ 	.word	0x0000f610


	//   ....[48]....
        /*0518*/ 	.word	0x0000f630


	//   ....[49]....
        /*051c*/ 	.word	0x0000f770


	//   ....[50]....
        /*0520*/ 	.word	0x0000f790


	//   ....[51]....
        /*0524*/ 	.word	0x0000f8e0


	//   ....[52]....
        /*0528*/ 	.word	0x0000f900


	//   ....[53]....
        /*052c*/ 	.word	0x0000fae0


	//   ....[54]....
        /*0530*/ 	.word	0x0000fc90


	//   ....[55]....
        /*0534*/ 	.word	0x0000fcc0


	//   ....[56]....
        /*0538*/ 	.word	0x0000fcf0


	//   ....[57]....
        /*053c*/ 	.word	0x0000fd20


	//   ....[58]....
        /*0540*/ 	.word	0x0000fd50


	//   ....[59]....
        /*0544*/ 	.word	0x0000fd80


	//   ....[60]....
        /*0548*/ 	.word	0x0000fed0


	//   ....[61]....
        /*054c*/ 	.word	0x0000ff00


	//   ....[62]....
        /*0550*/ 	.word	0x0000ff30


	//   ....[63]....
        /*0554*/ 	.word	0x0000ff60


	//   ....[64]....
        /*0558*/ 	.word	0x0000ff90


	//   ....[65]....
        /*055c*/ 	.word	0x0000ffc0


	//   ....[66]....
        /*0560*/ 	.word	0x00010050


	//   ....[67]....
        /*0564*/ 	.word	0x000100b0


	//   ....[68]....
        /*0568*/ 	.word	0x00010140


	//   ....[69]....
        /*056c*/ 	.word	0x00011cc0


	//   ....[70]....
        /*0570*/ 	.word	0x00011ce0


	//   ....[71]....
        /*0574*/ 	.word	0x00011cf0


	//   ....[72]....
        /*0578*/ 	.word	0x00011da0


	//   ....[73]....
        /*057c*/ 	.word	0x00011de0


	//   ....[74]....
        /*0580*/ 	.word	0x00011e40


	//   ....[75]....
        /*0584*/ 	.word	0x00011e80


	//   ....[76]....
        /*0588*/ 	.word	0x00011ed0


	//   ....[77]....
        /*058c*/ 	.word	0x00012600


	//   ....[78]....
        /*0590*/ 	.word	0x00012630


	//   ....[79]....
        /*0594*/ 	.word	0x00012650


	//   ....[80]....
        /*0598*/ 	.word	0x000126f0


	//   ....[81]....
        /*059c*/ 	.word	0x00012700


	//   ....[82]....
        /*05a0*/ 	.word	0x000127b0


	//   ....[83]....
        /*05a4*/ 	.word	0x000127c0


	//   ....[84]....
        /*05a8*/ 	.word	0x00012870


	//   ....[85]....
        /*05ac*/ 	.word	0x00012880


	//   ....[86]....
        /*05b0*/ 	.word	0x00012930


	//   ....[87]....
        /*05b4*/ 	.word	0x00012940


	//   ....[88]....
        /*05b8*/ 	.word	0x000129f0


	//   ....[89]....
        /*05bc*/ 	.word	0x00012a00


	//   ....[90]....
        /*05c0*/ 	.word	0x00012ab0


	//   ....[91]....
        /*05c4*/ 	.word	0x00012ac0


	//   ....[92]....
        /*05c8*/ 	.word	0x00012b10


	//   ....[93]....
        /*05cc*/ 	.word	0x00013310


	//   ....[94]....
        /*05d0*/ 	.word	0x00013350


	//   ....[95]....
        /*05d4*/ 	.word	0x00013370


	//   ....[96]....
        /*05d8*/ 	.word	0x00013430


	//   ....[97]....
        /*05dc*/ 	.word	0x00013460


	//   ....[98]....
        /*05e0*/ 	.word	0x000134b0


	//   ....[99]....
        /*05e4*/ 	.word	0x000134e0


	//   ....[100]....
        /*05e8*/ 	.word	0x00013550


	//   ....[101]....
        /*05ec*/ 	.word	0x00013830


	//   ....[102]....
        /*05f0*/ 	.word	0x00013850


	//   ....[103]....
        /*05f4*/ 	.word	0x00013910


	//   ....[104]....
        /*05f8*/ 	.word	0x00013920


	//   ....[105]....
        /*05fc*/ 	.word	0x000139d0


	//   ....[106]....
        /*0600*/ 	.word	0x000139e0


	//   ....[107]....
        /*0604*/ 	.word	0x000139f0


	//   ....[108]....
        /*0608*/ 	.word	0x00013aa0


	//   ....[109]....
        /*060c*/ 	.word	0x00014030


	//   ....[110]....
        /*0610*/ 	.word	0x00014070


	//   ....[111]....
        /*0614*/ 	.word	0x000140b0


	//   ....[112]....
        /*0618*/ 	.word	0x000140f0


	//   ....[113]....
        /*061c*/ 	.word	0x000141a0


	//   ....[114]....
        /*0620*/ 	.word	0x000141d0


	//   ....[115]....
        /*0624*/ 	.word	0x000141e0


	//   ....[116]....
        /*0628*/ 	.word	0x00014270


	//   ....[117]....
        /*062c*/ 	.word	0x000146a0


	//   ....[118]....
        /*0630*/ 	.word	0x000146d0


	//   ....[119]....
        /*0634*/ 	.word	0x00014700


	//   ....[120]....
        /*0638*/ 	.word	0x00014730


	//   ....[121]....
        /*063c*/ 	.word	0x00014760


	//   ....[122]....
        /*0640*/ 	.word	0x00014790


	//   ....[123]....
        /*0644*/ 	.word	0x000147c0


	//   ....[124]....
        /*0648*/ 	.word	0x000147f0


	//   ....[125]....
        /*064c*/ 	.word	0x00014970


	//   ....[126]....
        /*0650*/ 	.word	0x000149a0


	//   ....[127]....
        /*0654*/ 	.word	0x000149d0


	//   ....[128]....
        /*0658*/ 	.word	0x00014a00


	//   ....[129]....
        /*065c*/ 	.word	0x00014a30


	//   ....[130]....
        /*0660*/ 	.word	0x00014a60


	//   ....[131]....
        /*0664*/ 	.word	0x00014b20


	//   ....[132]....
        /*0668*/ 	.word	0x00014b40


	//   ....[133]....
        /*066c*/ 	.word	0x00014bb0


	//   ....[134]....
        /*0670*/ 	.word	0x00015250


	//   ....[135]....
        /*0674*/ 	.word	0x000158d0


	//   ....[136]....
        /*0678*/ 	.word	0x000159c0


	//   ....[137]....
        /*067c*/ 	.word	0x00015a60


	//   ....[138]....
        /*0680*/ 	.word	0x00015ac0


	//   ....[139]....
        /*0684*/ 	.word	0x00015b60


	//   ....[140]....
        /*0688*/ 	.word	0x00015c40


	//   ....[141]....
        /*068c*/ 	.word	0x00015d40


	//   ....[142]....
        /*0690*/ 	.word	0x00015db0


	//   ....[143]....
        /*0694*/ 	.word	0x00015e90


	//   ....[144]....
        /*0698*/ 	.word	0x00015f40


	//   ....[145]....
        /*069c*/ 	.word	0x00015fa0


	//   ....[146]....
        /*06a0*/ 	.word	0x00016000


	//   ....[147]....
        /*06a4*/ 	.word	0x00016110


	//   ....[148]....
        /*06a8*/ 	.word	0x00016170


	//   ....[149]....
        /*06ac*/ 	.word	0x00016290


	//   ....[150]....
        /*06b0*/ 	.word	0x000162f0


	//   ....[151]....
        /*06b4*/ 	.word	0x00016410


	//   ....[152]....
        /*06b8*/ 	.word	0x00016470


	//   ....[153]....
        /*06bc*/ 	.word	0x00016590


	//   ....[154]....
        /*06c0*/ 	.word	0x000165f0


	//   ....[155]....
        /*06c4*/ 	.word	0x00016710


	//   ....[156]....
        /*06c8*/ 	.word	0x00016770


	//   ....[157]....
        /*06cc*/ 	.word	0x00016890


	//   ....[158]....
        /*06d0*/ 	.word	0x000168f0


	//   ....[159]....
        /*06d4*/ 	.word	0x000169f0


	//   ....[160]....
        /*06d8*/ 	.word	0x00016b20


	//   ....[161]....
        /*06dc*/ 	.word	0x00016bf0


	//   ....[162]....
        /*06e0*/ 	.word	0x00016cc0


	//   ....[163]....
        /*06e4*/ 	.word	0x00016da0


	//   ....[164]....
        /*06e8*/ 	.word	0x00016e00


	//   ....[165]....
        /*06ec*/ 	.word	0x00016ee0


	//   ....[166]....
        /*06f0*/ 	.word	0x00016f40


	//   ....[167]....
        /*06f4*/ 	.word	0x00017050


	//   ....[168]....
        /*06f8*/ 	.word	0x00017140


	//   ....[169]....
        /*06fc*/ 	.word	0x000171e0


	//   ....[170]....
        /*0700*/ 	.word	0x00017240


	//   ....[171]....
        /*0704*/ 	.word	0x00017360


	//   ....[172]....
        /*0708*/ 	.word	0x000173c0


	//   ....[173]....
        /*070c*/ 	.word	0x000174e0


	//   ....[174]....
        /*0710*/ 	.word	0x00017540


	//   ....[175]....
        /*0714*/ 	.word	0x00017610


	//   ....[176]....
        /*0718*/ 	.word	0x00017780


	//   ....[177]....
        /*071c*/ 	.word	0x00017830


	//   ....[178]....
        /*0720*/ 	.word	0x00017980


	//   ....[179]....
        /*0724*/ 	.word	0x00017a30


	//   ....[180]....
        /*0728*/ 	.word	0x00017a90


	//   ....[181]....
        /*072c*/ 	.word	0x00017b50


	//   ....[182]....
        /*0730*/ 	.word	0x00017c30


	//   ....[183]....
        /*0734*/ 	.word	0x00017cf0


	//   ....[184]....
        /*0738*/ 	.word	0x00017e00


	//   ....[185]....
        /*073c*/ 	.word	0x00017ea0


	//   ....[186]....
        /*0740*/ 	.word	0x00017fc0


	//   ....[187]....
        /*0744*/ 	.word	0x00018030


	//   ....[188]....
        /*0748*/ 	.word	0x000180a0


	//   ....[189]....
        /*074c*/ 	.word	0x00018110


	//   ....[190]....
        /*0750*/ 	.word	0x00018180


	//   ....[191]....
        /*0754*/ 	.word	0x00018200


	//   ....[192]....
        /*0758*/ 	.word	0x00018290


	//   ....[193]....
        /*075c*/ 	.word	0x00018320


	//   ....[194]....
        /*0760*/ 	.word	0x00018390


	//   ....[195]....
        /*0764*/ 	.word	0x00018400


	//   ....[196]....
        /*0768*/ 	.word	0x00018470


	//   ....[197]....
        /*076c*/ 	.word	0x000184f0


	//   ....[198]....
        /*0770*/ 	.word	0x00018560


	//   ....[199]....
        /*0774*/ 	.word	0x00018600


	//   ....[200]....
        /*0778*/ 	.word	0x00018690


	//   ....[201]....
        /*077c*/ 	.word	0x000187b0


	//----- nvinfo : EIATTR_REG_RECONFIG
	.align		4
.L_207:
        /*0780*/ 	.byte	0x01, 0x54
	.zero		2


	//----- nvinfo : EIATTR_SYSCALL_OFFSETS
	.align		4
        /*0784*/ 	.byte	0x04, 0x46
        /*0786*/ 	.short	(.L_209 - .L_208)


	//   ....[0]....
.L_208:
        /*0788*/ 	.word	0x00001d50


	//   ....[1]....
        /*078c*/ 	.word	0x00011260


	//   ....[2]....
        /*0790*/ 	.word	0x000113b0


	//   ....[3]....
        /*0794*/ 	.word	0x000114a0


	//   ....[4]....
        /*0798*/ 	.word	0x00012220


	//----- nvinfo : EIATTR_MBARRIER_INSTR_OFFSETS
	.align		4
.L_209:
        /*079c*/ 	.byte	0x04, 0x39
        /*079e*/ 	.short	(.L_211 - .L_210)


	//   ....[0]....
.L_210:
        /*07a0*/ 	.word	0x00000180
        /*07a4*/ 	.word	0x000000ff
        /*07a8*/ 	.word	0x00030800
        /*07ac*/ 	.short	0x0100
        /*07ae*/ 	.byte	0x08
	.zero		1


	//   ....[1]....
        /*07b0*/ 	.word	0x00000190
        /*07b4*/ 	.word	0x000000ff
        /*07b8*/ 	.word	0x00030820
        /*07bc*/ 	.short	0x0100
        /*07be*/ 	.byte	0x08
	.zero		1


	//   ....[2]....
        /*07c0*/ 	.word	0x00000280
        /*07c4*/ 	.word	0x000000ff
        /*07c8*/ 	.word	0x00030830
        /*07cc*/ 	.short	0x0100
        /*07ce*/ 	.byte	0x08
	.zero		1


	//   ....[3]....
        /*07d0*/ 	.word	0x00000290
        /*07d4*/ 	.word	0x000000ff
        /*07d8*/ 	.word	0x00030840
        /*07dc*/ 	.short	0x0100
        /*07de*/ 	.byte	0x08
	.zero		1


	//   ....[4]....
        /*07e0*/ 	.word	0x000002a0
        /*07e4*/ 	.word	0x000000ff
        /*07e8*/ 	.word	0x00030838
        /*07ec*/ 	.short	0x0100
        /*07ee*/ 	.byte	0x08
	.zero		1


	//   ....[5]....
        /*07f0*/ 	.word	0x000002b0
        /*07f4*/ 	.word	0x000000ff
        /*07f8*/ 	.word	0x00030848
        /*07fc*/ 	.short	0x0100
        /*07fe*/ 	.byte	0x08
	.zero		1


	//   ....[6]....
        /*0800*/ 	.word	0x000003e0
        /*0804*/ 	.word	0x000000ff
        /*0808*/ 	.word	0x00030850
        /*080c*/ 	.short	0x0100
        /*080e*/ 	.byte	0x08
	.zero		1


	//   ....[7]....
        /*0810*/ 	.word	0x000003f0
        /*0814*/ 	.word	0x000000ff
        /*0818*/ 	.word	0x00030860
        /*081c*/ 	.short	0x0100
        /*081e*/ 	.byte	0x08
	.zero		1


	//   ....[8]....
        /*0820*/ 	.word	0x00000400
        /*0824*/ 	.word	0x000000ff
        /*0828*/ 	.word	0x00030858
        /*082c*/ 	.short	0x0100
        /*082e*/ 	.byte	0x08
	.zero		1


	//   ....[9]....
        /*0830*/ 	.word	0x00000410
        /*0834*/ 	.word	0x000000ff
        /*0838*/ 	.word	0x00030868
        /*083c*/ 	.short	0x0100
        /*083e*/ 	.byte	0x08
	.zero		1


	//   ....[10]....
        /*0840*/ 	.word	0x00000500
        /*0844*/ 	.word	0x000000ff
        /*0848*/ 	.word	0x00030870
        /*084c*/ 	.short	0x0100
        /*084e*/ 	.byte	0x06
	.zero		1


	//   ....[11]....
        /*0850*/ 	.word	0x00000510
        /*0854*/ 	.word	0x000000ff
        /*0858*/ 	.word	0x00030880
        /*085c*/ 	.short	0x0100
        /*085e*/ 	.byte	0x06
	.zero		1


	//   ....[12]....
        /*0860*/ 	.word	0x00000520
        /*0864*/ 	.word	0x000000ff
        /*0868*/ 	.word	0x00030878
        /*086c*/ 	.short	0x0100
        /*086e*/ 	.byte	0x06
	.zero		1


	//   ....[13]....
        /*0870*/ 	.word	0x00000530
        /*0874*/ 	.word	0x000000ff
        /*0878*/ 	.word	0x00030888
        /*087c*/ 	.short	0x0100
        /*087e*/ 	.byte	0x06
	.zero		1


	//   ....[14]....
        /*0880*/ 	.word	0x00000660
        /*0884*/ 	.word	0x000000ff
        /*0888*/ 	.word	0x00030890
        /*088c*/ 	.short	0x0100
        /*088e*/ 	.byte	0x08
	.zero		1


	//   ....[15]....
        /*0890*/ 	.word	0x00000670
        /*0894*/ 	.word	0x000000ff
        /*0898*/ 	.word	0x000308a0
        /*089c*/ 	.short	0x0100
        /*089e*/ 	.byte	0x08
	.zero		1


	//   ....[16]....
        /*08a0*/ 	.word	0x00000680
        /*08a4*/ 	.word	0x000000ff
        /*08a8*/ 	.word	0x00030898
        /*08ac*/ 	.short	0x0100
        /*08ae*/ 	.byte	0x08
	.zero		1


	//   ....[17]....
        /*08b0*/ 	.word	0x00000690
        /*08b4*/ 	.word	0x000000ff
        /*08b8*/ 	.word	0x000308a8
        /*08bc*/ 	.short	0x0100
        /*08be*/ 	.byte	0x08
	.zero		1


	//   ....[18]....
        /*08c0*/ 	.word	0x000007d0
        /*08c4*/ 	.word	0x000000ff
        /*08c8*/ 	.word	0x000308b0
        /*08cc*/ 	.short	0x0100
        /*08ce*/ 	.byte	0x08
	.zero		1


	//   ....[19]....
        /*08d0*/ 	.word	0x000007e0
        /*08d4*/ 	.word	0x000000ff
        /*08d8*/ 	.word	0x000308c0
        /*08dc*/ 	.short	0x0100
        /*08de*/ 	.byte	0x08
	.zero		1


	//   ....[20]....
        /*08e0*/ 	.word	0x000007f0
        /*08e4*/ 	.word	0x000000ff
        /*08e8*/ 	.word	0x000308b8
        /*08ec*/ 	.short	0x0100
        /*08ee*/ 	.byte	0x08
	.zero		1


	//   ....[21]....
        /*08f0*/ 	.word	0x00000800
        /*08f4*/ 	.word	0x000000ff
        /*08f8*/ 	.word	0x000308c8
        /*08fc*/ 	.short	0x0100
        /*08fe*/ 	.byte	0x08
	.zero		1


	//   ....[22]....
        /*0900*/ 	.word	0x00001df0
        /*0904*/ 	.word	0x000000ff
        /*0908*/ 	.word	0x00030800
        /*090c*/ 	.short	0x010a
        /*090e*/ 	.byte	0x28
	.zero		1


	//   ....[23]....
        /*0910*/ 	.word	0x00001e70
        /*0914*/ 	.word	0x00000003
        /*0918*/ 	.word	0x00030830
        /*091c*/ 	.short	0x010a
        /*091e*/ 	.byte	0x3f
	.zero		1


	//   ....[24]....
        /*0920*/ 	.word	0x00001eb0
        /*0924*/ 	.word	0x00000003
        /*0928*/ 	.word	0x00030830
        /*092c*/ 	.short	0x010a
        /*092e*/ 	.byte	0x3f
	.zero		1


	//   ....[25]....
        /*0930*/ 	.word	0x00002900
        /*0934*/ 	.word	0x000000ff
        /*0938*/ 	.word	0x00000000
        /*093c*/ 	.short	0x0101
        /*093e*/ 	.byte	0x04
	.zero		1


	//   ....[26]....
        /*0940*/ 	.word	0x00004760
        /*0944*/ 	.word	0x000000ff
        /*0948*/ 	.word	0x00030830
        /*094c*/ 	.short	0x010a
        /*094e*/ 	.byte	0x06
	.zero		1


	//   ....[27]....
        /*0950*/ 	.word	0x000047a0
        /*0954*/ 	.word	0x000000ff
        /*0958*/ 	.word	0x00030830
        /*095c*/ 	.short	0x010a
        /*095e*/ 	.byte	0x06
	.zero		1


	//   ....[28]....
        /*0960*/ 	.word	0x00005620
        /*0964*/ 	.word	0x000000ff
        /*0968*/ 	.word	0x00030850
        /*096c*/ 	.short	0x010a
        /*096e*/ 	.byte	0x05
	.zero		1


	//   ....[29]....
        /*0970*/ 	.word	0x00005660
        /*0974*/ 	.word	0x000000ff
        /*0978*/ 	.word	0x00030850
        /*097c*/ 	.short	0x010a
        /*097e*/ 	.byte	0x05
	.zero		1


	//   ....[30]....
        /*0980*/ 	.word	0x00005960
        /*0984*/ 	.word	0x000000ff
        /*0988*/ 	.word	0x00000000
        /*098c*/ 	.short	0x0101
        /*098e*/ 	.byte	0x06
	.zero		1


	//   ....[31]....
        /*0990*/ 	.word	0x00006e80
        /*0994*/ 	.word	0x000000ff
        /*0998*/ 	.word	0x00000000
        /*099c*/ 	.short	0x0101
        /*099e*/ 	.byte	0x05
	.zero		1


	//   ....[32]....
        /*09a0*/ 	.word	0x00007250
        /*09a4*/ 	.word	0x000000ff
        /*09a8*/ 	.word	0x00030830
        /*09ac*/ 	.short	0x010a
        /*09ae*/ 	.byte	0x06
	.zero		1


	//   ....[33]....
        /*09b0*/ 	.word	0x00007290
        /*09b4*/ 	.word	0x000000ff
        /*09b8*/ 	.word	0x00030830
        /*09bc*/ 	.short	0x010a
        /*09be*/ 	.byte	0x06
	.zero		1


	//   ....[34]....
        /*09c0*/ 	.word	0x00008110
        /*09c4*/ 	.word	0x000000ff
        /*09c8*/ 	.word	0x00030850
        /*09cc*/ 	.short	0x010a
        /*09ce*/ 	.byte	0x05
	.zero		1


	//   ....[35]....
        /*09d0*/ 	.word	0x00008150
        /*09d4*/ 	.word	0x000000ff
        /*09d8*/ 	.word	0x00030850
        /*09dc*/ 	.short	0x010a
        /*09de*/ 	.byte	0x05
	.zero		1


	//   ....[36]....
        /*09e0*/ 	.word	0x000084c0
        /*09e4*/ 	.word	0x000000ff
        /*09e8*/ 	.word	0x00000000
        /*09ec*/ 	.short	0x0101
        /*09ee*/ 	.byte	0x06
	.zero		1


	//   ....[37]....
        /*09f0*/ 	.word	0x00008e20
        /*09f4*/ 	.word	0x000000ff
        /*09f8*/ 	.word	0x00000000
        /*09fc*/ 	.short	0x0101
        /*09fe*/ 	.byte	0x05
	.zero		1


	//   ....[38]....
        /*0a00*/ 	.word	0x00008fd0
        /*0a04*/ 	.word	0x000000ff
        /*0a08*/ 	.word	0x00030830
        /*0a0c*/ 	.short	0x010a
        /*0a0e*/ 	.byte	0x05
	.zero		1


	//   ....[39]....
        /*0a10*/ 	.word	0x00009010
        /*0a14*/ 	.word	0x000000ff
        /*0a18*/ 	.word	0x00030830
        /*0a1c*/ 	.short	0x010a
        /*0a1e*/ 	.byte	0x05
	.zero		1


	//   ....[40]....
        /*0a20*/ 	.word	0x00009e90
        /*0a24*/ 	.word	0x000000ff
        /*0a28*/ 	.word	0x00030850
        /*0a2c*/ 	.short	0x010a
        /*0a2e*/ 	.byte	0x05
	.zero		1


	//   ....[41]....
        /*0a30*/ 	.word	0x00009ed0
        /*0a34*/ 	.word	0x000000ff
        /*0a38*/ 	.word	0x00030850
        /*0a3c*/ 	.short	0x010a
        /*0a3e*/ 	.byte	0x05
	.zero		1


	//   ....[42]....
        /*0a40*/ 	.word	0x0000a1d0
        /*0a44*/ 	.word	0x000000ff
        /*0a48*/ 	.word	0x00000000
        /*0a4c*/ 	.short	0x0101
        /*0a4e*/ 	.byte	0x04
	.zero		1


	//   ....[43]....
        /*0a50*/ 	.word	0x0000b6f0
        /*0a54*/ 	.word	0x000000ff
        /*0a58*/ 	.word	0x00000000
        /*0a5c*/ 	.short	0x0101
        /*0a5e*/ 	.byte	0x05
	.zero		1


	//   ....[44]....
        /*0a60*/ 	.word	0x0000bf90
        /*0a64*/ 	.word	0x000000ff
        /*0a68*/ 	.word	0x00030850
        /*0a6c*/ 	.short	0x010a
        /*0a6e*/ 	.byte	0x05
	.zero		1


	//   ....[45]....
        /*0a70*/ 	.word	0x0000bfd0
        /*0a74*/ 	.word	0x000000ff
        /*0a78*/ 	.word	0x00030850
        /*0a7c*/ 	.short	0x010a
        /*0a7e*/ 	.byte	0x05
	.zero		1


	//   ....[46]....
        /*0a80*/ 	.word	0x0000c580
        /*0a84*/ 	.word	0x000000ff
        /*0a88*/ 	.word	0x00000000
        /*0a8c*/ 	.short	0x0101
        /*0a8e*/ 	.byte	0x04
	.zero		1


	//   ....[47]....
        /*0a90*/ 	.word	0x0000e6d0
        /*0a94*/ 	.word	0x00000016
        /*0a98*/ 	.word	0x00000000
        /*0a9c*/ 	.short	0x0101
        /*0a9e*/ 	.byte	0x3f
	.zero		1


	//   ....[48]....
        /*0aa0*/ 	.word	0x00011a90
        /*0aa4*/ 	.word	0x00000006
        /*0aa8*/ 	.word	0x00030840
        /*0aac*/ 	.short	0x010a
        /*0aae*/ 	.byte	0x3f
	.zero		1


	//   ....[49]....
        /*0ab0*/ 	.word	0x00011fa0
        /*0ab4*/ 	.word	0x00000006
        /*0ab8*/ 	.word	0x00030830
        /*0abc*/ 	.short	0x0107
        /*0abe*/ 	.byte	0x3f
	.zero		1


	//   ....[50]....
        /*0ac0*/ 	.word	0x00012050
        /*0ac4*/ 	.word	0x00000006
        /*0ac8*/ 	.word	0x00030830
        /*0acc*/ 	.short	0x0101
        /*0ace*/ 	.byte	0x3f
	.zero		1


	//   ....[51]....
        /*0ad0*/ 	.word	0x00012c40
        /*0ad4*/ 	.word	0x00000016
        /*0ad8*/ 	.word	0x00030800
        /*0adc*/ 	.short	0x0107
        /*0ade*/ 	.byte	0x3f
	.zero		1


	//   ....[52]....
        /*0ae0*/ 	.word	0x00012d60
        /*0ae4*/ 	.word	0x00000016
        /*0ae8*/ 	.word	0x00030800
        /*0aec*/ 	.short	0x0101
        /*0aee*/ 	.byte	0x3f
	.zero		1


	//   ....[53]....
        /*0af0*/ 	.word	0x00012d80
        /*0af4*/ 	.word	0x00000016
        /*0af8*/ 	.word	0x00030820
        /*0afc*/ 	.short	0x010a
        /*0afe*/ 	.byte	0x3f
	.zero		1


	//   ....[54]....
        /*0b00*/ 	.word	0x00013160
        /*0b04*/ 	.word	0x00000007
        /*0b08*/ 	.word	0x00030840
        /*0b0c*/ 	.short	0x010a
        /*0b0e*/ 	.byte	0x3f
	.zero		1


	//   ....[55]....
        /*0b10*/ 	.word	0x00013660
        /*0b14*/ 	.word	0x00000007
        /*0b18*/ 	.word	0x00030830
        /*0b1c*/ 	.short	0x0107
        /*0b1e*/ 	.byte	0x3f
	.zero		1


	//   ....[56]....
        /*0b20*/ 	.word	0x00013710
        /*0b24*/ 	.word	0x00000007
        /*0b28*/ 	.word	0x00030830
        /*0b2c*/ 	.short	0x0101
        /*0b2e*/ 	.byte	0x3f
	.zero		1


	//   ....[57]....
        /*0b30*/ 	.word	0x00013770
        /*0b34*/ 	.word	0x00000007
        /*0b38*/ 	.word	0x00030860
        /*0b3c*/ 	.short	0x010a
        /*0b3e*/ 	.byte	0x3f
	.zero		1


	//   ....[58]....
        /*0b40*/ 	.word	0x00013c20
        /*0b44*/ 	.word	0x00000007
        /*0b48*/ 	.word	0x00030850
        /*0b4c*/ 	.short	0x0107
        /*0b4e*/ 	.byte	0x3f
	.zero		1


	//   ....[59]....
        /*0b50*/ 	.word	0x00013d70
        /*0b54*/ 	.word	0x00000007
        /*0b58*/ 	.word	0x00030850
        /*0b5c*/ 	.short	0x0101
        /*0b5e*/ 	.byte	0x3f
	.zero		1


	//   ....[60]....
        /*0b60*/ 	.word	0x00013f80
        /*0b64*/ 	.word	0x00000000
        /*0b68*/ 	.word	0x00030860
        /*0b6c*/ 	.short	0x010a
        /*0b6e*/ 	.byte	0x3f
	.zero		1


	//   ....[61]....
        /*0b70*/ 	.word	0x000143f0
        /*0b74*/ 	.word	0x00000000
        /*0b78*/ 	.word	0x00030850
        /*0b7c*/ 	.short	0x0107
        /*0b7e*/ 	.byte	0x3f
	.zero		1


	//   ....[62]....
        /*0b80*/ 	.word	0x000144a0
        /*0b84*/ 	.word	0x00000000
        /*0b88*/ 	.word	0x00030850
        /*0b8c*/ 	.short	0x0101
        /*0b8e*/ 	.byte	0x3f
	.zero		1


	//   ....[63]....
        /*0b90*/ 	.word	0x000151d0
        /*0b94*/ 	.word	0x00000004
        /*0b98*/ 	.word	0x00030820
        /*0b9c*/ 	.short	0x010a
        /*0b9e*/ 	.byte	0x3f
	.zero		1


	//   ....[64]....
        /*0ba0*/ 	.word	0x00015370
        /*0ba4*/ 	.word	0x00000005
        /*0ba8*/ 	.word	0x00030840
        /*0bac*/ 	.short	0x010a
        /*0bae*/ 	.byte	0x3f
	.zero		1


	//   ....[65]....
        /*0bb0*/ 	.word	0x00015410
        /*0bb4*/ 	.word	0x00000019
        /*0bb8*/ 	.word	0x00030840
        /*0bbc*/ 	.short	0x010a
        /*0bbe*/ 	.byte	0x3f
	.zero		1


	//   ....[66]....
        /*0bc0*/ 	.word	0x00015450
        /*0bc4*/ 	.word	0x00000005
        /*0bc8*/ 	.word	0x00030860
        /*0bcc*/ 	.short	0x010a
        /*0bce*/ 	.byte	0x3f
	.zero		1


	//   ....[67]....
        /*0bd0*/ 	.word	0x00015490
        /*0bd4*/ 	.word	0x00000019
        /*0bd8*/ 	.word	0x00030860
        /*0bdc*/ 	.short	0x010a
        /*0bde*/ 	.byte	0x3f
	.zero		1


	//   ....[68]....
        /*0be0*/ 	.word	0x00015500
        /*0be4*/ 	.word	0x00000003
        /*0be8*/ 	.word	0x00030800
        /*0bec*/ 	.short	0x010a
        /*0bee*/ 	.byte	0x3f
	.zero		1


	//   ....[69]....
        /*0bf0*/ 	.word	0x00015550
        /*0bf4*/ 	.word	0x00000003
        /*0bf8*/ 	.word	0x00030830
        /*0bfc*/ 	.short	0x010a
        /*0bfe*/ 	.byte	0x3f
	.zero		1


	//   ....[70]....
        /*0c00*/ 	.word	0x000155b0
        /*0c04*/ 	.word	0x00000004
        /*0c08*/ 	.word	0x00030830
        /*0c0c*/ 	.short	0x010a
        /*0c0e*/ 	.byte	0x3f
	.zero		1


	//   ....[71]....
        /*0c10*/ 	.word	0x00015610
        /*0c14*/ 	.word	0x00000003
        /*0c18*/ 	.word	0x00030850
        /*0c1c*/ 	.short	0x010a
        /*0c1e*/ 	.byte	0x3f
	.zero		1


	//   ....[72]....
        /*0c20*/ 	.word	0x00015670
        /*0c24*/ 	.word	0x00000004
        /*0c28*/ 	.word	0x00030830
        /*0c2c*/ 	.short	0x010a
        /*0c2e*/ 	.byte	0x3f
	.zero		1


	//   ....[73]....
        /*0c30*/ 	.word	0x000156d0
        /*0c34*/ 	.word	0x00000003
        /*0c38*/ 	.word	0x00030850
        /*0c3c*/ 	.short	0x010a
        /*0c3e*/ 	.byte	0x3f
	.zero		1


	//   ....[74]....
        /*0c40*/ 	.word	0x00015730
        /*0c44*/ 	.word	0x00000004
        /*0c48*/ 	.word	0x00030830
        /*0c4c*/ 	.short	0x010a
        /*0c4e*/ 	.byte	0x3f
	.zero		1


	//   ....[75]....
        /*0c50*/ 	.word	0x00015790
        /*0c54*/ 	.word	0x00000003
        /*0c58*/ 	.word	0x00030850
        /*0c5c*/ 	.short	0x010a
        /*0c5e*/ 	.byte	0x3f
	.zero		1


	//   ....[76]....
        /*0c60*/ 	.word	0x000157f0
        /*0c64*/ 	.word	0x00000007
        /*0c68*/ 	.word	0x00030850
        /*0c6c*/ 	.short	0x010a
        /*0c6e*/ 	.byte	0x3f
	.zero		1


	//   ....[77]....
        /*0c70*/ 	.word	0x00015910
        /*0c74*/ 	.word	0x00000006
        /*0c78*/ 	.word	0x00030840
        /*0c7c*/ 	.short	0x010a
        /*0c7e*/ 	.byte	0x3f
	.zero		1


	//   ....[78]....
        /*0c80*/ 	.word	0x00016a20
        /*0c84*/ 	.word	0x00000016
        /*0c88*/ 	.word	0x00030820
        /*0c8c*/ 	.short	0x010a
        /*0c8e*/ 	.byte	0x3f
	.zero		1


	//   ....[79]....
        /*0c90*/ 	.word	0x00016a70
        /*0c94*/ 	.word	0x00000007
        /*0c98*/ 	.word	0x00030840
        /*0c9c*/ 	.short	0x010a
        /*0c9e*/ 	.byte	0x3f
	.zero		1


	//   ....[80]....
        /*0ca0*/ 	.word	0x00017090
        /*0ca4*/ 	.word	0x00000007
        /*0ca8*/ 	.word	0x00030860
        /*0cac*/ 	.short	0x010a
        /*0cae*/ 	.byte	0x3f
	.zero		1


	//   ....[81]....
        /*0cb0*/ 	.word	0x000176d0
        /*0cb4*/ 	.word	0x00000000
        /*0cb8*/ 	.word	0x00030860
        /*0cbc*/ 	.short	0x010a
        /*0cbe*/ 	.byte	0x3f
	.zero		1


	//   ....[82]....
        /*0cc0*/ 	.word	0x000186d0
        /*0cc4*/ 	.word	0x00000004
        /*0cc8*/ 	.word	0x00030820
        /*0ccc*/ 	.short	0x010a
        /*0cce*/ 	.byte	0x3f
	.zero		1


	//   ....[83]....
        /*0cd0*/ 	.word	0x00018870
        /*0cd4*/ 	.word	0x00000005
        /*0cd8*/ 	.word	0x00030840
        /*0cdc*/ 	.short	0x010a
        /*0cde*/ 	.byte	0x3f
	.zero		1


	//   ....[84]....
        /*0ce0*/ 	.word	0x000188c0
        /*0ce4*/ 	.word	0x00000019
        /*0ce8*/ 	.word	0x00030840
        /*0cec*/ 	.short	0x010a
        /*0cee*/ 	.byte	0x3f
	.zero		1


	//   ....[85]....
        /*0cf0*/ 	.word	0x00018910
        /*0cf4*/ 	.word	0x00000005
        /*0cf8*/ 	.word	0x00030860
        /*0cfc*/ 	.short	0x010a
        /*0cfe*/ 	.byte	0x3f
	.zero		1


	//----- nvinfo : EIATTR_NUM_MBARRIERS
	.align		4
.L_211:
        /*0d00*/ 	.byte	0x03, 0x38
        /*0d02*/ 	.short	0x0016


	//----- nvinfo : EIATTR_EXIT_INSTR_OFFSETS
	.align		4
        /*0d04*/ 	.byte	0x04, 0x1c
        /*0d06*/ 	.short	(.L_213 - .L_212)


	//   ....[0]....
.L_212:
        /*0d08*/ 	.word	0x00000990


	//   ....[1]....
        /*0d0c*/ 	.word	0x0000fa80


	//   ....[2]....
        /*0d10*/ 	.word	0x000154e0


	//----- nvinfo : EIATTR_MAX_THREADS
	.align		4
.L_213:
        /*0d14*/ 	.byte	0x04, 0x05
        /*0d16*/ 	.short	(.L_215 - .L_214)
.L_214:
        /*0d18*/ 	.word	0x00000180
        /*0d1c*/ 	.word	0x00000001
        /*0d20*/ 	.word	0x00000001


	//----- nvinfo : EIATTR_CRS_STACK_SIZE
	.align		4
.L_215:
        /*0d24*/ 	.byte	0x04, 0x1e
        /*0d26*/ 	.short	(.L_217 - .L_216)
.L_216:
        /*0d28*/ 	.word	0x00000000


	//----- nvinfo : EIATTR_CBANK_PARAM_SIZE
	.align		4
.L_217:
        /*0d2c*/ 	.byte	0x03, 0x19
        /*0d2e*/ 	.short	0x0af0


	//----- nvinfo : EIATTR_PARAM_CBANK
	.align		4
        /*0d30*/ 	.byte	0x04, 0x0a
        /*0d32*/ 	.short	(.L_219 - .L_218)
	.align		4
.L_218:
        /*0d34*/ 	.word	index@(.nv.constant0._ZN7cutlass13device_kernelIN5flash11enable_sm90INS1_16FlashAttnFwdSm90INS1_25CollectiveMainloopFwdSm90ILi2EN4cute5tupleIJNS5_1CILi1EEES8_S8_EEENS6_IJNS7_ILi128EEENS7_ILi64EEENS7_ILi256EEEEEELi256ENS_10bfloat16_tEfNS_4arch4Sm90ELb0ELb1ELb0ELb1ELb1ELb0ELb0ELb1ELb1ELb1ELb0ELb0EEENS1_21CollectiveEpilogueFwdINS6_IJSA_SC_SB_EEES9_SE_SG_Li256ELb1ELb1ELb0ELb0EEENS1_36VarlenDynamicPersistentTileSchedulerILi128ELi64ELi256ELi128ELb0ELb1ELb1ELb1ELb0ELb1EEEEEEEEEvNT_6ParamsE)
        /*0d38*/ 	.short	0x0210
        /*0d3a*/ 	.short	0x0af0


	//----- nvinfo : EIATTR_SW_WAR
	.align		4
.L_219:
        /*0d3c*/ 	.byte	0x04, 0x36
        /*0d3e*/ 	.short	(.L_221 - .L_220)
.L_220:
        /*0d40*/ 	.word	0x00000008
.L_221:


//--------------------- .nv.info._ZN7cutlass13device_kernelIN5flash11enable_sm90INS1_16FlashAttnFwdSm90INS1_25CollectiveMainloopFwdSm90ILi2EN4cute5tupleIJNS5_1CILi1EEES8_S8_EEENS6_IJNS7_ILi128EEENS7_ILi64EEENS7_ILi256EEEEEELi256ENS_10bfloat16_tEfNS_4arch4Sm90ELb0ELb1ELb0ELb1ELb1ELb1ELb0ELb1ELb1ELb1ELb0ELb0EEENS1_21CollectiveEpilogueFwdINS6_IJSA_SC_SB_EEES9_SE_SG_Li256ELb1ELb1ELb0ELb0EEENS1_36VarlenDynamicPersistentTileSchedulerILi128ELi64ELi256ELi128ELb0ELb1ELb1ELb1ELb0ELb1EEEEEEEEEvNT_6ParamsE --------------------------
	.section	.nv.info._ZN7cutlass13device_kernelIN5flash11enable_sm90INS1_16FlashAttnFwdSm90INS1_25CollectiveMainloopFwdSm90ILi2EN4cute5tupleIJNS5_1CILi1EEES8_S8_EEENS6_IJNS7_ILi128EEENS7_ILi64EEENS7_ILi256EEEEEELi256ENS_10bfloat16_tEfNS_4arch4Sm90ELb0ELb1ELb0ELb1ELb1ELb1ELb0ELb1ELb1ELb1ELb0ELb0EEENS1_21CollectiveEpilogueFwdINS6_IJSA_SC_SB_EEES9_SE_SG_Li256ELb1ELb1ELb0ELb0EEENS1_36VarlenDynamicPersistentTileSchedulerILi128ELi64ELi256ELi128ELb0ELb1ELb1ELb1ELb0ELb1EEEEEEEEEvNT_6ParamsE,"",@"SHT_CUDA_INFO"
	.sectionflags	@""
	.align	4


	//----- nvinfo : EIATTR_CUDA_API_VERSION
	.align		4
        /*0000*/ 	.byte	0x04, 0x37
        /*0002*/ 	.short	(.L_223 - .L_222)
.L_222:
        /*0004*/ 	.word	0x00000082


	//----- nvinfo : EIATTR_KPARAM_INFO
	.align		4
.L_223:
        /*0008*/ 	.byte	0x04, 0x17
        /*000a*/ 	.short	(.L_225 - .L_224)
.L_224:
        /*000c*/ 	.word	0x00000000
        /*0010*/ 	.short	0x0000
        /*0012*/ 	.short	0x0070
        /*0014*/ 	.byte	0x00, 0xf0, 0x01, 0x2a


	//----- nvinfo : EIATTR_SPARSE_MMA_MASK
	.align		4
.L_225:
        /*0018*/ 	.byte	0x03, 0x50
        /*001a*/ 	.short	0x0000


	//----- nvinfo : EIATTR_MAXREG_COUNT
	.align		4
        /*001c*/ 	.byte	0x03, 0x1b
        /*001e*/ 	.short	0x00a8


	//----- nvinfo : EIATTR_NUM_BARRIERS
	.align		4
        /*0020*/ 	.byte	0x02, 0x4c
        /*0022*/ 	.byte	0x10
	.zero		1


	//----- nvinfo : EIATTR_EXTERNS
	.align		4
        /*0024*/ 	.byte	0x04, 0x0f
        /*0026*/ 	.short	(.L_227 - .L_226)


	//   ....[0]....
	.align		4
.L_226:
        /*0028*/ 	.word	index@(__assertfail)


	//----- nvinfo : EIATTR_ANNOTATIONS
	.align		4
.L_227:
        /*002c*/ 	.byte	0x04, 0x55
        /*002e*/ 	.short	(.L_229 - .L_228)


	//   ....[0]....
.L_228:
        /* <DEDUP_REMOVED lines=119> */
        /*0794*/ 	.byte	0xa0, 0x9a, 0x02, 0x00


	//----- nvinfo : EIATTR_MERCURY_ISA_VERSION
	.align		4
.L_229:
        /*0798*/ 	.byte	0x03, 0x5f
        /*079a*/ 	.short	0x0101


	//----- nvinfo : EIATTR_UNUSED_LOAD_BYTE_OFFSET
	.align		4
        /*079c*/ 	.byte	0x04, 0x44
        /*079e*/ 	.short	(.L_231 - .L_230)


	//   ....[0]....
.L_230:
        /*07a0*/ 	.word	0x00000a30
        /*07a4*/ 	.word	0x0000fff0


	//   ....[1]....
        /*07a8*/ 	.word	0x0001f5d0
        /*07ac*/ 	.word	0x0000fff0


	//----- nvinfo : EIATTR_INT_WARP_WIDE_INSTR_OFFSETS
	.align		4
.L_231:
        /*07b0*/ 	.byte	0x04, 0x31
        /*07b2*/ 	.short	(.L_233 - .L_232)


	//   ....[0]....
.L_232:
        /*07b4*/ 	.word	0x00000120


	//   ....[1]....
        /*07b8*/ 	.word	0x00000160


	//   ....[2]....
        /*07bc*/ 	.word	0x00000220


	//   ....[3]....
        /*07c0*/ 	.word	0x000256d0


	//   ....[4]....
        /*07c4*/ 	.word	0x00025760


	//   ....[5]....
        /*07c8*/ 	.word	0x000285f0


	//   ....[6]....
        /*07cc*/ 	.word	0x00028680


	//----- nvinfo : EIATTR_COOP_GROUP_MASK_REGIDS
	.align		4
.L_233:
        /*07d0*/ 	.byte	0x04, 0x29
        /*07d2*/ 	.short	(.L_235 - .L_234)


	//   ....[0]....
.L_234:
        /*07d4*/ 	.word	0xffffffff


	//   ....[1]....
        /*07d8*/ 	.word	0xffffffff


	//   ....[2]....
        /*07dc*/ 	.word	0xffffffff


	//   ....[3]....
        /*07e0*/ 	.word	0xffffffff


	//   ....[4]....
        /*07e4*/ 	.word	0xffffffff


	//   ....[5]....
        /*07e8*/ 	.word	0xffffffff


	//   ....[6]....
        /*07ec*/ 	.word	0xffffffff


	//   ....[7]....
        /*07f0*/ 	.word	0xffffffff


	//   ....[8]....
        /*07f4*/ 	.word	0xffffffff


	//   ....[9]....
        /*07f8*/ 	.word	0xffffffff


	//   ....[10]....
        /*07fc*/ 	.word	0xffffffff


	//   ....[11]....
        /*0800*/ 	.word	0xffffffff


	//   ....[12]....
        /*0804*/ 	.word	0xffffffff


	//   ....[13]....
        /*0808*/ 	.word	0xffffffff


	//   ....[14]....
        /*080c*/ 	.word	0xffffffff


	//   ....[15]....
        /*0810*/ 	.word	0xffffffff


	//   ....[16]....
        /*0814*/ 	.word	0xffffffff


	//   ....[17]....
        /*0818*/ 	.word	0xffffffff


	//   ....[18]....
        /*081c*/ 	.word	0xffffffff


	//   ....[19]....
        /*0820*/ 	.word	0xffffffff


	//   ....[20]....
        /*0824*/ 	.word	0xffffffff


	//   ....[21]....
        /*0828*/ 	.word	0xffffffff


	//   ....[22]....
        /*082c*/ 	.word	0xffffffff


	//   ....[23]....
        /*0830*/ 	.word	0xffffffff


	//   ....[24]....
        /*0834*/ 	.word	0xffffffff


	//   ....[25]....
        /*0838*/ 	.word	0xffffffff


	//   ....[26]....
        /*083c*/ 	.word	0xffffffff


	//   ....[27]....
        /*0840*/ 	.word	0xffffffff


	//   ....[28]....
        /*0844*/ 	.word	0xffffffff


	//   ....[29]....
        /*0848*/ 	.word	0xffffffff


	//   ....[30]....
        /*084c*/ 	.word	0xffffffff


	//   ....[31]....
        /*0850*/ 	.word	0xffffffff


	//   ....[32]....
        /*0854*/ 	.word	0xffffffff


	//   ....[33]....
        /*0858*/ 	.word	0xffffffff


	//   ....[34]....
        /*085c*/ 	.word	0xffffffff


	//   ....[35]....
        /*0860*/ 	.word	0xffffffff


	//   ....[36]....
        /*0864*/ 	.word	0xffffffff


	//   ....[37]....
        /*0868*/ 	.word	0xffffffff


	//   ....[38]....
        /*086c*/ 	.word	0xffffffff


	//   ....[39]....
        /*0870*/ 	.word	0xffffffff


	//   ....[40]....
        /*0874*/ 	.word	0xffffffff


	//   ....[41]....
        /*0878*/ 	.word	0xffffffff


	//   ....[42]....
        /*087c*/ 	.word	0xffffffff


	//   ....[43]....
        /*0880*/ 	.word	0xffffffff


	//   ....[44]....
        /*0884*/ 	.word	0xffffffff


	//   ....[45]....
        /*0888*/ 	.word	0xffffffff


	//   ....[46]....
        /*088c*/ 	.word	0xffffffff


	//   ....[47]....
        /*0890*/ 	.word	0xffffffff


	//   ....[48]....
        /*0894*/ 	.word	0xffffffff


	//   ....[49]....
        /*0898*/ 	.word	0xffffffff


	//   ....[50]....
        /*089c*/ 	.word	0xffffffff


	//   ....[51]....
        /*08a0*/ 	.word	0xffffffff


	//   ....[52]....
        /*08a4*/ 	.word	0xffffffff


	//   ....[53]....
        /*08a8*/ 	.word	0xffffffff


	//   ....[54]....
        /*08ac*/ 	.word	0xffffffff


	//   ....[55]....
        /*08b0*/ 	.word	0xffffffff


	//   ....[56]....
        /*08b4*/ 	.word	0xffffffff


	//   ....[57]....
        /*08b8*/ 	.word	0xffffffff


	//   ....[58]....
        /*08bc*/ 	.word	0xffffffff


	//   ....[59]....
        /*08c0*/ 	.word	0xffffffff


	//   ....[60]....
        /*08c4*/ 	.word	0xffffffff


	//   ....[61]....
        /*08c8*/ 	.word	0xffffffff


	//   ....[62]....
        /*08cc*/ 	.word	0xffffffff


	//   ....[63]....
        /*08d0*/ 	.word	0xffffffff


	//   ....[64]....
        /*08d4*/ 	.word	0xffffffff


	//   ....[65]....
        /*08d8*/ 	.word	0xffffffff


	//   ....[66]....
        /*08dc*/ 	.word	0xffffffff


	//   ....[67]....
        /*08e0*/ 	.word	0xffffffff


	//   ....[68]....
        /*08e4*/ 	.word	0xffffffff


	//   ....[69]....
        /*08e8*/ 	.word	0xffffffff


	//   ....[70]....
        /*08ec*/ 	.word	0xffffffff


	//   ....[71]....
        /*08f0*/ 	.word	0xffffffff


	//   ....[72]....
        /*08f4*/ 	.word	0xffffffff


	//   ....[73]....
        /*08f8*/ 	.word	0xffffffff


	//   ....[74]....
        /*08fc*/ 	.word	0xffffffff


	//   ....[75]....
        /*0900*/ 	.word	0xffffffff


	//   ....[76]....
        /*0904*/ 	.word	0xffffffff


	//   ....[77]....
        /*0908*/ 	.word	0xffffffff


	//   ....[78]....
        /*090c*/ 	.word	0xffffffff


	//   ....[79]....
        /*0910*/ 	.word	0xffffffff


	//   ....[80]....
        /*0914*/ 	.word	0xffffffff


	//   ....[81]....
        /*0918*/ 	.word	0xffffffff


	//   ....[82]....
        /*091c*/ 	.word	0xffffffff


	//   ....[83]....
        /*0920*/ 	.word	0xffffffff


	//   ....[84]....
        /*0924*/ 	.word	0xffffffff


	//   ....[85]....
        /*0928*/ 	.word	0xffffffff


	//   ....[86]....
        /*092c*/ 	.word	0xffffffff


	//   ....[87]....
        /*0930*/ 	.word	0xffffffff


	//   ....[88]....
        /*0934*/ 	.word	0xffffffff


	//   ....[89]....
        /*0938*/ 	.word	0xffffffff


	//   ....[90]....
        /*093c*/ 	.word	0xffffffff


	//   ....[91]....
        /*0940*/ 	.word	0xffffffff


	//   ....[92]....
        /*0944*/ 	.word	0xffffffff


	//   ....[93]....
        /*0948*/ 	.word	0xffffffff


	//   ....[94]....
        /*094c*/ 	.word	0xffffffff


	//   ....[95]....
        /*0950*/ 	.word	0xffffffff


	//   ....[96]....
        /*0954*/ 	.word	0xffffffff


	//   ....[97]....
        /*0958*/ 	.word	0xffffffff


	//   ....[98]....
        /*095c*/ 	.word	0xffffffff


	//   ....[99]....
        /*0960*/ 	.word	0xffffffff


	//   ....[100]....
        /*0964*/ 	.word	0xffffffff


	//   ....[101]....
        /*0968*/ 	.word	0xffffffff


	//   ....[102]....
        /*096c*/ 	.word	0xffffffff


	//   ....[103]....
        /*0970*/ 	.word	0xffffffff


	//   ....[104]....
        /*0974*/ 	.word	0xffffffff


	//   ....[105]....
        /*0978*/ 	.word	0xffffffff


	//   ....[106]....
        /*097c*/ 	.word	0xffffffff


	//   ....[107]....
        /*0980*/ 	.word	0xffffffff


	//   ....[108]....
        /*0984*/ 	.word	0xffffffff


	//   ....[109]....
        /*0988*/ 	.word	0xffffffff


	//   ....[110]....
        /*098c*/ 	.word	0xffffffff


	//   ....[111]....
        /*0990*/ 	.word	0xffffffff


	//   ....[112]....
        /*0994*/ 	.word	0xffffffff


	//   ....[113]....
        /*0998*/ 	.word	0xffffffff


	//   ....[114]....
        /*099c*/ 	.word	0xffffffff


	//   ....[115]....
        /*09a0*/ 	.word	0xffffffff


	//   ....[116]....
        /*09a4*/ 	.word	0xffffffff


	//   ....[117]....
        /*09a8*/ 	.word	0xffffffff


	//   ....[118]....
        /*09ac*/ 	.word	0xffffffff


	//   ....[119]....
        /*09b0*/ 	.word	0xffffffff


	//   ....[120]....
        /*09b4*/ 	.word	0xffffffff


	//   ....[121]....
        /*09b8*/ 	.word	0xffffffff


	//   ....[122]....
        /*09bc*/ 	.word	0xffffffff


	//   ....[123]....
        /*09c0*/ 	.word	0xffffffff


	//   ....[124]....
        /*09c4*/ 	.word	0xffffffff


	//   ....[125]....
        /*09c8*/ 	.word	0xffffffff


	//   ....[126]....
        /*09cc*/ 	.word	0xffffffff


	//   ....[127]....
        /*09d0*/ 	.word	0xffffffff


	//   ....[128]....
        /*09d4*/ 	.word	0xffffffff


	//   ....[129]....
        /*09d8*/ 	.word	0xffffffff


	//   ....[130]....
        /*09dc*/ 	.word	0xffffffff


	//   ....[131]....
        /*09e0*/ 	.word	0xffffffff


	//   ....[132]....
        /*09e4*/ 	.word	0xffffffff


	//   ....[133]....
        /*09e8*/ 	.word	0xffffffff


	//   ....[134]....
        /*09ec*/ 	.word	0xffffffff


	//   ....[135]....
        /*09f0*/ 	.word	0xffffffff


	//   ....[136]....
        /*09f4*/ 	.word	0xffffffff


	//   ....[137]....
        /*09f8*/ 	.word	0xffffffff


	//   ....[138]....
        /*09fc*/ 	.word	0xffffffff


	//   ....[139]....
        /*0a00*/ 	.word	0xffffffff


	//   ....[140]....
        /*0a04*/ 	.word	0xffffffff


	//   ....[141]....
        /*0a08*/ 	.word	0xffffffff


	//   ....[142]....
        /*0a0c*/ 	.word	0xffffffff


	//   ....[143]....
        /*0a10*/ 	.word	0xffffffff


	//   ....[144]....
        /*0a14*/ 	.word	0xffffffff


	//   ....[145]....
        /*0a18*/ 	.word	0xffffffff


	//   ....[146]....
        /*0a1c*/ 	.word	0xffffffff


	//   ....[147]....
        /*0a20*/ 	.word	0xffffffff


	//   ....[148]....
        /*0a24*/ 	.word	0xffffffff


	//   ....[149]....
        /*0a28*/ 	.word	0xffffffff


	//   ....[150]....
        /*0a2c*/ 	.word	0xffffffff


	//   ....[151]....
        /*0a30*/ 	.word	0xffffffff


	//   ....[152]....
        /*0a34*/ 	.word	0xffffffff


	//   ....[153]....
        /*0a38*/ 	.word	0xffffffff


	//   ....[154]....
        /*0a3c*/ 	.word	0xffffffff


	//   ....[155]....
        /*0a40*/ 	.word	0xffffffff


	//   ....[156]....
        /*0a44*/ 	.word	0xffffffff


	//   ....[157]....
        /*0a48*/ 	.word	0xffffffff


	//   ....[158]....
        /*0a4c*/ 	.word	0xffffffff


	//   ....[159]....
        /*0a50*/ 	.word	0xffffffff


	//   ....[160]....
        /*0a54*/ 	.word	0xffffffff


	//   ....[161]....
        /*0a58*/ 	.word	0xffffffff


	//   ....[162]....
        /*0a5c*/ 	.word	0xffffffff


	//   ....[163]....
        /*0a60*/ 	.word	0xffffffff


	//   ....[164]....
        /*0a64*/ 	.word	0xffffffff


	//   ....[165]....
        /*0a68*/ 	.word	0xffffffff


	//   ....[166]....
        /*0a6c*/ 	.word	0xffffffff


	//   ....[167]....
        /*0a70*/ 	.word	0xffffffff


	//   ....[168]....
        /*0a74*/ 	.word	0xffffffff


	//   ....[169]....
        /*0a78*/ 	.word	0xffffffff


	//   ....[170]....
        /*0a7c*/ 	.word	0xffffffff


	//   ....[171]....
        /*0a80*/ 	.word	0xffffffff


	//   ....[172]....
        /*0a84*/ 	.word	0xffffffff


	//   ....[173]....
        /*0a88*/ 	.word	0xffffffff


	//   ....[174]....
        /*0a8c*/ 	.word	0xffffffff


	//   ....[175]....
        /*0a90*/ 	.word	0xffffffff


	//   ....[176]....
        /*0a94*/ 	.word	0xffffffff


	//   ....[177]....
        /*0a98*/ 	.word	0xffffffff


	//   ....[178]....
        /*0a9c*/ 	.word	0xffffffff


	//   ....[179]....
        /*0aa0*/ 	.word	0xffffffff


	//   ....[180]....
        /*0aa4*/ 	.word	0xffffffff


	//   ....[181]....
        /*0aa8*/ 	.word	0xffffffff


	//   ....[182]....
        /*0aac*/ 	.word	0xffffffff


	//   ....[183]....
        /*0ab0*/ 	.word	0xffffffff


	//   ....[184]....
        /*0ab4*/ 	.word	0xffffffff


	//   ....[185]....
        /*0ab8*/ 	.word	0x0500000f


	//   ....[186]....
        /*0abc*/ 	.word	0x0500000f


	//   ....[187]....
        /*0ac0*/ 	.word	0x0500000f


	//   ....[188]....
        /*0ac4*/ 	.word	0x0500000f


	//   ....[189]....
        /*0ac8*/ 	.word	0x0500000f


	//   ....[190]....
        /*0acc*/ 	.word	0x0500000f


	//   ....[191]....
        /*0ad0*/ 	.word	0x0500000f


	//   ....[192]....
        /*0ad4*/ 	.word	0x0500000f


	//   ....[193]....
        /*0ad8*/ 	.word	0x0500000f


	//   ....[194]....
        /*0adc*/ 	.word	0x0500000f


	//   ....[195]....
        /*0ae0*/ 	.word	0x0500000f


	//   ....[196]....
        /*0ae4*/ 	.word	0x0500000f


	//   ....[197]....
        /*0ae8*/ 	.word	0x0500000f


	//   ....[198]....
        /*0aec*/ 	.word	0x0500000f


	//   ....[199]....
        /*0af0*/ 	.word	0x0500000f


	//   ....[200]....
        /*0af4*/ 	.word	0x0500000f


	//   ....[201]....
        /*0af8*/ 	.word	0x0500000f


	//   ....[202]....
        /*0afc*/ 	.word	0x0500000f


	//   ....[203]....
        /*0b00*/ 	.word	0x0500000f


	//   ....[204]....
        /*0b04*/ 	.word	0x0500000f


	//   ....[205]....
        /*0b08*/ 	.word	0x0500000f


	//   ....[206]....
        /*0b0c*/ 	.word	0x0500000f


	//   ....[207]....
        /*0b10*/ 	.word	0x0500000f


	//   ....[208]....
        /*0b14*/ 	.word	0x0500000f


	//   ....[209]....
        /*0b18*/ 	.word	0x0500000f


	//   ....[210]....
        /*0b1c*/ 	.word	0x0500000f


	//   ....[211]....
        /*0b20*/ 	.word	0x0500000f


	//   ....[212]....
        /*0b24*/ 	.word	0x0500000f


	//   ....[213]....
        /*0b28*/ 	.word	0x0500000f


	//   ....[214]....
        /*0b2c*/ 	.word	0x0500000f


	//   ....[215]....
        /*0b30*/ 	.word	0x0500000f


	//   ....[216]....
        /*0b34*/ 	.word	0x0500000f


	//   ....[217]....
        /*0b38*/ 	.word	0x0500000f


	//   ....[218]....
        /*0b3c*/ 	.word	0x0500000f


	//   ....[219]....
        /*0b40*/ 	.word	0x0500000f


	//   ....[220]....
        /*0b44*/ 	.word	0x0500000f


	//   ....[221]....
        /*0b48*/ 	.word	0x0500000f


	//   ....[222]....
        /*0b4c*/ 	.word	0x0500000f


	//   ....[223]....
        /*0b50*/ 	.word	0x0500000f


	//   ....[224]....
        /*0b54*/ 	.word	0x0500000f


	//   ....[225]....
        /*0b58*/ 	.word	0x0500000f


	//   ....[226]....
        /*0b5c*/ 	.word	0x0500000f


	//   ....[227]....
        /*0b60*/ 	.word	0x0500000f


	//   ....[228]....
        /*0b64*/ 	.word	0x0500000f


	//   ....[229]....
        /*0b68*/ 	.word	0x0500000f


	//   ....[230]....
        /*0b6c*/ 	.word	0x0500000f


	//   ....[231]....
        /*0b70*/ 	.word	0x0500000f


	//   ....[232]....
        /*0b74*/ 	.word	0x0500000f


	//   ....[233]....
        /*0b78*/ 	.word	0x0500000f


	//   ....[234]....
        /*0b7c*/ 	.word	0x0500000f


	//   ....[235]....
        /*0b80*/ 	.word	0x0500000f


	//   ....[236]....
        /*0b84*/ 	.word	0x0500000f


	//   ....[237]....
        /*0b88*/ 	.word	0x0500000f


	//   ....[238]....
        /*0b8c*/ 	.word	0x0500000f


	//   ....[239]....
        /*0b90*/ 	.word	0x0500000f


	//   ....[240]....
        /*0b94*/ 	.word	0x0500000f


	//   ....[241]....
        /*0b98*/ 	.word	0x0500000f


	//   ....[242]....
        /*0b9c*/ 	.word	0x0500000f


	//   ....[243]....
        /*0ba0*/ 	.word	0x0500000f


	//   ....[244]....
        /*0ba4*/ 	.word	0x0500000f


	//   ....[245]....
        /*0ba8*/ 	.word	0x0500000f


	//   ....[246]....
        /*0bac*/ 	.word	0x0500000f


	//   ....[247]....
        /*0bb0*/ 	.word	0x0500000f


	//   ....[248]....
        /*0bb4*/ 	.word	0x0500000f


	//   ....[249]....
        /*0bb8*/ 	.word	0x0500000f


	//   ....[250]....
        /*0bbc*/ 	.word	0x0500000f


	//   ....[251]....
        /*0bc0*/ 	.word	0x0500000f


	//   ....[252]....
        /*0bc4*/ 	.word	0x0500000f


	//   ....[253]....
        /*0bc8*/ 	.word	0x0500000f


	//   ....[254]....
        /*0bcc*/ 	.word	0x0500000f


	//   ....[255]....
        /*0bd0*/ 	.word	0x0500000f


	//   ....[0]....
        /*0bd4*/ 	.word	0x0500000f


	//   ....[1]....
        /*0bd8*/ 	.word	0x0500000f


	//   ....[2]....
        /*0bdc*/ 	.word	0x0500000f


	//   ....[3]....
        /*0be0*/ 	.word	0x0500000f


	//   ....[4]....
        /*0be4*/ 	.word	0x0500000f


	//   ....[5]....
        /*0be8*/ 	.word	0x0500000f


	//   ....[6]....
        /*0bec*/ 	.word	0x0500000f


	//   ....[7]....
        /*0bf0*/ 	.word	0x0500000f


	//   ....[8]....
        /*0bf4*/ 	.word	0x0500000f


	//   ....[9]....
        /*0bf8*/ 	.word	0x0500000f


	//   ....[10]....
        /*0bfc*/ 	.word	0x0500000f


	//   ....[11]....
        /*0c00*/ 	.word	0x0500000f


	//   ....[12]....
        /*0c04*/ 	.word	0x0500000f


	//   ....[13]....
        /*0c08*/ 	.word	0x0500000f


	//   ....[14]....
        /*0c0c*/ 	.word	0x0500000f


	//   ....[15]....
        /*0c10*/ 	.word	0x0500000f


	//   ....[16]....
        /*0c14*/ 	.word	0x0500000f


	//   ....[17]....
        /*0c18*/ 	.word	0x0500000f


	//   ....[18]....
        /*0c1c*/ 	.word	0x0500000f


	//   ....[19]....
        /*0c20*/ 	.word	0x0500000f


	//   ....[20]....
        /*0c24*/ 	.word	0x0500000f


	//   ....[21]....
        /*0c28*/ 	.word	0x0500000f


	//   ....[22]....
        /*0c2c*/ 	.word	0x0500000f


	//   ....[23]....
        /*0c30*/ 	.word	0x0500000f


	//   ....[24]....
        /*0c34*/ 	.word	0x0500000f


	//   ....[25]....
        /*0c38*/ 	.word	0x0500000f


	//   ....[26]....
        /*0c3c*/ 	.word	0x0500000f


	//   ....[27]....
        /*0c40*/ 	.word	0x0500000f


	//   ....[28]....
        /*0c44*/ 	.word	0x0500000f


	//   ....[29]....
        /*0c48*/ 	.word	0x0500000f


	//   ....[30]....
        /*0c4c*/ 	.word	0x0500000f


	//   ....[31]....
        /*0c50*/ 	.word	0x0500000f


	//   ....[32]....
        /*0c54*/ 	.word	0x0500000f


	//   ....[33]....
        /*0c58*/ 	.word	0x0500000f


	//   ....[34]....
        /*0c5c*/ 	.word	0x0500000f


	//   ....[35]....
        /*0c60*/ 	.word	0x0500000f


	//   ....[36]....
        /*0c64*/ 	.word	0x0500000f


	//   ....[37]....
        /*0c68*/ 	.word	0x0500000f


	//   ....[38]....
        /*0c6c*/ 	.word	0x0500000f


	//   ....[39]....
        /*0c70*/ 	.word	0x0500000f


	//   ....[40]....
        /*0c74*/ 	.word	0x0500000f


	//----- nvinfo : EIATTR_COOP_GROUP_INSTR_OFFSETS
	.align		4
.L_235:
        /*0c78*/ 	.byte	0x04, 0x28
        /*0c7a*/ 	.short	(.L_237 - .L_236)


	//   ....[0]....
.L_236:
        /*0c7c*/ 	.word	0x00000060


	//   ....[1]....
        /*0c80*/ 	.word	0x00000130


	//   ....[2]....
        /*0c84*/ 	.word	0x00000230


	//   ....[3]....
        /*0c88*/ 	.word	0x000003a0


	//   ....[4]....
        /*0c8c*/ 	.word	0x00000500


	//   ....[5]....
        /*0c90*/ 	.word	0x00000620


	//   ....[6]....
        /*0c94*/ 	.word	0x00000780


	//   ....[7]....
        /*0c98*/ 	.word	0x00003660


	//   ....[8]....
        /*0c9c*/ 	.word	0x00003670


	//   ....[9]....
        /*0ca0*/ 	.word	0x00004520


	//   ....[10]....
        /*0ca4*/ 	.word	0x00004530


	//   ....[11]....
        /*0ca8*/ 	.word	0x00005d50


	//   ....[12]....
        /*0cac*/ 	.word	0x00005d60


	//   ....[13]....
        /*0cb0*/ 	.word	0x00006d80


	//   ....[14]....
        /*0cb4*/ 	.word	0x00006d90


	//   ....[15]....
        /*0cb8*/ 	.word	0x00007fe0


	//   ....[16]....
        /*0cbc*/ 	.word	0x00007ff0


	//   ....[17]....
        /*0cc0*/ 	.word	0x000081b0


	//   ....[18]....
        /*0cc4*/ 	.word	0x000081c0


	//   ....[19]....
        /*0cc8*/ 	.word	0x00008610


	//   ....[20]....
        /*0ccc*/ 	.word	0x00008620


	//   ....[21]....
        /*0cd0*/ 	.word	0x000087d0


	//   ....[22]....
        /*0cd4*/ 	.word	0x000087f0


	//   ....[23]....
        /*0cd8*/ 	.word	0x000093b0


	//   ....[24]....
        /*0cdc*/ 	.word	0x00009b70


	//   ....[25]....
        /*0ce0*/ 	.word	0x00009b80


	//   ....[26]....
        /*0ce4*/ 	.word	0x00009b90


	//   ....[27]....
        /*0ce8*/ 	.word	0x00009ba0


	//   ....[28]....
        /*0cec*/ 	.word	0x0000a150


	//   ....[29]....
        /*0cf0*/ 	.word	0x0000a160


	//   ....[30]....
        /*0cf4*/ 	.word	0x0000a170


	//   ....[31]....
        /*0cf8*/ 	.word	0x0000a180


	//   ....[32]....
        /*0cfc*/ 	.word	0x0000a710


	//   ....[33]....
        /*0d00*/ 	.word	0x0000a720


	//   ....[34]....
        /*0d04*/ 	.word	0x0000a730


	//   ....[35]....
        /*0d08*/ 	.word	0x0000a740


	//   ....[36]....
        /*0d0c*/ 	.word	0x0000acf0


	//   ....[37]....
        /*0d10*/ 	.word	0x0000ad00


	//   ....[38]....
        /*0d14*/ 	.word	0x0000ad10


	//   ....[39]....
        /*0d18*/ 	.word	0x0000ad20


	//   ....[40]....
        /*0d1c*/ 	.word	0x0000e7e0


	//   ....[41]....
        /*0d20*/ 	.word	0x0000e7f0


	//   ....[42]....
        /*0d24*/ 	.word	0x0000e800


	//   ....[43]....
        /*0d28*/ 	.word	0x0000e810


	//   ....[44]....
        /*0d2c*/ 	.word	0x0000ecd0


	//   ....[45]....
        /*0d30*/ 	.word	0x0000ece0


	//   ....[46]....
        /*0d34*/ 	.word	0x0000ecf0


	//   ....[47]....
        /*0d38*/ 	.word	0x0000ed00


	//   ....[48]....
        /*0d3c*/ 	.word	0x0000f1a0


	//   ....[49]....
        /*0d40*/ 	.word	0x0000f1b0


	//   ....[50]....
        /*0d44*/ 	.word	0x0000f1c0


	//   ....[51]....
        /*0d48*/ 	.word	0x0000f1d0


	//   ....[52]....
        /*0d4c*/ 	.word	0x0000f690


	//   ....[53]....
        /*0d50*/ 	.word	0x0000f6a0


	//   ....[54]....
        /*0d54*/ 	.word	0x0000f6b0


	//   ....[55]....
        /*0d58*/ 	.word	0x0000f6c0


	//   ....[56]....
        /*0d5c*/ 	.word	0x00014250


	//   ....[57]....
        /*0d60*/ 	.word	0x000144b0


	//   ....[58]....
        /*0d64*/ 	.word	0x00014d90


	//   ....[59]....
        /*0d68*/ 	.word	0x00014ea0


	//   ....[60]....
        /*0d6c*/ 	.word	0x000152a0


	//   ....[61]....
        /*0d70*/ 	.word	0x00015340


	//   ....[62]....
        /*0d74*/ 	.word	0x000175d0


	//   ....[63]....
        /*0d78*/ 	.word	0x00017840


	//   ....[64]....
        /*0d7c*/ 	.word	0x00017f20


	//   ....[65]....
        /*0d80*/ 	.word	0x000180c0


	//   ....[66]....
        /*0d84*/ 	.word	0x000185a0


	//   ....[67]....
        /*0d88*/ 	.word	0x00018600


	//   ....[68]....
        /*0d8c*/ 	.word	0x0001a780


	//   ....[69]....
        /*0d90*/ 	.word	0x0001a7b0


	//   ....[70]....
        /*0d94*/ 	.word	0x0001a8d0


	//   ....[71]....
        /*0d98*/ 	.word	0x0001a8f0


	//   ....[72]....
        /*0d9c*/ 	.word	0x0001c970


	//   ....[73]....
        /*0da0*/ 	.word	0x0001cba0


	//   ....[74]....
        /*0da4*/ 	.word	0x0001d310


	//   ....[75]....
        /*0da8*/ 	.word	0x0001d410


	//   ....[76]....
        /*0dac*/ 	.word	0x0001d880


	//   ....[77]....
        /*0db0*/ 	.word	0x0001d8e0


	//   ....[78]....
        /*0db4*/ 	.word	0x0001ea70


	//   ....[79]....
        /*0db8*/ 	.word	0x0001ea90


	//   ....[80]....
        /*0dbc*/ 	.word	0x0001eb50


	//   ....[81]....
        /*0dc0*/ 	.word	0x0001eb70


	//   ....[82]....
        /*0dc4*/ 	.word	0x000205d0


	//   ....[83]....
        /*0dc8*/ 	.word	0x000206c0


	//   ....[84]....
        /*0dcc*/ 	.word	0x00020760


	//   ....[85]....
        /*0dd0*/ 	.word	0x00020770


	//   ....[86]....
        /*0dd4*/ 	.word	0x00020fa0


	//   ....[87]....
        /*0dd8*/ 	.word	0x00020fe0


	//   ....[88]....
        /*0ddc*/ 	.word	0x00021120


	//   ....[89]....
        /*0de0*/ 	.word	0x00021140


	//   ....[90]....
        /*0de4*/ 	.word	0x00021280


	//   ....[91]....
        /*0de8*/ 	.word	0x000212a0


	//   ....[92]....
        /*0dec*/ 	.word	0x000213f0


	//   ....[93]....
        /*0df0*/ 	.word	0x00021410


	//   ....[94]....
        /*0df4*/ 	.word	0x00021d10


	//   ....[95]....
        /*0df8*/ 	.word	0x00021d30


	//   ....[96]....
        /*0dfc*/ 	.word	0x00021e70


	//   ....[97]....
        /*0e00*/ 	.word	0x00021e90


	//   ....[98]....
        /*0e04*/ 	.word	0x00021fd0


	//   ....[99]....
        /*0e08*/ 	.word	0x00021ff0


	//   ....[100]....
        /*0e0c*/ 	.word	0x00022140


	//   ....[101]....
        /*0e10*/ 	.word	0x00022160


	//   ....[102]....
        /*0e14*/ 	.word	0x00022330


	//   ....[103]....
        /*0e18*/ 	.word	0x000224e0


	//   ....[104]....
        /*0e1c*/ 	.word	0x00022510


	//   ....[105]....
        /*0e20*/ 	.word	0x00022540


	//   ....[106]....
        /*0e24*/ 	.word	0x00022570


	//   ....[107]....
        /*0e28*/ 	.word	0x000225a0


	//   ....[108]....
        /*0e2c*/ 	.word	0x000225d0


	//   ....[109]....
        /*0e30*/ 	.word	0x00022740


	//   ....[110]....
        /*0e34*/ 	.word	0x00022770


	//   ....[111]....
        /*0e38*/ 	.word	0x000227a0


	//   ....[112]....
        /*0e3c*/ 	.word	0x000227d0


	//   ....[113]....
        /*0e40*/ 	.word	0x00022800


	//   ....[114]....
        /*0e44*/ 	.word	0x00022830


	//   ....[115]....
        /*0e48*/ 	.word	0x000228c0


	//   ....[116]....
        /*0e4c*/ 	.word	0x00022920


	//   ....[117]....
        /*0e50*/ 	.word	0x000229b0


	//   ....[118]....
        /*0e54*/ 	.word	0x00023a50


	//   ....[119]....
        /*0e58*/ 	.word	0x00026340


	//   ....[120]....
        /*0e5c*/ 	.word	0x00026360


	//   ....[121]....
        /*0e60*/ 	.word	0x00026370


	//   ....[122]....
        /*0e64*/ 	.word	0x00026420


	//   ....[123]....
        /*0e68*/ 	.word	0x00026460


	//   ....[124]....
        /*0e6c*/ 	.word	0x000264c0


	//   ....[125]....
        /*0e70*/ 	.word	0x000264e0


	//   ....[126]....
        /*0e74*/ 	.word	0x00026510


	//   ....[127]....
        /*0e78*/ 	.word	0x00026cf0


	//   ....[128]....
        /*0e7c*/ 	.word	0x00026d20


	//   ....[129]....
        /*0e80*/ 	.word	0x00026d50


	//   ....[130]....
        /*0e84*/ 	.word	0x00026e10


	//   ....[131]....
        /*0e88*/ 	.word	0x00026e20


	//   ....[132]....
        /*0e8c*/ 	.word	0x00026ee0


	//   ....[133]....
        /*0e90*/ 	.word	0x00026ef0


	//   ....[134]....
        /*0e94*/ 	.word	0x00026fb0


	//   ....[135]....
        /*0e98*/ 	.word	0x00026fc0


	//   ....[136]....
        /*0e9c*/ 	.word	0x00027080


	//   ....[137]....
        /*0ea0*/ 	.word	0x00027090


	//   ....[138]....
        /*0ea4*/ 	.word	0x00027150


	//   ....[139]....
        /*0ea8*/ 	.word	0x00027160


	//   ....[140]....
        /*0eac*/ 	.word	0x00027210


	//   ....[141]....
        /*0eb0*/ 	.word	0x00027220


	//   ....[142]....
        /*0eb4*/ 	.word	0x00027230


	//   ....[143]....
        /*0eb8*/ 	.word	0x00027a90


	//   ....[144]....
        /*0ebc*/ 	.word	0x00027ac0


	//   ....[145]....
        /*0ec0*/ 	.word	0x00027af0


	//   ....[146]....
        /*0ec4*/ 	.word	0x00027bb0


	//   ....[147]....
        /*0ec8*/ 	.word	0x00027be0


	//   ....[148]....
        /*0ecc*/ 	.word	0x00027c30


	//   ....[149]....
        /*0ed0*/ 	.word	0x00027c60


	//   ....[150]....
        /*0ed4*/ 	.word	0x00027cd0


	//   ....[151]....
        /*0ed8*/ 	.word	0x00027fc0


	//   ....[152]....
        /*0edc*/ 	.word	0x00027fe0


	//   ....[153]....
        /*0ee0*/ 	.word	0x000280a0


	//   ....[154]....
        /*0ee4*/ 	.word	0x000280b0


	//   ....[155]....
        /*0ee8*/ 	.word	0x00028160


	//   ....[156]....
        /*0eec*/ 	.word	0x00028170


	//   ....[157]....
        /*0ef0*/ 	.word	0x00028180


	//   ....[158]....
        /*0ef4*/ 	.word	0x00028230


	//   ....[159]....
        /*0ef8*/ 	.word	0x000287e0


	//   ....[160]....
        /*0efc*/ 	.word	0x00028820


	//   ....[161]....
        /*0f00*/ 	.word	0x000288b0


	//   ....[162]....
        /*0f04*/ 	.word	0x000288e0


	//   ....[163]....
        /*0f08*/ 	.word	0x00028970


	//   ....[164]....
        /*0f0c*/ 	.word	0x000289a0


	//   ....[165]....
        /*0f10*/ 	.word	0x000289b0


	//   ....[166]....
        /*0f14*/ 	.word	0x00028a40


	//   ....[167]....
        /*0f18*/ 	.word	0x00028e80


	//   ....[168]....
        /*0f1c*/ 	.word	0x00028ed0


	//   ....[169]....
        /*0f20*/ 	.word	0x00028f00


	//   ....[170]....
        /*0f24*/ 	.word	0x00028f30


	//   ....[171]....
        /*0f28*/ 	.word	0x00028f40


	//   ....[172]....
        /*0f2c*/ 	.word	0x00028f70


	//   ....[173]....
        /*0f30*/ 	.word	0x00028fa0


	//   ....[174]....
        /*0f34*/ 	.word	0x00028fd0


	//   ....[175]....
        /*0f38*/ 	.word	0x00029150


	//   ....[176]....
        /*0f3c*/ 	.word	0x00029180


	//   ....[177]....
        /*0f40*/ 	.word	0x000291b0


	//   ....[178]....
        /*0f44*/ 	.word	0x000291e0


	//   ....[179]....
        /*0f48*/ 	.word	0x00029210


	//   ....[180]....
        /*0f4c*/ 	.word	0x00029240


	//   ....[181]....
        /*0f50*/ 	.word	0x00029300


	//   ....[182]....
        /*0f54*/ 	.word	0x00029320


	//   ....[183]....
        /*0f58*/ 	.word	0x00029390


	//   ....[184]....
        /*0f5c*/ 	.word	0x00029a30


	//   ....[185]....
        /*0f60*/ 	.word	0x00029d50


	//   ....[186]....
        /*0f64*/ 	.word	0x00029de0


	//   ....[187]....
        /*0f68*/ 	.word	0x00029e80


	//   ....[188]....
        /*0f6c*/ 	.word	0x00029f10


	//   ....[189]....
        /*0f70*/ 	.word	0x0002a000


	//   ....[190]....
        /*0f74*/ 	.word	0x0002a090


	//   ....[191]....
        /*0f78*/ 	.word	0x0002a130


	//   ....[192]....
        /*0f7c*/ 	.word	0x0002a1c0


	//   ....[193]....
        /*0f80*/ 	.word	0x0002a2b0


	//   ....[194]....
        /*0f84*/ 	.word	0x0002a340


	//   ....[195]....
        /*0f88*/ 	.word	0x0002a3e0


	//   ....[196]....
        /*0f8c*/ 	.word	0x0002a470


	//   ....[197]....
        /*0f90*/ 	.word	0x0002a560


	//   ....[198]....
        /*0f94*/ 	.word	0x0002a5f0


	//   ....[199]....
        /*0f98*/ 	.word	0x0002a640


	//   ....[200]....
        /*0f9c*/ 	.word	0x0002a690


	//   ....[201]....
        /*0fa0*/ 	.word	0x0002a720


	//   ....[202]....
        /*0fa4*/ 	.word	0x0002a7b0


	//   ....[203]....
        /*0fa8*/ 	.word	0x0002a800


	//   ....[204]....
        /*0fac*/ 	.word	0x0002a850


	//   ....[205]....
        /*0fb0*/ 	.word	0x0002a8e0


	//   ....[206]....
        /*0fb4*/ 	.word	0x0002a970


	//   ....[207]....
        /*0fb8*/ 	.word	0x0002a9c0


	//   ....[208]....
        /*0fbc*/ 	.word	0x0002aa10


	//   ....[209]....
        /*0fc0*/ 	.word	0x0002aaa0


	//   ....[210]....
        /*0fc4*/ 	.word	0x0002ab30


	//   ....[211]....
        /*0fc8*/ 	.word	0x0002ab80


	//   ....[212]....
        /*0fcc*/ 	.word	0x0002abd0


	//   ....[213]....
        /*0fd0*/ 	.word	0x0002acc0


	//   ....[214]....
        /*0fd4*/ 	.word	0x0002ad50


	//   ....[215]....
        /*0fd8*/ 	.word	0x0002ada0


	//   ....[216]....
        /*0fdc*/ 	.word	0x0002adf0


	//   ....[217]....
        /*0fe0*/ 	.word	0x0002ae80


	//   ....[218]....
        /*0fe4*/ 	.word	0x0002af10


	//   ....[219]....
        /*0fe8*/ 	.word	0x0002af60


	//   ....[220]....
        /*0fec*/ 	.word	0x0002afb0


	//   ....[221]....
        /*0ff0*/ 	.word	0x0002b040


	//   ....[222]....
        /*0ff4*/ 	.word	0x0002b0d0


	//   ....[223]....
        /*0ff8*/ 	.word	0x0002b120


	//   ....[224]....
        /*0ffc*/ 	.word	0x0002b170


	//   ....[225]....
        /*1000*/ 	.word	0x0002b200


	//   ....[226]....
        /*1004*/ 	.word	0x0002b290


	//   ....[227]....
        /*1008*/ 	.word	0x0002b2e0


	//   ....[228]....
        /*100c*/ 	.word	0x0002b330


	//   ....[229]....
        /*1010*/ 	.word	0x0002b6d0


	//   ....[230]....
        /*1014*/ 	.word	0x0002b9b0


	//   ....[231]....
        /*1018*/ 	.word	0x0002baa0


	//   ....[232]....
        /*101c*/ 	.word	0x0002bb40


	//   ....[233]....
        /*1020*/ 	.word	0x0002bba0


	//   ....[234]....
        /*1024*/ 	.word	0x0002bc40


	//   ....[235]....
        /*1028*/ 	.word	0x0002bd20


	//   ....[236]....
        /*102c*/ 	.word	0x0002be20


	//   ....[237]....
        /*1030*/ 	.word	0x0002be90


	//   ....[238]....
        /*1034*/ 	.word	0x0002bf70


	//   ....[239]....
        /*1038*/ 	.word	0x0002c020


	//   ....[240]....
        /*103c*/ 	.word	0x0002c090


	//   ....[241]....
        /*1040*/ 	.word	0x0002c0f0


	//   ....[242]....
        /*1044*/ 	.word	0x0002c210


	//   ....[243]....
        /*1048*/ 	.word	0x0002c270


	//   ....[244]....
        /*104c*/ 	.word	0x0002c3a0


	//   ....[245]....
        /*1050*/ 	.word	0x0002c400


	//   ....[246]....
        /*1054*/ 	.word	0x0002c530


	//   ....[247]....
        /*1058*/ 	.word	0x0002c590


	//   ....[248]....
        /*105c*/ 	.word	0x0002c6c0


	//   ....[249]....
        /*1060*/ 	.word	0x0002c720


	//   ....[250]....
        /*1064*/ 	.word	0x0002c850


	//   ....[251]....
        /*1068*/ 	.word	0x0002c8b0


	//   ....[252]....
        /*106c*/ 	.word	0x0002c9e0


	//   ....[253]....
        /*1070*/ 	.word	0x0002ca40


	//   ....[254]....
        /*1074*/ 	.word	0x0002cb50


	//   ....[255]....
        /*1078*/ 	.word	0x0002cc80


	//   ....[0]....
        /*107c*/ 	.word	0x0002cd50


	//   ....[1]....
        /*1080*/ 	.word	0x0002ce20


	//   ....[2]....
        /*1084*/ 	.word	0x0002cf00


	//   ....[3]....
        /*1088*/ 	.word	0x0002cf60


	//   ....[4]....
        /*108c*/ 	.word	0x0002d040


	//   ....[5]....
        /*1090*/ 	.word	0x0002d0a0


	//   ....[6]....
        /*1094*/ 	.word	0x0002d1b0


	//   ....[7]....
        /*1098*/ 	.word	0x0002d2a0


	//   ....[8]....
        /*109c*/ 	.word	0x0002d340


	//   ....[9]....
        /*10a0*/ 	.word	0x0002d3a0


	//   ....[10]....
        /*10a4*/ 	.word	0x0002d4c0


	//   ....[11]....
        /*10a8*/ 	.word	0x0002d520


	//   ....[12]....
        /*10ac*/ 	.word	0x0002d640


	//   ....[13]....
        /*10b0*/ 	.word	0x0002d6a0


	//   ....[14]....
        /*10b4*/ 	.word	0x0002d770


	//   ....[15]....
        /*10b8*/ 	.word	0x0002d8e0


	//   ....[16]....
        /*10bc*/ 	.word	0x0002d9a0


	//   ....[17]....
        /*10c0*/ 	.word	0x0002db00


	//   ....[18]....
        /*10c4*/ 	.word	0x0002dbb0


	//   ....[19]....
        /*10c8*/ 	.word	0x0002dc10


	//   ....[20]....
        /*10cc*/ 	.word	0x0002dcd0


	//   ....[21]....
        /*10d0*/ 	.word	0x0002ddb0


	//   ....[22]....
        /*10d4*/ 	.word	0x0002de70


	//   ....[23]....
        /*10d8*/ 	.word	0x0002df80


	//   ....[24]....
        /*10dc*/ 	.word	0x0002e020


	//   ....[25]....
        /*10e0*/ 	.word	0x0002e140


	//   ....[26]....
        /*10e4*/ 	.word	0x0002e1b0


	//   ....[27]....
        /*10e8*/ 	.word	0x0002e220


	//   ....[28]....
        /*10ec*/ 	.word	0x0002e290


	//   ....[29]....
        /*10f0*/ 	.word	0x0002e300


	//   ....[30]....
        /*10f4*/ 	.word	0x0002e380


	//   ....[31]....
        /*10f8*/ 	.word	0x0002e410


	//   ....[32]....
        /*10fc*/ 	.word	0x0002e4a0


	//   ....[33]....
        /*1100*/ 	.word	0x0002e510


	//   ....[34]....
        /*1104*/ 	.word	0x0002e580


	//   ....[35]....
        /*1108*/ 	.word	0x0002e5f0


	//   ....[36]....
        /*110c*/ 	.word	0x0002e670


	//   ....[37]....
        /*1110*/ 	.word	0x0002e6e0


	//   ....[38]....
        /*1114*/ 	.word	0x0002e780


	//   ....[39]....
        /*1118*/ 	.word	0x0002e810


	//   ....[40]....
        /*111c*/ 	.word	0x0002e930


	//----- nvinfo : EIATTR_REG_RECONFIG
	.align		4
.L_237:
        /*1120*/ 	.byte	0x01, 0x54
	.zero		2


	//----- nvinfo : EIATTR_SYSCALL_OFFSETS
	.align		4
        /*1124*/ 	.byte	0x04, 0x46
        /*1126*/ 	.short	(.L_239 - .L_238)


	//   ....[0]....
.L_238:
        /*1128*/ 	.word	0x00001f30


	//   ....[1]....
        /*112c*/ 	.word	0x00002080


	//   ....[2]....
        /*1130*/ 	.word	0x00009550


	//   ....[3]....
        /*1134*/ 	.word	0x00009870


	//   ....[4]....
        /*1138*/ 	.word	0x000258c0


	//   ....[5]....
        /*113c*/ 	.word	0x00025a10


	//   ....[6]....
        /*1140*/ 	.word	0x00025b00


	//   ....[7]....
        /*1144*/ 	.word	0x00026930


	//----- nvinfo : EIATTR_MBARRIER_INSTR_OFFSETS
	.align		4
.L_239:
        /*1148*/ 	.byte	0x04, 0x39
        /*114a*/ 	.short	(.L_241 - .L_240)


	//   ....[0]....
.L_240:
        /*114c*/ 	.word	0x00000250
        /*1150*/ 	.word	0x000000ff
        /*1154*/ 	.word	0x00030800
        /*1158*/ 	.short	0x0100
        /*115a*/ 	.byte	0x08
	.zero		1


	//   ....[1]....
        /*115c*/ 	.word	0x00000260
        /*1160*/ 	.word	0x000000ff
        /*1164*/ 	.word	0x00030820
        /*1168*/ 	.short	0x0100
        /*116a*/ 	.byte	0x08
	.zero		1


	//   ....[2]....
        /*116c*/ 	.word	0x00000350
        /*1170*/ 	.word	0x000000ff
        /*1174*/ 	.word	0x00030830
        /*1178*/ 	.short	0x0100
        /*117a*/ 	.byte	0x08
	.zero		1


	//   ....[3]....
        /*117c*/ 	.word	0x00000360
        /*1180*/ 	.word	0x000000ff
        /*1184*/ 	.word	0x00030840
        /*1188*/ 	.short	0x0100
        /*118a*/ 	.byte	0x08
	.zero		1


	//   ....[4]....
        /*118c*/ 	.word	0x00000370
        /*1190*/ 	.word	0x000000ff
        /*1194*/ 	.word	0x00030838
        /*1198*/ 	.short	0x0100
        /*119a*/ 	.byte	0x08
	.zero		1


	//   ....[5]....
        /*119c*/ 	.word	0x00000380
        /*11a0*/ 	.word	0x000000ff
        /*11a4*/ 	.word	0x00030848
        /*11a8*/ 	.short	0x0100
        /*11aa*/ 	.byte	0x08
	.zero		1


	//   ....[6]....
        /*11ac*/ 	.word	0x000004b0
        /*11b0*/ 	.word	0x000000ff
        /*11b4*/ 	.word	0x00030850
        /*11b8*/ 	.short	0x0100
        /*11ba*/ 	.byte	0x08
	.zero		1


	//   ....[7]....
        /*11bc*/ 	.word	0x000004c0
        /*11c0*/ 	.word	0x000000ff
        /*11c4*/ 	.word	0x00030860
        /*11c8*/ 	.short	0x0100
        /*11ca*/ 	.byte	0x08
	.zero		1


	//   ....[8]....
        /*11cc*/ 	.word	0x000004d0
        /*11d0*/ 	.word	0x000000ff
        /*11d4*/ 	.word	0x00030858
        /*11d8*/ 	.short	0x0100
        /*11da*/ 	.byte	0x08
	.zero		1


	//   ....[9]....
        /*11dc*/ 	.word	0x000004e0
        /*11e0*/ 	.word	0x000000ff
        /*11e4*/ 	.word	0x00030868
        /*11e8*/ 	.short	0x0100
        /*11ea*/ 	.byte	0x08
	.zero		1


	//   ....[10]....
        /*11ec*/ 	.word	0x000005d0
        /*11f0*/ 	.word	0x000000ff
        /*11f4*/ 	.word	0x00030870
        /*11f8*/ 	.short	0x0100
        /*11fa*/ 	.byte	0x06
	.zero		1


	//   ....[11]....
        /*11fc*/ 	.word	0x000005e0
        /*1200*/ 	.word	0x000000ff
        /*1204*/ 	.word	0x00030880
        /*1208*/ 	.short	0x0100
        /*120a*/ 	.byte	0x06
	.zero		1


	//   ....[12]....
        /*120c*/ 	.word	0x000005f0
        /*1210*/ 	.word	0x000000ff
        /*1214*/ 	.word	0x00030878
        /*1218*/ 	.short	0x0100
        /*121a*/ 	.byte	0x06
	.zero		1


	//   ....[13]....
        /*121c*/ 	.word	0x00000600
        /*1220*/ 	.word	0x000000ff
        /*1224*/ 	.word	0x00030888
        /*1228*/ 	.short	0x0100
        /*122a*/ 	.byte	0x06
	.zero		1


	//   ....[14]....
        /*122c*/ 	.word	0x00000730
        /*1230*/ 	.word	0x000000ff
        /*1234*/ 	.word	0x00030890
        /*1238*/ 	.short	0x0100
        /*123a*/ 	.byte	0x08
	.zero		1


	//   ....[15]....
        /*123c*/ 	.word	0x00000740
        /*1240*/ 	.word	0x000000ff
        /*1244*/ 	.word	0x000308a0
        /*1248*/ 	.short	0x0100
        /*124a*/ 	.byte	0x08
	.zero		1


	//   ....[16]....
        /*124c*/ 	.word	0x00000750
        /*1250*/ 	.word	0x000000ff
        /*1254*/ 	.word	0x00030898
        /*1258*/ 	.short	0x0100
        /*125a*/ 	.byte	0x08
	.zero		1


	//   ....[17]....
        /*125c*/ 	.word	0x00000760
        /*1260*/ 	.word	0x000000ff
        /*1264*/ 	.word	0x000308a8
        /*1268*/ 	.short	0x0100
        /*126a*/ 	.byte	0x08
	.zero		1


	//   ....[18]....
        /*126c*/ 	.word	0x00000890
        /*1270*/ 	.word	0x000000ff
        /*1274*/ 	.word	0x000308b0
        /*1278*/ 	.short	0x0100
        /*127a*/ 	.byte	0x08
	.zero		1


	//   ....[19]....
        /*127c*/ 	.word	0x000008a0
        /*1280*/ 	.word	0x000000ff
        /*1284*/ 	.word	0x000308c0
        /*1288*/ 	.short	0x0100
        /*128a*/ 	.byte	0x08
	.zero		1


	//   ....[20]....
        /*128c*/ 	.word	0x000008b0
        /*1290*/ 	.word	0x000000ff
        /*1294*/ 	.word	0x000308b8
        /*1298*/ 	.short	0x0100
        /*129a*/ 	.byte	0x08
	.zero		1


	//   ....[21]....
        /*129c*/ 	.word	0x000008c0
        /*12a0*/ 	.word	0x000000ff
        /*12a4*/ 	.word	0x000308c8
        /*12a8*/ 	.short	0x0100
        /*12aa*/ 	.byte	0x08
	.zero		1


	//   ....[22]....
        /*12ac*/ 	.word	0x00003610
        /*12b0*/ 	.word	0x00000059
        /*12b4*/ 	.word	0x00030890
        /*12b8*/ 	.short	0x010a
        /*12ba*/ 	.byte	0x3f
	.zero		1


	//   ....[23]....
        /*12bc*/ 	.word	0x00005cf0
        /*12c0*/ 	.word	0x00000059
        /*12c4*/ 	.word	0x00030890
        /*12c8*/ 	.short	0x010a
        /*12ca*/ 	.byte	0x3f
	.zero		1


	//   ....[24]....
        /*12cc*/ 	.word	0x00007e10
        /*12d0*/ 	.word	0x00000059
        /*12d4*/ 	.word	0x00030890
        /*12d8*/ 	.short	0x010a
        /*12da*/ 	.byte	0x3f
	.zero		1


	//   ....[25]....
        /*12dc*/ 	.word	0x00008440
        /*12e0*/ 	.word	0x0000000b
        /*12e4*/ 	.word	0x00000000
        /*12e8*/ 	.short	0x0101
        /*12ea*/ 	.byte	0x3f
	.zero		1


	//   ....[26]....
        /*12ec*/ 	.word	0x00008480
        /*12f0*/ 	.word	0x00000059
        /*12f4*/ 	.word	0x000308b0
        /*12f8*/ 	.short	0x010a
        /*12fa*/ 	.byte	0x3f
	.zero		1


	//   ....[27]....
        /*12fc*/ 	.word	0x00008a50
        /*1300*/ 	.word	0x00000059
        /*1304*/ 	.word	0x00000000
        /*1308*/ 	.short	0x0101
        /*130a*/ 	.byte	0x3f
	.zero		1


	//   ....[28]....
        /*130c*/ 	.word	0x000095f0
        /*1310*/ 	.word	0x00000012
        /*1314*/ 	.word	0x00030800
        /*1318*/ 	.short	0x010a
        /*131a*/ 	.byte	0x3f
	.zero		1


	//   ....[29]....
        /*131c*/ 	.word	0x00009640
        /*1320*/ 	.word	0x00000012
        /*1324*/ 	.word	0x00030800
        /*1328*/ 	.short	0x010a
        /*132a*/ 	.byte	0x3f
	.zero		1


	//   ....[30]....
        /*132c*/ 	.word	0x0000b0e0
        /*1330*/ 	.word	0x00000012
        /*1334*/ 	.word	0x00030800
        /*1338*/ 	.short	0x010a
        /*133a*/ 	.byte	0x3f
	.zero		1


	//   ....[31]....
        /*133c*/ 	.word	0x0000f9a0
        /*1340*/ 	.word	0x00000012
        /*1344*/ 	.word	0x00030800
        /*1348*/ 	.short	0x010a
        /*134a*/ 	.byte	0x3f
	.zero		1


	//   ....[32]....
        /*134c*/ 	.word	0x000134c0
        /*1350*/ 	.word	0x00000008
        /*1354*/ 	.word	0x00030830
        /*1358*/ 	.short	0x010a
        /*135a*/ 	.byte	0x3f
	.zero		1


	//   ....[33]....
        /*135c*/ 	.word	0x00013570
        /*1360*/ 	.word	0x00000008
        /*1364*/ 	.word	0x00030830
        /*1368*/ 	.short	0x010a
        /*136a*/ 	.byte	0x3f
	.zero		1


	//   ....[34]....
        /*136c*/ 	.word	0x000142c0
        /*1370*/ 	.word	0x00000000
        /*1374*/ 	.word	0x00000000
        /*1378*/ 	.short	0x0101
        /*137a*/ 	.byte	0x3f
	.zero		1


	//   ....[35]....
        /*137c*/ 	.word	0x00015f90
        /*1380*/ 	.word	0x000000df
        /*1384*/ 	.word	0x00030830
        /*1388*/ 	.short	0x010a
        /*138a*/ 	.byte	0x3f
	.zero		1


	//   ....[36]....
        /*138c*/ 	.word	0x00016020
        /*1390*/ 	.word	0x000000df
        /*1394*/ 	.word	0x00030830
        /*1398*/ 	.short	0x010a
        /*139a*/ 	.byte	0x3f
	.zero		1


	//   ....[37]....
        /*139c*/ 	.word	0x00017210
        /*13a0*/ 	.word	0x000000da
        /*13a4*/ 	.word	0x00030850
        /*13a8*/ 	.short	0x010a
        /*13aa*/ 	.byte	0x3f
	.zero		1


	//   ....[38]....
        /*13ac*/ 	.word	0x00017260
        /*13b0*/ 	.word	0x000000da
        /*13b4*/ 	.word	0x00030850
        /*13b8*/ 	.short	0x010a
        /*13ba*/ 	.byte	0x3f
	.zero		1


	//   ....[39]....
        /*13bc*/ 	.word	0x00017600
        /*13c0*/ 	.word	0x000000df
        /*13c4*/ 	.word	0x00000000
        /*13c8*/ 	.short	0x0101
        /*13ca*/ 	.byte	0x3f
	.zero		1


	//   ....[40]....
        /*13cc*/ 	.word	0x00018b70
        /*13d0*/ 	.word	0x000000da
        /*13d4*/ 	.word	0x00000000
        /*13d8*/ 	.short	0x0101
        /*13da*/ 	.byte	0x3f
	.zero		1


	//   ....[41]....
        /*13dc*/ 	.word	0x000190e0
        /*13e0*/ 	.word	0x000000df
        /*13e4*/ 	.word	0x00030830
        /*13e8*/ 	.short	0x010a
        /*13ea*/ 	.byte	0x3f
	.zero		1


	//   ....[42]....
        /*13ec*/ 	.word	0x00019170
        /*13f0*/ 	.word	0x000000df
        /*13f4*/ 	.word	0x00030830
        /*13f8*/ 	.short	0x010a
        /*13fa*/ 	.byte	0x3f
	.zero		1


	//   ....[43]....
        /*13fc*/ 	.word	0x0001a380
        /*1400*/ 	.word	0x00000008
        /*1404*/ 	.word	0x00030850
        /*1408*/ 	.short	0x010a
        /*140a*/ 	.byte	0x3f
	.zero		1


	//   ....[44]....
        /*140c*/ 	.word	0x0001a3d0
        /*1410*/ 	.word	0x00000008
        /*1414*/ 	.word	0x00030850
        /*1418*/ 	.short	0x010a
        /*141a*/ 	.byte	0x3f
	.zero		1


	//   ....[45]....
        /*141c*/ 	.word	0x0001ac60
        /*1420*/ 	.word	0x000000df
        /*1424*/ 	.word	0x00000000
        /*1428*/ 	.short	0x0101
        /*142a*/ 	.byte	0x3f
	.zero		1


	//   ....[46]....
        /*142c*/ 	.word	0x0001b060
        /*1430*/ 	.word	0x00000008
        /*1434*/ 	.word	0x00000000
        /*1438*/ 	.short	0x0101
        /*143a*/ 	.byte	0x3f
	.zero		1


	//   ....[47]....
        /*143c*/ 	.word	0x0001b2d0
        /*1440*/ 	.word	0x000000df
        /*1444*/ 	.word	0x00030830
        /*1448*/ 	.short	0x010a
        /*144a*/ 	.byte	0x3f
	.zero		1


	//   ....[48]....
        /*144c*/ 	.word	0x0001b360
        /*1450*/ 	.word	0x000000df
        /*1454*/ 	.word	0x00030830
        /*1458*/ 	.short	0x010a
        /*145a*/ 	.byte	0x3f
	.zero		1


	//   ....[49]....
        /*145c*/ 	.word	0x0001c570
        /*1460*/ 	.word	0x000000de
        /*1464*/ 	.word	0x00030850
        /*1468*/ 	.short	0x010a
        /*146a*/ 	.byte	0x3f
	.zero		1


	//   ....[50]....
        /*146c*/ 	.word	0x0001c5c0
        /*1470*/ 	.word	0x000000de
        /*1474*/ 	.word	0x00030850
        /*1478*/ 	.short	0x010a
        /*147a*/ 	.byte	0x3f
	.zero		1


	//   ....[51]....
        /*147c*/ 	.word	0x0001c960
        /*1480*/ 	.word	0x000000df
        /*1484*/ 	.word	0x00000000
        /*1488*/ 	.short	0x0101
        /*148a*/ 	.byte	0x3f
	.zero		1


	//   ....[52]....
        /*148c*/ 	.word	0x0001dee0
        /*1490*/ 	.word	0x000000de
        /*1494*/ 	.word	0x00000000
        /*1498*/ 	.short	0x0101
        /*149a*/ 	.byte	0x3f
	.zero		1


	//   ....[53]....
        /*149c*/ 	.word	0x0001e860
        /*14a0*/ 	.word	0x00000008
        /*14a4*/ 	.word	0x00030850
        /*14a8*/ 	.short	0x010a
        /*14aa*/ 	.byte	0x3f
	.zero		1


	//   ....[54]....
        /*14ac*/ 	.word	0x0001e900
        /*14b0*/ 	.word	0x00000008
        /*14b4*/ 	.word	0x00030850
        /*14b8*/ 	.short	0x010a
        /*14ba*/ 	.byte	0x3f
	.zero		1


	//   ....[55]....
        /*14bc*/ 	.word	0x0001f520
        /*14c0*/ 	.word	0x00000004
        /*14c4*/ 	.word	0x00000000
        /*14c8*/ 	.short	0x0101
        /*14ca*/ 	.byte	0x3f
	.zero		1


	//   ....[56]....
        /*14cc*/ 	.word	0x00020fc0
        /*14d0*/ 	.word	0x00000000
        /*14d4*/ 	.word	0x00000000
        /*14d8*/ 	.short	0x0101
        /*14da*/ 	.byte	0x3f
	.zero		1


	//   ....[57]....
        /*14dc*/ 	.word	0x00023b30
        /*14e0*/ 	.word	0x00000017
        /*14e4*/ 	.word	0x00030820
        /*14e8*/ 	.short	0x010a
        /*14ea*/ 	.byte	0x3f
	.zero		1


	//   ....[58]....
        /*14ec*/ 	.word	0x00023bc0
        /*14f0*/ 	.word	0x0000000d
        /*14f4*/ 	.word	0x000308a0
        /*14f8*/ 	.short	0x010a
        /*14fa*/ 	.byte	0x3f
	.zero		1


	//   ....[59]....
        /*14fc*/ 	.word	0x00024120
        /*1500*/ 	.word	0x0000000d
        /*1504*/ 	.word	0x000308c0
        /*1508*/ 	.short	0x010a
        /*150a*/ 	.byte	0x3f
	.zero		1


	//   ....[60]....
        /*150c*/ 	.word	0x00024730
        /*1510*/ 	.word	0x00000006
        /*1514*/ 	.word	0x000308a0
        /*1518*/ 	.short	0x010a
        /*151a*/ 	.byte	0x3f
	.zero		1


	//   ....[61]....
        /*151c*/ 	.word	0x00024c70
        /*1520*/ 	.word	0x00000006
        /*1524*/ 	.word	0x000308c0
        /*1528*/ 	.short	0x010a
        /*152a*/ 	.byte	0x3f
	.zero		1


	//   ....[62]....
        /*152c*/ 	.word	0x00026100
        /*1530*/ 	.word	0x00000004
        /*1534*/ 	.word	0x00030840
        /*1538*/ 	.short	0x010a
        /*153a*/ 	.byte	0x3f
	.zero		1


	//   ....[63]....
        /*153c*/ 	.word	0x00026620
        /*1540*/ 	.word	0x00000004
        /*1544*/ 	.word	0x00030830
        /*1548*/ 	.short	0x0107
        /*154a*/ 	.byte	0x3f
	.zero		1


	//   ....[64]....
        /*154c*/ 	.word	0x000266e0
        /*1550*/ 	.word	0x00000004
        /*1554*/ 	.word	0x00030830
        /*1558*/ 	.short	0x0101
        /*155a*/ 	.byte	0x3f
	.zero		1


	//   ....[65]....
        /*155c*/ 	.word	0x000273b0
        /*1560*/ 	.word	0x00000017
        /*1564*/ 	.word	0x00030800
        /*1568*/ 	.short	0x0107
        /*156a*/ 	.byte	0x3f
	.zero		1


	//   ....[66]....
        /*156c*/ 	.word	0x000274d0
        /*1570*/ 	.word	0x00000017
        /*1574*/ 	.word	0x00030800
        /*1578*/ 	.short	0x0101
        /*157a*/ 	.byte	0x3f
	.zero		1


	//   ....[67]....
        /*157c*/ 	.word	0x000274f0
        /*1580*/ 	.word	0x00000017
        /*1584*/ 	.word	0x00030820
        /*1588*/ 	.short	0x010a
        /*158a*/ 	.byte	0x3f
	.zero		1


	//   ....[68]....
        /*158c*/ 	.word	0x000278e0
        /*1590*/ 	.word	0x00000007
        /*1594*/ 	.word	0x00030840
        /*1598*/ 	.short	0x010a
        /*159a*/ 	.byte	0x3f
	.zero		1


	//   ....[69]....
        /*159c*/ 	.word	0x00027de0
        /*15a0*/ 	.word	0x00000007
        /*15a4*/ 	.word	0x00030830
        /*15a8*/ 	.short	0x0107
        /*15aa*/ 	.byte	0x3f
	.zero		1


	//   ....[70]....
        /*15ac*/ 	.word	0x00027ea0
        /*15b0*/ 	.word	0x00000007
        /*15b4*/ 	.word	0x00030830
        /*15b8*/ 	.short	0x0101
        /*15ba*/ 	.byte	0x3f
	.zero		1


	//   ....[71]....
        /*15bc*/ 	.word	0x00027f00
        /*15c0*/ 	.word	0x00000007
        /*15c4*/ 	.word	0x00030860
        /*15c8*/ 	.short	0x010a
        /*15ca*/ 	.byte	0x3f
	.zero		1


	//   ....[72]....
        /*15cc*/ 	.word	0x000283b0
        /*15d0*/ 	.word	0x00000007
        /*15d4*/ 	.word	0x00030850
        /*15d8*/ 	.short	0x0107
        /*15da*/ 	.byte	0x3f
	.zero		1


	//   ....[73]....
        /*15dc*/ 	.word	0x00028510
        /*15e0*/ 	.word	0x00000007
        /*15e4*/ 	.word	0x00030850
        /*15e8*/ 	.short	0x0101
        /*15ea*/ 	.byte	0x3f
	.zero		1


	//   ....[74]....
        /*15ec*/ 	.word	0x00028730
        /*15f0*/ 	.word	0x00000004
        /*15f4*/ 	.word	0x00030860
        /*15f8*/ 	.short	0x010a
        /*15fa*/ 	.byte	0x3f
	.zero		1


	//   ....[75]....
        /*15fc*/ 	.word	0x00028bc0
        /*1600*/ 	.word	0x00000004
        /*1604*/ 	.word	0x00030850
        /*1608*/ 	.short	0x0107
        /*160a*/ 	.byte	0x3f
	.zero		1


	//   ....[76]....
        /*160c*/ 	.word	0x00028c80
        /*1610*/ 	.word	0x00000004
        /*1614*/ 	.word	0x00030850
        /*1618*/ 	.short	0x0101
        /*161a*/ 	.byte	0x3f
	.zero		1


	//   ....[77]....
        /*161c*/ 	.word	0x000299b0
        /*1620*/ 	.word	0x00000005
        /*1624*/ 	.word	0x00030820
        /*1628*/ 	.short	0x010a
        /*162a*/ 	.byte	0x3f
	.zero		1


	//   ....[78]....
        /*162c*/ 	.word	0x00029b20
        /*1630*/ 	.word	0x00000003
        /*1634*/ 	.word	0x00030840
        /*1638*/ 	.short	0x010a
        /*163a*/ 	.byte	0x3f
	.zero		1


	//   ....[79]....
        /*163c*/ 	.word	0x00029bc0
        /*1640*/ 	.word	0x00000019
        /*1644*/ 	.word	0x00030840
        /*1648*/ 	.short	0x010a
        /*164a*/ 	.byte	0x3f
	.zero		1


	//   ....[80]....
        /*164c*/ 	.word	0x00029c00
        /*1650*/ 	.word	0x00000003
        /*1654*/ 	.word	0x00030860
        /*1658*/ 	.short	0x010a
        /*165a*/ 	.byte	0x3f
	.zero		1


	//   ....[81]....
        /*165c*/ 	.word	0x00029c40
        /*1660*/ 	.word	0x00000019
        /*1664*/ 	.word	0x00030860
        /*1668*/ 	.short	0x010a
        /*166a*/ 	.byte	0x3f
	.zero		1


	//   ....[82]....
        /*166c*/ 	.word	0x00029ca0
        /*1670*/ 	.word	0x00000059
        /*1674*/ 	.word	0x00030890
        /*1678*/ 	.short	0x010a
        /*167a*/ 	.byte	0x3f
	.zero		1


	//   ....[83]....
        /*167c*/ 	.word	0x00029f50
        /*1680*/ 	.word	0x00000059
        /*1684*/ 	.word	0x00030890
        /*1688*/ 	.short	0x010a
        /*168a*/ 	.byte	0x3f
	.zero		1


	//   ....[84]....
        /*168c*/ 	.word	0x0002a200
        /*1690*/ 	.word	0x00000059
        /*1694*/ 	.word	0x00030890
        /*1698*/ 	.short	0x010a
        /*169a*/ 	.byte	0x3f
	.zero		1


	//   ....[85]....
        /*169c*/ 	.word	0x0002a4b0
        /*16a0*/ 	.word	0x00000059
        /*16a4*/ 	.word	0x000308b0
        /*16a8*/ 	.short	0x010a
        /*16aa*/ 	.byte	0x3f
	.zero		1


	//   ....[86]....
        /*16ac*/ 	.word	0x0002ac10
        /*16b0*/ 	.word	0x00000012
        /*16b4*/ 	.word	0x00030800
        /*16b8*/ 	.short	0x010a
        /*16ba*/ 	.byte	0x3f
	.zero		1


	//   ....[87]....
        /*16bc*/ 	.word	0x0002b370
        /*16c0*/ 	.word	0x00000012
        /*16c4*/ 	.word	0x00030800
        /*16c8*/ 	.short	0x010a
        /*16ca*/ 	.byte	0x3f
	.zero		1


	//   ....[88]....
        /*16cc*/ 	.word	0x0002b3c0
        /*16d0*/ 	.word	0x00000008
        /*16d4*/ 	.word	0x00030830
        /*16d8*/ 	.short	0x010a
        /*16da*/ 	.byte	0x3f
	.zero		1


	//   ....[89]....
        /*16dc*/ 	.word	0x0002b410
        /*16e0*/ 	.word	0x000000df
        /*16e4*/ 	.word	0x00030830
        /*16e8*/ 	.short	0x010a
        /*16ea*/ 	.byte	0x3f
	.zero		1


	//   ....[90]....
        /*16ec*/ 	.word	0x0002b460
        /*16f0*/ 	.word	0x000000da
        /*16f4*/ 	.word	0x00030850
        /*16f8*/ 	.short	0x010a
        /*16fa*/ 	.byte	0x3f
	.zero		1


	//   ....[91]....
        /*16fc*/ 	.word	0x0002b4b0
        /*1700*/ 	.word	0x000000df
        /*1704*/ 	.word	0x00030830
        /*1708*/ 	.short	0x010a
        /*170a*/ 	.byte	0x3f
	.zero		1


	//   ....[92]....
        /*170c*/ 	.word	0x0002b500
        /*1710*/ 	.word	0x00000008
        /*1714*/ 	.word	0x00030850
        /*1718*/ 	.short	0x010a
        /*171a*/ 	.byte	0x3f
	.zero		1


	//   ....[93]....
        /*171c*/ 	.word	0x0002b550
        /*1720*/ 	.word	0x000000df
        /*1724*/ 	.word	0x00030830
        /*1728*/ 	.short	0x010a
        /*172a*/ 	.byte	0x3f
	.zero		1


	//   ....[94]....
        /*172c*/ 	.word	0x0002b5a0
        /*1730*/ 	.word	0x000000de
        /*1734*/ 	.word	0x00030850
        /*1738*/ 	.short	0x010a
        /*173a*/ 	.byte	0x3f
	.zero		1


	//   ....[95]....
        /*173c*/ 	.word	0x0002b5f0
        /*1740*/ 	.word	0x00000008
        /*1744*/ 	.word	0x00030850
        /*1748*/ 	.short	0x010a
        /*174a*/ 	.byte	0x3f
	.zero		1


	//   ....[96]....
        /*174c*/ 	.word	0x0002b790
        /*1750*/ 	.word	0x00000017
        /*1754*/ 	.word	0x00030820
        /*1758*/ 	.short	0x010a
        /*175a*/ 	.byte	0x3f
	.zero		1


	//   ....[97]....
        /*175c*/ 	.word	0x0002b7e0
        /*1760*/ 	.word	0x0000000d
        /*1764*/ 	.word	0x000308a0
        /*1768*/ 	.short	0x010a
        /*176a*/ 	.byte	0x3f
	.zero		1


	//   ....[98]....
        /*176c*/ 	.word	0x0002b830
        /*1770*/ 	.word	0x0000000d
        /*1774*/ 	.word	0x000308c0
        /*1778*/ 	.short	0x010a
        /*177a*/ 	.byte	0x3f
	.zero		1


	//   ....[99]....
        /*177c*/ 	.word	0x0002b880
        /*1780*/ 	.word	0x00000006
        /*1784*/ 	.word	0x000308a0
        /*1788*/ 	.short	0x010a
        /*178a*/ 	.byte	0x3f
	.zero		1


	//   ....[100]....
        /*178c*/ 	.word	0x0002b8d0
        /*1790*/ 	.word	0x00000006
        /*1794*/ 	.word	0x000308c0
        /*1798*/ 	.short	0x010a
        /*179a*/ 	.byte	0x3f
	.zero		1


	//   ....[101]....
        /*179c*/ 	.word	0x0002b9f0
        /*17a0*/ 	.word	0x00000004
        /*17a4*/ 	.word	0x00030840
        /*17a8*/ 	.short	0x010a
        /*17aa*/ 	.byte	0x3f
	.zero		1


	//   ....[102]....
        /*17ac*/ 	.word	0x0002cb80
        /*17b0*/ 	.word	0x00000017
        /*17b4*/ 	.word	0x00030820
        /*17b8*/ 	.short	0x010a
        /*17ba*/ 	.byte	0x3f
	.zero		1


	//   ....[103]....
        /*17bc*/ 	.word	0x0002cbd0
        /*17c0*/ 	.word	0x00000007
        /*17c4*/ 	.word	0x00030840
        /*17c8*/ 	.short	0x010a
        /*17ca*/ 	.byte	0x3f
	.zero		1


	//   ....[104]....
        /*17cc*/ 	.word	0x0002d1f0
        /*17d0*/ 	.word	0x00000007
        /*17d4*/ 	.word	0x00030860
        /*17d8*/ 	.short	0x010a
        /*17da*/ 	.byte	0x3f
	.zero		1


	//   ....[105]....
        /*17dc*/ 	.word	0x0002d830
        /*17e0*/ 	.word	0x00000004
        /*17e4*/ 	.word	0x00030860
        /*17e8*/ 	.short	0x010a
        /*17ea*/ 	.byte	0x3f
	.zero		1


	//   ....[106]....
        /*17ec*/ 	.word	0x0002e850
        /*17f0*/ 	.word	0x00000005
        /*17f4*/ 	.word	0x00030820
        /*17f8*/ 	.short	0x010a
        /*17fa*/ 	.byte	0x3f
	.zero		1


	//   ....[107]....
        /*17fc*/ 	.word	0x0002e9f0
        /*1800*/ 	.word	0x00000003
        /*1804*/ 	.word	0x00030840
        /*1808*/ 	.short	0x010a
        /*180a*/ 	.byte	0x3f
	.zero		1


	//   ....[108]....
        /*180c*/ 	.word	0x0002ea40
        /*1810*/ 	.word	0x00000019
        /*1814*/ 	.word	0x00030840
        /*1818*/ 	.short	0x010a
        /*181a*/ 	.byte	0x3f
	.zero		1


	//   ....[109]....
        /*181c*/ 	.word	0x0002ea90
        /*1820*/ 	.word	0x00000003
        /*1824*/ 	.word	0x00030860
        /*1828*/ 	.short	0x010a
        /*182a*/ 	.byte	0x3f
	.zero		1


	//----- nvinfo : EIATTR_NUM_MBARRIERS
	.align		4
.L_241:
        /*182c*/ 	.byte	0x03, 0x38
        /*182e*/ 	.short	0x0016


	//----- nvinfo : EIATTR_EXIT_INSTR_OFFSETS
	.align		4
        /*1830*/ 	.byte	0x04, 0x1c
        /*1832*/ 	.short	(.L_243 - .L_242)


	//   ....[0]....
.L_242:
        /*1834*/ 	.word	0x00029c90


	//----- nvinfo : EIATTR_MAX_THREADS
	.align		4
.L_243:
        /*1838*/ 	.byte	0x04, 0x05
        /*183a*/ 	.short	(.L_245 - .L_244)
.L_244:
        /*183c*/ 	.word	0x00000180
        /*1840*/ 	.word	0x00000001
        /*1844*/ 	.word	0x00000001


	//----- nvinfo : EIATTR_CRS_STACK_SIZE
	.align		4
.L_245:
        /*1848*/ 	.byte	0x04, 0x1e
        /*184a*/ 	.short	(.L_247 - .L_246)
.L_246:
        /*184c*/ 	.word	0x00000000


	//----- nvinfo : EIATTR_CBANK_PARAM_SIZE
	.align		4
.L_247:
        /*1850*/ 	.byte	0x03, 0x19
        /*1852*/ 	.short	0x0af0


	//----- nvinfo : EIATTR_PARAM_CBANK
	.align		4
        /*1854*/ 	.byte	0x04, 0x0a
        /*1856*/ 	.short	(.L_249 - .L_248)
	.align		4
.L_248:
        /*1858*/ 	.word	index@(.nv.constant0._ZN7cutlass13device_kernelIN5flash11enable_sm90INS1_16FlashAttnFwdSm90INS1_25CollectiveMainloopFwdSm90ILi2EN4cute5tupleIJNS5_1CILi1EEES8_S8_EEENS6_IJNS7_ILi128EEENS7_ILi64EEENS7_ILi256EEEEEELi256ENS_10bfloat16_tEfNS_4arch4Sm90ELb0ELb1ELb0ELb1ELb1ELb1ELb0ELb1ELb1ELb1ELb0ELb0EEENS1_21CollectiveEpilogueFwdINS6_IJSA_SC_SB_EEES9_SE_SG_Li256ELb1ELb1ELb0ELb0EEENS1_36VarlenDynamicPersistentTileSchedulerILi128ELi64ELi256ELi128ELb0ELb1ELb1ELb1ELb0ELb1EEEEEEEEEvNT_6ParamsE)
        /*185c*/ 	.short	0x0210
        /*185e*/ 	.short	0x0af0


	//----- nvinfo : EIATTR_SW_WAR
	.align		4
.L_249:
        /*1860*/ 	.byte	0x04, 0x36
        /*1862*/ 	.short	(.L_251 - .L_250)
.L_250:
        /*1864*/ 	.word	0x00000008
.L_251:


//--------------------- .nv.info._ZN7cutlass13device_kernelIN5flash11enable_sm90INS1_16FlashAttnFwdSm90INS1_25CollectiveMainloopFwdSm90ILi2EN4cute5tupleIJNS5_1CILi1EEES8_S8_EEENS6_IJNS7_ILi128EEENS7_ILi80EEENS7_ILi256EEEEEELi256ENS_10bfloat16_tEfNS_4arch4Sm90ELb1ELb0ELb0ELb0ELb1ELb0ELb0ELb1ELb1ELb1ELb0ELb0EEENS1_21CollectiveEpilogueFwdINS6_IJSA_SC_SB_EEES9_SE_SG_Li256ELb0ELb1ELb0ELb0EEENS1_30DynamicPersistentTileSchedulerILi256ELi128ELb0ELb1ELb1EEEEEEEEEvNT_6ParamsE --------------------------
	.section	.nv.info._ZN7cutlass13device_kernelIN5flash11enable_sm90INS1_16FlashAttnFwdSm90INS1_25CollectiveMainloopFwdSm90ILi2EN4cute5tupleIJNS5_1CILi1EEES8_S8_EEENS6_IJNS7_ILi128EEENS7_ILi80EEENS7_ILi256EEEEEELi256ENS_10bfloat16_tEfNS_4arch4Sm90ELb1ELb0ELb0ELb0ELb1ELb0ELb0ELb1ELb1ELb1ELb0ELb0EEENS1_21CollectiveEpilogueFwdINS6_IJSA_SC_SB_EEES9_SE_SG_Li256ELb0ELb1ELb0ELb0EEENS1_30DynamicPersistentTileSchedulerILi256ELi128ELb0ELb1ELb1EEEEEEEEEvNT_6ParamsE,"",@"SHT_CUDA_INFO"
	.sectionflags	@""
	.align	4


	//----- nvinfo : EIATTR_CUDA_API_VERSION
	.align		4
        /*0000*/ 	.byte	0x04, 0x37
        /*0002*/ 	.short	(.L_253 - .L_252)
.L_252:
        /*0004*/ 	.word	0x00000082


	//----- nvinfo : EIATTR_KPARAM_INFO
	.align		4
.L_253:
        /*0008*/ 	.byte	0x04, 0x17
        /*000a*/ 	.short	(.L_255 - .L_254)
.L_254:
        /*000c*/ 	.word	0x00000000
        /*0010*/ 	.short	0x0000
        /*0012*/ 	.short	0x0070
        /*0014*/ 	.byte	0x00, 0xf0, 0x01, 0x2a


	//----- nvinfo : EIATTR_SPARSE_MMA_MASK
	.align		4
.L_255:
        /*0018*/ 	.byte	0x03, 0x50
        /*001a*/ 	.short	0x0000


	//----- nvinfo : EIATTR_MAXREG_COUNT
	.align		4
        /*001c*/ 	.byte	0x03, 0x1b
        /*001e*/ 	.short	0x00a8


	//----- nvinfo : EIATTR_NUM_BARRIERS
	.align		4
        /*0020*/ 	.byte	0x02, 0x4c
        /*0022*/ 	.byte	0x09
	.zero		1


	//----- nvinfo : EIATTR_EXTERNS
	.align		4
        /*0024*/ 	.byte	0x04, 0x0f
        /*0026*/ 	.short	(.L_257 - .L_256)


	//   ....[0]....
	.align		4
.L_256:
        /*0028*/ 	.word	index@(__assertfail)


	//----- nvinfo : EIATTR_ANNOTATIONS
	.align		4
.L_257:
        /*002c*/ 	.byte	0x04, 0x55
        /*002e*/ 	.short	(.L_259 - .L_258)


	//   ....[0]....
.L_258:
        /*0030*/ 	.word	0x00000001
        /*0034*/ 	.byte	0xa0, 0x08, 0x00, 0x00, 0x01, 0x00, 0x00, 0x00, 0x60, 0x09, 0x00, 0x00, 0x01, 0x00, 0x00, 0x00
        /*0044*/ 	.byte	0xb0, 0x0c, 0x00, 0x00, 0x01, 0x00, 0x00, 0x00, 0x70, 0x18, 0x00, 0x00, 0x01, 0x00, 0x00, 0x00
        /*0054*/ 	.byte	0xc0, 0x10, 0x01, 0x00, 0x01, 0x00, 0x00, 0x00, 0x60, 0x11, 0x01, 0x00, 0x01, 0x00, 0x00, 0x00
        /*0064*/ 	.byte	0xe0, 0x11, 0x01, 0x00, 0x01, 0x00, 0x00, 0x00, 0xa0, 0x36, 0x01, 0x00, 0x01, 0x00, 0x00, 0x00
        /*0074*/ 	.byte	0xc0, 0x36, 0x01, 0x00, 0x01, 0x00, 0x00, 0x00, 0xb0, 0x50, 0x01, 0x00, 0x01, 0x00, 0x00, 0x00
        /*0084*/ 	.byte	0x50, 0x52, 0x01, 0x00


	//----- nvinfo : EIATTR_MERCURY_ISA_VERSION
	.align		4
.L_259:
        /*0088*/ 	.byte	0x03, 0x5f
        /*008a*/ 	.short	0x0101


	//----- nvinfo : EIATTR_INT_WARP_WIDE_INSTR_OFFSETS
	.align		4
        /*008c*/ 	.byte	0x04, 0x31
        /*008e*/ 	.short	(.L_261 - .L_260)


	//   ....[0]....
.L_260:
        /*0090*/ 	.word	0x000000c0


	//   ....[1]....
        /*0094*/ 	.word	0x000000d0


	//   ....[2]....
        /*0098*/ 	.word	0x00000170


	//   ....[3]....
        /*009c*/ 	.word	0x00011af0


	//   ....[4]....
        /*00a0*/ 	.word	0x00011b80


	//   ....[5]....
        /*00a4*/ 	.word	0x000147f0


	//   ....[6]....
        /*00a8*/ 	.word	0x00014880


	//----- nvinfo : EIATTR_COOP_GROUP_MASK_REGIDS
	.align		4
.L_261:
        /*00ac*/ 	.byte	0x04, 0x29
        /*00ae*/ 	.short	(.L_263 - .L_262)


	//   ....[0]....
.L_262:
        /*00b0*/ 	.word	0xffffffff


	//   ....[1]....
        /*00b4*/ 	.word	0xffffffff


	//   ....[2]....
        /*00b8*/ 	.word	0xffffffff


	//   ....[3]....
        /*00bc*/ 	.word	0xffffffff


	//   ....[4]....
        /*00c0*/ 	.word	0xffffffff


	//   ....[5]....
        /*00c4*/ 	.word	0xffffffff


	//   ....[6]....
        /*00c8*/ 	.word	0xffffffff


	//   ....[7]....
        /*00cc*/ 	.word	0xffffffff


	//   ....[8]....
        /*00d0*/ 	.word	0xffffffff


	//   ....[9]....
        /*00d4*/ 	.word	0xffffffff


	//   ....[10]....
        /*00d8*/ 	.word	0xffffffff


	//   ....[11]....
        /*00dc*/ 	.word	0xffffffff


	//   ....[12]....
        /*00e0*/ 	.word	0xffffffff


	//   ....[13]....
        /*00e4*/ 	.word	0xffffffff


	//   ....[14]....
        /*00e8*/ 	.word	0xffffffff


	//   ....[15]....
        /*00ec*/ 	.word	0xffffffff


	//   ....[16]....
        /*00f0*/ 	.word	0xffffffff


	//   ....[17]....
        /*00f4*/ 	.word	0xffffffff


	//   ....[18]....
        /*00f8*/ 	.word	0xffffffff


	//   ....[19]....
        /*00fc*/ 	.word	0xffffffff


	//   ....[20]....
        /*0100*/ 	.word	0xffffffff


	//   ....[21]....
        /*0104*/ 	.word	0xffffffff


	//   ....[22]....
        /*0108*/ 	.word	0xffffffff


	//   ....[23]....
        /*010c*/ 	.word	0xffffffff


	//   ....[24]....
        /*0110*/ 	.word	0xffffffff


	//   ....[25]....
        /*0114*/ 	.word	0xffffffff


	//   ....[26]....
        /*0118*/ 	.word	0xffffffff


	//   ....[27]....
        /*011c*/ 	.word	0xffffffff


	//   ....[28]....
        /*0120*/ 	.word	0xffffffff


	//   ....[29]....
        /*0124*/ 	.word	0xffffffff


	//   ....[30]....
        /*0128*/ 	.word	0xffffffff


	//   ....[31]....
        /*012c*/ 	.word	0xffffffff


	//   ....[32]....
        /*0130*/ 	.word	0xffffffff


	//   ....[33]....
        /*0134*/ 	.word	0xffffffff


	//   ....[34]....
        /*0138*/ 	.word	0xffffffff


	//   ....[35]....
        /*013c*/ 	.word	0xffffffff


	//   ....[36]....
        /*0140*/ 	.word	0xffffffff


	//   ....[37]....
        /*0144*/ 	.word	0xffffffff


	//   ....[38]....
        /*0148*/ 	.word	0xffffffff


	//   ....[39]....
        /*014c*/ 	.word	0xffffffff


	//   ....[40]....
        /*0150*/ 	.word	0xffffffff


	//   ....[41]....
        /*0154*/ 	.word	0xffffffff


	//   ....[42]....
        /*0158*/ 	.word	0xffffffff


	//   ....[43]....
        /*015c*/ 	.word	0xffffffff


	//   ....[44]....
        /*0160*/ 	.word	0xffffffff


	//   ....[45]....
        /*0164*/ 	.word	0xffffffff


	//   ....[46]....
        /*0168*/ 	.word	0xffffffff


	//   ....[47]....
        /*016c*/ 	.word	0xffffffff


	//   ....[48]....
        /*0170*/ 	.word	0xffffffff


	//   ....[49]....
        /*0174*/ 	.word	0xffffffff


	//   ....[50]....
        /*0178*/ 	.word	0xffffffff


	//   ....[51]....
        /*017c*/ 	.word	0xffffffff


	//   ....[52]....
        /*0180*/ 	.word	0xffffffff


	//   ....[53]....
        /*0184*/ 	.word	0xffffffff


	//   ....[54]....
        /*0188*/ 	.word	0xffffffff


	//   ....[55]....
        /*018c*/ 	.word	0xffffffff


	//   ....[56]....
        /*0190*/ 	.word	0xffffffff


	//   ....[57]....
        /*0194*/ 	.word	0xffffffff


	//   ....[58]....
        /*0198*/ 	.word	0xffffffff


	//   ....[59]....
        /*019c*/ 	.word	0xffffffff


	//   ....[60]....
        /*01a0*/ 	.word	0xffffffff


	//   ....[61]....
        /*01a4*/ 	.word	0xffffffff


	//   ....[62]....
        /*01a8*/ 	.word	0xffffffff


	//   ....[63]....
        /*01ac*/ 	.word	0xffffffff


	//   ....[64]....
        /*01b0*/ 	.word	0xffffffff


	//   ....[65]....
        /*01b4*/ 	.word	0xffffffff


	//   ....[66]....
        /*01b8*/ 	.word	0xffffffff


	//   ....[67]....
        /*01bc*/ 	.word	0xffffffff


	//   ....[68]....
        /*01c0*/ 	.word	0xffffffff


	//   ....[69]....
        /*01c4*/ 	.word	0xffffffff


	//   ....[70]....
        /*01c8*/ 	.word	0xffffffff


	//   ....[71]....
        /*01cc*/ 	.word	0xffffffff


	//   ....[72]....
        /*01d0*/ 	.word	0xffffffff


	//   ....[73]....
        /*01d4*/ 	.word	0xffffffff


	//   ....[74]....
        /*01d8*/ 	.word	0xffffffff


	//   ....[75]....
        /*01dc*/ 	.word	0xffffffff


	//   ....[76]....
        /*01e0*/ 	.word	0xffffffff


	//   ....[77]....
        /*01e4*/ 	.word	0xffffffff


	//   ....[78]....
        /*01e8*/ 	.word	0xffffffff


	//   ....[79]....
        /*01ec*/ 	.word	0xffffffff


	//   ....[80]....
        /*01f0*/ 	.word	0xffffffff


	//   ....[81]....
        /*01f4*/ 	.word	0xffffffff


	//   ....[82]....
        /*01f8*/ 	.word	0xffffffff


	//   ....[83]....
        /*01fc*/ 	.word	0xffffffff


	//   ....[84]....
        /*0200*/ 	.word	0xffffffff


	//   ....[85]....
        /*0204*/ 	.word	0xffffffff


	//   ....[86]....
        /*0208*/ 	.word	0xffffffff


	//   ....[87]....
        /*020c*/ 	.word	0xffffffff


	//   ....[88]....
        /*0210*/ 	.word	0xffffffff


	//   ....[89]....
        /*0214*/ 	.word	0xffffffff


	//   ....[90]....
        /*0218*/ 	.word	0xffffffff


	//   ....[91]....
        /*021c*/ 	.word	0xffffffff


	//   ....[92]....
        /*0220*/ 	.word	0xffffffff


	//   ....[93]....
        /*0224*/ 	.word	0xffffffff


	//   ....[94]....
        /*0228*/ 	.word	0xffffffff


	//   ....[95]....
        /*022c*/ 	.word	0xffffffff


	//   ....[96]....
        /*0230*/ 	.word	0xffffffff


	//   ....[97]....
        /*0234*/ 	.word	0xffffffff


	//   ....[98]....
        /*0238*/ 	.word	0xffffffff


	//   ....[99]....
        /*023c*/ 	.word	0xffffffff


	//   ....[100]....
        /*0240*/ 	.word	0xffffffff


	//   ....[101]....
        /*0244*/ 	.word	0xffffffff


	//   ....[102]....
        /*0248*/ 	.word	0xffffffff


	//   ....[103]....
        /*024c*/ 	.word	0xffffffff


	//   ....[104]....
        /*0250*/ 	.word	0xffffffff


	//   ....[105]....
        /*0254*/ 	.word	0xffffffff


	//   ....[106]....
        /*0258*/ 	.word	0x0500000f


	//   ....[107]....
        /*025c*/ 	.word	0x0500000f


	//   ....[108]....
        /*0260*/ 	.word	0x0500000f


	//   ....[109]....
        /*0264*/ 	.word	0x0500000f


	//   ....[110]....
        /*0268*/ 	.word	0x0500000f


	//   ....[111]....
        /*026c*/ 	.word	0x0500000f


	//   ....[112]....
        /*0270*/ 	.word	0x0500000f


	//   ....[113]....
        /*0274*/ 	.word	0x0500000f


	//   ....[114]....
        /*0278*/ 	.word	0x0500000f


	//   ....[115]....
        /*027c*/ 	.word	0x0500000f


	//   ....[116]....
        /*0280*/ 	.word	0x0500000f


	//   ....[117]....
        /*0284*/ 	.word	0x0500000f


	//   ....[118]....
        /*0288*/ 	.word	0x0500000f


	//   ....[119]....
        /*028c*/ 	.word	0x0500000f


	//   ....[120]....
        /*0290*/ 	.word	0x0500000f


	//   ....[121]....
        /*0294*/ 	.word	0x0500000f


	//   ....[122]....
        /*0298*/ 	.word	0x0500000f


	//   ....[123]....
        /*029c*/ 	.word	0x0500000f


	//   ....[124]....
        /*02a0*/ 	.word	0x0500000f


	//   ....[125]....
        /*02a4*/ 	.word	0x0500000f


	//   ....[126]....
        /*02a8*/ 	.word	0x0500000f


	//   ....[127]....
        /*02ac*/ 	.word	0x0500000f


	//   ....[128]....
        /*02b0*/ 	.word	0x0500000f


	//   ....[129]....
        /*02b4*/ 	.word	0x0500000f


	//   ....[130]....
        /*02b8*/ 	.word	0x0500000f


	//   ....[131]....
        /*02bc*/ 	.word	0x0500000f


	//   ....[132]....
        /*02c0*/ 	.word	0x0500000f


	//   ....[133]....
        /*02c4*/ 	.word	0x0500000f


	//   ....[134]....
        /*02c8*/ 	.word	0x0500000f


	//   ....[135]....
        /*02cc*/ 	.word	0x0500000f


	//   ....[136]....
        /*02d0*/ 	.word	0x0500000f


	//   ....[137]....
        /*02d4*/ 	.word	0x0500000f


	//   ....[138]....
        /*02d8*/ 	.word	0x0500000f


	//   ....[139]....
        /*02dc*/ 	.word	0x0500000f


	//   ....[140]....
        /*02e0*/ 	.word	0x0500000f


	//   ....[141]....
        /*02e4*/ 	.word	0x0500000f


	//   ....[142]....
        /*02e8*/ 	.word	0x0500000f


	//   ....[143]....
        /*02ec*/ 	.word	0x0500000f


	//   ....[144]....
        /*02f0*/ 	.word	0x0500000f


	//   ....[145]....
        /*02f4*/ 	.word	0x0500000f


	//   ....[146]....
        /*02f8*/ 	.word	0x0500000f


	//   ....[147]....
        /*02fc*/ 	.word	0x0500000f


	//   ....[148]....
        /*0300*/ 	.word	0x0500000f


	//   ....[149]....
        /*0304*/ 	.word	0x0500000f


	//   ....[150]....
        /*0308*/ 	.word	0x0500000f


	//   ....[151]....
        /*030c*/ 	.word	0x0500000f


	//   ....[152]....
        /*0310*/ 	.word	0x0500000f


	//   ....[153]....
        /*0314*/ 	.word	0x0500000f


	//   ....[154]....
        /*0318*/ 	.word	0x0500000f


	//   ....[155]....
        /*031c*/ 	.word	0x0500000f


	//   ....[156]....
        /*0320*/ 	.word	0x0500000f


	//   ....[157]....
        /*0324*/ 	.word	0x0500000f


	//   ....[158]....
        /*0328*/ 	.word	0x0500000f


	//   ....[159]....
        /*032c*/ 	.word	0x0500000f


	//   ....[160]....
        /*0330*/ 	.word	0x0500000f


	//   ....[161]....
        /*0334*/ 	.word	0x0500000f


	//   ....[162]....
        /*0338*/ 	.word	0x0500000f


	//   ....[163]....
        /*033c*/ 	.word	0x0500000f


	//   ....[164]....
        /*0340*/ 	.word	0x0500000f


	//----- nvinfo : EIATTR_COOP_GROUP_INSTR_OFFSETS
	.align		4
.L_263:
        /*0344*/ 	.byte	0x04, 0x28
        /*0346*/ 	.short	(.L_265 - .L_264)


	//   ....[0]....
.L_264:
        /*0348*/ 	.word	0x00000070


	//   ....[1]....
        /*034c*/ 	.word	0x000000b0


	//   ....[2]....
        /*0350*/ 	.word	0x000002d0


	//   ....[3]....
        /*0354*/ 	.word	0x00000430


	//   ....[4]....
        /*0358*/ 	.word	0x00000550


	//   ....[5]....
        /*035c*/ 	.word	0x000006b0


	//   ....[6]....
        /*0360*/ 	.word	0x00001670


	//   ....[7]....
        /*0364*/ 	.word	0x000040e0


	//   ....[8]....
        /*0368*/ 	.word	0x00004120


	//   ....[9]....
        /*036c*/ 	.word	0x000047e0


	//   ....[10]....
        /*0370*/ 	.word	0x00004900


	//   ....[11]....
        /*0374*/ 	.word	0x00004bc0


	//   ....[12]....
        /*0378*/ 	.word	0x00004d30


	//   ....[13]....
        /*037c*/ 	.word	0x00008160


	//   ....[14]....
        /*0380*/ 	.word	0x00008560


	//   ....[15]....
        /*0384*/ 	.word	0x00008580


	//   ....[16]....
        /*0388*/ 	.word	0x00008600


	//   ....[17]....
        /*038c*/ 	.word	0x00008bb0


	//   ....[18]....
        /*0390*/ 	.word	0x00008c30


	//   ....[19]....
        /*0394*/ 	.word	0x0000c4d0


	//   ....[20]....
        /*0398*/ 	.word	0x0000c4e0


	//   ....[21]....
        /*039c*/ 	.word	0x0000c540


	//   ....[22]....
        /*03a0*/ 	.word	0x0000c560


	//   ....[23]....
        /*03a4*/ 	.word	0x0000d8b0


	//   ....[24]....
        /*03a8*/ 	.word	0x0000d8e0


	//   ....[25]....
        /*03ac*/ 	.word	0x0000d980


	//   ....[26]....
        /*03b0*/ 	.word	0x0000d9e0


	//   ....[27]....
        /*03b4*/ 	.word	0x0000f5f0


	//   ....[28]....
        /*03b8*/ 	.word	0x0000f620


	//   ....[29]....
        /*03bc*/ 	.word	0x0000f650


	//   ....[30]....
        /*03c0*/ 	.word	0x0000f6b0


	//   ....[31]....
        /*03c4*/ 	.word	0x0000fde0


	//   ....[32]....
        /*03c8*/ 	.word	0x0000fe10


	//   ....[33]....
        /*03cc*/ 	.word	0x0000ffa0


	//   ....[34]....
        /*03d0*/ 	.word	0x0000ffc0


	//   ....[35]....
        /*03d4*/ 	.word	0x00010100


	//   ....[36]....
        /*03d8*/ 	.word	0x00010120


	//   ....[37]....
        /*03dc*/ 	.word	0x00010270


	//   ....[38]....
        /*03e0*/ 	.word	0x00010290


	//   ....[39]....
        /*03e4*/ 	.word	0x00010a90


	//   ....[40]....
        /*03e8*/ 	.word	0x00010ab0


	//   ....[41]....
        /*03ec*/ 	.word	0x00010bf0


	//   ....[42]....
        /*03f0*/ 	.word	0x00010c10


	//   ....[43]....
        /*03f4*/ 	.word	0x00010d50


	//   ....[44]....
        /*03f8*/ 	.word	0x00010d70


	//   ....[45]....
        /*03fc*/ 	.word	0x00010ec0


	//   ....[46]....
        /*0400*/ 	.word	0x00010ee0


	//   ....[47]....
        /*0404*/ 	.word	0x000110f0


	//   ....[48]....
        /*0408*/ 	.word	0x00012630


	//   ....[49]....
        /*040c*/ 	.word	0x00012670


	//   ....[50]....
        /*0410*/ 	.word	0x000126a0


	//   ....[51]....
        /*0414*/ 	.word	0x000126e0


	//   ....[52]....
        /*0418*/ 	.word	0x00012780


	//   ....[53]....
        /*041c*/ 	.word	0x000127a0


	//   ....[54]....
        /*0420*/ 	.word	0x00012840


	//   ....[55]....
        /*0424*/ 	.word	0x00012860


	//   ....[56]....
        /*0428*/ 	.word	0x00012900


	//   ....[57]....
        /*042c*/ 	.word	0x00012920


	//   ....[58]....
        /*0430*/ 	.word	0x00013010


	//   ....[59]....
        /*0434*/ 	.word	0x00013030


	//   ....[60]....
        /*0438*/ 	.word	0x00013050


	//   ....[61]....
        /*043c*/ 	.word	0x000130b0


	//   ....[62]....
        /*0440*/ 	.word	0x00013140


	//   ....[63]....
        /*0444*/ 	.word	0x00013170


	//   ....[64]....
        /*0448*/ 	.word	0x00013200


	//   ....[65]....
        /*044c*/ 	.word	0x00013220


	//   ....[66]....
        /*0450*/ 	.word	0x000132c0


	//   ....[67]....
        /*0454*/ 	.word	0x000132f0


	//   ....[68]....
        /*0458*/ 	.word	0x00013380


	//   ....[69]....
        /*045c*/ 	.word	0x000133b0


	//   ....[70]....
        /*0460*/ 	.word	0x00013440


	//   ....[71]....
        /*0464*/ 	.word	0x00013470


	//   ....[72]....
        /*0468*/ 	.word	0x00013500


	//   ....[73]....
        /*046c*/ 	.word	0x00013520


	//   ....[74]....
        /*0470*/ 	.word	0x00013c70


	//   ....[75]....
        /*0474*/ 	.word	0x00013ca0


	//   ....[76]....
        /*0478*/ 	.word	0x00013cb0


	//   ....[77]....
        /*047c*/ 	.word	0x00013cd0


	//   ....[78]....
        /*0480*/ 	.word	0x00013d40


	//   ....[79]....
        /*0484*/ 	.word	0x00013d60


	//   ....[80]....
        /*0488*/ 	.word	0x00013dc0


	//   ....[81]....
        /*048c*/ 	.word	0x00013de0


	//   ....[82]....
        /*0490*/ 	.word	0x00013e40


	//   ....[83]....
        /*0494*/ 	.word	0x00013e60


	//   ....[84]....
        /*0498*/ 	.word	0x00014130


	//   ....[85]....
        /*049c*/ 	.word	0x00014150


	//   ....[86]....
        /*04a0*/ 	.word	0x00014170


	//   ....[87]....
        /*04a4*/ 	.word	0x00014210


	//   ....[88]....
        /*04a8*/ 	.word	0x00014230


	//   ....[89]....
        /*04ac*/ 	.word	0x000142d0


	//   ....[90]....
        /*04b0*/ 	.word	0x000142f0


	//   ....[91]....
        /*04b4*/ 	.word	0x00014390


	//   ....[92]....
        /*04b8*/ 	.word	0x000143b0


	//   ....[93]....
        /*04bc*/ 	.word	0x000143c0


	//   ....[94]....
        /*04c0*/ 	.word	0x000149e0


	//   ....[95]....
        /*04c4*/ 	.word	0x00014a00


	//   ....[96]....
        /*04c8*/ 	.word	0x00014a10


	//   ....[97]....
        /*04cc*/ 	.word	0x00014a30


	//   ....[98]....
        /*04d0*/ 	.word	0x00014af0


	//   ....[99]....
        /*04d4*/ 	.word	0x00014b20


	//   ....[100]....
        /*04d8*/ 	.word	0x00014bb0


	//   ....[101]....
        /*04dc*/ 	.word	0x00014be0


	//   ....[102]....
        /*04e0*/ 	.word	0x00014bf0


	//   ....[103]....
        /*04e4*/ 	.word	0x00014c80


	//   ....[104]....
        /*04e8*/ 	.word	0x00014ff0


	//   ....[105]....
        /*04ec*/ 	.word	0x000151d0


	//   ....[106]....
        /*04f0*/ 	.word	0x00015790


	//   ....[107]....
        /*04f4*/ 	.word	0x00015870


	//   ....[108]....
        /*04f8*/ 	.word	0x00015940


	//   ....[109]....
        /*04fc*/ 	.word	0x000159d0


	//   ....[110]....
        /*0500*/ 	.word	0x00015aa0


	//   ....[111]....
        /*0504*/ 	.word	0x00015b20


	//   ....[112]....
        /*0508*/ 	.word	0x00015c10


	//   ....[113]....
        /*050c*/ 	.word	0x00015c90


	//   ....[114]....
        /*0510*/ 	.word	0x00015d80


	//   ....[115]....
        /*0514*/ 	.word	0x00015e00


	//   ....[116]....
        /*0518*/ 	.word	0x00015ee0


	//   ....[117]....
        /*051c*/ 	.word	0x00015f70


	//   ....[118]....
        /*0520*/ 	.word	0x00015ff0


	//   ....[119]....
        /*0524*/ 	.word	0x00016070


	//   ....[120]....
        /*0528*/ 	.word	0x00016140


	//   ....[121]....
        /*052c*/ 	.word	0x000161b0


	//   ....[122]....
        /*0530*/ 	.word	0x000162b0


	//   ....[123]....
        /*0534*/ 	.word	0x00016320


	//   ....[124]....
        /*0538*/ 	.word	0x00016420


	//   ....[125]....
        /*053c*/ 	.word	0x00016490


	//   ....[126]....
        /*0540*/ 	.word	0x00016590


	//   ....[127]....
        /*0544*/ 	.word	0x00016600


	//   ....[128]....
        /*0548*/ 	.word	0x00016700


	//   ....[129]....
        /*054c*/ 	.word	0x00016780


	//   ....[130]....
        /*0550*/ 	.word	0x00016870


	//   ....[131]....
        /*0554*/ 	.word	0x000168e0


	//   ....[132]....
        /*0558*/ 	.word	0x000169c0


	//   ....[133]....
        /*055c*/ 	.word	0x00016af0


	//   ....[134]....
        /*0560*/ 	.word	0x00016ba0


	//   ....[135]....
        /*0564*/ 	.word	0x00016c00


	//   ....[136]....
        /*0568*/ 	.word	0x00016cd0


	//   ....[137]....
        /*056c*/ 	.word	0x00016d30


	//   ....[138]....
        /*0570*/ 	.word	0x00016e00


	//   ....[139]....
        /*0574*/ 	.word	0x00016e60


	//   ....[140]....
        /*0578*/ 	.word	0x00016f30


	//   ....[141]....
        /*057c*/ 	.word	0x00016f90


	//   ....[142]....
        /*0580*/ 	.word	0x00017060


	//   ....[143]....
        /*0584*/ 	.word	0x00017140


	//   ....[144]....
        /*0588*/ 	.word	0x000171e0


	//   ....[145]....
        /*058c*/ 	.word	0x00017240


	//   ....[146]....
        /*0590*/ 	.word	0x00017350


	//   ....[147]....
        /*0594*/ 	.word	0x000173b0


	//   ....[148]....
        /*0598*/ 	.word	0x000174c0


	//   ....[149]....
        /*059c*/ 	.word	0x00017520


	//   ....[150]....
        /*05a0*/ 	.word	0x00017630


	//   ....[151]....
        /*05a4*/ 	.word	0x00017690


	//   ....[152]....
        /*05a8*/ 	.word	0x00017750


	//   ....[153]....
        /*05ac*/ 	.word	0x000178b0


	//   ....[154]....
        /*05b0*/ 	.word	0x00017950


	//   ....[155]....
        /*05b4*/ 	.word	0x000179b0


	//   ....[156]....
        /*05b8*/ 	.word	0x00017a80


	//   ....[157]....
        /*05bc*/ 	.word	0x00017b60


	//   ....[158]....
        /*05c0*/ 	.word	0x00017c20


	//   ....[159]....
        /*05c4*/ 	.word	0x00017d00


	//   ....[160]....
        /*05c8*/ 	.word	0x00017dc0


	//   ....[161]....
        /*05cc*/ 	.word	0x00017ea0


	//   ....[162]....
        /*05d0*/ 	.word	0x00017f60


	//   ....[163]....
        /*05d4*/ 	.word	0x00018070


	//   ....[164]....
        /*05d8*/ 	.word	0x00018190


	//----- nvinfo : EIATTR_REG_RECONFIG
	.align		4
.L_265:
        /*05dc*/ 	.byte	0x01, 0x54
	.zero		2


	//----- nvinfo : EIATTR_SYSCALL_OFFSETS
	.align		4
        /*05e0*/ 	.byte	0x04, 0x46
        /*05e2*/ 	.short	(.L_267 - .L_266)


	//   ....[0]....
.L_266:
        /*05e4*/ 	.word	0x00001860


	//   ....[1]....
        /*05e8*/ 	.word	0x00011ce0


	//   ....[2]....
        /*05ec*/ 	.word	0x00011e30


	//   ....[3]....
        /*05f0*/ 	.word	0x00011f20


	//   ....[4]....
        /*05f4*/ 	.word	0x00012cb0


	//----- nvinfo : EIATTR_MBARRIER_INSTR_OFFSETS
	.align		4
.L_267:
        /*05f8*/ 	.byte	0x04, 0x39
        /*05fa*/ 	.short	(.L_269 - .L_268)


	//   ....[0]....
.L_268:
        /*05fc*/ 	.word	0x00000180
        /*0600*/ 	.word	0x000000ff
        /*0604*/ 	.word	0x00038800
        /*0608*/ 	.short	0x0100
        /*060a*/ 	.byte	0x08
	.zero		1


	//   ....[1]....
        /*060c*/ 	.word	0x00000190
        /*0610*/ 	.word	0x000000ff
        /*0614*/ 	.word	0x00038820
        /*0618*/ 	.short	0x0100
        /*061a*/ 	.byte	0x08
	.zero		1


	//   ....[2]....
        /*061c*/ 	.word	0x00000280
        /*0620*/ 	.word	0x000000ff
        /*0624*/ 	.word	0x00038830
        /*0628*/ 	.short	0x0100
        /*062a*/ 	.byte	0x08
	.zero		1


	//   ....[3]....
        /*062c*/ 	.word	0x00000290
        /*0630*/ 	.word	0x000000ff
        /*0634*/ 	.word	0x00038840
        /*0638*/ 	.short	0x0100
        /*063a*/ 	.byte	0x08
	.zero		1


	//   ....[4]....
        /*063c*/ 	.word	0x000002a0
        /*0640*/ 	.word	0x000000ff
        /*0644*/ 	.word	0x00038838
        /*0648*/ 	.short	0x0100
        /*064a*/ 	.byte	0x08
	.zero		1


	//   ....[5]....
        /*064c*/ 	.word	0x000002b0
        /*0650*/ 	.word	0x000000ff
        /*0654*/ 	.word	0x00038848
        /*0658*/ 	.short	0x0100
        /*065a*/ 	.byte	0x08
	.zero		1


	//   ....[6]....
        /*065c*/ 	.word	0x000003e0
        /*0660*/ 	.word	0x000000ff
        /*0664*/ 	.word	0x00038850
        /*0668*/ 	.short	0x0100
        /*066a*/ 	.byte	0x08
	.zero		1


	//   ....[7]....
        /*066c*/ 	.word	0x000003f0
        /*0670*/ 	.word	0x000000ff
        /*0674*/ 	.word	0x00038860
        /*0678*/ 	.short	0x0100
        /*067a*/ 	.byte	0x08
	.zero		1


	//   ....[8]....
        /*067c*/ 	.word	0x00000400
        /*0680*/ 	.word	0x000000ff
        /*0684*/ 	.word	0x00038858
        /*0688*/ 	.short	0x0100
        /*068a*/ 	.byte	0x08
	.zero		1


	//   ....[9]....
        /*068c*/ 	.word	0x00000410
        /*0690*/ 	.word	0x000000ff
        /*0694*/ 	.word	0x00038868
        /*0698*/ 	.short	0x0100
        /*069a*/ 	.byte	0x08
	.zero		1


	//   ....[10]....
        /*069c*/ 	.word	0x00000500
        /*06a0*/ 	.word	0x000000ff
        /*06a4*/ 	.word	0x00038870
        /*06a8*/ 	.short	0x0100
        /*06aa*/ 	.byte	0x06
	.zero		1


	//   ....[11]....
        /*06ac*/ 	.word	0x00000510
        /*06b0*/ 	.word	0x000000ff
        /*06b4*/ 	.word	0x00038880
        /*06b8*/ 	.short	0x0100
        /*06ba*/ 	.byte	0x06
	.zero		1


	//   ....[12]....
        /*06bc*/ 	.word	0x00000520
        /*06c0*/ 	.word	0x000000ff
        /*06c4*/ 	.word	0x00038878
        /*06c8*/ 	.short	0x0100
        /*06ca*/ 	.byte	0x06
	.zero		1


	//   ....[13]....
        /*06cc*/ 	.word	0x00000530
        /*06d0*/ 	.word	0x000000ff
        /*06d4*/ 	.word	0x00038888
        /*06d8*/ 	.short	0x0100
        /*06da*/ 	.byte	0x06
	.zero		1


	//   ....[14]....
        /*06dc*/ 	.word	0x00000660
        /*06e0*/ 	.word	0x000000ff
        /*06e4*/ 	.word	0x00038890
        /*06e8*/ 	.short	0x0100
        /*06ea*/ 	.byte	0x08
	.zero		1


	//   ....[15]....
        /*06ec*/ 	.word	0x00000670
        /*06f0*/ 	.word	0x000000ff
        /*06f4*/ 	.word	0x000388a0
        /*06f8*/ 	.short	0x0100
        /*06fa*/ 	.byte	0x08
	.zero		1


	//   ....[16]....
        /*06fc*/ 	.word	0x00000680
        /*0700*/ 	.word	0x000000ff
        /*0704*/ 	.word	0x00038898
        /*0708*/ 	.short	0x0100
        /*070a*/ 	.byte	0x08
	.zero		1


	//   ....[17]....
        /*070c*/ 	.word	0x00000690
        /*0710*/ 	.word	0x000000ff
        /*0714*/ 	.word	0x000388a8
        /*0718*/ 	.short	0x0100
        /*071a*/ 	.byte	0x08
	.zero		1


	//   ....[18]....
        /*071c*/ 	.word	0x000007d0
        /*0720*/ 	.word	0x000000ff
        /*0724*/ 	.word	0x000388b0
        /*0728*/ 	.short	0x0100
        /*072a*/ 	.byte	0x08
	.zero		1


	//   ....[19]....
        /*072c*/ 	.word	0x000007e0
        /*0730*/ 	.word	0x000000ff
        /*0734*/ 	.word	0x000388c0
        /*0738*/ 	.short	0x0100
        /*073a*/ 	.byte	0x08
	.zero		1


	//   ....[20]....
        /*073c*/ 	.word	0x000007f0
        /*0740*/ 	.word	0x000000ff
        /*0744*/ 	.word	0x000388b8
        /*0748*/ 	.short	0x0100
        /*074a*/ 	.byte	0x08
	.zero		1


	//   ....[21]....
        /*074c*/ 	.word	0x00000800
        /*0750*/ 	.word	0x000000ff
        /*0754*/ 	.word	0x000388c8
        /*0758*/ 	.short	0x0100
        /*075a*/ 	.byte	0x08
	.zero		1


	//   ....[22]....
        /*075c*/ 	.word	0x000018f0
        /*0760*/ 	.word	0x000000ff
        /*0764*/ 	.word	0x00038800
        /*0768*/ 	.short	0x010a
        /*076a*/ 	.byte	0x06
	.zero		1


	//   ....[23]....
        /*076c*/ 	.word	0x000019c0
        /*0770*/ 	.word	0x00000000
        /*0774*/ 	.word	0x00038830
        /*0778*/ 	.short	0x010a
        /*077a*/ 	.byte	0x3f
	.zero		1


	//   ....[24]....
        /*077c*/ 	.word	0x00001a00
        /*0780*/ 	.word	0x00000000
        /*0784*/ 	.word	0x00038830
        /*0788*/ 	.short	0x010a
        /*078a*/ 	.byte	0x3f
	.zero		1


	//   ....[25]....
        /*078c*/ 	.word	0x00004430
        /*0790*/ 	.word	0x000000ff
        /*0794*/ 	.word	0x00000000
        /*0798*/ 	.short	0x0101
        /*079a*/ 	.byte	0x04
	.zero		1


	//   ....[26]....
        /*079c*/ 	.word	0x000057e0
        /*07a0*/ 	.word	0x000000ff
        /*07a4*/ 	.word	0x00038830
        /*07a8*/ 	.short	0x010a
        /*07aa*/ 	.byte	0x3d
	.zero		1


	//   ....[27]....
        /*07ac*/ 	.word	0x00005820
        /*07b0*/ 	.word	0x000000ff
        /*07b4*/ 	.word	0x00038830
        /*07b8*/ 	.short	0x010a
        /*07ba*/ 	.byte	0x3d
	.zero		1


	//   ....[28]....
        /*07bc*/ 	.word	0x00007da0
        /*07c0*/ 	.word	0x000000ff
        /*07c4*/ 	.word	0x00038850
        /*07c8*/ 	.short	0x010a
        /*07ca*/ 	.byte	0x04
	.zero		1


	//   ....[29]....
        /*07cc*/ 	.word	0x00007de0
        /*07d0*/ 	.word	0x000000ff
        /*07d4*/ 	.word	0x00038850
        /*07d8*/ 	.short	0x010a
        /*07da*/ 	.byte	0x04
	.zero		1


	//   ....[30]....
        /*07dc*/ 	.word	0x000086d0
        /*07e0*/ 	.word	0x000000ff
        /*07e4*/ 	.word	0x00000000
        /*07e8*/ 	.short	0x0101
        /*07ea*/ 	.byte	0x3d
	.zero		1


	//   ....[31]....
        /*07ec*/ 	.word	0x00009400
        /*07f0*/ 	.word	0x000000ff
        /*07f4*/ 	.word	0x00000000
        /*07f8*/ 	.short	0x0101
        /*07fa*/ 	.byte	0x04
	.zero		1


	//   ....[32]....
        /*07fc*/ 	.word	0x000095d0
        /*0800*/ 	.word	0x000000ff
        /*0804*/ 	.word	0x00038830
        /*0808*/ 	.short	0x010a
        /*080a*/ 	.byte	0x04
	.zero		1


	//   ....[33]....
        /*080c*/ 	.word	0x00009610
        /*0810*/ 	.word	0x000000ff
        /*0814*/ 	.word	0x00038830
        /*0818*/ 	.short	0x010a
        /*081a*/ 	.byte	0x04
	.zero		1


	//   ....[34]....
        /*081c*/ 	.word	0x0000bf70
        /*0820*/ 	.word	0x000000ff
        /*0824*/ 	.word	0x00038850
        /*0828*/ 	.short	0x010a
        /*082a*/ 	.byte	0x04
	.zero		1


	//   ....[35]....
        /*082c*/ 	.word	0x0000bfb0
        /*0830*/ 	.word	0x000000ff
        /*0834*/ 	.word	0x00038850
        /*0838*/ 	.short	0x010a
        /*083a*/ 	.byte	0x04
	.zero		1


	//   ....[36]....
        /*083c*/ 	.word	0x0000c550
        /*0840*/ 	.word	0x000000ff
        /*0844*/ 	.word	0x00000000
        /*0848*/ 	.short	0x0101
        /*084a*/ 	.byte	0x06
	.zero		1


	//   ....[37]....
        /*084c*/ 	.word	0x0000cf00
        /*0850*/ 	.word	0x000000ff
        /*0854*/ 	.word	0x00000000
        /*0858*/ 	.short	0x0101
        /*085a*/ 	.byte	0x04
	.zero		1


	//   ....[38]....
        /*085c*/ 	.word	0x0000d820
        /*0860*/ 	.word	0x000000ff
        /*0864*/ 	.word	0x00038850
        /*0868*/ 	.short	0x010a
        /*086a*/ 	.byte	0x07
	.zero		1


	//   ....[39]....
        /*086c*/ 	.word	0x0000d860
        /*0870*/ 	.word	0x000000ff
        /*0874*/ 	.word	0x00038850
        /*0878*/ 	.short	0x010a
        /*087a*/ 	.byte	0x07
	.zero		1


	//   ....[40]....
        /*087c*/ 	.word	0x0000deb0
        /*0880*/ 	.word	0x000000ff
        /*0884*/ 	.word	0x00000000
        /*0888*/ 	.short	0x0101
        /*088a*/ 	.byte	0x04
	.zero		1


	//   ....[41]....
        /*088c*/ 	.word	0x0000fe00
        /*0890*/ 	.word	0x000000ff
        /*0894*/ 	.word	0x00000000
        /*0898*/ 	.short	0x0101
        /*089a*/ 	.byte	0x05
	.zero		1


	//   ....[42]....
        /*089c*/ 	.word	0x00012470
        /*08a0*/ 	.word	0x00000000
        /*08a4*/ 	.word	0x00038840
        /*08a8*/ 	.short	0x010a
        /*08aa*/ 	.byte	0x3f
	.zero		1


	//   ....[43]....
        /*08ac*/ 	.word	0x00012a90
        /*08b0*/ 	.word	0x00000000
        /*08b4*/ 	.word	0x00038830
        /*08b8*/ 	.short	0x0107
        /*08ba*/ 	.byte	0x3f
	.zero		1


	//   ....[44]....
        /*08bc*/ 	.word	0x00012b50
        /*08c0*/ 	.word	0x00000000
        /*08c4*/ 	.word	0x00038830
        /*08c8*/ 	.short	0x0101
        /*08ca*/ 	.byte	0x3f
	.zero		1


	//   ....[45]....
        /*08cc*/ 	.word	0x00013630
        /*08d0*/ 	.word	0x00000011
        /*08d4*/ 	.word	0x00038800
        /*08d8*/ 	.short	0x0107
        /*08da*/ 	.byte	0x3f
	.zero		1


	//   ....[46]....
        /*08dc*/ 	.word	0x00013720
        /*08e0*/ 	.word	0x00000011
        /*08e4*/ 	.word	0x00038800
        /*08e8*/ 	.short	0x0101
        /*08ea*/ 	.byte	0x3f
	.zero		1


	//   ....[47]....
        /*08ec*/ 	.word	0x00013740
        /*08f0*/ 	.word	0x00000011
        /*08f4*/ 	.word	0x00038820
        /*08f8*/ 	.short	0x010a
        /*08fa*/ 	.byte	0x3f
	.zero		1


	//   ....[48]....
        /*08fc*/ 	.word	0x00013a90
        /*0900*/ 	.word	0x00000006
        /*0904*/ 	.word	0x00038840
        /*0908*/ 	.short	0x010a
        /*090a*/ 	.byte	0x3f
	.zero		1


	//   ....[49]....
        /*090c*/ 	.word	0x00013f50
        /*0910*/ 	.word	0x00000006
        /*0914*/ 	.word	0x00038830
        /*0918*/ 	.short	0x0107
        /*091a*/ 	.byte	0x3f
	.zero		1


	//   ....[50]....
        /*091c*/ 	.word	0x00014000
        /*0920*/ 	.word	0x00000006
        /*0924*/ 	.word	0x00038830
        /*0928*/ 	.short	0x0101
        /*092a*/ 	.byte	0x3f
	.zero		1


	//   ....[51]....
        /*092c*/ 	.word	0x00014060
        /*0930*/ 	.word	0x00000006
        /*0934*/ 	.word	0x00038860
        /*0938*/ 	.short	0x010a
        /*093a*/ 	.byte	0x3f
	.zero		1


	//   ....[52]....
        /*093c*/ 	.word	0x00014560
        /*0940*/ 	.word	0x00000006
        /*0944*/ 	.word	0x00038850
        /*0948*/ 	.short	0x0107
        /*094a*/ 	.byte	0x3f
	.zero		1


	//   ....[53]....
        /*094c*/ 	.word	0x00014720
        /*0950*/ 	.word	0x00000006
        /*0954*/ 	.word	0x00038850
        /*0958*/ 	.short	0x0101
        /*095a*/ 	.byte	0x3f
	.zero		1


	//   ....[54]....
        /*095c*/ 	.word	0x00014920
        /*0960*/ 	.word	0x00000004
        /*0964*/ 	.word	0x00038860
        /*0968*/ 	.short	0x010a
        /*096a*/ 	.byte	0x3f
	.zero		1


	//   ....[55]....
        /*096c*/ 	.word	0x00014e00
        /*0970*/ 	.word	0x00000004
        /*0974*/ 	.word	0x00038850
        /*0978*/ 	.short	0x0107
        /*097a*/ 	.byte	0x3f
	.zero		1


	//   ....[56]....
        /*097c*/ 	.word	0x00014eb0
        /*0980*/ 	.word	0x00000004
        /*0984*/ 	.word	0x00038850
        /*0988*/ 	.short	0x0101
        /*098a*/ 	.byte	0x3f
	.zero		1


	//   ....[57]....
        /*098c*/ 	.word	0x00015150
        /*0990*/ 	.word	0x00000004
        /*0994*/ 	.word	0x00038820
        /*0998*/ 	.short	0x010a
        /*099a*/ 	.byte	0x3f
	.zero		1


	//   ....[58]....
        /*099c*/ 	.word	0x000152f0
        /*09a0*/ 	.word	0x00000005
        /*09a4*/ 	.word	0x00038840
        /*09a8*/ 	.short	0x010a
        /*09aa*/ 	.byte	0x3f
	.zero		1


	//   ....[59]....
        /*09ac*/ 	.word	0x00015390
        /*09b0*/ 	.word	0x00000017
        /*09b4*/ 	.word	0x00038840
        /*09b8*/ 	.short	0x010a
        /*09ba*/ 	.byte	0x3f
	.zero		1


	//   ....[60]....
        /*09bc*/ 	.word	0x000153d0
        /*09c0*/ 	.word	0x00000005
        /*09c4*/ 	.word	0x00038860
        /*09c8*/ 	.short	0x010a
        /*09ca*/ 	.byte	0x3f
	.zero		1


	//   ....[61]....
        /*09cc*/ 	.word	0x00015410
        /*09d0*/ 	.word	0x00000017
        /*09d4*/ 	.word	0x00038860
        /*09d8*/ 	.short	0x010a
        /*09da*/ 	.byte	0x3f
	.zero		1


	//   ....[62]....
        /*09dc*/ 	.word	0x00015490
        /*09e0*/ 	.word	0x00000003
        /*09e4*/ 	.word	0x00038800
        /*09e8*/ 	.short	0x010a
        /*09ea*/ 	.byte	0x3f
	.zero		1


	//   ....[63]....
        /*09ec*/ 	.word	0x000154e0
        /*09f0*/ 	.word	0x00000000
        /*09f4*/ 	.word	0x00038830
        /*09f8*/ 	.short	0x010a
        /*09fa*/ 	.byte	0x3f
	.zero		1


	//   ....[64]....
        /*09fc*/ 	.word	0x00015540
        /*0a00*/ 	.word	0x00000004
        /*0a04*/ 	.word	0x00038830
        /*0a08*/ 	.short	0x010a
        /*0a0a*/ 	.byte	0x3f
	.zero		1


	//   ....[65]....
        /*0a0c*/ 	.word	0x000155a0
        /*0a10*/ 	.word	0x00000002
        /*0a14*/ 	.word	0x00038850
        /*0a18*/ 	.short	0x010a
        /*0a1a*/ 	.byte	0x3f
	.zero		1


	//   ....[66]....
        /*0a1c*/ 	.word	0x00015600
        /*0a20*/ 	.word	0x00000004
        /*0a24*/ 	.word	0x00038830
        /*0a28*/ 	.short	0x010a
        /*0a2a*/ 	.byte	0x3f
	.zero		1


	//   ....[67]....
        /*0a2c*/ 	.word	0x00015660
        /*0a30*/ 	.word	0x00000002
        /*0a34*/ 	.word	0x00038850
        /*0a38*/ 	.short	0x010a
        /*0a3a*/ 	.byte	0x3f
	.zero		1


	//   ....[68]....
        /*0a3c*/ 	.word	0x000156c0
        /*0a40*/ 	.word	0x00000007
        /*0a44*/ 	.word	0x00038850
        /*0a48*/ 	.short	0x010a
        /*0a4a*/ 	.byte	0x3f
	.zero		1


	//   ....[69]....
        /*0a4c*/ 	.word	0x000157c0
        /*0a50*/ 	.word	0x00000000
        /*0a54*/ 	.word	0x00038840
        /*0a58*/ 	.short	0x010a
        /*0a5a*/ 	.byte	0x3f
	.zero		1


	//   ....[70]....
        /*0a5c*/ 	.word	0x000169f0
        /*0a60*/ 	.word	0x00000011
        /*0a64*/ 	.word	0x00038820
        /*0a68*/ 	.short	0x010a
        /*0a6a*/ 	.byte	0x3f
	.zero		1


	//   ....[71]....
        /*0a6c*/ 	.word	0x00016a40
        /*0a70*/ 	.word	0x00000006
        /*0a74*/ 	.word	0x00038840
        /*0a78*/ 	.short	0x010a
        /*0a7a*/ 	.byte	0x3f
	.zero		1


	//   ....[72]....
        /*0a7c*/ 	.word	0x00017090
        /*0a80*/ 	.word	0x00000006
        /*0a84*/ 	.word	0x00038860
        /*0a88*/ 	.short	0x010a
        /*0a8a*/ 	.byte	0x3f
	.zero		1


	//   ....[73]....
        /*0a8c*/ 	.word	0x00017800
        /*0a90*/ 	.word	0x00000004
        /*0a94*/ 	.word	0x00038860
        /*0a98*/ 	.short	0x010a
        /*0a9a*/ 	.byte	0x3f
	.zero		1


	//   ....[74]....
        /*0a9c*/ 	.word	0x000180b0
        /*0aa0*/ 	.word	0x00000004
        /*0aa4*/ 	.word	0x00038820
        /*0aa8*/ 	.short	0x010a
        /*0aaa*/ 	.byte	0x3f
	.zero		1


	//   ....[75]....
        /*0aac*/ 	.word	0x00018250
        /*0ab0*/ 	.word	0x00000005
        /*0ab4*/ 	.word	0x00038840
        /*0ab8*/ 	.short	0x010a
        /*0aba*/ 	.byte	0x3f
	.zero		1


	//   ....[76]....
        /*0abc*/ 	.word	0x000182a0
        /*0ac0*/ 	.word	0x00000017
        /*0ac4*/ 	.word	0x00038840
        /*0ac8*/ 	.short	0x010a
        /*0aca*/ 	.byte	0x3f
	.zero		1


	//   ....[77]....
        /*0acc*/ 	.word	0x000182f0
        /*0ad0*/ 	.word	0x00000005
        /*0ad4*/ 	.word	0x00038860
        /*0ad8*/ 	.short	0x010a
        /*0ada*/ 	.byte	0x3f
	.zero		1


	//----- nvinfo : EIATTR_NUM_MBARRIERS
	.align		4
.L_269:
        /*0adc*/ 	.byte	0x03, 0x38
        /*0ade*/ 	.short	0x0016


	//----- nvinfo : EIATTR_EXIT_INSTR_OFFSETS
	.align		4
        /*0ae0*/ 	.byte	0x04, 0x1c
        /*0ae2*/ 	.short	(.L_271 - .L_270)


	//   ....[0]....
.L_270:
        /*0ae4*/ 	.word	0x00000950


	//   ....[1]....
        /*0ae8*/ 	.word	0x00011060


	//   ....[2]....
        /*0aec*/ 	.word	0x00015460


	//----- nvinfo : EIATTR_MAX_THREADS
	.align		4
.L_271:
        /*0af0*/ 	.byte	0x04, 0x05
        /*0af2*/ 	.short	(.L_273 - .L_272)
.L_272:
        /*0af4*/ 	.word	0x00000180
        /*0af8*/ 	.word	0x00000001
        /*0afc*/ 	.word	0x00000001


	//----- nvinfo : EIATTR_CRS_STACK_SIZE
	.align		4
.L_273:
        /*0b00*/ 	.byte	0x04, 0x1e
        /*0b02*/ 	.short	(.L_275 - .L_274)
.L_274:
        /*0b04*/ 	.word	0x00000000


	//----- nvinfo : EIATTR_CBANK_PARAM_SIZE
	.align		4
.L_275:
        /*0b08*/ 	.byte	0x03, 0x19
        /*0b0a*/ 	.short	0x0af0


	//----- nvinfo : EIATTR_PARAM_CBANK
	.align		4
        /*0b0c*/ 	.byte	0x04, 0x0a
        /*0b0e*/ 	.short	(.L_277 - .L_276)
	.align		4
.L_276:
        /*0b10*/ 	.word	index@(.nv.constant0._ZN7cutlass13device_kernelIN5flash11enable_sm90INS1_16FlashAttnFwdSm90INS1_25CollectiveMainloopFwdSm90ILi2EN4cute5tupleIJNS5_1CILi1EEES8_S8_EEENS6_IJNS7_ILi128EEENS7_ILi80EEENS7_ILi256EEEEEELi256ENS_10bfloat16_tEfNS_4arch4Sm90ELb1ELb0ELb0ELb0ELb1ELb0ELb0ELb1ELb1ELb1ELb0ELb0EEENS1_21CollectiveEpilogueFwdINS6_IJSA_SC_SB_EEES9_SE_SG_Li256ELb0ELb1ELb0ELb0EEENS1_30DynamicPersistentTileSchedulerILi256ELi128ELb0ELb1ELb1EEEEEEEEEvNT_6ParamsE)
        /*0b14*/ 	.short	0x0210
        /*0b16*/ 	.short	0x0af0


	//----- nvinfo : EIATTR_SW_WAR
	.align		4
.L_277:
        /*0b18*/ 	.byte	0x04, 0x36
        /*0b1a*/ 	.short	(.L_279 - .L_278)
.L_278:
        /*0b1c*/ 	.word	0x00000008
.L_279:


//--------------------- .nv.info._ZN7cutlass13device_kernelIN5flash11enable_sm90INS1_16FlashAttnFwdSm90INS1_25CollectiveMainloopFwdSm90ILi2EN4cute5tupleIJNS5_1CILi1EEES8_S8_EEENS6_IJNS7_ILi128EEENS7_ILi80EEENS7_ILi256EEEEEELi256ENS_10bfloat16_tEfNS_4arch4Sm90ELb1ELb0ELb0ELb1ELb1ELb0ELb0ELb1ELb1ELb1ELb0ELb0EEENS1_21CollectiveEpilogueFwdINS6_IJSA_SC_SB_EEES9_SE_SG_Li256ELb1ELb1ELb0ELb0EEENS1_36VarlenDynamicPersistentTileSchedulerILi128ELi80ELi256ELi128ELb0ELb1ELb1ELb1ELb1ELb1EEEEEEEEEvNT_6ParamsE --------------------------
	.section	.nv.info._ZN7cutlass13device_kernelIN5flash11enable_sm90INS1_16FlashAttnFwdSm90INS1_25CollectiveMainloopFwdSm90ILi2EN4cute5tupleIJNS5_1CILi1EEES8_S8_EEENS6_IJNS7_ILi128EEENS7_ILi80EEENS7_ILi256EEEEEELi256ENS_10bfloat16_tEfNS_4arch4Sm90ELb1ELb0ELb0ELb1ELb1ELb0ELb0ELb1ELb1ELb1ELb0ELb0EEENS1_21CollectiveEpilogueFwdINS6_IJSA_SC_SB_EEES9_SE_SG_Li256ELb1ELb1ELb0ELb0EEENS1_36VarlenDynamicPersistentTileSchedulerILi128ELi80ELi256ELi128ELb0ELb1ELb1ELb1ELb1ELb1EEEEEEEEEvNT_6ParamsE,"",@"SHT_CUDA_INFO"
	.sectionflags	@""
	.align	4


	//----- nvinfo : EIATTR_CUDA_API_VERSION
	.align		4
        /*0000*/ 	.byte	0x04, 0x37
        /*0002*/ 	.short	(.L_281 - .L_280)
.L_280:
        /*0004*/ 	.word	0x00000082


	//----- nvinfo : EIATTR_KPARAM_INFO
	.align		4
.L_281:
        /*0008*/ 	.byte	0x04, 0x17
        /*000a*/ 	.short	(.L_283 - .L_282)
.L_282:
        /*000c*/ 	.word	0x00000000
        /*0010*/ 	.short	0x0000
        /*0012*/ 	.short	0x0070
        /*0014*/ 	.byte	0x00, 0xf0, 0x01, 0x2a


	//----- nvinfo : EIATTR_SPARSE_MMA_MASK
	.align		4
.L_283:
        /*0018*/ 	.byte	0x03, 0x50
        /*001a*/ 	.short	0x0000


	//----- nvinfo : EIATTR_MAXREG_COUNT
	.align		4
        /*001c*/ 	.byte	0x03, 0x1b
        /*001e*/ 	.short	0x00a8


	//----- nvinfo : EIATTR_NUM_BARRIERS
	.align		4
        /*0020*/ 	.byte	0x02, 0x4c
        /*0022*/ 	.byte	0x09
	.zero		1


	//----- nvinfo : EIATTR_EXTERNS
	.align		4
        /*0024*/ 	.byte	0x04, 0x0f
        /*0026*/ 	.short	(.L_285 - .L_284)


	//   ....[0]....
	.align		4
.L_284:
        /*0028*/ 	.word	index@(__assertfail)


	//----- nvinfo : EIATTR_ANNOTATIONS
	.align		4
.L_285:
        /*002c*/ 	.byte	0x04, 0x55
        /*002e*/ 	.short	(.L_287 - .L_286)


	//   ....[0]....
.L_286:
        /* <DEDUP_REMOVED lines=20> */


	//----- nvinfo : EIATTR_MERCURY_ISA_VERSION
	.align		4
.L_287:
        /*0160*/ 	.byte	0x03, 0x5f
        /*0162*/ 	.short	0x0101


	//----- nvinfo : EIATTR_UNUSED_LOAD_BYTE_OFFSET
	.align		4
        /*0164*/ 	.byte	0x04, 0x44
        /*0166*/ 	.short	(.L_289 - .L_288)


	//   ....[0]....
.L_288:
        /*0168*/ 	.word	0x00000950
        /*016c*/ 	.word	0x0000fff0


	//   ....[1]....
        /*0170*/ 	.word	0x0000e7d0
        /*0174*/ 	.word	0x0000fff0


	//----- nvinfo : EIATTR_INT_WARP_WIDE_INSTR_OFFSETS
	.align		4
.L_289:
        /*0178*/ 	.byte	0x04, 0x31
        /*017a*/ 	.short	(.L_291 - .L_290)


	//   ....[0]....
.L_290:
        /*017c*/ 	.word	0x000000c0


	//   ....[1]....
        /*0180*/ 	.word	0x000000d0


	//   ....[2]....
        /*0184*/ 	.word	0x00000170


	//   ....[3]....
        /*0188*/ 	.word	0x00012a60


	//   ....[4]....
        /*018c*/ 	.word	0x00012af0


	//   ....[5]....
        /*0190*/ 	.word	0x00015aa0


	//   ....[6]....
        /*0194*/ 	.word	0x00015b30


	//----- nvinfo : EIATTR_COOP_GROUP_MASK_REGIDS
	.align		4
.L_291:
        /*0198*/ 	.byte	0x04, 0x29
        /*019a*/ 	.short	(.L_293 - .L_292)


	//   ....[0]....
.L_292:
        /*019c*/ 	.word	0xffffffff


	//   ....[1]....
        /*01a0*/ 	.word	0xffffffff


	//   ....[2]....
        /*01a4*/ 	.word	0xffffffff


	//   ....[3]....
        /*01a8*/ 	.word	0xffffffff


	//   ....[4]....
        /*01ac*/ 	.word	0xffffffff


	//   ....[5]....
        /*01b0*/ 	.word	0xffffffff


	//   ....[6]....
        /*01b4*/ 	.word	0xffffffff


	//   ....[7]....
        /*01b8*/ 	.word	0xffffffff


	//   ....[8]....
        /*01bc*/ 	.word	0xffffffff


	//   ....[9]....
        /*01c0*/ 	.word	0xffffffff


	//   ....[10]....
        /*01c4*/ 	.word	0xffffffff


	//   ....[11]....
        /*01c8*/ 	.word	0xffffffff


	//   ....[12]....
        /*01cc*/ 	.word	0xffffffff


	//   ....[13]....
        /*01d0*/ 	.word	0xffffffff


	//   ....[14]....
        /*01d4*/ 	.word	0xffffffff


	//   ....[15]....
        /*01d8*/ 	.word	0xffffffff


	//   ....[16]....
        /*01dc*/ 	.word	0xffffffff


	//   ....[17]....
        /*01e0*/ 	.word	0xffffffff


	//   ....[18]....
        /*01e4*/ 	.word	0xffffffff


	//   ....[19]....
        /*01e8*/ 	.word	0xffffffff


	//   ....[20]....
        /*01ec*/ 	.word	0xffffffff


	//   ....[21]....
        /*01f0*/ 	.word	0xffffffff


	//   ....[22]....
        /*01f4*/ 	.word	0xffffffff


	//   ....[23]....
        /*01f8*/ 	.word	0xffffffff


	//   ....[24]....
        /*01fc*/ 	.word	0xffffffff


	//   ....[25]....
        /*0200*/ 	.word	0xffffffff


	//   ....[26]....
        /*0204*/ 	.word	0xffffffff


	//   ....[27]....
        /*0208*/ 	.word	0xffffffff


	//   ....[28]....
        /*020c*/ 	.word	0xffffffff


	//   ....[29]....
        /*0210*/ 	.word	0xffffffff


	//   ....[30]....
        /*0214*/ 	.word	0xffffffff


	//   ....[31]....
        /*0218*/ 	.word	0xffffffff


	//   ....[32]....
        /*021c*/ 	.word	0xffffffff


	//   ....[33]....
        /*0220*/ 	.word	0xffffffff


	//   ....[34]....
        /*0224*/ 	.word	0xffffffff


	//   ....[35]....
        /*0228*/ 	.word	0xffffffff


	//   ....[36]....
        /*022c*/ 	.word	0xffffffff


	//   ....[37]....
        /*0230*/ 	.word	0xffffffff


	//   ....[38]....
        /*0234*/ 	.word	0xffffffff


	//   ....[39]....
        /*0238*/ 	.word	0xffffffff


	//   ....[40]....
        /*023c*/ 	.word	0xffffffff


	//   ....[41]....
        /*0240*/ 	.word	0xffffffff


	//   ....[42]....
        /*0244*/ 	.word	0xffffffff


	//   ....[43]....
        /*0248*/ 	.word	0xffffffff


	//   ....[44]....
        /*024c*/ 	.word	0xffffffff


	//   ....[45]....
        /*0250*/ 	.word	0xffffffff


	//   ....[46]....
        /*0254*/ 	.word	0xffffffff


	//   ....[47]....
        /*0258*/ 	.word	0xffffffff


	//   ....[48]....
        /*025c*/ 	.word	0xffffffff


	//   ....[49]....
        /*0260*/ 	.word	0xffffffff


	//   ....[50]....
        /*0264*/ 	.word	0xffffffff


	//   ....[51]....
        /*0268*/ 	.word	0xffffffff


	//   ....[52]....
        /*026c*/ 	.word	0xffffffff


	//   ....[53]....
        /*0270*/ 	.word	0xffffffff


	//   ....[54]....
        /*0274*/ 	.word	0xffffffff


	//   ....[55]....
        /*0278*/ 	.word	0xffffffff


	//   ....[56]....
        /*027c*/ 	.word	0xffffffff


	//   ....[57]....
        /*0280*/ 	.word	0xffffffff


	//   ....[58]....
        /*0284*/ 	.word	0xffffffff


	//   ....[59]....
        /*0288*/ 	.word	0xffffffff


	//   ....[60]....
        /*028c*/ 	.word	0xffffffff


	//   ....[61]....
        /*0290*/ 	.word	0xffffffff


	//   ....[62]....
        /*0294*/ 	.word	0xffffffff


	//   ....[63]....
        /*0298*/ 	.word	0xffffffff


	//   ....[64]....
        /*029c*/ 	.word	0xffffffff


	//   ....[65]....
        /*02a0*/ 	.word	0xffffffff


	//   ....[66]....
        /*02a4*/ 	.word	0xffffffff


	//   ....[67]....
        /*02a8*/ 	.word	0xffffffff


	//   ....[68]....
        /*02ac*/ 	.word	0xffffffff


	//   ....[69]....
        /*02b0*/ 	.word	0xffffffff


	//   ....[70]....
        /*02b4*/ 	.word	0xffffffff


	//   ....[71]....
        /*02b8*/ 	.word	0xffffffff


	//   ....[72]....
        /*02bc*/ 	.word	0xffffffff


	//   ....[73]....
        /*02c0*/ 	.word	0xffffffff


	//   ....[74]....
        /*02c4*/ 	.word	0xffffffff


	//   ....[75]....
        /*02c8*/ 	.word	0xffffffff


	//   ....[76]....
        /*02cc*/ 	.word	0xffffffff


	//   ....[77]....
        /*02d0*/ 	.word	0xffffffff


	//   ....[78]....
        /*02d4*/ 	.word	0xffffffff


	//   ....[79]....
        /*02d8*/ 	.word	0xffffffff


	//   ....[80]....
        /*02dc*/ 	.word	0xffffffff


	//   ....[81]....
        /*02e0*/ 	.word	0xffffffff


	//   ....[82]....
        /*02e4*/ 	.word	0xffffffff


	//   ....[83]....
        /*02e8*/ 	.word	0xffffffff


	//   ....[84]....
        /*02ec*/ 	.word	0xffffffff


	//   ....[85]....
        /*02f0*/ 	.word	0xffffffff


	//   ....[86]....
        /*02f4*/ 	.word	0xffffffff


	//   ....[87]....
        /*02f8*/ 	.word	0xffffffff


	//   ....[88]....
        /*02fc*/ 	.word	0xffffffff


	//   ....[89]....
        /*0300*/ 	.word	0xffffffff


	//   ....[90]....
        /*0304*/ 	.word	0xffffffff


	//   ....[91]....
        /*0308*/ 	.word	0xffffffff


	//   ....[92]....
        /*030c*/ 	.word	0xffffffff


	//   ....[93]....
        /*0310*/ 	.word	0xffffffff


	//   ....[94]....
        /*0314*/ 	.word	0xffffffff


	//   ....[95]....
        /*0318*/ 	.word	0xffffffff


	//   ....[96]....
        /*031c*/ 	.word	0xffffffff


	//   ....[97]....
        /*0320*/ 	.word	0xffffffff


	//   ....[98]....
        /*0324*/ 	.word	0xffffffff


	//   ....[99]....
        /*0328*/ 	.word	0xffffffff


	//   ....[100]....
        /*032c*/ 	.word	0xffffffff


	//   ....[101]....
        /*0330*/ 	.word	0xffffffff


	//   ....[102]....
        /*0334*/ 	.word	0xffffffff


	//   ....[103]....
        /*0338*/ 	.word	0xffffffff


	//   ....[104]....
        /*033c*/ 	.word	0xffffffff


	//   ....[105]....
        /*0340*/ 	.word	0xffffffff


	//   ....[106]....
        /*0344*/ 	.word	0xffffffff


	//   ....[107]....
        /*0348*/ 	.word	0xffffffff


	//   ....[108]....
        /*034c*/ 	.word	0xffffffff


	//   ....[109]....
        /*0350*/ 	.word	0xffffffff


	//   ....[110]....
        /*0354*/ 	.word	0xffffffff


	//   ....[111]....
        /*0358*/ 	.word	0xffffffff


	//   ....[112]....
        /*035c*/ 	.word	0xffffffff


	//   ....[113]....
        /*0360*/ 	.word	0xffffffff


	//   ....[114]....
        /*0364*/ 	.word	0xffffffff


	//   ....[115]....
        /*0368*/ 	.word	0xffffffff


	//   ....[116]....
        /*036c*/ 	.word	0xffffffff


	//   ....[117]....
        /*0370*/ 	.word	0xffffffff


	//   ....[118]....
        /*0374*/ 	.word	0xffffffff


	//   ....[119]....
        /*0378*/ 	.word	0xffffffff


	//   ....[120]....
        /*037c*/ 	.word	0xffffffff


	//   ....[121]....
        /*0380*/ 	.word	0xffffffff


	//   ....[122]....
        /*0384*/ 	.word	0xffffffff


	//   ....[123]....
        /*0388*/ 	.word	0xffffffff


	//   ....[124]....
        /*038c*/ 	.word	0xffffffff


	//   ....[125]....
        /*0390*/ 	.word	0xffffffff


	//   ....[126]....
        /*0394*/ 	.word	0xffffffff


	//   ....[127]....
        /*0398*/ 	.word	0xffffffff


	//   ....[128]....
        /*039c*/ 	.word	0xffffffff


	//   ....[129]....
        /*03a0*/ 	.word	0xffffffff


	//   ....[130]....
        /*03a4*/ 	.word	0xffffffff


	//   ....[131]....
        /*03a8*/ 	.word	0xffffffff


	//   ....[132]....
        /*03ac*/ 	.word	0xffffffff


	//   ....[133]....
        /*03b0*/ 	.word	0xffffffff


	//   ....[134]....
        /*03b4*/ 	.word	0xffffffff


	//   ....[135]....
        /*03b8*/ 	.word	0xffffffff


	//   ....[136]....
        /*03bc*/ 	.word	0xffffffff


	//   ....[137]....
        /*03c0*/ 	.word	0x0500000f


	//   ....[138]....
        /*03c4*/ 	.word	0x0500000f


	//   ....[139]....
        /*03c8*/ 	.word	0x0500000f


	//   ....[140]....
        /*03cc*/ 	.word	0x0500000f


	//   ....[141]....
        /*03d0*/ 	.word	0x0500000f


	//   ....[142]....
        /*03d4*/ 	.word	0x0500000f


	//   ....[143]....
        /*03d8*/ 	.word	0x0500000f


	//   ....[144]....
        /*03dc*/ 	.word	0x0500000f


	//   ....[145]....
        /*03e0*/ 	.word	0x0500000f


	//   ....[146]....
        /*03e4*/ 	.word	0x0500000f


	//   ....[147]....
        /*03e8*/ 	.word	0x0500000f


	//   ....[148]....
        /*03ec*/ 	.word	0x0500000f


	//   ....[149]....
        /*03f0*/ 	.word	0x0500000f


	//   ....[150]....
        /*03f4*/ 	.word	0x0500000f


	//   ....[151]....
        /*03f8*/ 	.word	0x0500000f


	//   ....[152]....
        /*03fc*/ 	.word	0x0500000f


	//   ....[153]....
        /*0400*/ 	.word	0x0500000f


	//   ....[154]....
        /*0404*/ 	.word	0x0500000f


	//   ....[155]....
        /*0408*/ 	.word	0x0500000f


	//   ....[156]....
        /*040c*/ 	.word	0x0500000f


	//   ....[157]....
        /*0410*/ 	.word	0x0500000f


	//   ....[158]....
        /*0414*/ 	.word	0x0500000f


	//   ....[159]....
        /*0418*/ 	.word	0x0500000f


	//   ....[160]....
        /*041c*/ 	.word	0x0500000f


	//   ....[161]....
        /*0420*/ 	.word	0x0500000f


	//   ....[162]....
        /*0424*/ 	.word	0x0500000f


	//   ....[163]....
        /*0428*/ 	.word	0x0500000f


	//   ....[164]....
        /*042c*/ 	.word	0x0500000f


	//   ....[165]....
        /*0430*/ 	.word	0x0500000f


	//   ....[166]....
        /*0434*/ 	.word	0x0500000f


	//   ....[167]....
        /*0438*/ 	.word	0x0500000f


	//   ....[168]....
        /*043c*/ 	.word	0x0500000f


	//   ....[169]....
        /*0440*/ 	.word	0x0500000f


	//   ....[170]....
        /*0444*/ 	.word	0x0500000f


	//   ....[171]....
        /*0448*/ 	.word	0x0500000f


	//   ....[172]....
        /*044c*/ 	.word	0x0500000f


	//   ....[173]....
        /*0450*/ 	.word	0x0500000f


	//   ....[174]....
        /*0454*/ 	.word	0x0500000f


	//   ....[175]....
        /*0458*/ 	.word	0x0500000f


	//   ....[176]....
        /*045c*/ 	.word	0x0500000f


	//   ....[177]....
        /*0460*/ 	.word	0x0500000f


	//   ....[178]....
        /*0464*/ 	.word	0x0500000f


	//   ....[179]....
        /*0468*/ 	.word	0x0500000f


	//   ....[180]....
        /*046c*/ 	.word	0x0500000f


	//   ....[181]....
        /*0470*/ 	.word	0x0500000f


	//   ....[182]....
        /*0474*/ 	.word	0x0500000f


	//   ....[183]....
        /*0478*/ 	.word	0x0500000f


	//   ....[184]....
        /*047c*/ 	.word	0x0500000f


	//   ....[185]....
        /*0480*/ 	.word	0x0500000f


	//   ....[186]....
        /*0484*/ 	.word	0x0500000f


	//   ....[187]....
        /*0488*/ 	.word	0x0500000f


	//   ....[188]....
        /*048c*/ 	.word	0x0500000f


	//   ....[189]....
        /*0490*/ 	.word	0x0500000f


	//   ....[190]....
        /*0494*/ 	.word	0x0500000f


	//   ....[191]....
        /*0498*/ 	.word	0x0500000f


	//   ....[192]....
        /*049c*/ 	.word	0x0500000f


	//   ....[193]....
        /*04a0*/ 	.word	0x0500000f


	//   ....[194]....
        /*04a4*/ 	.word	0x0500000f


	//   ....[195]....
        /*04a8*/ 	.word	0x0500000f


	//   ....[196]....
        /*04ac*/ 	.word	0x0500000f


	//   ....[197]....
        /*04b0*/ 	.word	0x0500000f


	//   ....[198]....
        /*04b4*/ 	.word	0x0500000f


	//   ....[199]....
        /*04b8*/ 	.word	0x0500000f


	//   ....[200]....
        /*04bc*/ 	.word	0x0500000f


	//   ....[201]....
        /*04c0*/ 	.word	0x0500000f


	//   ....[202]....
        /*04c4*/ 	.word	0x0500000f


	//   ....[203]....
        /*04c8*/ 	.word	0x0500000f


	//   ....[204]....
        /*04cc*/ 	.word	0x0500000f


	//   ....[205]....
        /*04d0*/ 	.word	0x0500000f


	//   ....[206]....
        /*04d4*/ 	.word	0x0500000f


	//   ....[207]....
        /*04d8*/ 	.word	0x0500000f


	//   ....[208]....
        /*04dc*/ 	.word	0x0500000f


	//   ....[209]....
        /*04e0*/ 	.word	0x0500000f


	//   ....[210]....
        /*04e4*/ 	.word	0x0500000f


	//   ....[211]....
        /*04e8*/ 	.word	0x0500000f


	//----- nvinfo : EIATTR_COOP_GROUP_INSTR_OFFSETS
	.align		4
.L_293:
        /*04ec*/ 	.byte	0x04, 0x28
        /*04ee*/ 	.short	(.L_295 - .L_294)


	//   ....[0]....
.L_294:
        /*04f0*/ 	.word	0x00000070


	//   ....[1]....
        /*04f4*/ 	.word	0x000000b0


	//   ....[2]....
        /*04f8*/ 	.word	0x000002d0


	//   ....[3]....
        /*04fc*/ 	.word	0x00000430


	//   ....[4]....
        /*0500*/ 	.word	0x00000550


	//   ....[5]....
        /*0504*/ 	.word	0x000006b0


	//   ....[6]....
        /*0508*/ 	.word	0x000018f0


	//   ....[7]....
        /*050c*/ 	.word	0x00004360


	//   ....[8]....
        /*0510*/ 	.word	0x000043a0


	//   ....[9]....
        /*0514*/ 	.word	0x00004a10


	//   ....[10]....
        /*0518*/ 	.word	0x00004b40


	//   ....[11]....
        /*051c*/ 	.word	0x00004e00


	//   ....[12]....
        /*0520*/ 	.word	0x00004f70


	//   ....[13]....
        /*0524*/ 	.word	0x00008390


	//   ....[14]....
        /*0528*/ 	.word	0x000087c0


	//   ....[15]....
        /*052c*/ 	.word	0x000087e0


	//   ....[16]....
        /*0530*/ 	.word	0x00008840


	//   ....[17]....
        /*0534*/ 	.word	0x00008de0


	//   ....[18]....
        /*0538*/ 	.word	0x00008e40


	//   ....[19]....
        /*053c*/ 	.word	0x0000c6f0


	//   ....[20]....
        /*0540*/ 	.word	0x0000c700


	//   ....[21]....
        /*0544*/ 	.word	0x0000c760


	//   ....[22]....
        /*0548*/ 	.word	0x0000c780


	//   ....[23]....
        /*054c*/ 	.word	0x0000dad0


	//   ....[24]....
        /*0550*/ 	.word	0x0000db00


	//   ....[25]....
        /*0554*/ 	.word	0x0000db90


	//   ....[26]....
        /*0558*/ 	.word	0x0000dbb0


	//   ....[27]....
        /*055c*/ 	.word	0x0000f940


	//   ....[28]....
        /*0560*/ 	.word	0x0000f970


	//   ....[29]....
        /*0564*/ 	.word	0x0000f9a0


	//   ....[30]....
        /*0568*/ 	.word	0x0000fa10


	//   ....[31]....
        /*056c*/ 	.word	0x00010290


	//   ....[32]....
        /*0570*/ 	.word	0x000102d0


	//   ....[33]....
        /*0574*/ 	.word	0x00010420


	//   ....[34]....
        /*0578*/ 	.word	0x00010440


	//   ....[35]....
        /*057c*/ 	.word	0x00010580


	//   ....[36]....
        /*0580*/ 	.word	0x000105a0


	//   ....[37]....
        /*0584*/ 	.word	0x000106f0


	//   ....[38]....
        /*0588*/ 	.word	0x00010710


	//   ....[39]....
        /*058c*/ 	.word	0x00011130


	//   ....[40]....
        /*0590*/ 	.word	0x00011150


	//   ....[41]....
        /*0594*/ 	.word	0x00011290


	//   ....[42]....
        /*0598*/ 	.word	0x000112b0


	//   ....[43]....
        /*059c*/ 	.word	0x000113f0


	//   ....[44]....
        /*05a0*/ 	.word	0x00011410


	//   ....[45]....
        /*05a4*/ 	.word	0x00011560


	//   ....[46]....
        /*05a8*/ 	.word	0x00011580


	//   ....[47]....
        /*05ac*/ 	.word	0x00011740


	//   ....[48]....
        /*05b0*/ 	.word	0x00011910


	//   ....[49]....
        /*05b4*/ 	.word	0x00011940


	//   ....[50]....
        /*05b8*/ 	.word	0x00011970


	//   ....[51]....
        /*05bc*/ 	.word	0x000119a0


	//   ....[52]....
        /*05c0*/ 	.word	0x000119d0


	//   ....[53]....
        /*05c4*/ 	.word	0x00011a00


	//   ....[54]....
        /*05c8*/ 	.word	0x00011b50


	//   ....[55]....
        /*05cc*/ 	.word	0x00011b80


	//   ....[56]....
        /*05d0*/ 	.word	0x00011bb0


	//   ....[57]....
        /*05d4*/ 	.word	0x00011be0


	//   ....[58]....
        /*05d8*/ 	.word	0x00011c10


	//   ....[59]....
        /*05dc*/ 	.word	0x00011c40


	//   ....[60]....
        /*05e0*/ 	.word	0x00011cd0


	//   ....[61]....
        /*05e4*/ 	.word	0x00011d30


	//   ....[62]....
        /*05e8*/ 	.word	0x00011dc0


	//   ....[63]....
        /*05ec*/ 	.word	0x00013670


	//   ....[64]....
        /*05f0*/ 	.word	0x000136b0


	//   ....[65]....
        /*05f4*/ 	.word	0x000136e0


	//   ....[66]....
        /*05f8*/ 	.word	0x00013790


	//   ....[67]....
        /*05fc*/ 	.word	0x000137d0


	//   ....[68]....
        /*0600*/ 	.word	0x00013830


	//   ....[69]....
        /*0604*/ 	.word	0x00013870


	//   ....[70]....
        /*0608*/ 	.word	0x000138d0


	//   ....[71]....
        /*060c*/ 	.word	0x000138f0


	//   ....[72]....
        /*0610*/ 	.word	0x00013920


	//   ....[73]....
        /*0614*/ 	.word	0x00014140


	//   ....[74]....
        /*0618*/ 	.word	0x00014170


	//   ....[75]....
        /*061c*/ 	.word	0x000141d0


	//   ....[76]....
        /*0620*/ 	.word	0x00014240


	//   ....[77]....
        /*0624*/ 	.word	0x00014280


	//   ....[78]....
        /*0628*/ 	.word	0x00014300


	//   ....[79]....
        /*062c*/ 	.word	0x00014350


	//   ....[80]....
        /*0630*/ 	.word	0x000143c0


	//   ....[81]....
        /*0634*/ 	.word	0x00014410


	//   ....[82]....
        /*0638*/ 	.word	0x00014480


	//   ....[83]....
        /*063c*/ 	.word	0x000144d0


	//   ....[84]....
        /*0640*/ 	.word	0x00014540


	//   ....[85]....
        /*0644*/ 	.word	0x00014580


	//   ....[86]....
        /*0648*/ 	.word	0x000145f0


	//   ....[87]....
        /*064c*/ 	.word	0x00014600


	//   ....[88]....
        /*0650*/ 	.word	0x00014650


	//   ....[89]....
        /*0654*/ 	.word	0x00014e40


	//   ....[90]....
        /*0658*/ 	.word	0x00014e80


	//   ....[91]....
        /*065c*/ 	.word	0x00014ea0


	//   ....[92]....
        /*0660*/ 	.word	0x00014f60


	//   ....[93]....
        /*0664*/ 	.word	0x00014f90


	//   ....[94]....
        /*0668*/ 	.word	0x00014fe0


	//   ....[95]....
        /*066c*/ 	.word	0x00015010


	//   ....[96]....
        /*0670*/ 	.word	0x00015060


	//   ....[97]....
        /*0674*/ 	.word	0x00015090


	//   ....[98]....
        /*0678*/ 	.word	0x00015100


	//   ....[99]....
        /*067c*/ 	.word	0x000153e0


	//   ....[100]....
        /*0680*/ 	.word	0x00015400


	//   ....[101]....
        /*0684*/ 	.word	0x00015410


	//   ....[102]....
        /*0688*/ 	.word	0x000154c0


	//   ....[103]....
        /*068c*/ 	.word	0x000154d0


	//   ....[104]....
        /*0690*/ 	.word	0x00015580


	//   ....[105]....
        /*0694*/ 	.word	0x00015590


	//   ....[106]....
        /*0698*/ 	.word	0x00015640


	//   ....[107]....
        /*069c*/ 	.word	0x00015650


	//   ....[108]....
        /*06a0*/ 	.word	0x00015660


	//   ....[109]....
        /*06a4*/ 	.word	0x00015c80


	//   ....[110]....
        /*06a8*/ 	.word	0x00015cc0


	//   ....[111]....
        /*06ac*/ 	.word	0x00015d00


	//   ....[112]....
        /*06b0*/ 	.word	0x00015d30


	//   ....[113]....
        /*06b4*/ 	.word	0x00015d50


	//   ....[114]....
        /*06b8*/ 	.word	0x00015e00


	//   ....[115]....
        /*06bc*/ 	.word	0x00015eb0


	//   ....[116]....
        /*06c0*/ 	.word	0x00015ee0


	//   ....[117]....
        /*06c4*/ 	.word	0x00015ef0


	//   ....[118]....
        /*06c8*/ 	.word	0x00015f80


	//   ....[119]....
        /*06cc*/ 	.word	0x000163b0


	//   ....[120]....
        /*06d0*/ 	.word	0x000163e0


	//   ....[121]....
        /*06d4*/ 	.word	0x00016410


	//   ....[122]....
        /*06d8*/ 	.word	0x00016440


	//   ....[123]....
        /*06dc*/ 	.word	0x00016470


	//   ....[124]....
        /*06e0*/ 	.word	0x000164a0


	//   ....[125]....
        /*06e4*/ 	.word	0x000164d0


	//   ....[126]....
        /*06e8*/ 	.word	0x00016500


	//   ....[127]....
        /*06ec*/ 	.word	0x00016680


	//   ....[128]....
        /*06f0*/ 	.word	0x000166b0


	//   ....[129]....
        /*06f4*/ 	.word	0x000166e0


	//   ....[130]....
        /*06f8*/ 	.word	0x00016710


	//   ....[131]....
        /*06fc*/ 	.word	0x00016740


	//   ....[132]....
        /*0700*/ 	.word	0x00016770


	//   ....[133]....
        /*0704*/ 	.word	0x00016830


	//   ....[134]....
        /*0708*/ 	.word	0x00016850


	//   ....[135]....
        /*070c*/ 	.word	0x000168c0


	//   ....[136]....
        /*0710*/ 	.word	0x00016f60


	//   ....[137]....
        /*0714*/ 	.word	0x00017530


	//   ....[138]....
        /*0718*/ 	.word	0x00017620


	//   ....[139]....
        /*071c*/ 	.word	0x000176f0


	//   ....[140]....
        /*0720*/ 	.word	0x00017760


	//   ....[141]....
        /*0724*/ 	.word	0x00017800


	//   ....[142]....
        /*0728*/ 	.word	0x000178e0


	//   ....[143]....
        /*072c*/ 	.word	0x000179e0


	//   ....[144]....
        /*0730*/ 	.word	0x00017a50


	//   ....[145]....
        /*0734*/ 	.word	0x00017b40


	//   ....[146]....
        /*0738*/ 	.word	0x00017bb0


	//   ....[147]....
        /*073c*/ 	.word	0x00017c90


	//   ....[148]....
        /*0740*/ 	.word	0x00017d40


	//   ....[149]....
        /*0744*/ 	.word	0x00017db0


	//   ....[150]....
        /*0748*/ 	.word	0x00017e30


	//   ....[151]....
        /*074c*/ 	.word	0x00017f10


	//   ....[152]....
        /*0750*/ 	.word	0x00017f90


	//   ....[153]....
        /*0754*/ 	.word	0x00018080


	//   ....[154]....
        /*0758*/ 	.word	0x00018100


	//   ....[155]....
        /*075c*/ 	.word	0x000181f0


	//   ....[156]....
        /*0760*/ 	.word	0x00018270


	//   ....[157]....
        /*0764*/ 	.word	0x00018360


	//   ....[158]....
        /*0768*/ 	.word	0x000183e0


	//   ....[159]....
        /*076c*/ 	.word	0x000184d0


	//   ....[160]....
        /*0770*/ 	.word	0x00018550


	//   ....[161]....
        /*0774*/ 	.word	0x00018630


	//   ....[162]....
        /*0778*/ 	.word	0x000186b0


	//   ....[163]....
        /*077c*/ 	.word	0x00018780


	//   ....[164]....
        /*0780*/ 	.word	0x000188b0


	//   ....[165]....
        /*0784*/ 	.word	0x00018980


	//   ....[166]....
        /*0788*/ 	.word	0x00018a50


	//   ....[167]....
        /*078c*/ 	.word	0x00018b30


	//   ....[168]....
        /*0790*/ 	.word	0x00018b90


	//   ....[169]....
        /*0794*/ 	.word	0x00018c70


	//   ....[170]....
        /*0798*/ 	.word	0x00018cd0


	//   ....[171]....
        /*079c*/ 	.word	0x00018db0


	//   ....[172]....
        /*07a0*/ 	.word	0x00018e10


	//   ....[173]....
        /*07a4*/ 	.word	0x00018f20


	//   ....[174]....
        /*07a8*/ 	.word	0x00019010


	//   ....[175]....
        /*07ac*/ 	.word	0x000190b0


	//   ....[176]....
        /*07b0*/ 	.word	0x00019110


	//   ....[177]....
        /*07b4*/ 	.word	0x00019230


	//   ....[178]....
        /*07b8*/ 	.word	0x00019290


	//   ....[179]....
        /*07bc*/ 	.word	0x000193b0


	//   ....[180]....
        /*07c0*/ 	.word	0x00019410


	//   ....[181]....
        /*07c4*/ 	.word	0x00019530


	//   ....[182]....
        /*07c8*/ 	.word	0x00019590


	//   ....[183]....
        /*07cc*/ 	.word	0x00019660


	//   ....[184]....
        /*07d0*/ 	.word	0x000197c0


	//   ....[185]....
        /*07d4*/ 	.word	0x00019870


	//   ....[186]....
        /*07d8*/ 	.word	0x000199c0


	//   ....[187]....
        /*07dc*/ 	.word	0x00019a70


	//   ....[188]....
        /*07e0*/ 	.word	0x00019ad0


	//   ....[189]....
        /*07e4*/ 	.word	0x00019b90


	//   ....[190]....
        /*07e8*/ 	.word	0x00019c70


	//   ....[191]....
        /*07ec*/ 	.word	0x00019d30


	//   ....[192]....
        /*07f0*/ 	.word	0x00019e10


	//   ....[193]....
        /*07f4*/ 	.word	0x00019ed0


	//   ....[194]....
        /*07f8*/ 	.word	0x00019fe0


	//   ....[195]....
        /*07fc*/ 	.word	0x0001a080


	//   ....[196]....
        /*0800*/ 	.word	0x0001a1a0


	//   ....[197]....
        /*0804*/ 	.word	0x0001a210


	//   ....[198]....
        /*0808*/ 	.word	0x0001a280


	//   ....[199]....
        /*080c*/ 	.word	0x0001a2f0


	//   ....[200]....
        /*0810*/ 	.word	0x0001a360


	//   ....[201]....
        /*0814*/ 	.word	0x0001a3e0


	//   ....[202]....
        /*0818*/ 	.word	0x0001a470


	//   ....[203]....
        /*081c*/ 	.word	0x0001a500


	//   ....[204]....
        /*0820*/ 	.word	0x0001a570


	//   ....[205]....
        /*0824*/ 	.word	0x0001a5e0


	//   ....[206]....
        /*0828*/ 	.word	0x0001a650


	//   ....[207]....
        /*082c*/ 	.word	0x0001a6d0


	//   ....[208]....
        /*0830*/ 	.word	0x0001a740


	//   ....[209]....
        /*0834*/ 	.word	0x0001a7e0


	//   ....[210]....
        /*0838*/ 	.word	0x0001a870


	//   ....[211]....
        /*083c*/ 	.word	0x0001a990


	//----- nvinfo : EIATTR_REG_RECONFIG
	.align		4
.L_295:
        /*0840*/ 	.byte	0x01, 0x54
	.zero		2


	//----- nvinfo : EIATTR_SYSCALL_OFFSETS
	.align		4
        /*0844*/ 	.byte	0x04, 0x46
        /*0846*/ 	.short	(.L_297 - .L_296)


	//   ....[0]....
.L_296:
        /*0848*/ 	.word	0x00001ae0


	//   ....[1]....
        /*084c*/ 	.word	0x00012c50


	//   ....[2]....
        /*0850*/ 	.word	0x00012da0


	//   ....[3]....
        /*0854*/ 	.word	0x00012e90


	//   ....[4]....
        /*0858*/ 	.word	0x00013d70


	//----- nvinfo : EIATTR_MBARRIER_INSTR_OFFSETS
	.align		4
.L_297:
        /*085c*/ 	.byte	0x04, 0x39
        /*085e*/ 	.short	(.L_299 - .L_298)


	//   ....[0]....
.L_298:
        /*0860*/ 	.word	0x00000180
        /*0864*/ 	.word	0x000000ff
        /*0868*/ 	.word	0x00038800
        /*086c*/ 	.short	0x0100
        /*086e*/ 	.byte	0x08
	.zero		1


	//   ....[1]....
        /*0870*/ 	.word	0x00000190
        /*0874*/ 	.word	0x000000ff
        /*0878*/ 	.word	0x00038820
        /*087c*/ 	.short	0x0100
        /*087e*/ 	.byte	0x08
	.zero		1


	//   ....[2]....
        /*0880*/ 	.word	0x00000280
        /*0884*/ 	.word	0x000000ff
        /*0888*/ 	.word	0x00038830
        /*088c*/ 	.short	0x0100
        /*088e*/ 	.byte	0x08
	.zero		1


	//   ....[3]....
        /*0890*/ 	.word	0x00000290
        /*0894*/ 	.word	0x000000ff
        /*0898*/ 	.word	0x00038840
        /*089c*/ 	.short	0x0100
        /*089e*/ 	.byte	0x08
	.zero		1


	//   ....[4]....
        /*08a0*/ 	.word	0x000002a0
        /*08a4*/ 	.word	0x000000ff
        /*08a8*/ 	.word	0x00038838
        /*08ac*/ 	.short	0x0100
        /*08ae*/ 	.byte	0x08
	.zero		1


	//   ....[5]....
        /*08b0*/ 	.word	0x000002b0
        /*08b4*/ 	.word	0x000000ff
        /*08b8*/ 	.word	0x00038848
        /*08bc*/ 	.short	0x0100
        /*08be*/ 	.byte	0x08
	.zero		1


	//   ....[6]....
        /*08c0*/ 	.word	0x000003e0
        /*08c4*/ 	.word	0x000000ff
        /*08c8*/ 	.word	0x00038850
        /*08cc*/ 	.short	0x0100
        /*08ce*/ 	.byte	0x08
	.zero		1


	//   ....[7]....
        /*08d0*/ 	.word	0x000003f0
        /*08d4*/ 	.word	0x000000ff
        /*08d8*/ 	.word	0x00038860
        /*08dc*/ 	.short	0x0100
        /*08de*/ 	.byte	0x08
	.zero		1


	//   ....[8]....
        /*08e0*/ 	.word	0x00000400
        /*08e4*/ 	.word	0x000000ff
        /*08e8*/ 	.word	0x00038858
        /*08ec*/ 	.short	0x0100
        /*08ee*/ 	.byte	0x08
	.zero		1


	//   ....[9]....
        /*08f0*/ 	.word	0x00000410
        /*08f4*/ 	.word	0x000000ff
        /*08f8*/ 	.word	0x00038868
        /*08fc*/ 	.short	0x0100
        /*08fe*/ 	.byte	0x08
	.zero		1


	//   ....[10]....
        /*0900*/ 	.word	0x00000500
        /*0904*/ 	.word	0x000000ff
        /*0908*/ 	.word	0x00038870
        /*090c*/ 	.short	0x0100
        /*090e*/ 	.byte	0x06
	.zero		1


	//   ....[11]....
        /*0910*/ 	.word	0x00000510
        /*0914*/ 	.word	0x000000ff
        /*0918*/ 	.word	0x00038880
        /*091c*/ 	.short	0x0100
        /*091e*/ 	.byte	0x06
	.zero		1


	//   ....[12]....
        /*0920*/ 	.word	0x00000520
        /*0924*/ 	.word	0x000000ff
        /*0928*/ 	.word	0x00038878
        /*092c*/ 	.short	0x0100
        /*092e*/ 	.byte	0x06
	.zero		1


	//   ....[13]....
        /*0930*/ 	.word	0x00000530
        /*0934*/ 	.word	0x000000ff
        /*0938*/ 	.word	0x00038888
        /*093c*/ 	.short	0x0100
        /*093e*/ 	.byte	0x06
	.zero		1


	//   ....[14]....
        /*0940*/ 	.word	0x00000660
        /*0944*/ 	.word	0x000000ff
        /*0948*/ 	.word	0x00038890
        /*094c*/ 	.short	0x0100
        /*094e*/ 	.byte	0x08
	.zero		1


	//   ....[15]....
        /*0950*/ 	.word	0x00000670
        /*0954*/ 	.word	0x000000ff
        /*0958*/ 	.word	0x000388a0
        /*095c*/ 	.short	0x0100
        /*095e*/ 	.byte	0x08
	.zero		1


	//   ....[16]....
        /*0960*/ 	.word	0x00000680
        /*0964*/ 	.word	0x000000ff
        /*0968*/ 	.word	0x00038898
        /*096c*/ 	.short	0x0100
        /*096e*/ 	.byte	0x08
	.zero		1


	//   ....[17]....
        /*0970*/ 	.word	0x00000690
        /*0974*/ 	.word	0x000000ff
        /*0978*/ 	.word	0x000388a8
        /*097c*/ 	.short	0x0100
        /*097e*/ 	.byte	0x08
	.zero		1


	//   ....[18]....
        /*0980*/ 	.word	0x000007d0
        /*0984*/ 	.word	0x000000ff
        /*0988*/ 	.word	0x000388b0
        /*098c*/ 	.short	0x0100
        /*098e*/ 	.byte	0x08
	.zero		1


	//   ....[19]....
        /*0990*/ 	.word	0x000007e0
        /*0994*/ 	.word	0x000000ff
        /*0998*/ 	.word	0x000388c0
        /*099c*/ 	.short	0x0100
        /*099e*/ 	.byte	0x08
	.zero		1


	//   ....[20]....
        /*09a0*/ 	.word	0x000007f0
        /*09a4*/ 	.word	0x000000ff
        /*09a8*/ 	.word	0x000388b8
        /*09ac*/ 	.short	0x0100
        /*09ae*/ 	.byte	0x08
	.zero		1


	//   ....[21]....
        /*09b0*/ 	.word	0x00000800
        /*09b4*/ 	.word	0x000000ff
        /*09b8*/ 	.word	0x000388c8
        /*09bc*/ 	.short	0x0100
        /*09be*/ 	.byte	0x08
	.zero		1


	//   ....[22]....
        /*09c0*/ 	.word	0x00001b70
        /*09c4*/ 	.word	0x000000ff
        /*09c8*/ 	.word	0x00038800
        /*09cc*/ 	.short	0x010a
        /*09ce*/ 	.byte	0x06
	.zero		1


	//   ....[23]....
        /*09d0*/ 	.word	0x00001c40
        /*09d4*/ 	.word	0x00000000
        /*09d8*/ 	.word	0x00038830
        /*09dc*/ 	.short	0x010a
        /*09de*/ 	.byte	0x3f
	.zero		1


	//   ....[24]....
        /*09e0*/ 	.word	0x00001c80
        /*09e4*/ 	.word	0x00000000
        /*09e8*/ 	.word	0x00038830
        /*09ec*/ 	.short	0x010a
        /*09ee*/ 	.byte	0x3f
	.zero		1


	//   ....[25]....
        /*09f0*/ 	.word	0x000045b0
        /*09f4*/ 	.word	0x000000ff
        /*09f8*/ 	.word	0x00000000
        /*09fc*/ 	.short	0x0101
        /*09fe*/ 	.byte	0x04
	.zero		1


	//   ....[26]....
        /*0a00*/ 	.word	0x00005a20
        /*0a04*/ 	.word	0x000000ff
        /*0a08*/ 	.word	0x00038830
        /*0a0c*/ 	.short	0x010a
        /*0a0e*/ 	.byte	0x3d
	.zero		1


	//   ....[27]....
        /*0a10*/ 	.word	0x00005a60
        /*0a14*/ 	.word	0x000000ff
        /*0a18*/ 	.word	0x00038830
        /*0a1c*/ 	.short	0x010a
        /*0a1e*/ 	.byte	0x3d
	.zero		1


	//   ....[28]....
        /*0a20*/ 	.word	0x00007fd0
        /*0a24*/ 	.word	0x000000ff
        /*0a28*/ 	.word	0x00038850
        /*0a2c*/ 	.short	0x010a
        /*0a2e*/ 	.byte	0x04
	.zero		1


	//   ....[29]....
        /*0a30*/ 	.word	0x00008010
        /*0a34*/ 	.word	0x000000ff
        /*0a38*/ 	.word	0x00038850
        /*0a3c*/ 	.short	0x010a
        /*0a3e*/ 	.byte	0x04
	.zero		1


	//   ....[30]....
        /*0a40*/ 	.word	0x00008480
        /*0a44*/ 	.word	0x000000ff
        /*0a48*/ 	.word	0x00000000
        /*0a4c*/ 	.short	0x0101
        /*0a4e*/ 	.byte	0x3d
	.zero		1


	//   ....[31]....
        /*0a50*/ 	.word	0x00009630
        /*0a54*/ 	.word	0x000000ff
        /*0a58*/ 	.word	0x00000000
        /*0a5c*/ 	.short	0x0101
        /*0a5e*/ 	.byte	0x04
	.zero		1


	//   ....[32]....
        /*0a60*/ 	.word	0x00009800
        /*0a64*/ 	.word	0x000000ff
        /*0a68*/ 	.word	0x00038830
        /*0a6c*/ 	.short	0x010a
        /*0a6e*/ 	.byte	0x04
	.zero		1


	//   ....[33]....
        /*0a70*/ 	.word	0x00009840
        /*0a74*/ 	.word	0x000000ff
        /*0a78*/ 	.word	0x00038830
        /*0a7c*/ 	.short	0x010a
        /*0a7e*/ 	.byte	0x04
	.zero		1


	//   ....[34]....
        /*0a80*/ 	.word	0x0000c190
        /*0a84*/ 	.word	0x000000ff
        /*0a88*/ 	.word	0x00038850
        /*0a8c*/ 	.short	0x010a
        /*0a8e*/ 	.byte	0x04
	.zero		1


	//   ....[35]....
        /*0a90*/ 	.word	0x0000c1d0
        /*0a94*/ 	.word	0x000000ff
        /*0a98*/ 	.word	0x00038850
        /*0a9c*/ 	.short	0x010a
        /*0a9e*/ 	.byte	0x04
	.zero		1


	//   ....[36]....
        /*0aa0*/ 	.word	0x0000c770
        /*0aa4*/ 	.word	0x000000ff
        /*0aa8*/ 	.word	0x00000000
        /*0aac*/ 	.short	0x0101
        /*0aae*/ 	.byte	0x06
	.zero		1


	//   ....[37]....
        /*0ab0*/ 	.word	0x0000d130
        /*0ab4*/ 	.word	0x000000ff
        /*0ab8*/ 	.word	0x00000000
        /*0abc*/ 	.short	0x0101
        /*0abe*/ 	.byte	0x04
	.zero		1


	//   ....[38]....
        /*0ac0*/ 	.word	0x0000da40
        /*0ac4*/ 	.word	0x000000ff
        /*0ac8*/ 	.word	0x00038850
        /*0acc*/ 	.short	0x010a
        /*0ace*/ 	.byte	0x08
	.zero		1


	//   ....[39]....
        /*0ad0*/ 	.word	0x0000da80
        /*0ad4*/ 	.word	0x000000ff
        /*0ad8*/ 	.word	0x00038850
        /*0adc*/ 	.short	0x010a
        /*0ade*/ 	.byte	0x08
	.zero		1


	//   ....[40]....
        /*0ae0*/ 	.word	0x0000e0a0
        /*0ae4*/ 	.word	0x000000ff
        /*0ae8*/ 	.word	0x00000000
        /*0aec*/ 	.short	0x0101
        /*0aee*/ 	.byte	0x04
	.zero		1


	//   ....[41]....
        /*0af0*/ 	.word	0x000102e0
        /*0af4*/ 	.word	0x000000ff
        /*0af8*/ 	.word	0x00000000
        /*0afc*/ 	.short	0x0101
        /*0afe*/ 	.byte	0x07
	.zero		1


	//   ....[42]....
        /*0b00*/ 	.word	0x00013480
        /*0b04*/ 	.word	0x00000005
        /*0b08*/ 	.word	0x00038840
        /*0b0c*/ 	.short	0x010a
        /*0b0e*/ 	.byte	0x3f
	.zero		1


	//   ....[43]....
        /*0b10*/ 	.word	0x00013a90
        /*0b14*/ 	.word	0x00000005
        /*0b18*/ 	.word	0x00038830
        /*0b1c*/ 	.short	0x0107
        /*0b1e*/ 	.byte	0x3f
	.zero		1


	//   ....[44]....
        /*0b20*/ 	.word	0x00013b70
        /*0b24*/ 	.word	0x00000005
        /*0b28*/ 	.word	0x00038830
        /*0b2c*/ 	.short	0x0101
        /*0b2e*/ 	.byte	0x3f
	.zero		1


	//   ....[45]....
        /*0b30*/ 	.word	0x00014780
        /*0b34*/ 	.word	0x00000016
        /*0b38*/ 	.word	0x00038800
        /*0b3c*/ 	.short	0x0107
        /*0b3e*/ 	.byte	0x3f
	.zero		1


	//   ....[46]....
        /*0b40*/ 	.word	0x00014880
        /*0b44*/ 	.word	0x00000016
        /*0b48*/ 	.word	0x00038800
        /*0b4c*/ 	.short	0x0101
        /*0b4e*/ 	.byte	0x3f
	.zero		1


	//   ....[47]....
        /*0b50*/ 	.word	0x000148a0
        /*0b54*/ 	.word	0x00000016
        /*0b58*/ 	.word	0x00038820
        /*0b5c*/ 	.short	0x010a
        /*0b5e*/ 	.byte	0x3f
	.zero		1


	//   ....[48]....
        /*0b60*/ 	.word	0x00014c90
        /*0b64*/ 	.word	0x00000006
        /*0b68*/ 	.word	0x00038840
        /*0b6c*/ 	.short	0x010a
        /*0b6e*/ 	.byte	0x3f
	.zero		1


	//   ....[49]....
        /*0b70*/ 	.word	0x00015210
        /*0b74*/ 	.word	0x00000006
        /*0b78*/ 	.word	0x00038830
        /*0b7c*/ 	.short	0x0107
        /*0b7e*/ 	.byte	0x3f
	.zero		1


	//   ....[50]....
        /*0b80*/ 	.word	0x000152c0
        /*0b84*/ 	.word	0x00000006
        /*0b88*/ 	.word	0x00038830
        /*0b8c*/ 	.short	0x0101
        /*0b8e*/ 	.byte	0x3f
	.zero		1


	//   ....[51]....
        /*0b90*/ 	.word	0x00015320
        /*0b94*/ 	.word	0x00000006
        /*0b98*/ 	.word	0x00038860
        /*0b9c*/ 	.short	0x010a
        /*0b9e*/ 	.byte	0x3f
	.zero		1


	//   ....[52]....
        /*0ba0*/ 	.word	0x00015810
        /*0ba4*/ 	.word	0x00000006
        /*0ba8*/ 	.word	0x00038850
        /*0bac*/ 	.short	0x0107
        /*0bae*/ 	.byte	0x3f
	.zero		1


	//   ....[53]....
        /*0bb0*/ 	.word	0x000159d0
        /*0bb4*/ 	.word	0x00000006
        /*0bb8*/ 	.word	0x00038850
        /*0bbc*/ 	.short	0x0101
        /*0bbe*/ 	.byte	0x3f
	.zero		1


	//   ....[54]....
        /*0bc0*/ 	.word	0x00015bd0
        /*0bc4*/ 	.word	0x00000004
        /*0bc8*/ 	.word	0x00038860
        /*0bcc*/ 	.short	0x010a
        /*0bce*/ 	.byte	0x3f
	.zero		1


	//   ....[55]....
        /*0bd0*/ 	.word	0x00016100
        /*0bd4*/ 	.word	0x00000004
        /*0bd8*/ 	.word	0x00038850
        /*0bdc*/ 	.short	0x0107
        /*0bde*/ 	.byte	0x3f
	.zero		1


	//   ....[56]....
        /*0be0*/ 	.word	0x000161b0
        /*0be4*/ 	.word	0x00000004
        /*0be8*/ 	.word	0x00038850
        /*0bec*/ 	.short	0x0101
        /*0bee*/ 	.byte	0x3f
	.zero		1


	//   ....[57]....
        /*0bf0*/ 	.word	0x00016ee0
        /*0bf4*/ 	.word	0x00000004
        /*0bf8*/ 	.word	0x00038820
        /*0bfc*/ 	.short	0x010a
        /*0bfe*/ 	.byte	0x3f
	.zero		1


	//   ....[58]....
        /*0c00*/ 	.word	0x00017080
        /*0c04*/ 	.word	0x00000005
        /*0c08*/ 	.word	0x00038840
        /*0c0c*/ 	.short	0x010a
        /*0c0e*/ 	.byte	0x3f
	.zero		1


	//   ....[59]....
        /*0c10*/ 	.word	0x00017120
        /*0c14*/ 	.word	0x0000001b
        /*0c18*/ 	.word	0x00038840
        /*0c1c*/ 	.short	0x010a
        /*0c1e*/ 	.byte	0x3f
	.zero		1


	//   ....[60]....
        /*0c20*/ 	.word	0x00017160
        /*0c24*/ 	.word	0x00000005
        /*0c28*/ 	.word	0x00038860
        /*0c2c*/ 	.short	0x010a
        /*0c2e*/ 	.byte	0x3f
	.zero		1


	//   ....[61]....
        /*0c30*/ 	.word	0x000171a0
        /*0c34*/ 	.word	0x0000001b
        /*0c38*/ 	.word	0x00038860
        /*0c3c*/ 	.short	0x010a
        /*0c3e*/ 	.byte	0x3f
	.zero		1


	//   ....[62]....
        /*0c40*/ 	.word	0x00017220
        /*0c44*/ 	.word	0x00000003
        /*0c48*/ 	.word	0x00038800
        /*0c4c*/ 	.short	0x010a
        /*0c4e*/ 	.byte	0x3f
	.zero		1


	//   ....[63]....
        /*0c50*/ 	.word	0x00017270
        /*0c54*/ 	.word	0x00000000
        /*0c58*/ 	.word	0x00038830
        /*0c5c*/ 	.short	0x010a
        /*0c5e*/ 	.byte	0x3f
	.zero		1


	//   ....[64]....
        /*0c60*/ 	.word	0x000172d0
        /*0c64*/ 	.word	0x00000004
        /*0c68*/ 	.word	0x00038830
        /*0c6c*/ 	.short	0x010a
        /*0c6e*/ 	.byte	0x3f
	.zero		1


	//   ....[65]....
        /*0c70*/ 	.word	0x00017330
        /*0c74*/ 	.word	0x00000002
        /*0c78*/ 	.word	0x00038850
        /*0c7c*/ 	.short	0x010a
        /*0c7e*/ 	.byte	0x3f
	.zero		1


	//   ....[66]....
        /*0c80*/ 	.word	0x00017390
        /*0c84*/ 	.word	0x00000004
        /*0c88*/ 	.word	0x00038830
        /*0c8c*/ 	.short	0x010a
        /*0c8e*/ 	.byte	0x3f
	.zero		1


	//   ....[67]....
        /*0c90*/ 	.word	0x000173f0
        /*0c94*/ 	.word	0x00000002
        /*0c98*/ 	.word	0x00038850
        /*0c9c*/ 	.short	0x010a
        /*0c9e*/ 	.byte	0x3f
	.zero		1


	//   ....[68]....
        /*0ca0*/ 	.word	0x00017450
        /*0ca4*/ 	.word	0x00000007
        /*0ca8*/ 	.word	0x00038850
        /*0cac*/ 	.short	0x010a
        /*0cae*/ 	.byte	0x3f
	.zero		1


	//   ....[69]....
        /*0cb0*/ 	.word	0x00017570
        /*0cb4*/ 	.word	0x00000005
        /*0cb8*/ 	.word	0x00038840
        /*0cbc*/ 	.short	0x010a
        /*0cbe*/ 	.byte	0x3f
	.zero		1


	//   ....[70]....
        /*0cc0*/ 	.word	0x000187b0
        /*0cc4*/ 	.word	0x00000016
        /*0cc8*/ 	.word	0x00038820
        /*0ccc*/ 	.short	0x010a
        /*0cce*/ 	.byte	0x3f
	.zero		1


	//   ....[71]....
        /*0cd0*/ 	.word	0x00018800
        /*0cd4*/ 	.word	0x00000006
        /*0cd8*/ 	.word	0x00038840
        /*0cdc*/ 	.short	0x010a
        /*0cde*/ 	.byte	0x3f
	.zero		1


	//   ....[72]....
        /*0ce0*/ 	.word	0x00018f60
        /*0ce4*/ 	.word	0x00000006
        /*0ce8*/ 	.word	0x00038860
        /*0cec*/ 	.short	0x010a
        /*0cee*/ 	.byte	0x3f
	.zero		1


	//   ....[73]....
        /*0cf0*/ 	.word	0x00019710
        /*0cf4*/ 	.word	0x00000004
        /*0cf8*/ 	.word	0x00038860
        /*0cfc*/ 	.short	0x010a
        /*0cfe*/ 	.byte	0x3f
	.zero		1


	//   ....[74]....
        /*0d00*/ 	.word	0x0001a8b0
        /*0d04*/ 	.word	0x00000004
        /*0d08*/ 	.word	0x00038820
        /*0d0c*/ 	.short	0x010a
        /*0d0e*/ 	.byte	0x3f
	.zero		1


	//   ....[75]....
        /*0d10*/ 	.word	0x0001aa50
        /*0d14*/ 	.word	0x00000005
        /*0d18*/ 	.word	0x00038840
        /*0d1c*/ 	.short	0x010a
        /*0d1e*/ 	.byte	0x3f
	.zero		1


	//   ....[76]....
        /*0d20*/ 	.word	0x0001aaa0
        /*0d24*/ 	.word	0x0000001b
        /*0d28*/ 	.word	0x00038840
        /*0d2c*/ 	.short	0x010a
        /*0d2e*/ 	.byte	0x3f
	.zero		1


	//   ....[77]....
        /*0d30*/ 	.word	0x0001aaf0
        /*0d34*/ 	.word	0x00000005
        /*0d38*/ 	.word	0x00038860
        /*0d3c*/ 	.short	0x010a
        /*0d3e*/ 	.byte	0x3f
	.zero		1


	//----- nvinfo : EIATTR_NUM_MBARRIERS
	.align		4
.L_299:
        /*0d40*/ 	.byte	0x03, 0x38
        /*0d42*/ 	.short	0x0016


	//----- nvinfo : EIATTR_EXIT_INSTR_OFFSETS
	.align		4
        /*0d44*/ 	.byte	0x04, 0x1c
        /*0d46*/ 	.short	(.L_301 - .L_300)


	//   ....[0]....
.L_300:
        /*0d48*/ 	.word	0x00000990


	//   ....[1]....
        /*0d4c*/ 	.word	0x000116f0


	//   ....[2]....
        /*0d50*/ 	.word	0x000171f0


	//----- nvinfo : EIATTR_MAX_THREADS
	.align		4
.L_301:
        /*0d54*/ 	.byte	0x04, 0x05
        /*0d56*/ 	.short	(.L_303 - .L_302)
.L_302:
        /*0d58*/ 	.word	0x00000180
        /*0d5c*/ 	.word	0x00000001
        /*0d60*/ 	.word	0x00000001


	//----- nvinfo : EIATTR_CRS_STACK_SIZE
	.align		4
.L_303:
        /*0d64*/ 	.byte	0x04, 0x1e
        /*0d66*/ 	.short	(.L_305 - .L_304)
.L_304:
        /*0d68*/ 	.word	0x00000000


	//----- nvinfo : EIATTR_CBANK_PARAM_SIZE
	.align		4
.L_305:
        /*0d6c*/ 	.byte	0x03, 0x19
        /*0d6e*/ 	.short	0x0af0


	//----- nvinfo : EIATTR_PARAM_CBANK
	.align		4
        /*0d70*/ 	.byte	0x04, 0x0a
        /*0d72*/ 	.short	(.L_307 - .L_306)
	.align		4
.L_306:
        /*0d74*/ 	.word	index@(.nv.constant0._ZN7cutlass13device_kernelIN5flash11enable_sm90INS1_16FlashAttnFwdSm90INS1_25CollectiveMainloopFwdSm90ILi2EN4cute5tupleIJNS5_1CILi1EEES8_S8_EEENS6_IJNS7_ILi128EEENS7_ILi80EEENS7_ILi256EEEEEELi256ENS_10bfloat16_tEfNS_4arch4Sm90ELb1ELb0ELb0ELb1ELb1ELb0ELb0ELb1ELb1ELb1ELb0ELb0EEENS1_21CollectiveEpilogueFwdINS6_IJSA_SC_SB_EEES9_SE_SG_Li256ELb1ELb1ELb0ELb0EEENS1_36VarlenDynamicPersistentTileSchedulerILi128ELi80ELi256ELi128ELb0ELb1ELb1ELb1ELb1ELb1EEEEEEEEEvNT_6ParamsE)
        /*0d78*/ 	.short	0x0210
        /*0d7a*/ 	.short	0x0af0


	//----- nvinfo : EIATTR_SW_WAR
	.align		4
.L_307:
        /*0d7c*/ 	.byte	0x04, 0x36
        /*0d7e*/ 	.short	(.L_309 - .L_308)
.L_308:
        /*0d80*/ 	.word	0x00000008
.L_309:


//--------------------- .nv.info._ZN7cutlass13device_kernelIN5flash11enable_sm90INS1_16FlashAttnFwdSm90INS1_25CollectiveMainloopFwdSm90ILi2EN4cute5tupleIJNS5_1CILi1EEES8_S8_EEENS6_IJNS7_ILi128EEENS7_ILi80EEENS7_ILi256EEEEEELi256ENS_10bfloat16_tEfNS_4arch4Sm90ELb1ELb0ELb0ELb1ELb1ELb1ELb0ELb1ELb1ELb1ELb0ELb0EEENS1_21CollectiveEpilogueFwdINS6_IJSA_SC_SB_EEES9_SE_SG_Li256ELb1ELb1ELb0ELb0EEENS1_36VarlenDynamicPersistentTileSchedulerILi128ELi80ELi256ELi128ELb0ELb1ELb1ELb1ELb1ELb1EEEEEEEEEvNT_6ParamsE --------------------------
	.section	.nv.info._ZN7cutlass13device_kernelIN5flash11enable_sm90INS1_16FlashAttnFwdSm90INS1_25CollectiveMainloopFwdSm90ILi2EN4cute5tupleIJNS5_1CILi1EEES8_S8_EEENS6_IJNS7_ILi128EEENS7_ILi80EEENS7_ILi256EEEEEELi256ENS_10bfloat16_tEfNS_4arch4Sm90ELb1ELb0ELb0ELb1ELb1ELb1ELb0ELb1ELb1ELb1ELb0ELb0EEENS1_21CollectiveEpilogueFwdINS6_IJSA_SC_SB_EEES9_SE_SG_Li256ELb1ELb1ELb0ELb0EEENS1_36VarlenDynamicPersistentTileSchedulerILi128ELi80ELi256ELi128ELb0ELb1ELb1ELb1ELb1ELb1EEEEEEEEEvNT_6ParamsE,"",@"SHT_CUDA_INFO"
	.sectionflags	@""
	.align	4


	//----- nvinfo : EIATTR_CUDA_API_VERSION
	.align		4
        /*0000*/ 	.byte	0x04, 0x37
        /*0002*/ 	.short	(.L_311 - .L_310)
.L_310:
        /*0004*/ 	.word	0x00000082


	//----- nvinfo : EIATTR_KPARAM_INFO
	.align		4
.L_311:
        /*0008*/ 	.byte	0x04, 0x17
        /*000a*/ 	.short	(.L_313 - .L_312)
.L_312:
        /*000c*/ 	.word	0x00000000
        /*0010*/ 	.short	0x0000
        /*0012*/ 	.short	0x0070
        /*0014*/ 	.byte	0x00, 0xf0, 0x01, 0x2a


	//----- nvinfo : EIATTR_SPARSE_MMA_MASK
	.align		4
.L_313:
        /*0018*/ 	.byte	0x03, 0x50
        /*001a*/ 	.short	0x0000


	//----- nvinfo : EIATTR_MAXREG_COUNT
	.align		4
        /*001c*/ 	.byte	0x03, 0x1b
        /*001e*/ 	.short	0x00a8


	//----- nvinfo : EIATTR_NUM_BARRIERS
	.align		4
        /*0020*/ 	.byte	0x02, 0x4c
        /*0022*/ 	.byte	0x10
	.zero		1


	//----- nvinfo : EIATTR_EXTERNS
	.align		4
        /*0024*/ 	.byte	0x04, 0x0f
        /*0026*/ 	.short	(.L_315 - .L_314)


	//   ....[0]....
	.align		4
.L_314:
        /*0028*/ 	.word	index@(__assertfail)


	//----- nvinfo : EIATTR_ANNOTATIONS
	.align		4
.L_315:
        /*002c*/ 	.byte	0x04, 0x55
        /*002e*/ 	.short	(.L_317 - .L_316)


	//   ....[0]....
.L_316:
        /* <DEDUP_REMOVED lines=66> */


	//----- nvinfo : EIATTR_MERCURY_ISA_VERSION
	.align		4
.L_317:
        /*0440*/ 	.byte	0x03, 0x5f
        /*0442*/ 	.short	0x0101


	//----- nvinfo : EIATTR_UNUSED_LOAD_BYTE_OFFSET
	.align		4
        /*0444*/ 	.byte	0x04, 0x44
        /*0446*/ 	.short	(.L_319 - .L_318)


	//   ....[0]....
.L_318:
        /*0448*/ 	.word	0x00000a30
        /*044c*/ 	.word	0x0000fff0


	//   ....[1]....
        /*0450*/ 	.word	0x000255e0
        /*0454*/ 	.word	0x0000fff0


	//----- nvinfo : EIATTR_INT_WARP_WIDE_INSTR_OFFSETS
	.align		4
.L_319:
        /*0458*/ 	.byte	0x04, 0x31
        /*045a*/ 	.short	(.L_321 - .L_320)


	//   ....[0]....
.L_320:
        /*045c*/ 	.word	0x00000130


	//   ....[1]....
        /*0460*/ 	.word	0x00000170


	//   ....[2]....
        /*0464*/ 	.word	0x000001e0


	//   ....[3]....
        /*0468*/ 	.word	0x0002b3b0


	//   ....[4]....
        /*046c*/ 	.word	0x0002b450


	//   ....[5]....
        /*0470*/ 	.word	0x0002e500


	//   ....[6]....
        /*0474*/ 	.word	0x0002e5a0


	//----- nvinfo : EIATTR_COOP_GROUP_MASK_REGIDS
	.align		4
.L_321:
        /*0478*/ 	.byte	0x04, 0x29
        /*047a*/ 	.short	(.L_323 - .L_322)


	//   ....[0]....
.L_322:
        /*047c*/ 	.word	0xffffffff


	//   ....[1]....
        /*0480*/ 	.word	0xffffffff


	//   ....[2]....
        /*0484*/ 	.word	0xffffffff


	//   ....[3]....
        /*0488*/ 	.word	0xffffffff


	//   ....[4]....
        /*048c*/ 	.word	0xffffffff


	//   ....[5]....
        /*0490*/ 	.word	0xffffffff


	//   ....[6]....
        /*0494*/ 	.word	0xffffffff


	//   ....[7]....
        /*0498*/ 	.word	0xffffffff


	//   ....[8]....
        /*049c*/ 	.word	0xffffffff


	//   ....[9]....
        /*04a0*/ 	.word	0xffffffff


	//   ....[10]....
        /*04a4*/ 	.word	0xffffffff


	//   ....[11]....
        /*04a8*/ 	.word	0xffffffff


	//   ....[12]....
        /*04ac*/ 	.word	0xffffffff


	//   ....[13]....
        /*04b0*/ 	.word	0xffffffff


	//   ....[14]....
        /*04b4*/ 	.word	0xffffffff


	//   ....[15]....
        /*04b8*/ 	.word	0xffffffff


	//   ....[16]....
        /*04bc*/ 	.word	0xffffffff


	//   ....[17]....
        /*04c0*/ 	.word	0xffffffff


	//   ....[18]....
        /*04c4*/ 	.word	0xffffffff


	//   ....[19]....
        /*04c8*/ 	.word	0xffffffff


	//   ....[20]....
        /*04cc*/ 	.word	0xffffffff


	//   ....[21]....
        /*04d0*/ 	.word	0xffffffff


	//   ....[22]....
        /*04d4*/ 	.word	0xffffffff


	//   ....[23]....
        /*04d8*/ 	.word	0xffffffff


	//   ....[24]....
        /*04dc*/ 	.word	0xffffffff


	//   ....[25]....
        /*04e0*/ 	.word	0xffffffff


	//   ....[26]....
        /*04e4*/ 	.word	0xffffffff


	//   ....[27]....
        /*04e8*/ 	.word	0xffffffff


	//   ....[28]....
        /*04ec*/ 	.word	0xffffffff


	//   ....[29]....
        /*04f0*/ 	.word	0xffffffff


	//   ....[30]....
        /*04f4*/ 	.word	0xffffffff


	//   ....[31]....
        /*04f8*/ 	.word	0xffffffff


	//   ....[32]....
        /*04fc*/ 	.word	0xffffffff


	//   ....[33]....
        /*0500*/ 	.word	0xffffffff


	//   ....[34]....
        /*0504*/ 	.word	0xffffffff


	//   ....[35]....
        /*0508*/ 	.word	0xffffffff


	//   ....[36]....
        /*050c*/ 	.word	0xffffffff


	//   ....[37]....
        /*0510*/ 	.word	0xffffffff


	//   ....[38]....
        /*0514*/ 	.word	0xffffffff


	//   ....[39]....
        /*0518*/ 	.word	0xffffffff


	//   ....[40]....
        /*051c*/ 	.word	0xffffffff


	//   ....[41]....
        /*0520*/ 	.word	0xffffffff


	//   ....[42]....
        /*0524*/ 	.word	0xffffffff


	//   ....[43]....
        /*0528*/ 	.word	0xffffffff


	//   ....[44]....
        /*052c*/ 	.word	0xffffffff


	//   ....[45]....
        /*0530*/ 	.word	0xffffffff


	//   ....[46]....
        /*0534*/ 	.word	0xffffffff


	//   ....[47]....
        /*0538*/ 	.word	0xffffffff


	//   ....[48]....
        /*053c*/ 	.word	0xffffffff


	//   ....[49]....
        /*0540*/ 	.word	0xffffffff


	//   ....[50]....
        /*0544*/ 	.word	0xffffffff


	//   ....[51]....
        /*0548*/ 	.word	0xffffffff


	//   ....[52]....
        /*054c*/ 	.word	0xffffffff


	//   ....[53]....
        /*0550*/ 	.word	0xffffffff


	//   ....[54]....
        /*0554*/ 	.word	0xffffffff


	//   ....[55]....
        /*0558*/ 	.word	0xffffffff


	//   ....[56]....
        /*055c*/ 	.word	0xffffffff


	//   ....[57]....
        /*0560*/ 	.word	0xffffffff


	//   ....[58]....
        /*0564*/ 	.word	0xffffffff


	//   ....[59]....
        /*0568*/ 	.word	0xffffffff


	//   ....[60]....
        /*056c*/ 	.word	0xffffffff


	//   ....[61]....
        /*0570*/ 	.word	0xffffffff


	//   ....[62]....
        /*0574*/ 	.word	0xffffffff


	//   ....[63]....
        /*0578*/ 	.word	0xffffffff


	//   ....[64]....
        /*057c*/ 	.word	0xffffffff


	//   ....[65]....
        /*0580*/ 	.word	0xffffffff


	//   ....[66]....
        /*0584*/ 	.word	0xffffffff


	//   ....[67]....
        /*0588*/ 	.word	0xffffffff


	//   ....[68]....
        /*058c*/ 	.word	0xffffffff


	//   ....[69]....
        /*0590*/ 	.word	0xffffffff


	//   ....[70]....
        /*0594*/ 	.word	0xffffffff


	//   ....[71]....
        /*0598*/ 	.word	0xffffffff


	//   ....[72]....
        /*059c*/ 	.word	0xffffffff


	//   ....[73]....
        /*05a0*/ 	.word	0xffffffff


	//   ....[74]....
        /*05a4*/ 	.word	0xffffffff


	//   ....[75]....
        /*05a8*/ 	.word	0xffffffff


	//   ....[76]....
        /*05ac*/ 	.word	0xffffffff


	//   ....[77]....
        /*05b0*/ 	.word	0xffffffff


	//   ....[78]....
        /*05b4*/ 	.word	0xffffffff


	//   ....[79]....
        /*05b8*/ 	.word	0xffffffff


	//   ....[80]....
        /*05bc*/ 	.word	0xffffffff


	//   ....[81]....
        /*05c0*/ 	.word	0xffffffff


	//   ....[82]....
        /*05c4*/ 	.word	0xffffffff


	//   ....[83]....
        /*05c8*/ 	.word	0xffffffff


	//   ....[84]....
        /*05cc*/ 	.word	0xffffffff


	//   ....[85]....
        /*05d0*/ 	.word	0xffffffff


	//   ....[86]....
        /*05d4*/ 	.word	0xffffffff


	//   ....[87]....
        /*05d8*/ 	.word	0xffffffff


	//   ....[88]....
        /*05dc*/ 	.word	0xffffffff


	//   ....[89]....
        /*05e0*/ 	.word	0xffffffff


	//   ....[90]....
        /*05e4*/ 	.word	0xffffffff


	//   ....[91]....
        /*05e8*/ 	.word	0xffffffff


	//   ....[92]....
        /*05ec*/ 	.word	0xffffffff


	//   ....[93]....
        /*05f0*/ 	.word	0xffffffff


	//   ....[94]....
        /*05f4*/ 	.word	0xffffffff


	//   ....[95]....
        /*05f8*/ 	.word	0xffffffff


	//   ....[96]....
        /*05fc*/ 	.word	0xffffffff


	//   ....[97]....
        /*0600*/ 	.word	0xffffffff


	//   ....[98]....
        /*0604*/ 	.word	0xffffffff


	//   ....[99]....
        /*0608*/ 	.word	0xffffffff


	//   ....[100]....
        /*060c*/ 	.word	0xffffffff


	//   ....[101]....
        /*0610*/ 	.word	0xffffffff


	//   ....[102]....
        /*0614*/ 	.word	0xffffffff


	//   ....[103]....
        /*0618*/ 	.word	0xffffffff


	//   ....[104]....
        /*061c*/ 	.word	0xffffffff


	//   ....[105]....
        /*0620*/ 	.word	0xffffffff


	//   ....[106]....
        /*0624*/ 	.word	0xffffffff


	//   ....[107]....
        /*0628*/ 	.word	0xffffffff


	//   ....[108]....
        /*062c*/ 	.word	0xffffffff


	//   ....[109]....
        /*0630*/ 	.word	0xffffffff


	//   ....[110]....
        /*0634*/ 	.word	0xffffffff


	//   ....[111]....
        /*0638*/ 	.word	0xffffffff


	//   ....[112]....
        /*063c*/ 	.word	0xffffffff


	//   ....[113]....
        /*0640*/ 	.word	0xffffffff


	//   ....[114]....
        /*0644*/ 	.word	0xffffffff


	//   ....[115]....
        /*0648*/ 	.word	0xffffffff


	//   ....[116]....
        /*064c*/ 	.word	0xffffffff


	//   ....[117]....
        /*0650*/ 	.word	0xffffffff


	//   ....[118]....
        /*0654*/ 	.word	0xffffffff


	//   ....[119]....
        /*0658*/ 	.word	0xffffffff


	//   ....[120]....
        /*065c*/ 	.word	0xffffffff


	//   ....[121]....
        /*0660*/ 	.word	0xffffffff


	//   ....[122]....
        /*0664*/ 	.word	0xffffffff


	//   ....[123]....
        /*0668*/ 	.word	0xffffffff


	//   ....[124]....
        /*066c*/ 	.word	0xffffffff


	//   ....[125]....
        /*0670*/ 	.word	0xffffffff


	//   ....[126]....
        /*0674*/ 	.word	0xffffffff


	//   ....[127]....
        /*0678*/ 	.word	0xffffffff


	//   ....[128]....
        /*067c*/ 	.word	0xffffffff


	//   ....[129]....
        /*0680*/ 	.word	0xffffffff


	//   ....[130]....
        /*0684*/ 	.word	0xffffffff


	//   ....[131]....
        /*0688*/ 	.word	0xffffffff


	//   ....[132]....
        /*068c*/ 	.word	0xffffffff


	//   ....[133]....
        /*0690*/ 	.word	0xffffffff


	//   ....[134]....
        /*0694*/ 	.word	0xffffffff


	//   ....[135]....
        /*0698*/ 	.word	0xffffffff


	//   ....[136]....
        /*069c*/ 	.word	0xffffffff


	//   ....[137]....
        /*06a0*/ 	.word	0xffffffff


	//   ....[138]....
        /*06a4*/ 	.word	0xffffffff


	//   ....[139]....
        /*06a8*/ 	.word	0xffffffff


	//   ....[140]....
        /*06ac*/ 	.word	0xffffffff


	//   ....[141]....
        /*06b0*/ 	.word	0xffffffff


	//   ....[142]....
        /*06b4*/ 	.word	0xffffffff


	//   ....[143]....
        /*06b8*/ 	.word	0xffffffff


	//   ....[144]....
        /*06bc*/ 	.word	0xffffffff


	//   ....[145]....
        /*06c0*/ 	.word	0xffffffff


	//   ....[146]....
        /*06c4*/ 	.word	0xffffffff


	//   ....[147]....
        /*06c8*/ 	.word	0xffffffff


	//   ....[148]....
        /*06cc*/ 	.word	0xffffffff


	//   ....[149]....
        /*06d0*/ 	.word	0xffffffff


	//   ....[150]....
        /*06d4*/ 	.word	0xffffffff


	//   ....[151]....
        /*06d8*/ 	.word	0xffffffff


	//   ....[152]....
        /*06dc*/ 	.word	0xffffffff


	//   ....[153]....
        /*06e0*/ 	.word	0xffffffff


	//   ....[154]....
        /*06e4*/ 	.word	0xffffffff


	//   ....[155]....
        /*06e8*/ 	.word	0xffffffff


	//   ....[156]....
        /*06ec*/ 	.word	0xffffffff


	//   ....[157]....
        /*06f0*/ 	.word	0xffffffff


	//   ....[158]....
        /*06f4*/ 	.word	0xffffffff


	//   ....[159]....
        /*06f8*/ 	.word	0xffffffff


	//   ....[160]....
        /*06fc*/ 	.word	0xffffffff


	//   ....[161]....
        /*0700*/ 	.word	0xffffffff


	//   ....[162]....
        /*0704*/ 	.word	0xffffffff


	//   ....[163]....
        /*0708*/ 	.word	0xffffffff


	//   ....[164]....
        /*070c*/ 	.word	0xffffffff


	//   ....[165]....
        /*0710*/ 	.word	0xffffffff


	//   ....[166]....
        /*0714*/ 	.word	0xffffffff


	//   ....[167]....
        /*0718*/ 	.word	0xffffffff


	//   ....[168]....
        /*071c*/ 	.word	0xffffffff


	//   ....[169]....
        /*0720*/ 	.word	0xffffffff


	//   ....[170]....
        /*0724*/ 	.word	0xffffffff


	//   ....[171]....
        /*0728*/ 	.word	0xffffffff


	//   ....[172]....
        /*072c*/ 	.word	0xffffffff


	//   ....[173]....
        /*0730*/ 	.word	0xffffffff


	//   ....[174]....
        /*0734*/ 	.word	0xffffffff


	//   ....[175]....
        /*0738*/ 	.word	0xffffffff


	//   ....[176]....
        /*073c*/ 	.word	0xffffffff


	//   ....[177]....
        /*0740*/ 	.word	0xffffffff


	//   ....[178]....
        /*0744*/ 	.word	0xffffffff


	//   ....[179]....
        /*0748*/ 	.word	0xffffffff


	//   ....[180]....
        /*074c*/ 	.word	0xffffffff


	//   ....[181]....
        /*0750*/ 	.word	0xffffffff


	//   ....[182]....
        /*0754*/ 	.word	0xffffffff


	//   ....[183]....
        /*0758*/ 	.word	0xffffffff


	//   ....[184]....
        /*075c*/ 	.word	0xffffffff


	//   ....[185]....
        /*0760*/ 	.word	0xffffffff


	//   ....[186]....
        /*0764*/ 	.word	0xffffffff


	//   ....[187]....
        /*0768*/ 	.word	0xffffffff


	//   ....[188]....
        /*076c*/ 	.word	0xffffffff


	//   ....[189]....
        /*0770*/ 	.word	0xffffffff


	//   ....[190]....
        /*0774*/ 	.word	0xffffffff


	//   ....[191]....
        /*0778*/ 	.word	0xffffffff


	//   ....[192]....
        /*077c*/ 	.word	0xffffffff


	//   ....[193]....
        /*0780*/ 	.word	0xffffffff


	//   ....[194]....
        /*0784*/ 	.word	0xffffffff


	//   ....[195]....
        /*0788*/ 	.word	0x0500000f


	//   ....[196]....
        /*078c*/ 	.word	0x0500000f


	//   ....[197]....
        /*0790*/ 	.word	0x0500000f


	//   ....[198]....
        /*0794*/ 	.word	0x0500000f


	//   ....[199]....
        /*0798*/ 	.word	0x0500000f


	//   ....[200]....
        /*079c*/ 	.word	0x0500000f


	//   ....[201]....
        /*07a0*/ 	.word	0x0500000f


	//   ....[202]....
        /*07a4*/ 	.word	0x0500000f


	//   ....[203]....
        /*07a8*/ 	.word	0x0500000f


	//   ....[204]....
        /*07ac*/ 	.word	0x0500000f


	//   ....[205]....
        /*07b0*/ 	.word	0x0500000f


	//   ....[206]....
        /*07b4*/ 	.word	0x0500000f


	//   ....[207]....
        /*07b8*/ 	.word	0x0500000f


	//   ....[208]....
        /*07bc*/ 	.word	0x0500000f


	//   ....[209]....
        /*07c0*/ 	.word	0x0500000f


	//   ....[210]....
        /*07c4*/ 	.word	0x0500000f


	//   ....[211]....
        /*07c8*/ 	.word	0x0500000f


	//   ....[212]....
        /*07cc*/ 	.word	0x0500000f


	//   ....[213]....
        /*07d0*/ 	.word	0x0500000f


	//   ....[214]....
        /*07d4*/ 	.word	0x0500000f


	//   ....[215]....
        /*07d8*/ 	.word	0x0500000f


	//   ....[216]....
        /*07dc*/ 	.word	0x0500000f


	//   ....[217]....
        /*07e0*/ 	.word	0x0500000f


	//   ....[218]....
        /*07e4*/ 	.word	0x0500000f


	//   ....[219]....
        /*07e8*/ 	.word	0x0500000f


	//   ....[220]....
        /*07ec*/ 	.word	0x0500000f


	//   ....[221]....
        /*07f0*/ 	.word	0x0500000f


	//   ....[222]....
        /*07f4*/ 	.word	0x0500000f


	//   ....[223]....
        /*07f8*/ 	.word	0x0500000f


	//   ....[224]....
        /*07fc*/ 	.word	0x0500000f


	//   ....[225]....
        /*0800*/ 	.word	0x0500000f


	//   ....[226]....
        /*0804*/ 	.word	0x0500000f


	//   ....[227]....
        /*0808*/ 	.word	0x0500000f


	//   ....[228]....
        /*080c*/ 	.word	0x0500000f


	//   ....[229]....
        /*0810*/ 	.word	0x0500000f


	//   ....[230]....
        /*0814*/ 	.word	0x0500000f


	//   ....[231]....
        /*0818*/ 	.word	0x0500000f


	//   ....[232]....
        /*081c*/ 	.word	0x0500000f


	//   ....[233]....
        /*0820*/ 	.word	0x0500000f


	//   ....[234]....
        /*0824*/ 	.word	0x0500000f


	//   ....[235]....
        /*0828*/ 	.word	0x0500000f


	//   ....[236]....
        /*082c*/ 	.word	0x0500000f


	//   ....[237]....
        /*0830*/ 	.word	0x0500000f


	//   ....[238]....
        /*0834*/ 	.word	0x0500000f


	//   ....[239]....
        /*0838*/ 	.word	0x0500000f


	//   ....[240]....
        /*083c*/ 	.word	0x0500000f


	//   ....[241]....
        /*0840*/ 	.word	0x0500000f


	//   ....[242]....
        /*0844*/ 	.word	0x0500000f


	//   ....[243]....
        /*0848*/ 	.word	0x0500000f


	//   ....[244]....
        /*084c*/ 	.word	0x0500000f


	//   ....[245]....
        /*0850*/ 	.word	0x0500000f


	//   ....[246]....
        /*0854*/ 	.word	0x0500000f


	//   ....[247]....
        /*0858*/ 	.word	0x0500000f


	//   ....[248]....
        /*085c*/ 	.word	0x0500000f


	//   ....[249]....
        /*0860*/ 	.word	0x0500000f


	//   ....[250]....
        /*0864*/ 	.word	0x0500000f


	//   ....[251]....
        /*0868*/ 	.word	0x0500000f


	//   ....[252]....
        /*086c*/ 	.word	0x0500000f


	//   ....[253]....
        /*0870*/ 	.word	0x0500000f


	//   ....[254]....
        /*0874*/ 	.word	0x0500000f


	//   ....[255]....
        /*0878*/ 	.word	0x0500000f


	//   ....[0]....
        /*087c*/ 	.word	0x0500000f


	//   ....[1]....
        /*0880*/ 	.word	0x0500000f


	//   ....[2]....
        /*0884*/ 	.word	0x0500000f


	//   ....[3]....
        /*0888*/ 	.word	0x0500000f


	//   ....[4]....
        /*088c*/ 	.word	0x0500000f


	//   ....[5]....
        /*0890*/ 	.word	0x0500000f


	//   ....[6]....
        /*0894*/ 	.word	0x0500000f


	//   ....[7]....
        /*0898*/ 	.word	0x0500000f


	//   ....[8]....
        /*089c*/ 	.word	0x0500000f


	//   ....[9]....
        /*08a0*/ 	.word	0x0500000f


	//   ....[10]....
        /*08a4*/ 	.word	0x0500000f


	//   ....[11]....
        /*08a8*/ 	.word	0x0500000f


	//   ....[12]....
        /*08ac*/ 	.word	0x0500000f


	//   ....[13]....
        /*08b0*/ 	.word	0x0500000f


	//   ....[14]....
        /*08b4*/ 	.word	0x0500000f


	//   ....[15]....
        /*08b8*/ 	.word	0x0500000f


	//   ....[16]....
        /*08bc*/ 	.word	0x0500000f


	//   ....[17]....
        /*08c0*/ 	.word	0x0500000f


	//   ....[18]....
        /*08c4*/ 	.word	0x0500000f


	//   ....[19]....
        /*08c8*/ 	.word	0x0500000f


	//   ....[20]....
        /*08cc*/ 	.word	0x0500000f


	//   ....[21]....
        /*08d0*/ 	.word	0x0500000f


	//   ....[22]....
        /*08d4*/ 	.word	0x0500000f


	//   ....[23]....
        /*08d8*/ 	.word	0x0500000f


	//   ....[24]....
        /*08dc*/ 	.word	0x0500000f


	//   ....[25]....
        /*08e0*/ 	.word	0x0500000f


	//   ....[26]....
        /*08e4*/ 	.word	0x0500000f


	//   ....[27]....
        /*08e8*/ 	.word	0x0500000f


	//   ....[28]....
        /*08ec*/ 	.word	0x0500000f


	//   ....[29]....
        /*08f0*/ 	.word	0x0500000f


	//   ....[30]....
        /*08f4*/ 	.word	0x0500000f


	//   ....[31]....
        /*08f8*/ 	.word	0x0500000f


	//   ....[32]....
        /*08fc*/ 	.word	0x0500000f


	//   ....[33]....
        /*0900*/ 	.word	0x0500000f


	//   ....[34]....
        /*0904*/ 	.word	0x0500000f


	//   ....[35]....
        /*0908*/ 	.word	0x0500000f


	//   ....[36]....
        /*090c*/ 	.word	0x0500000f


	//   ....[37]....
        /*0910*/ 	.word	0x0500000f


	//   ....[38]....
        /*0914*/ 	.word	0x0500000f


	//   ....[39]....
        /*0918*/ 	.word	0x0500000f


	//   ....[40]....
        /*091c*/ 	.word	0x0500000f


	//   ....[41]....
        /*0920*/ 	.word	0x0500000f


	//   ....[42]....
        /*0924*/ 	.word	0x0500000f


	//   ....[43]....
        /*0928*/ 	.word	0x0500000f


	//   ....[44]....
        /*092c*/ 	.word	0x0500000f


	//   ....[45]....
        /*0930*/ 	.word	0x0500000f


	//   ....[46]....
        /*0934*/ 	.word	0x0500000f


	//   ....[47]....
        /*0938*/ 	.word	0x0500000f


	//   ....[48]....
        /*093c*/ 	.word	0x0500000f


	//   ....[49]....
        /*0940*/ 	.word	0x0500000f


	//   ....[50]....
        /*0944*/ 	.word	0x0500000f


	//   ....[51]....
        /*0948*/ 	.word	0x0500000f


	//   ....[52]....
        /*094c*/ 	.word	0x0500000f


	//   ....[53]....
        /*0950*/ 	.word	0x0500000f


	//   ....[54]....
        /*0954*/ 	.word	0x0500000f


	//   ....[55]....
        /*0958*/ 	.word	0x0500000f


	//   ....[56]....
        /*095c*/ 	.word	0x0500000f


	//   ....[57]....
        /*0960*/ 	.word	0x0500000f


	//   ....[58]....
        /*0964*/ 	.word	0x0500000f


	//   ....[59]....
        /*0968*/ 	.word	0x0500000f


	//   ....[60]....
        /*096c*/ 	.word	0x0500000f


	//   ....[61]....
        /*0970*/ 	.word	0x0500000f


	//   ....[62]....
        /*0974*/ 	.word	0x0500000f


	//   ....[63]....
        /*0978*/ 	.word	0x0500000f


	//   ....[64]....
        /*097c*/ 	.word	0x0500000f


	//----- nvinfo : EIATTR_COOP_GROUP_INSTR_OFFSETS
	.align		4
.L_323:
        /*0980*/ 	.byte	0x04, 0x28
        /*0982*/ 	.short	(.L_325 - .L_324)


	//   ....[0]....
.L_324:
        /*0984*/ 	.word	0x00000060


	//   ....[1]....
        /*0988*/ 	.word	0x00000140


	//   ....[2]....
        /*098c*/ 	.word	0x00000190


	//   ....[3]....
        /*0990*/ 	.word	0x000003c0


	//   ....[4]....
        /*0994*/ 	.word	0x00000520


	//   ....[5]....
        /*0998*/ 	.word	0x00000640


	//   ....[6]....
        /*099c*/ 	.word	0x000007a0


	//   ....[7]....
        /*09a0*/ 	.word	0x00003720


	//   ....[8]....
        /*09a4*/ 	.word	0x00003730


	//   ....[9]....
        /*09a8*/ 	.word	0x00004600


	//   ....[10]....
        /*09ac*/ 	.word	0x00004610


	//   ....[11]....
        /*09b0*/ 	.word	0x000054f0


	//   ....[12]....
        /*09b4*/ 	.word	0x00005500


	//   ....[13]....
        /*09b8*/ 	.word	0x00007190


	//   ....[14]....
        /*09bc*/ 	.word	0x000071a0


	//   ....[15]....
        /*09c0*/ 	.word	0x000081b0


	//   ....[16]....
        /*09c4*/ 	.word	0x000081c0


	//   ....[17]....
        /*09c8*/ 	.word	0x000092c0


	//   ....[18]....
        /*09cc*/ 	.word	0x000092d0


	//   ....[19]....
        /*09d0*/ 	.word	0x0000a4e0


	//   ....[20]....
        /*09d4*/ 	.word	0x0000a4f0


	//   ....[21]....
        /*09d8*/ 	.word	0x0000a6b0


	//   ....[22]....
        /*09dc*/ 	.word	0x0000a6c0


	//   ....[23]....
        /*09e0*/ 	.word	0x0000a890


	//   ....[24]....
        /*09e4*/ 	.word	0x0000a8a0


	//   ....[25]....
        /*09e8*/ 	.word	0x0000ad10


	//   ....[26]....
        /*09ec*/ 	.word	0x0000ad20


	//   ....[27]....
        /*09f0*/ 	.word	0x0000aea0


	//   ....[28]....
        /*09f4*/ 	.word	0x0000aec0


	//   ....[29]....
        /*09f8*/ 	.word	0x0000b050


	//   ....[30]....
        /*09fc*/ 	.word	0x0000b070


	//   ....[31]....
        /*0a00*/ 	.word	0x0000b920


	//   ....[32]....
        /*0a04*/ 	.word	0x0000c130


	//   ....[33]....
        /*0a08*/ 	.word	0x0000c140


	//   ....[34]....
        /*0a0c*/ 	.word	0x0000c150


	//   ....[35]....
        /*0a10*/ 	.word	0x0000c160


	//   ....[36]....
        /*0a14*/ 	.word	0x0000c760


	//   ....[37]....
        /*0a18*/ 	.word	0x0000c770


	//   ....[38]....
        /*0a1c*/ 	.word	0x0000c780


	//   ....[39]....
        /*0a20*/ 	.word	0x0000c790


	//   ....[40]....
        /*0a24*/ 	.word	0x0000cd60


	//   ....[41]....
        /*0a28*/ 	.word	0x0000cd70


	//   ....[42]....
        /*0a2c*/ 	.word	0x0000cd80


	//   ....[43]....
        /*0a30*/ 	.word	0x0000cd90


	//   ....[44]....
        /*0a34*/ 	.word	0x0000d380


	//   ....[45]....
        /*0a38*/ 	.word	0x0000d390


	//   ....[46]....
        /*0a3c*/ 	.word	0x0000d3a0


	//   ....[47]....
        /*0a40*/ 	.word	0x0000d3b0


	//   ....[48]....
        /*0a44*/ 	.word	0x00010e70


	//   ....[49]....
        /*0a48*/ 	.word	0x00010e80


	//   ....[50]....
        /*0a4c*/ 	.word	0x00010e90


	//   ....[51]....
        /*0a50*/ 	.word	0x00010ea0


	//   ....[52]....
        /*0a54*/ 	.word	0x00011380


	//   ....[53]....
        /*0a58*/ 	.word	0x00011390


	//   ....[54]....
        /*0a5c*/ 	.word	0x000113a0


	//   ....[55]....
        /*0a60*/ 	.word	0x000113b0


	//   ....[56]....
        /*0a64*/ 	.word	0x00011860


	//   ....[57]....
        /*0a68*/ 	.word	0x00011870


	//   ....[58]....
        /*0a6c*/ 	.word	0x00011880


	//   ....[59]....
        /*0a70*/ 	.word	0x00011890


	//   ....[60]....
        /*0a74*/ 	.word	0x00011d60


	//   ....[61]....
        /*0a78*/ 	.word	0x00011d70


	//   ....[62]....
        /*0a7c*/ 	.word	0x00011d80


	//   ....[63]....
        /*0a80*/ 	.word	0x00011d90


	//   ....[64]....
        /*0a84*/ 	.word	0x00018f60


	//   ....[65]....
        /*0a88*/ 	.word	0x00019370


	//   ....[66]....
        /*0a8c*/ 	.word	0x000193b0


	//   ....[67]....
        /*0a90*/ 	.word	0x00019460


	//   ....[68]....
        /*0a94*/ 	.word	0x00019800


	//   ....[69]....
        /*0a98*/ 	.word	0x00019830


	//   ....[70]....
        /*0a9c*/ 	.word	0x0001e2d0


	//   ....[71]....
        /*0aa0*/ 	.word	0x0001e6a0


	//   ....[72]....
        /*0aa4*/ 	.word	0x0001e6f0


	//   ....[73]....
        /*0aa8*/ 	.word	0x0001e7a0


	//   ....[74]....
        /*0aac*/ 	.word	0x0001ed10


	//   ....[75]....
        /*0ab0*/ 	.word	0x0001ed80


	//   ....[76]....
        /*0ab4*/ 	.word	0x000234b0


	//   ....[77]....
        /*0ab8*/ 	.word	0x000234c0


	//   ....[78]....
        /*0abc*/ 	.word	0x000234f0


	//   ....[79]....
        /*0ac0*/ 	.word	0x00023500


	//   ....[80]....
        /*0ac4*/ 	.word	0x00024a70


	//   ....[81]....
        /*0ac8*/ 	.word	0x00024af0


	//   ....[82]....
        /*0acc*/ 	.word	0x00024b10


	//   ....[83]....
        /*0ad0*/ 	.word	0x00024b20


	//   ....[84]....
        /*0ad4*/ 	.word	0x00026a20


	//   ....[85]....
        /*0ad8*/ 	.word	0x00026a60


	//   ....[86]....
        /*0adc*/ 	.word	0x00026aa0


	//   ....[87]....
        /*0ae0*/ 	.word	0x00026af0


	//   ....[88]....
        /*0ae4*/ 	.word	0x00027120


	//   ....[89]....
        /*0ae8*/ 	.word	0x00027150


	//   ....[90]....
        /*0aec*/ 	.word	0x000272a0


	//   ....[91]....
        /*0af0*/ 	.word	0x000272c0


	//   ....[92]....
        /*0af4*/ 	.word	0x00027410


	//   ....[93]....
        /*0af8*/ 	.word	0x00027430


	//   ....[94]....
        /*0afc*/ 	.word	0x00027590


	//   ....[95]....
        /*0b00*/ 	.word	0x000275b0


	//   ....[96]....
        /*0b04*/ 	.word	0x00027f50


	//   ....[97]....
        /*0b08*/ 	.word	0x00027f60


	//   ....[98]....
        /*0b0c*/ 	.word	0x000280c0


	//   ....[99]....
        /*0b10*/ 	.word	0x000280e0


	//   ....[100]....
        /*0b14*/ 	.word	0x00028230


	//   ....[101]....
        /*0b18*/ 	.word	0x00028250


	//   ....[102]....
        /*0b1c*/ 	.word	0x000283b0


	//   ....[103]....
        /*0b20*/ 	.word	0x000283d0


	//   ....[104]....
        /*0b24*/ 	.word	0x000285b0


	//   ....[105]....
        /*0b28*/ 	.word	0x00028770


	//   ....[106]....
        /*0b2c*/ 	.word	0x000287a0


	//   ....[107]....
        /*0b30*/ 	.word	0x000287d0


	//   ....[108]....
        /*0b34*/ 	.word	0x00028800


	//   ....[109]....
        /*0b38*/ 	.word	0x00028830


	//   ....[110]....
        /*0b3c*/ 	.word	0x00028860


	//   ....[111]....
        /*0b40*/ 	.word	0x000289e0


	//   ....[112]....
        /*0b44*/ 	.word	0x00028a10


	//   ....[113]....
        /*0b48*/ 	.word	0x00028a40


	//   ....[114]....
        /*0b4c*/ 	.word	0x00028a70


	//   ....[115]....
        /*0b50*/ 	.word	0x00028aa0


	//   ....[116]....
        /*0b54*/ 	.word	0x00028ad0


	//   ....[117]....
        /*0b58*/ 	.word	0x00028b70


	//   ....[118]....
        /*0b5c*/ 	.word	0x00028bd0


	//   ....[119]....
        /*0b60*/ 	.word	0x00028c60


	//   ....[120]....
        /*0b64*/ 	.word	0x00029ab0


	//   ....[121]....
        /*0b68*/ 	.word	0x0002bfd0


	//   ....[122]....
        /*0b6c*/ 	.word	0x0002c010


	//   ....[123]....
        /*0b70*/ 	.word	0x0002c050


	//   ....[124]....
        /*0b74*/ 	.word	0x0002c110


	//   ....[125]....
        /*0b78*/ 	.word	0x0002c140


	//   ....[126]....
        /*0b7c*/ 	.word	0x0002c1a0


	//   ....[127]....
        /*0b80*/ 	.word	0x0002c1e0


	//   ....[128]....
        /*0b84*/ 	.word	0x0002c240


	//   ....[129]....
        /*0b88*/ 	.word	0x0002c260


	//   ....[130]....
        /*0b8c*/ 	.word	0x0002c290


	//   ....[131]....
        /*0b90*/ 	.word	0x0002cae0


	//   ....[132]....
        /*0b94*/ 	.word	0x0002cb20


	//   ....[133]....
        /*0b98*/ 	.word	0x0002cb40


	//   ....[134]....
        /*0b9c*/ 	.word	0x0002cbe0


	//   ....[135]....
        /*0ba0*/ 	.word	0x0002cbf0


	//   ....[136]....
        /*0ba4*/ 	.word	0x0002cca0


	//   ....[137]....
        /*0ba8*/ 	.word	0x0002ccb0


	//   ....[138]....
        /*0bac*/ 	.word	0x0002cd60


	//   ....[139]....
        /*0bb0*/ 	.word	0x0002cd70


	//   ....[140]....
        /*0bb4*/ 	.word	0x0002ce20


	//   ....[141]....
        /*0bb8*/ 	.word	0x0002ce30


	//   ....[142]....
        /*0bbc*/ 	.word	0x0002cee0


	//   ....[143]....
        /*0bc0*/ 	.word	0x0002cef0


	//   ....[144]....
        /*0bc4*/ 	.word	0x0002cfa0


	//   ....[145]....
        /*0bc8*/ 	.word	0x0002cfb0


	//   ....[146]....
        /*0bcc*/ 	.word	0x0002d000


	//   ....[147]....
        /*0bd0*/ 	.word	0x0002d830


	//   ....[148]....
        /*0bd4*/ 	.word	0x0002d870


	//   ....[149]....
        /*0bd8*/ 	.word	0x0002d8a0


	//   ....[150]....
        /*0bdc*/ 	.word	0x0002d960


	//   ....[151]....
        /*0be0*/ 	.word	0x0002d990


	//   ....[152]....
        /*0be4*/ 	.word	0x0002d9e0


	//   ....[153]....
        /*0be8*/ 	.word	0x0002da10


	//   ....[154]....
        /*0bec*/ 	.word	0x0002da60


	//   ....[155]....
        /*0bf0*/ 	.word	0x0002da90


	//   ....[156]....
        /*0bf4*/ 	.word	0x0002db00


	//   ....[157]....
        /*0bf8*/ 	.word	0x0002de00


	//   ....[158]....
        /*0bfc*/ 	.word	0x0002de30


	//   ....[159]....
        /*0c00*/ 	.word	0x0002def0


	//   ....[160]....
        /*0c04*/ 	.word	0x0002df00


	//   ....[161]....
        /*0c08*/ 	.word	0x0002dfb0


	//   ....[162]....
        /*0c0c*/ 	.word	0x0002dfc0


	//   ....[163]....
        /*0c10*/ 	.word	0x0002e070


	//   ....[164]....
        /*0c14*/ 	.word	0x0002e080


	//   ....[165]....
        /*0c18*/ 	.word	0x0002e090


	//   ....[166]....
        /*0c1c*/ 	.word	0x0002e140


	//   ....[167]....
        /*0c20*/ 	.word	0x0002e700


	//   ....[168]....
        /*0c24*/ 	.word	0x0002e740


	//   ....[169]....
        /*0c28*/ 	.word	0x0002e7e0


	//   ....[170]....
        /*0c2c*/ 	.word	0x0002e810


	//   ....[171]....
        /*0c30*/ 	.word	0x0002e8a0


	//   ....[172]....
        /*0c34*/ 	.word	0x0002e8d0


	//   ....[173]....
        /*0c38*/ 	.word	0x0002e960


	//   ....[174]....
        /*0c3c*/ 	.word	0x0002e990


	//   ....[175]....
        /*0c40*/ 	.word	0x0002e9a0


	//   ....[176]....
        /*0c44*/ 	.word	0x0002ea30


	//   ....[177]....
        /*0c48*/ 	.word	0x0002ee90


	//   ....[178]....
        /*0c4c*/ 	.word	0x0002eec0


	//   ....[179]....
        /*0c50*/ 	.word	0x0002eef0


	//   ....[180]....
        /*0c54*/ 	.word	0x0002ef20


	//   ....[181]....
        /*0c58*/ 	.word	0x0002ef50


	//   ....[182]....
        /*0c5c*/ 	.word	0x0002ef80


	//   ....[183]....
        /*0c60*/ 	.word	0x0002efb0


	//   ....[184]....
        /*0c64*/ 	.word	0x0002efe0


	//   ....[185]....
        /*0c68*/ 	.word	0x0002f170


	//   ....[186]....
        /*0c6c*/ 	.word	0x0002f1a0


	//   ....[187]....
        /*0c70*/ 	.word	0x0002f1d0


	//   ....[188]....
        /*0c74*/ 	.word	0x0002f200


	//   ....[189]....
        /*0c78*/ 	.word	0x0002f230


	//   ....[190]....
        /*0c7c*/ 	.word	0x0002f260


	//   ....[191]....
        /*0c80*/ 	.word	0x0002f320


	//   ....[192]....
        /*0c84*/ 	.word	0x0002f340


	//   ....[193]....
        /*0c88*/ 	.word	0x0002f3b0


	//   ....[194]....
        /*0c8c*/ 	.word	0x0002fa60


	//   ....[195]....
        /*0c90*/ 	.word	0x0002fd80


	//   ....[196]....
        /*0c94*/ 	.word	0x0002fe10


	//   ....[197]....
        /*0c98*/ 	.word	0x0002feb0


	//   ....[198]....
        /*0c9c*/ 	.word	0x0002ff40


	//   ....[199]....
        /*0ca0*/ 	.word	0x0002ffe0


	//   ....[200]....
        /*0ca4*/ 	.word	0x00030070


	//   ....[201]....
        /*0ca8*/ 	.word	0x00030160


	//   ....[202]....
        /*0cac*/ 	.word	0x000301f0


	//   ....[203]....
        /*0cb0*/ 	.word	0x00030290


	//   ....[204]....
        /*0cb4*/ 	.word	0x00030320


	//   ....[205]....
        /*0cb8*/ 	.word	0x000303c0


	//   ....[206]....
        /*0cbc*/ 	.word	0x00030450


	//   ....[207]....
        /*0cc0*/ 	.word	0x00030540


	//   ....[208]....
        /*0cc4*/ 	.word	0x000305d0


	//   ....[209]....
        /*0cc8*/ 	.word	0x00030670


	//   ....[210]....
        /*0ccc*/ 	.word	0x00030700


	//   ....[211]....
        /*0cd0*/ 	.word	0x000307a0


	//   ....[212]....
        /*0cd4*/ 	.word	0x00030830


	//   ....[213]....
        /*0cd8*/ 	.word	0x00030920


	//   ....[214]....
        /*0cdc*/ 	.word	0x000309b0


	//   ....[215]....
        /*0ce0*/ 	.word	0x00030a00


	//   ....[216]....
        /*0ce4*/ 	.word	0x00030a50


	//   ....[217]....
        /*0ce8*/ 	.word	0x00030ae0


	//   ....[218]....
        /*0cec*/ 	.word	0x00030b70


	//   ....[219]....
        /*0cf0*/ 	.word	0x00030bc0


	//   ....[220]....
        /*0cf4*/ 	.word	0x00030c10


	//   ....[221]....
        /*0cf8*/ 	.word	0x00030ca0


	//   ....[222]....
        /*0cfc*/ 	.word	0x00030d30


	//   ....[223]....
        /*0d00*/ 	.word	0x00030d80


	//   ....[224]....
        /*0d04*/ 	.word	0x00030dd0


	//   ....[225]....
        /*0d08*/ 	.word	0x00030e60


	//   ....[226]....
        /*0d0c*/ 	.word	0x00030ef0


	//   ....[227]....
        /*0d10*/ 	.word	0x00030f40


	//   ....[228]....
        /*0d14*/ 	.word	0x00030f90


	//   ....[229]....
        /*0d18*/ 	.word	0x00031070


	//   ....[230]....
        /*0d1c*/ 	.word	0x00031100


	//   ....[231]....
        /*0d20*/ 	.word	0x00031150


	//   ....[232]....
        /*0d24*/ 	.word	0x000311a0


	//   ....[233]....
        /*0d28*/ 	.word	0x00031230


	//   ....[234]....
        /*0d2c*/ 	.word	0x000312c0


	//   ....[235]....
        /*0d30*/ 	.word	0x00031310


	//   ....[236]....
        /*0d34*/ 	.word	0x00031360


	//   ....[237]....
        /*0d38*/ 	.word	0x000313f0


	//   ....[238]....
        /*0d3c*/ 	.word	0x00031480


	//   ....[239]....
        /*0d40*/ 	.word	0x000314d0


	//   ....[240]....
        /*0d44*/ 	.word	0x00031520


	//   ....[241]....
        /*0d48*/ 	.word	0x000315b0


	//   ....[242]....
        /*0d4c*/ 	.word	0x00031640


	//   ....[243]....
        /*0d50*/ 	.word	0x00031690


	//   ....[244]....
        /*0d54*/ 	.word	0x000316e0


	//   ....[245]....
        /*0d58*/ 	.word	0x000319e0


	//   ....[246]....
        /*0d5c*/ 	.word	0x00031cc0


	//   ....[247]....
        /*0d60*/ 	.word	0x00031db0


	//   ....[248]....
        /*0d64*/ 	.word	0x00031e90


	//   ....[249]....
        /*0d68*/ 	.word	0x00031fe0


	//   ....[250]....
        /*0d6c*/ 	.word	0x00032030


	//   ....[251]....
        /*0d70*/ 	.word	0x00032140


	//   ....[252]....
        /*0d74*/ 	.word	0x000321a0


	//   ....[253]....
        /*0d78*/ 	.word	0x000322b0


	//   ....[254]....
        /*0d7c*/ 	.word	0x00032310


	//   ....[255]....
        /*0d80*/ 	.word	0x00032410


	//   ....[0]....
        /*0d84*/ 	.word	0x00032460


	//   ....[1]....
        /*0d88*/ 	.word	0x00032510


	//   ....[2]....
        /*0d8c*/ 	.word	0x00032570


	//   ....[3]....
        /*0d90*/ 	.word	0x000326a0


	//   ....[4]....
        /*0d94*/ 	.word	0x000326f0


	//   ....[5]....
        /*0d98*/ 	.word	0x00032830


	//   ....[6]....
        /*0d9c*/ 	.word	0x00032880


	//   ....[7]....
        /*0da0*/ 	.word	0x000329c0


	//   ....[8]....
        /*0da4*/ 	.word	0x00032a10


	//   ....[9]....
        /*0da8*/ 	.word	0x00032b50


	//   ....[10]....
        /*0dac*/ 	.word	0x00032ba0


	//   ....[11]....
        /*0db0*/ 	.word	0x00032ce0


	//   ....[12]....
        /*0db4*/ 	.word	0x00032d30


	//   ....[13]....
        /*0db8*/ 	.word	0x00032e70


	//   ....[14]....
        /*0dbc*/ 	.word	0x00032ec0


	//   ....[15]....
        /*0dc0*/ 	.word	0x00032fe0


	//   ....[16]....
        /*0dc4*/ 	.word	0x00033030


	//   ....[17]....
        /*0dc8*/ 	.word	0x00033160


	//   ....[18]....
        /*0dcc*/ 	.word	0x00033230


	//   ....[19]....
        /*0dd0*/ 	.word	0x000333a0


	//   ....[20]....
        /*0dd4*/ 	.word	0x000333f0


	//   ....[21]....
        /*0dd8*/ 	.word	0x000334f0


	//   ....[22]....
        /*0ddc*/ 	.word	0x00033540


	//   ....[23]....
        /*0de0*/ 	.word	0x00033640


	//   ....[24]....
        /*0de4*/ 	.word	0x00033690


	//   ....[25]....
        /*0de8*/ 	.word	0x000337c0


	//   ....[26]....
        /*0dec*/ 	.word	0x00033810


	//   ....[27]....
        /*0df0*/ 	.word	0x00033900


	//   ....[28]....
        /*0df4*/ 	.word	0x000339a0


	//   ....[29]....
        /*0df8*/ 	.word	0x00033ae0


	//   ....[30]....
        /*0dfc*/ 	.word	0x00033b30


	//   ....[31]....
        /*0e00*/ 	.word	0x00033c70


	//   ....[32]....
        /*0e04*/ 	.word	0x00033cc0


	//   ....[33]....
        /*0e08*/ 	.word	0x00033e00


	//   ....[34]....
        /*0e0c*/ 	.word	0x00033e50


	//   ....[35]....
        /*0e10*/ 	.word	0x00033f90


	//   ....[36]....
        /*0e14*/ 	.word	0x00033fe0


	//   ....[37]....
        /*0e18*/ 	.word	0x000340d0


	//   ....[38]....
        /*0e1c*/ 	.word	0x00034190


	//   ....[39]....
        /*0e20*/ 	.word	0x00034330


	//   ....[40]....
        /*0e24*/ 	.word	0x00034380


	//   ....[41]....
        /*0e28*/ 	.word	0x000344b0


	//   ....[42]....
        /*0e2c*/ 	.word	0x00034500


	//   ....[43]....
        /*0e30*/ 	.word	0x00034630


	//   ....[44]....
        /*0e34*/ 	.word	0x00034680


	//   ....[45]....
        /*0e38*/ 	.word	0x000347b0


	//   ....[46]....
        /*0e3c*/ 	.word	0x00034800


	//   ....[47]....
        /*0e40*/ 	.word	0x00034890


	//   ....[48]....
        /*0e44*/ 	.word	0x00034930


	//   ....[49]....
        /*0e48*/ 	.word	0x00034a60


	//   ....[50]....
        /*0e4c*/ 	.word	0x00034ad0


	//   ....[51]....
        /*0e50*/ 	.word	0x00034b40


	//   ....[52]....
        /*0e54*/ 	.word	0x00034bb0


	//   ....[53]....
        /*0e58*/ 	.word	0x00034c20


	//   ....[54]....
        /*0e5c*/ 	.word	0x00034ca0


	//   ....[55]....
        /*0e60*/ 	.word	0x00034d30


	//   ....[56]....
        /*0e64*/ 	.word	0x00034dc0


	//   ....[57]....
        /*0e68*/ 	.word	0x00034e30


	//   ....[58]....
        /*0e6c*/ 	.word	0x00034ea0


	//   ....[59]....
        /*0e70*/ 	.word	0x00034f10


	//   ....[60]....
        /*0e74*/ 	.word	0x00034f90


	//   ....[61]....
        /*0e78*/ 	.word	0x00035000


	//   ....[62]....
        /*0e7c*/ 	.word	0x000350a0


	//   ....[63]....
        /*0e80*/ 	.word	0x00035130


	//   ....[64]....
        /*0e84*/ 	.word	0x00035250


	//----- nvinfo : EIATTR_REG_RECONFIG
	.align		4
.L_325:
        /*0e88*/ 	.byte	0x01, 0x54
	.zero		2


	//----- nvinfo : EIATTR_SYSCALL_OFFSETS
	.align		4
        /*0e8c*/ 	.byte	0x04, 0x46
        /*0e8e*/ 	.short	(.L_327 - .L_326)


	//   ....[0]....
.L_326:
        /*0e90*/ 	.word	0x00001950


	//   ....[1]....
        /*0e94*/ 	.word	0x00001aa0


	//   ....[2]....
        /*0e98*/ 	.word	0x0000bac0


	//   ....[3]....
        /*0e9c*/ 	.word	0x0000bdf0


	//   ....[4]....
        /*0ea0*/ 	.word	0x0002b5b0


	//   ....[5]....
        /*0ea4*/ 	.word	0x0002b700


	//   ....[6]....
        /*0ea8*/ 	.word	0x0002b7f0


	//   ....[7]....
        /*0eac*/ 	.word	0x0002c720


	//----- nvinfo : EIATTR_MBARRIER_INSTR_OFFSETS
	.align		4
.L_327:
        /*0eb0*/ 	.byte	0x04, 0x39
        /*0eb2*/ 	.short	(.L_329 - .L_328)


	//   ....[0]....
.L_328:
        /*0eb4*/ 	.word	0x00000270
        /*0eb8*/ 	.word	0x000000ff
        /*0ebc*/ 	.word	0x00038800
        /*0ec0*/ 	.short	0x0100
        /*0ec2*/ 	.byte	0x08
	.zero		1


	//   ....[1]....
        /*0ec4*/ 	.word	0x00000280
        /*0ec8*/ 	.word	0x000000ff
        /*0ecc*/ 	.word	0x00038820
        /*0ed0*/ 	.short	0x0100
        /*0ed2*/ 	.byte	0x08
	.zero		1


	//   ....[2]....
        /*0ed4*/ 	.word	0x00000370
        /*0ed8*/ 	.word	0x000000ff
        /*0edc*/ 	.word	0x00038830
        /*0ee0*/ 	.short	0x0100
        /*0ee2*/ 	.byte	0x08
	.zero		1


	//   ....[3]....
        /*0ee4*/ 	.word	0x00000380
        /*0ee8*/ 	.word	0x000000ff
        /*0eec*/ 	.word	0x00038840
        /*0ef0*/ 	.short	0x0100
        /*0ef2*/ 	.byte	0x08
	.zero		1


	//   ....[4]....
        /*0ef4*/ 	.word	0x00000390
        /*0ef8*/ 	.word	0x000000ff
        /*0efc*/ 	.word	0x00038838
        /*0f00*/ 	.short	0x0100
        /*0f02*/ 	.byte	0x08
	.zero		1


	//   ....[5]....
        /*0f04*/ 	.word	0x000003a0
        /*0f08*/ 	.word	0x000000ff
        /*0f0c*/ 	.word	0x00038848
        /*0f10*/ 	.short	0x0100
        /*0f12*/ 	.byte	0x08
	.zero		1


	//   ....[6]....
        /*0f14*/ 	.word	0x000004d0
        /*0f18*/ 	.word	0x000000ff
        /*0f1c*/ 	.word	0x00038850
        /*0f20*/ 	.short	0x0100
        /*0f22*/ 	.byte	0x08
	.zero		1


	//   ....[7]....
        /*0f24*/ 	.word	0x000004e0
        /*0f28*/ 	.word	0x000000ff
        /*0f2c*/ 	.word	0x00038860
        /*0f30*/ 	.short	0x0100
        /*0f32*/ 	.byte	0x08
	.zero		1


	//   ....[8]....
        /*0f34*/ 	.word	0x000004f0
        /*0f38*/ 	.word	0x000000ff
        /*0f3c*/ 	.word	0x00038858
        /*0f40*/ 	.short	0x0100
        /*0f42*/ 	.byte	0x08
	.zero		1


	//   ....[9]....
        /*0f44*/ 	.word	0x00000500
        /*0f48*/ 	.word	0x000000ff
        /*0f4c*/ 	.word	0x00038868
        /*0f50*/ 	.short	0x0100
        /*0f52*/ 	.byte	0x08
	.zero		1


	//   ....[10]....
        /*0f54*/ 	.word	0x000005f0
        /*0f58*/ 	.word	0x000000ff
        /*0f5c*/ 	.word	0x00038870
        /*0f60*/ 	.short	0x0100
        /*0f62*/ 	.byte	0x06
	.zero		1


	//   ....[11]....
        /*0f64*/ 	.word	0x00000600
        /*0f68*/ 	.word	0x000000ff
        /*0f6c*/ 	.word	0x00038880
        /*0f70*/ 	.short	0x0100
        /*0f72*/ 	.byte	0x06
	.zero		1


	//   ....[12]....
        /*0f74*/ 	.word	0x00000610
        /*0f78*/ 	.word	0x000000ff
        /*0f7c*/ 	.word	0x00038878
        /*0f80*/ 	.short	0x0100
        /*0f82*/ 	.byte	0x06
	.zero		1


	//   ....[13]....
        /*0f84*/ 	.word	0x00000620
        /*0f88*/ 	.word	0x000000ff
        /*0f8c*/ 	.word	0x00038888
        /*0f90*/ 	.short	0x0100
        /*0f92*/ 	.byte	0x06
	.zero		1


	//   ....[14]....
        /*0f94*/ 	.word	0x00000750
        /*0f98*/ 	.word	0x000000ff
        /*0f9c*/ 	.word	0x00038890
        /*0fa0*/ 	.short	0x0100
        /*0fa2*/ 	.byte	0x08
	.zero		1


	//   ....[15]....
        /*0fa4*/ 	.word	0x00000760
        /*0fa8*/ 	.word	0x000000ff
        /*0fac*/ 	.word	0x000388a0
        /*0fb0*/ 	.short	0x0100
        /*0fb2*/ 	.byte	0x08
	.zero		1


	//   ....[16]....
        /*0fb4*/ 	.word	0x00000770
        /*0fb8*/ 	.word	0x000000ff
        /*0fbc*/ 	.word	0x00038898
        /*0fc0*/ 	.short	0x0100
        /*0fc2*/ 	.byte	0x08
	.zero		1


	//   ....[17]....
        /*0fc4*/ 	.word	0x00000780
        /*0fc8*/ 	.word	0x000000ff
        /*0fcc*/ 	.word	0x000388a8
        /*0fd0*/ 	.short	0x0100
        /*0fd2*/ 	.byte	0x08
	.zero		1


	//   ....[18]....
        /*0fd4*/ 	.word	0x000008b0
        /*0fd8*/ 	.word	0x000000ff
        /*0fdc*/ 	.word	0x000388b0
        /*0fe0*/ 	.short	0x0100
        /*0fe2*/ 	.byte	0x08
	.zero		1


	//   ....[19]....
        /*0fe4*/ 	.word	0x000008c0
        /*0fe8*/ 	.word	0x000000ff
        /*0fec*/ 	.word	0x000388c0
        /*0ff0*/ 	.short	0x0100
        /*0ff2*/ 	.byte	0x08
	.zero		1


	//   ....[20]....
        /*0ff4*/ 	.word	0x000008d0
        /*0ff8*/ 	.word	0x000000ff
        /*0ffc*/ 	.word	0x000388b8
        /*1000*/ 	.short	0x0100
        /*1002*/ 	.byte	0x08
	.zero		1


	//   ....[21]....
        /*1004*/ 	.word	0x000008e0
        /*1008*/ 	.word	0x000000ff
        /*100c*/ 	.word	0x000388c8
        /*1010*/ 	.short	0x0100
        /*1012*/ 	.byte	0x08
	.zero		1


	//   ....[22]....
        /*1014*/ 	.word	0x000036d0
        /*1018*/ 	.word	0x00000059
        /*101c*/ 	.word	0x00038890
        /*1020*/ 	.short	0x010a
        /*1022*/ 	.byte	0x3f
	.zero		1


	//   ....[23]....
        /*1024*/ 	.word	0x00007130
        /*1028*/ 	.word	0x00000059
        /*102c*/ 	.word	0x00038890
        /*1030*/ 	.short	0x010a
        /*1032*/ 	.byte	0x3f
	.zero		1


	//   ....[24]....
        /*1034*/ 	.word	0x0000a320
        /*1038*/ 	.word	0x00000059
        /*103c*/ 	.word	0x00038890
        /*1040*/ 	.short	0x010a
        /*1042*/ 	.byte	0x3f
	.zero		1


	//   ....[25]....
        /*1044*/ 	.word	0x0000ab20
        /*1048*/ 	.word	0x0000000b
        /*104c*/ 	.word	0x00000000
        /*1050*/ 	.short	0x0101
        /*1052*/ 	.byte	0x3f
	.zero		1


	//   ....[26]....
        /*1054*/ 	.word	0x0000ab60
        /*1058*/ 	.word	0x00000059
        /*105c*/ 	.word	0x000388b0
        /*1060*/ 	.short	0x010a
        /*1062*/ 	.byte	0x3f
	.zero		1


	//   ....[27]....
        /*1064*/ 	.word	0x0000b2b0
        /*1068*/ 	.word	0x00000059
        /*106c*/ 	.word	0x00000000
        /*1070*/ 	.short	0x0101
        /*1072*/ 	.byte	0x3f
	.zero		1


	//   ....[28]....
        /*1074*/ 	.word	0x0000bb50
        /*1078*/ 	.word	0x00000016
        /*107c*/ 	.word	0x00038800
        /*1080*/ 	.short	0x010a
        /*1082*/ 	.byte	0x3f
	.zero		1


	//   ....[29]....
        /*1084*/ 	.word	0x0000bba0
        /*1088*/ 	.word	0x00000016
        /*108c*/ 	.word	0x00038800
        /*1090*/ 	.short	0x010a
        /*1092*/ 	.byte	0x3f
	.zero		1


	//   ....[30]....
        /*1094*/ 	.word	0x0000d7b0
        /*1098*/ 	.word	0x00000016
        /*109c*/ 	.word	0x00038800
        /*10a0*/ 	.short	0x010a
        /*10a2*/ 	.byte	0x3f
	.zero		1


	//   ....[31]....
        /*10a4*/ 	.word	0x00012080
        /*10a8*/ 	.word	0x00000016
        /*10ac*/ 	.word	0x00038800
        /*10b0*/ 	.short	0x010a
        /*10b2*/ 	.byte	0x3f
	.zero		1


	//   ....[32]....
        /*10b4*/ 	.word	0x00015e00
        /*10b8*/ 	.word	0x00000000
        /*10bc*/ 	.word	0x00038830
        /*10c0*/ 	.short	0x010a
        /*10c2*/ 	.byte	0x3f
	.zero		1


	//   ....[33]....
        /*10c4*/ 	.word	0x00015e40
        /*10c8*/ 	.word	0x00000000
        /*10cc*/ 	.word	0x00038830
        /*10d0*/ 	.short	0x010a
        /*10d2*/ 	.byte	0x3f
	.zero		1


	//   ....[34]....
        /*10d4*/ 	.word	0x00019b50
        /*10d8*/ 	.word	0x00000000
        /*10dc*/ 	.word	0x00000000
        /*10e0*/ 	.short	0x0101
        /*10e2*/ 	.byte	0x3f
	.zero		1


	//   ....[35]....
        /*10e4*/ 	.word	0x0001a740
        /*10e8*/ 	.word	0x0000000a
        /*10ec*/ 	.word	0x00038830
        /*10f0*/ 	.short	0x010a
        /*10f2*/ 	.byte	0x3f
	.zero		1


	//   ....[36]....
        /*10f4*/ 	.word	0x0001a7d0
        /*10f8*/ 	.word	0x0000000a
        /*10fc*/ 	.word	0x00038830
        /*1100*/ 	.short	0x010a
        /*1102*/ 	.byte	0x3f
	.zero		1


	//   ....[37]....
        /*1104*/ 	.word	0x0001ded0
        /*1108*/ 	.word	0x00000006
        /*110c*/ 	.word	0x00038850
        /*1110*/ 	.short	0x010a
        /*1112*/ 	.byte	0x3f
	.zero		1


	//   ....[38]....
        /*1114*/ 	.word	0x0001df20
        /*1118*/ 	.word	0x00000006
        /*111c*/ 	.word	0x00038850
        /*1120*/ 	.short	0x010a
        /*1122*/ 	.byte	0x3f
	.zero		1


	//   ....[39]....
        /*1124*/ 	.word	0x0001f0f0
        /*1128*/ 	.word	0x0000000a
        /*112c*/ 	.word	0x00000000
        /*1130*/ 	.short	0x0101
        /*1132*/ 	.byte	0x3f
	.zero		1


	//   ....[40]....
        /*1134*/ 	.word	0x0001f4b0
        /*1138*/ 	.word	0x00000006
        /*113c*/ 	.word	0x00000000
        /*1140*/ 	.short	0x0101
        /*1142*/ 	.byte	0x3f
	.zero		1


	//   ....[41]....
        /*1144*/ 	.word	0x0001f720
        /*1148*/ 	.word	0x00000003
        /*114c*/ 	.word	0x00038830
        /*1150*/ 	.short	0x010a
        /*1152*/ 	.byte	0x3f
	.zero		1


	//   ....[42]....
        /*1154*/ 	.word	0x0001f7b0
        /*1158*/ 	.word	0x00000003
        /*115c*/ 	.word	0x00038830
        /*1160*/ 	.short	0x010a
        /*1162*/ 	.byte	0x3f
	.zero		1


	//   ....[43]....
        /*1164*/ 	.word	0x00022ec0
        /*1168*/ 	.word	0x00000006
        /*116c*/ 	.word	0x00038850
        /*1170*/ 	.short	0x010a
        /*1172*/ 	.byte	0x3f
	.zero		1


	//   ....[44]....
        /*1174*/ 	.word	0x00022f10
        /*1178*/ 	.word	0x00000006
        /*117c*/ 	.word	0x00038850
        /*1180*/ 	.short	0x010a
        /*1182*/ 	.byte	0x3f
	.zero		1


	//   ....[45]....
        /*1184*/ 	.word	0x00023a20
        /*1188*/ 	.word	0x000000a4
        /*118c*/ 	.word	0x00000000
        /*1190*/ 	.short	0x0101
        /*1192*/ 	.byte	0x3f
	.zero		1


	//   ....[46]....
        /*1194*/ 	.word	0x00023e30
        /*1198*/ 	.word	0x00000006
        /*119c*/ 	.word	0x00000000
        /*11a0*/ 	.short	0x0101
        /*11a2*/ 	.byte	0x3f
	.zero		1


	//   ....[47]....
        /*11a4*/ 	.word	0x000247d0
        /*11a8*/ 	.word	0x00000008
        /*11ac*/ 	.word	0x00038850
        /*11b0*/ 	.short	0x010a
        /*11b2*/ 	.byte	0x3f
	.zero		1


	//   ....[48]....
        /*11b4*/ 	.word	0x00024870
        /*11b8*/ 	.word	0x00000008
        /*11bc*/ 	.word	0x00038850
        /*11c0*/ 	.short	0x010a
        /*11c2*/ 	.byte	0x3f
	.zero		1


	//   ....[49]....
        /*11c4*/ 	.word	0x00025530
        /*11c8*/ 	.word	0x00000004
        /*11cc*/ 	.word	0x00000000
        /*11d0*/ 	.short	0x0101
        /*11d2*/ 	.byte	0x3f
	.zero		1


	//   ....[50]....
        /*11d4*/ 	.word	0x00027140
        /*11d8*/ 	.word	0x00000000
        /*11dc*/ 	.word	0x00000000
        /*11e0*/ 	.short	0x0101
        /*11e2*/ 	.byte	0x3f
	.zero		1


	//   ....[51]....
        /*11e4*/ 	.word	0x00029b90
        /*11e8*/ 	.word	0x00000016
        /*11ec*/ 	.word	0x00038820
        /*11f0*/ 	.short	0x010a
        /*11f2*/ 	.byte	0x3f
	.zero		1


	//   ....[52]....
        /*11f4*/ 	.word	0x00029c20
        /*11f8*/ 	.word	0x0000000b
        /*11fc*/ 	.word	0x000388a0
        /*1200*/ 	.short	0x010a
        /*1202*/ 	.byte	0x3f
	.zero		1


	//   ....[53]....
        /*1204*/ 	.word	0x0002a170
        /*1208*/ 	.word	0x0000000b
        /*120c*/ 	.word	0x000388c0
        /*1210*/ 	.short	0x010a
        /*1212*/ 	.byte	0x3f
	.zero		1


	//   ....[54]....
        /*1214*/ 	.word	0x0002a770
        /*1218*/ 	.word	0x0000000a
        /*121c*/ 	.word	0x000388a0
        /*1220*/ 	.short	0x010a
        /*1222*/ 	.byte	0x3f
	.zero		1


	//   ....[55]....
        /*1224*/ 	.word	0x0002acb0
        /*1228*/ 	.word	0x0000000a
        /*122c*/ 	.word	0x000388c0
        /*1230*/ 	.short	0x010a
        /*1232*/ 	.byte	0x3f
	.zero		1


	//   ....[56]....
        /*1234*/ 	.word	0x0002bde0
        /*1238*/ 	.word	0x00000005
        /*123c*/ 	.word	0x00038840
        /*1240*/ 	.short	0x010a
        /*1242*/ 	.byte	0x3f
	.zero		1


	//   ....[57]....
        /*1244*/ 	.word	0x0002c410
        /*1248*/ 	.word	0x00000005
        /*124c*/ 	.word	0x00038830
        /*1250*/ 	.short	0x0107
        /*1252*/ 	.byte	0x3f
	.zero		1


	//   ....[58]....
        /*1254*/ 	.word	0x0002c4f0
        /*1258*/ 	.word	0x00000005
        /*125c*/ 	.word	0x00038830
        /*1260*/ 	.short	0x0101
        /*1262*/ 	.byte	0x3f
	.zero		1


	//   ....[59]....
        /*1264*/ 	.word	0x0002d140
        /*1268*/ 	.word	0x00000016
        /*126c*/ 	.word	0x00038800
        /*1270*/ 	.short	0x0107
        /*1272*/ 	.byte	0x3f
	.zero		1


	//   ....[60]....
        /*1274*/ 	.word	0x0002d240
        /*1278*/ 	.word	0x00000016
        /*127c*/ 	.word	0x00038800
        /*1280*/ 	.short	0x0101
        /*1282*/ 	.byte	0x3f
	.zero		1


	//   ....[61]....
        /*1284*/ 	.word	0x0002d260
        /*1288*/ 	.word	0x00000016
        /*128c*/ 	.word	0x00038820
        /*1290*/ 	.short	0x010a
        /*1292*/ 	.byte	0x3f
	.zero		1


	//   ....[62]....
        /*1294*/ 	.word	0x0002d680
        /*1298*/ 	.word	0x00000006
        /*129c*/ 	.word	0x00038840
        /*12a0*/ 	.short	0x010a
        /*12a2*/ 	.byte	0x3f
	.zero		1


	//   ....[63]....
        /*12a4*/ 	.word	0x0002dc20
        /*12a8*/ 	.word	0x00000006
        /*12ac*/ 	.word	0x00038830
        /*12b0*/ 	.short	0x0107
        /*12b2*/ 	.byte	0x3f
	.zero		1


	//   ....[64]....
        /*12b4*/ 	.word	0x0002dce0
        /*12b8*/ 	.word	0x00000006
        /*12bc*/ 	.word	0x00038830
        /*12c0*/ 	.short	0x0101
        /*12c2*/ 	.byte	0x3f
	.zero		1


	//   ....[65]....
        /*12c4*/ 	.word	0x0002dd40
        /*12c8*/ 	.word	0x00000006
        /*12cc*/ 	.word	0x00038860
        /*12d0*/ 	.short	0x010a
        /*12d2*/ 	.byte	0x3f
	.zero		1


	//   ....[66]....
        /*12d4*/ 	.word	0x0002e250
        /*12d8*/ 	.word	0x00000006
        /*12dc*/ 	.word	0x00038850
        /*12e0*/ 	.short	0x0107
        /*12e2*/ 	.byte	0x3f
	.zero		1


	//   ....[67]....
        /*12e4*/ 	.word	0x0002e430
        /*12e8*/ 	.word	0x00000006
        /*12ec*/ 	.word	0x00038850
        /*12f0*/ 	.short	0x0101
        /*12f2*/ 	.byte	0x3f
	.zero		1


	//   ....[68]....
        /*12f4*/ 	.word	0x0002e650
        /*12f8*/ 	.word	0x00000004
        /*12fc*/ 	.word	0x00038860
        /*1300*/ 	.short	0x010a
        /*1302*/ 	.byte	0x3f
	.zero		1


	//   ....[69]....
        /*1304*/ 	.word	0x0002ebc0
        /*1308*/ 	.word	0x00000004
        /*130c*/ 	.word	0x00038850
        /*1310*/ 	.short	0x0107
        /*1312*/ 	.byte	0x3f
	.zero		1


	//   ....[70]....
        /*1314*/ 	.word	0x0002ec80
        /*1318*/ 	.word	0x00000004
        /*131c*/ 	.word	0x00038850
        /*1320*/ 	.short	0x0101
        /*1322*/ 	.byte	0x3f
	.zero		1


	//   ....[71]....
        /*1324*/ 	.word	0x0002f9e0
        /*1328*/ 	.word	0x00000005
        /*132c*/ 	.word	0x00038820
        /*1330*/ 	.short	0x010a
        /*1332*/ 	.byte	0x3f
	.zero		1


	//   ....[72]....
        /*1334*/ 	.word	0x0002fb50
        /*1338*/ 	.word	0x00000003
        /*133c*/ 	.word	0x00038840
        /*1340*/ 	.short	0x010a
        /*1342*/ 	.byte	0x3f
	.zero		1


	//   ....[73]....
        /*1344*/ 	.word	0x0002fbf0
        /*1348*/ 	.word	0x0000001b
        /*134c*/ 	.word	0x00038840
        /*1350*/ 	.short	0x010a
        /*1352*/ 	.byte	0x3f
	.zero		1


	//   ....[74]....
        /*1354*/ 	.word	0x0002fc30
        /*1358*/ 	.word	0x00000003
        /*135c*/ 	.word	0x00038860
        /*1360*/ 	.short	0x010a
        /*1362*/ 	.byte	0x3f
	.zero		1


	//   ....[75]....
        /*1364*/ 	.word	0x0002fc70
        /*1368*/ 	.word	0x0000001b
        /*136c*/ 	.word	0x00038860
        /*1370*/ 	.short	0x010a
        /*1372*/ 	.byte	0x3f
	.zero		1


	//   ....[76]....
        /*1374*/ 	.word	0x0002fcd0
        /*1378*/ 	.word	0x00000059
        /*137c*/ 	.word	0x00038890
        /*1380*/ 	.short	0x010a
        /*1382*/ 	.byte	0x3f
	.zero		1


	//   ....[77]....
        /*1384*/ 	.word	0x000300b0
        /*1388*/ 	.word	0x00000059
        /*138c*/ 	.word	0x00038890
        /*1390*/ 	.short	0x010a
        /*1392*/ 	.byte	0x3f
	.zero		1


	//   ....[78]....
        /*1394*/ 	.word	0x00030490
        /*1398*/ 	.word	0x00000059
        /*139c*/ 	.word	0x00038890
        /*13a0*/ 	.short	0x010a
        /*13a2*/ 	.byte	0x3f
	.zero		1


	//   ....[79]....
        /*13a4*/ 	.word	0x00030870
        /*13a8*/ 	.word	0x00000059
        /*13ac*/ 	.word	0x000388b0
        /*13b0*/ 	.short	0x010a
        /*13b2*/ 	.byte	0x3f
	.zero		1


	//   ....[80]....
        /*13b4*/ 	.word	0x00030fc0
        /*13b8*/ 	.word	0x00000016
        /*13bc*/ 	.word	0x00038800
        /*13c0*/ 	.short	0x010a
        /*13c2*/ 	.byte	0x3f
	.zero		1


	//   ....[81]....
        /*13c4*/ 	.word	0x00031720
        /*13c8*/ 	.word	0x00000016
        /*13cc*/ 	.word	0x00038800
        /*13d0*/ 	.short	0x010a
        /*13d2*/ 	.byte	0x3f
	.zero		1


	//   ....[82]....
        /*13d4*/ 	.word	0x00031770
        /*13d8*/ 	.word	0x00000000
        /*13dc*/ 	.word	0x00038830
        /*13e0*/ 	.short	0x010a
        /*13e2*/ 	.byte	0x3f
	.zero		1


	//   ....[83]....
        /*13e4*/ 	.word	0x000317c0
        /*13e8*/ 	.word	0x0000000a
        /*13ec*/ 	.word	0x00038830
        /*13f0*/ 	.short	0x010a
        /*13f2*/ 	.byte	0x3f
	.zero		1


	//   ....[84]....
        /*13f4*/ 	.word	0x00031810
        /*13f8*/ 	.word	0x00000006
        /*13fc*/ 	.word	0x00038850
        /*1400*/ 	.short	0x010a
        /*1402*/ 	.byte	0x3f
	.zero		1


	//   ....[85]....
        /*1404*/ 	.word	0x00031860
        /*1408*/ 	.word	0x00000003
        /*140c*/ 	.word	0x00038830
        /*1410*/ 	.short	0x010a
        /*1412*/ 	.byte	0x3f
	.zero		1


	//   ....[86]....
        /*1414*/ 	.word	0x000318b0
        /*1418*/ 	.word	0x00000006
        /*141c*/ 	.word	0x00038850
        /*1420*/ 	.short	0x010a
        /*1422*/ 	.byte	0x3f
	.zero		1


	//   ....[87]....
        /*1424*/ 	.word	0x00031900
        /*1428*/ 	.word	0x00000008
        /*142c*/ 	.word	0x00038850
        /*1430*/ 	.short	0x010a
        /*1432*/ 	.byte	0x3f
	.zero		1


	//   ....[88]....
        /*1434*/ 	.word	0x00031aa0
        /*1438*/ 	.word	0x00000016
        /*143c*/ 	.word	0x00038820
        /*1440*/ 	.short	0x010a
        /*1442*/ 	.byte	0x3f
	.zero		1


	//   ....[89]....
        /*1444*/ 	.word	0x00031af0
        /*1448*/ 	.word	0x0000000b
        /*144c*/ 	.word	0x000388a0
        /*1450*/ 	.short	0x010a
        /*1452*/ 	.byte	0x3f
	.zero		1


	//   ....[90]....
        /*1454*/ 	.word	0x00031b40
        /*1458*/ 	.word	0x0000000b
        /*145c*/ 	.word	0x000388c0
        /*1460*/ 	.short	0x010a
        /*1462*/ 	.byte	0x3f
	.zero		1


	//   ....[91]....
        /*1464*/ 	.word	0x00031b90
        /*1468*/ 	.word	0x0000000a
        /*146c*/ 	.word	0x000388a0
        /*1470*/ 	.short	0x010a
        /*1472*/ 	.byte	0x3f
	.zero		1


	//   ....[92]....
        /*1474*/ 	.word	0x00031be0
        /*1478*/ 	.word	0x0000000a
        /*147c*/ 	.word	0x000388c0
        /*1480*/ 	.short	0x010a
        /*1482*/ 	.byte	0x3f
	.zero		1


	//   ....[93]....
        /*1484*/ 	.word	0x00031d00
        /*1488*/ 	.word	0x00000005
        /*148c*/ 	.word	0x00038840
        /*1490*/ 	.short	0x010a
        /*1492*/ 	.byte	0x3f
	.zero		1


	//   ....[94]....
        /*1494*/ 	.word	0x00033060
        /*1498*/ 	.word	0x00000016
        /*149c*/ 	.word	0x00038820
        /*14a0*/ 	.short	0x010a
        /*14a2*/ 	.byte	0x3f
	.zero		1


	//   ....[95]....
        /*14a4*/ 	.word	0x000330b0
        /*14a8*/ 	.word	0x00000006
        /*14ac*/ 	.word	0x00038840
        /*14b0*/ 	.short	0x010a
        /*14b2*/ 	.byte	0x3f
	.zero		1


	//   ....[96]....
        /*14b4*/ 	.word	0x00033850
        /*14b8*/ 	.word	0x00000006
        /*14bc*/ 	.word	0x00038860
        /*14c0*/ 	.short	0x010a
        /*14c2*/ 	.byte	0x3f
	.zero		1


	//   ....[97]....
        /*14c4*/ 	.word	0x00034020
        /*14c8*/ 	.word	0x00000004
        /*14cc*/ 	.word	0x00038860
        /*14d0*/ 	.short	0x010a
        /*14d2*/ 	.byte	0x3f
	.zero		1


	//   ....[98]....
        /*14d4*/ 	.word	0x00035170
        /*14d8*/ 	.word	0x00000005
        /*14dc*/ 	.word	0x00038820
        /*14e0*/ 	.short	0x010a
        /*14e2*/ 	.byte	0x3f
	.zero		1


	//   ....[99]....
        /*14e4*/ 	.word	0x00035310
        /*14e8*/ 	.word	0x00000003
        /*14ec*/ 	.word	0x00038840
        /*14f0*/ 	.short	0x010a
        /*14f2*/ 	.byte	0x3f
	.zero		1


	//   ....[100]....
        /*14f4*/ 	.word	0x00035360
        /*14f8*/ 	.word	0x0000001b
        /*14fc*/ 	.word	0x00038840
        /*1500*/ 	.short	0x010a
        /*1502*/ 	.byte	0x3f
	.zero		1


	//   ....[101]....
        /*1504*/ 	.word	0x000353b0
        /*1508*/ 	.word	0x00000003
        /*150c*/ 	.word	0x00038860
        /*1510*/ 	.short	0x010a
        /*1512*/ 	.byte	0x3f
	.zero		1


	//----- nvinfo : EIATTR_NUM_MBARRIERS
	.align		4
.L_329:
        /*1514*/ 	.byte	0x03, 0x38
        /*1516*/ 	.short	0x0016


	//----- nvinfo : EIATTR_EXIT_INSTR_OFFSETS
	.align		4
        /*1518*/ 	.byte	0x04, 0x1c
        /*151a*/ 	.short	(.L_331 - .L_330)


	//   ....[0]....
.L_330:
        /*151c*/ 	.word	0x0002fcc0


	//----- nvinfo : EIATTR_MAX_THREADS
	.align		4
.L_331:
        /*1520*/ 	.byte	0x04, 0x05
        /*1522*/ 	.short	(.L_333 - .L_332)
.L_332:
        /*1524*/ 	.word	0x00000180
        /*1528*/ 	.word	0x00000001
        /*152c*/ 	.word	0x00000001


	//----- nvinfo : EIATTR_CRS_STACK_SIZE
	.align		4
.L_333:
        /*1530*/ 	.byte	0x04, 0x1e
        /*1532*/ 	.short	(.L_335 - .L_334)
.L_334:
        /*1534*/ 	.word	0x00000000


	//----- nvinfo : EIATTR_CBANK_PARAM_SIZE
	.align		4
.L_335:
        /*1538*/ 	.byte	0x03, 0x19
        /*153a*/ 	.short	0x0af0


	//----- nvinfo : EIATTR_PARAM_CBANK
	.align		4
        /*153c*/ 	.byte	0x04, 0x0a
        /*153e*/ 	.short	(.L_337 - .L_336)
	.align		4
.L_336:
        /*1540*/ 	.word	index@(.nv.constant0._ZN7cutlass13device_kernelIN5flash11enable_sm90INS1_16FlashAttnFwdSm90INS1_25CollectiveMainloopFwdSm90ILi2EN4cute5tupleIJNS5_1CILi1EEES8_S8_EEENS6_IJNS7_ILi128EEENS7_ILi80EEENS7_ILi256EEEEEELi256ENS_10bfloat16_tEfNS_4arch4Sm90ELb1ELb0ELb0ELb1ELb1ELb1ELb0ELb1ELb1ELb1ELb0ELb0EEENS1_21CollectiveEpilogueFwdINS6_IJSA_SC_SB_EEES9_SE_SG_Li256ELb1ELb1ELb0ELb0EEENS1_36VarlenDynamicPersistentTileSchedulerILi128ELi80ELi256ELi128ELb0ELb1ELb1ELb1ELb1ELb1EEEEEEEEEvNT_6ParamsE)
        /*1544*/ 	.short	0x0210
        /*1546*/ 	.short	0x0af0


	//----- nvinfo : EIATTR_SW_WAR
	.align		4
.L_337:
        /*1548*/ 	.byte	0x04, 0x36
        /*154a*/ 	.short	(.L_339 - .L_338)
.L_338:
        /*154c*/ 	.word	0x00000008
.L_339:


//--------------------- .nv.callgraph             --------------------------
	.section	.nv.callgraph,"",@"SHT_CUDA_CALLGRAPH"
	.align	4
	.sectionentsize	8
	.align		4
        /*0000*/ 	.word	0x00000000
	.align		4
        /*0004*/ 	.word	0xffffffff
	.align		4
        /*0008*/ 	.word	index@(_ZN7cutlass13device_kernelIN5flash11enable_sm90INS1_16FlashAttnFwdSm90INS1_25CollectiveMainloopFwdSm90ILi2EN4cute5tupleIJNS5_1CILi1EEES8_S8_EEENS6_IJNS7_ILi128EEENS7_ILi80EEENS7_ILi256EEEEEELi256ENS_10bfloat16_tEfNS_4arch4Sm90ELb0ELb0ELb0ELb0ELb1ELb0ELb0ELb1ELb1ELb1ELb0ELb0EEENS1_21CollectiveEpilogueFwdINS6_IJSA_SC_SB_EEES9_SE_SG_Li256ELb0ELb1ELb0ELb0EEENS1_29StaticPersistentTileSchedulerILb0EEEEEEEEEvNT_6ParamsE)
	.align		4
        /*000c*/ 	.word	index@(__assertfail)
	.align		4
        /*0010*/ 	.word	index@(_ZN7cutlass13device_kernelIN5flash11enable_sm90INS1_16FlashAttnFwdSm90INS1_25CollectiveMainloopFwdSm90ILi2EN4cute5tupleIJNS5_1CILi1EEES8_S8_EEENS6_IJNS7_ILi128EEENS7_ILi80EEENS7_ILi256EEEEEELi256ENS_10bfloat16_tEfNS_4arch4Sm90ELb0ELb0ELb0ELb1ELb1ELb0ELb0ELb1ELb1ELb1ELb0ELb0EEENS1_21CollectiveEpilogueFwdINS6_IJSA_SC_SB_EEES9_SE_SG_Li256ELb1ELb1ELb0ELb0EEENS1_36VarlenDynamicPersistentTileSchedulerILi128ELi80ELi256ELi128ELb0ELb1ELb1ELb0ELb1ELb1EEEEEEEEEvNT_6ParamsE)
	.align		4
        /*0014*/ 	.word	index@(__assertfail)
	.align		4
        /*0018*/ 	.word	index@(_ZN7cutlass13device_kernelIN5flash11enable_sm90INS1_16FlashAttnFwdSm90INS1_25CollectiveMainloopFwdSm90ILi2EN4cute5tupleIJNS5_1CILi1EEES8_S8_EEENS6_IJNS7_ILi128EEENS7_ILi80EEENS7_ILi256EEEEEELi256ENS_10bfloat16_tEfNS_4arch4Sm90ELb0ELb0ELb0ELb1ELb1ELb1ELb0ELb1ELb1ELb1ELb0ELb0EEENS1_21CollectiveEpilogueFwdINS6_IJSA_SC_SB_EEES9_SE_SG_Li256ELb1ELb1ELb0ELb0EEENS1_36VarlenDynamicPersistentTileSchedulerILi128ELi80ELi256ELi128ELb0ELb1ELb1ELb0ELb1ELb1EEEEEEEEEvNT_6ParamsE)
	.align		4
        /*001c*/ 	.word	index@(__assertfail)
	.align		4
        /*0020*/ 	.word	index@(_ZN7cutlass13device_kernelIN5flash11enable_sm90INS1_16FlashAttnFwdSm90INS1_25CollectiveMainloopFwdSm90ILi2EN4cute5tupleIJNS5_1CILi1EEES8_S8_EEENS6_IJNS7_ILi128EEENS7_ILi64EEENS7_ILi256EEEEEELi256ENS_10bfloat16_tEfNS_4arch4Sm90ELb0ELb1ELb0ELb0ELb1ELb0ELb0ELb1ELb1ELb1ELb0ELb0EEENS1_21CollectiveEpilogueFwdINS6_IJSA_SC_SB_EEES9_SE_SG_Li256ELb0ELb1ELb0ELb0EEENS1_30DynamicPersistentTileSchedulerILi256ELi128ELb0ELb1ELb1EEEEEEEEEvNT_6ParamsE)
	.align		4
        /*0024*/ 	.word	index@(__assertfail)
	.align		4
        /*0028*/ 	.word	index@(_ZN7cutlass13device_kernelIN5flash11enable_sm90INS1_16FlashAttnFwdSm90INS1_25CollectiveMainloopFwdSm90ILi2EN4cute5tupleIJNS5_1CILi1EEES8_S8_EEENS6_IJNS7_ILi128EEENS7_ILi64EEENS7_ILi256EEEEEELi256ENS_10bfloat16_tEfNS_4arch4Sm90ELb0ELb1ELb0ELb1ELb1ELb0ELb0ELb1ELb1ELb1ELb0ELb0EEENS1_21CollectiveEpilogueFwdINS6_IJSA_SC_SB_EEES9_SE_SG_Li256ELb1ELb1ELb0ELb0EEENS1_36VarlenDynamicPersistentTileSchedulerILi128ELi64ELi256ELi128ELb0ELb1ELb1ELb1ELb0ELb1EEEEEEEEEvNT_6ParamsE)
	.align		4
        /*002c*/ 	.word	index@(__assertfail)
	.align		4
        /*0030*/ 	.word	index@(_ZN7cutlass13device_kernelIN5flash11enable_sm90INS1_16FlashAttnFwdSm90INS1_25CollectiveMainloopFwdSm90ILi2EN4cute5tupleIJNS5_1CILi1EEES8_S8_EEENS6_IJNS7_ILi128EEENS7_ILi64EEENS7_ILi256EEEEEELi256ENS_10bfloat16_tEfNS_4arch4Sm90ELb0ELb1ELb0ELb1ELb1ELb1ELb0ELb1ELb1ELb1ELb0ELb0EEENS1_21CollectiveEpilogueFwdINS6_IJSA_SC_SB_EEES9_SE_SG_Li256ELb1ELb1ELb0ELb0EEENS1_36VarlenDynamicPersistentTileSchedulerILi128ELi64ELi256ELi128ELb0ELb1ELb1ELb1ELb0ELb1EEEEEEEEEvNT_6ParamsE)
	.align		4
        /*0034*/ 	.word	index@(__assertfail)
	.align		4
        /*0038*/ 	.word	index@(_ZN7cutlass13device_kernelIN5flash11enable_sm90INS1_16FlashAttnFwdSm90INS1_25CollectiveMainloopFwdSm90ILi2EN4cute5tupleIJNS5_1CILi1EEES8_S8_EEENS6_IJNS7_ILi128EEENS7_ILi80EEENS7_ILi256EEEEEELi256ENS_10bfloat16_tEfNS_4arch4Sm90ELb1ELb0ELb0ELb0ELb1ELb0ELb0ELb1ELb1ELb1ELb0ELb0EEENS1_21CollectiveEpilogueFwdINS6_IJSA_SC_SB_EEES9_SE_SG_Li256ELb0ELb1ELb0ELb0EEENS1_30DynamicPersistentTileSchedulerILi256ELi128ELb0ELb1ELb1EEEEEEEEEvNT_6ParamsE)
	.align		4
        /*003c*/ 	.word	index@(__assertfail)
	.align		4
        /*0040*/ 	.word	index@(_ZN7cutlass13device_kernelIN5flash11enable_sm90INS1_16FlashAttnFwdSm90INS1_25CollectiveMainloopFwdSm90ILi2EN4cute5tupleIJNS5_1CILi1EEES8_S8_EEENS6_IJNS7_ILi128EEENS7_ILi80EEENS7_ILi256EEEEEELi256ENS_10bfloat16_tEfNS_4arch4Sm90ELb1ELb0ELb0ELb1ELb1ELb0ELb0ELb1ELb1ELb1ELb0ELb0EEENS1_21CollectiveEpilogueFwdINS6_IJSA_SC_SB_EEES9_SE_SG_Li256ELb1ELb1ELb0ELb0EEENS1_36VarlenDynamicPersistentTileSchedulerILi128ELi80ELi256ELi128ELb0ELb1ELb1ELb1ELb1ELb1EEEEEEEEEvNT_6ParamsE)
	.align		4
        /*0044*/ 	.word	index@(__assertfail)
	.align		4
        /*0048*/ 	.word	index@(_ZN7cutlass13device_kernelIN5flash11enable_sm90INS1_16FlashAttnFwdSm90INS1_25CollectiveMainloopFwdSm90ILi2EN4cute5tupleIJNS5_1CILi1EEES8_S8_EEENS6_IJNS7_ILi128EEENS7_ILi80EEENS7_ILi256EEEEEELi256ENS_10bfloat16_tEfNS_4arch4Sm90ELb1ELb0ELb0ELb1ELb1ELb1ELb0ELb1ELb1ELb1ELb0ELb0EEENS1_21CollectiveEpilogueFwdINS6_IJSA_SC_SB_EEES9_SE_SG_Li256ELb1ELb1ELb0ELb0EEENS1_36VarlenDynamicPersistentTileSchedulerILi128ELi80ELi256ELi128ELb0ELb1ELb1ELb1ELb1ELb1EEEEEEEEEvNT_6ParamsE)
	.align		4
        /*004c*/ 	.word	index@(__assertfail)
	.align		4
        /*0050*/ 	.word	0x00000000
	.align		4
        /*0054*/ 	.word	0xfffffffe
	.align		4
        /*0058*/ 	.word	0x00000000
	.align		4
        /*005c*/ 	.word	0xfffffffd
	.align		4
        /*0060*/ 	.word	0x00000000
	.align		4
        /*0064*/ 	.word	0xfffffffc


//--------------------- .nv.constant4             --------------------------
	.section	.nv.constant4,"a",@progbits
	.align	8
	.align		8
.nv.constant4:
        /*0000*/ 	.dword	__assertfail
	.align		8
        /*0008*/ 	.dword	__unnamed_1
	.align		8
        /*0010*/ 	.dword	__unnamed_2
	.align		8
        /*0018*/ 	.dword	__unnamed_3
	.align		8
        /*0020*/ 	.dword	__unnamed_4
	.align		8
        /*0028*/ 	.dword	__unnamed_5
	.align		8
        /*0030*/ 	.dword	__unnamed_6
	.align		8
        /*0038*/ 	.dword	__unnamed_7
	.align		8
        /*0040*/ 	.dword	__unnamed_8
	.align		8
        /*0048*/ 	.dword	__unnamed_9
	.align		8
        /*0050*/ 	.dword	_ZN72_INTERNAL_c7809ec2_36_flash_fwd_hdim256_bf16_paged_sm90_cu_49158569_32754cuda3std3__45__cpo5beginE
	.align		8
        /*0058*/ 	.dword	_ZN72_INTERNAL_c7809ec2_36_flash_fwd_hdim256_bf16_paged_sm90_cu_49158569_32754cuda3std3__45__cpo3endE
	.align		8
        /*0060*/ 	.dword	_ZN72_INTERNAL_c7809ec2_36_flash_fwd_hdim256_bf16_paged_sm90_cu_49158569_32754cuda3std3__45__cpo6cbeginE
	.align		8
        /*0068*/ 	.dword	_ZN72_INTERNAL_c7809ec2_36_flash_fwd_hdim256_bf16_paged_sm90_cu_49158569_32754cuda3std3__45__cpo4cendE
	.align		8
        /*0070*/ 	.dword	_ZN72_INTERNAL_c7809ec2_36_flash_fwd_hdim256_bf16_paged_sm90_cu_49158569_32754cuda3std3__474_GLOBAL__N__c7809ec2_36_flash_fwd_hdim256_bf16_paged_sm90_cu_49158569_32756ignoreE
	.align		8
        /*0078*/ 	.dword	_ZN72_INTERNAL_c7809ec2_36_flash_fwd_hdim256_bf16_paged_sm90_cu_49158569_32754cuda3std3__419piecewise_constructE
	.align		8
        /*0080*/ 	.dword	_ZN72_INTERNAL_c7809ec2_36_flash_fwd_hdim256_bf16_paged_sm90_cu_49158569_32754cuda3std3__48in_placeE
	.align		8
        /*0088*/ 	.dword	_ZN72_INTERNAL_c7809ec2_36_flash_fwd_hdim256_bf16_paged_sm90_cu_49158569_32754cuda3std6ranges3__45__cpo4swapE
	.align		8
        /*0090*/ 	.dword	_ZN72_INTERNAL_c7809ec2_36_flash_fwd_hdim256_bf16_paged_sm90_cu_49158569_32754cuda3std6ranges3__45__cpo9iter_moveE
	.align		8
        /*0098*/ 	.dword	_ZN72_INTERNAL_c7809ec2_36_flash_fwd_hdim256_bf16_paged_sm90_cu_49158569_32754cute7productE
	.align		8
        /*00a0*/ 	.dword	_ZN72_INTERNAL_c7809ec2_36_flash_fwd_hdim256_bf16_paged_sm90_cu_49158569_32754cute1_E
	.align		8
        /*00a8*/ 	.dword	$str$23
	.align		8
        /*00b0*/ 	.dword	$str$24


//--------------------- .text._ZN7cutlass13device_kernelIN5flash11enable_sm90INS1_16FlashAttnFwdSm90INS1_25CollectiveMainloopFwdSm90ILi2EN4cute5tupleIJNS5_1CILi1EEES8_S8_EEENS6_IJNS7_ILi128EEENS7_ILi80EEENS7_ILi256EEEEEELi256ENS_10bfloat16_tEfNS_4arch4Sm90ELb0ELb0ELb0ELb0ELb1ELb0ELb0ELb1ELb1ELb1ELb0ELb0EEENS1_21CollectiveEpilogueFwdINS6_IJSA_SC_SB_EEES9_SE_SG_Li256ELb0ELb1ELb0ELb0EEENS1_29StaticPersistentTileSchedulerILb0EEEEEEEEEvNT_6ParamsE --------------------------
	.section	.text._ZN7cutlass13device_kernelIN5flash11enable_sm90INS1_16FlashAttnFwdSm90INS1_25CollectiveMainloopFwdSm90ILi2EN4cute5tupleIJNS5_1CILi1EEES8_S8_EEENS6_IJNS7_ILi128EEENS7_ILi80EEENS7_ILi256EEEEEELi256ENS_10bfloat16_tEfNS_4arch4Sm90ELb0ELb0ELb0ELb0ELb1ELb0ELb0ELb1ELb1ELb1ELb0ELb0EEENS1_21CollectiveEpilogueFwdINS6_IJSA_SC_SB_EEES9_SE_SG_Li256ELb0ELb1ELb0ELb0EEENS1_29StaticPersistentTileSchedulerILb0EEEEEEEEEvNT_6ParamsE,"ax",@progbits
	.align	128
.text._ZN7cutlass13device_kernelIN5flash11enable_sm90INS1_16FlashAttnFwdSm90INS1_25CollectiveMainloopFwdSm90ILi2EN4cute5tupleIJNS5_1CILi1EEES8_S8_EEENS6_IJNS7_ILi128EEENS7_ILi80EEENS7_ILi256EEEEEELi256ENS_10bfloat16_tEfNS_4arch4Sm90ELb0ELb0ELb0ELb0ELb1ELb0ELb0ELb1ELb1ELb1ELb0ELb0EEENS1_21CollectiveEpilogueFwdINS6_IJSA_SC_SB_EEES9_SE_SG_Li256ELb0ELb1ELb0ELb0EEENS1_29StaticPersistentTileSchedulerILb0EEEEEEEEEvNT_6ParamsE:
        .type           _ZN7cutlass13device_kernelIN5flash11enable_sm90INS1_16FlashAttnFwdSm90INS1_25CollectiveMainloopFwdSm90ILi2EN4cute5tupleIJNS5_1CILi1EEES8_S8_EEENS6_IJNS7_ILi128EEENS7_ILi80EEENS7_ILi256EEEEEELi256ENS_10bfloat16_tEfNS_4arch4Sm90ELb0ELb0ELb0ELb0ELb1ELb0ELb0ELb1ELb1ELb1ELb0ELb0EEENS1_21CollectiveEpilogueFwdINS6_IJSA_SC_SB_EEES9_SE_SG_Li256ELb0ELb1ELb0ELb0EEENS1_29StaticPersistentTileSchedulerILb0EEEEEEEEEvNT_6ParamsE,@function
        .size           _ZN7cutlass13device_kernelIN5flash11enable_sm90INS1_16FlashAttnFwdSm90INS1_25CollectiveMainloopFwdSm90ILi2EN4cute5tupleIJNS5_1CILi1EEES8_S8_EEENS6_IJNS7_ILi128EEENS7_ILi80EEENS7_ILi256EEEEEELi256ENS_10bfloat16_tEfNS_4arch4Sm90ELb0ELb0ELb0ELb0ELb1ELb0ELb0ELb1ELb1ELb1ELb0ELb0EEENS1_21CollectiveEpilogueFwdINS6_IJSA_SC_SB_EEES9_SE_SG_Li256ELb0ELb1ELb0ELb0EEENS1_29StaticPersistentTileSchedulerILb0EEEEEEEEEvNT_6ParamsE,(.L_x_3293 - _ZN7cutlass13device_kernelIN5flash11enable_sm90INS1_16FlashAttnFwdSm90INS1_25CollectiveMainloopFwdSm90ILi2EN4cute5tupleIJNS5_1CILi1EEES8_S8_EEENS6_IJNS7_ILi128EEENS7_ILi80EEENS7_ILi256EEEEEELi256ENS_10bfloat16_tEfNS_4arch4Sm90ELb0ELb0ELb0ELb0ELb1ELb0ELb0ELb1ELb1ELb1ELb0ELb0EEENS1_21CollectiveEpilogueFwdINS6_IJSA_SC_SB_EEES9_SE_SG_Li256ELb0ELb1ELb0ELb0EEENS1_29StaticPersistentTileSchedulerILb0EEEEEEEEEvNT_6ParamsE)
        .other          _ZN7cutlass13device_kernelIN5flash11enable_sm90INS1_16FlashAttnFwdSm90INS1_25CollectiveMainloopFwdSm90ILi2EN4cute5tupleIJNS5_1CILi1EEES8_S8_EEENS6_IJNS7_ILi128EEENS7_ILi80EEENS7_ILi256EEEEEELi256ENS_10bfloat16_tEfNS_4arch4Sm90ELb0ELb0ELb0ELb0ELb1ELb0ELb0ELb1ELb1ELb1ELb0ELb0EEENS1_21CollectiveEpilogueFwdINS6_IJSA_SC_SB_EEES9_SE_SG_Li256ELb0ELb1ELb0ELb0EEENS1_29StaticPersistentTileSchedulerILb0EEEEEEEEEvNT_6ParamsE,@"STO_CUDA_ENTRY STV_DEFAULT"
_ZN7cutlass13device_kernelIN5flash11enable_sm90INS1_16FlashAttnFwdSm90INS1_25CollectiveMainloopFwdSm90ILi2EN4cute5tupleIJNS5_1CILi1EEES8_S8_EEENS6_IJNS7_ILi128EEENS7_ILi80EEENS7_ILi256EEEEEELi256ENS_10bfloat16_tEfNS_4arch4Sm90ELb0ELb0ELb0ELb0ELb1ELb0ELb0ELb1ELb1ELb1ELb0ELb0EEENS1_21CollectiveEpilogueFwdINS6_IJSA_SC_SB_EEES9_SE_SG_Li256ELb0ELb1ELb0ELb0EEENS1_29StaticPersistentTileSchedulerILb0EEEEEEEEEvNT_6ParamsE:
[----:B------:R-:W0:Y:S02]  /*0000*/  LDC R1, c[0x0][0x28] ;  /* 0x00000a00ff017b82 */ /* 0x000e240000000800 */
[----:B0-----:R-:W-:Y:S01]  /*0010*/  VIADD R1, R1, 0xfffffff0 ;  /* 0xfffffff001017836 */ /* 0x001fe20000000000 */
[----:B------:R-:W0:Y:S01]  /*0020*/  S2R R27, SR_TID.X ;  /* 0x00000000001b7919 */ /* 0x000e220000002100 */
[----:B------:R-:W-:Y:S01]  /*0030*/  ELECT P0, URZ, PT ;  /* 0x00000000003f782f */ /* 0x000fe20003800000 */
[----:B------:R-:W-:Y:S01]  /*0040*/  UMOV UR4, 0x80 ;  /* 0x0000008000047882 */ /* 0x000fe20000000000 */
[----:B------:R-:W-:Y:S01]  /*0050*/  UMOV UR7, 0x100 ;  /* 0x0000010000077882 */ /* 0x000fe20000000000 */
[----:B0-----:R-:W-:-:S05]  /*0060*/  SHF.R.U32.HI R0, RZ, 0x5, R27 ;  /* 0x00000005ff007819 */ /* 0x001fca000001161b */
[----:B------:R-:W0:Y:S02]  /*0070*/  SHFL.IDX PT, R2, R0, RZ, 0x1f ;  /* 0x00001fff00027589 */ /* 0x000e2400000e0000 */
[C---:B0-----:R-:W-:Y:S02]  /*0080*/  ISETP.NE.OR P0, PT, R2.reuse, RZ, !P0 ;  /* 0x000000ff0200720c */ /* 0x041fe40004705670 */
[----:B------:R-:W-:Y:S02]  /*0090*/  ISETP.NE.AND P1, PT, R2, RZ, PT ;  /* 0x000000ff0200720c */ /* 0x000fe40003f25270 */
[----:B------:R-:W-:-:S06]  /*00a0*/  SHF.R.U32.HI R2, RZ, 0x7, R27 ;  /* 0x00000007ff027819 */ /* 0x000fcc000001161b */
[----:B------:R-:W0:Y:S03]  /*00b0*/  SHFL.IDX PT, R2, R2, RZ, 0x1f ;  /* 0x00001fff02027589 */ /* 0x000e2600000e0000 */
[----:B------:R-:W-:Y:S01]  /*00c0*/  VOTEU.ALL UP0, P0 ;  /* 0x00000000003f7886 */ /* 0x000fe20000000000 */
[----:B------:R-:W-:-:S04]  /*00d0*/  VOTEU.ALL UP1, P0 ;  /* 0x00000000003f7886 */ /* 0x000fc80000020000 */
[----:B------:R-:W1:Y:S01]  /*00e0*/  @!UP0 S2UR UR8, SR_CgaCtaId ;  /* 0x00000000000889c3 */ /* 0x000e620000008800 */
[----:B------:R-:W-:Y:S01]  /*00f0*/  @!UP0 UMOV UR6, 0x400 ;  /* 0x0000040000068882 */ /* 0x000fe20000000000 */
[----:B------:R-:W-:-:S04]  /*0100*/  @!UP0 UIADD3 UR4, -UR4, 0x100000, URZ ;  /* 0x0010000004048890 */ /* 0x000fc8000fffe13f */
[----:B------:R-:W-:Y:S02]  /*0110*/  @!UP0 USHF.L.U32 UR5, UR4, 0xb, URZ ;  /* 0x0000000b04058899 */ /* 0x000fe4000800063f */
[----:B------:R-:W-:Y:S02]  /*0120*/  @!UP0 USHF.L.U32 UR4, UR4, 0x1, URZ ;  /* 0x0000000104048899 */ /* 0x000fe4000800063f */
[----:B-1----:R-:W-:Y:S02]  /*0130*/  @!UP0 ULEA UR8, UR8, UR6, 0x18 ;  /* 0x0000000608088291 */ /* 0x002fe4000f8ec03f */
[----:B------:R-:W-:-:S04]  /*0140*/  @!UP0 UIADD3 UR6, -UR7, 0x100000, URZ ;  /* 0x0010000007068890 */ /* 0x000fc8000fffe13f */
[----:B------:R-:W-:Y:S02]  /*0150*/  @!UP0 USHF.L.U32 UR7, UR6, 0xb, URZ ;  /* 0x0000000b06078899 */ /* 0x000fe4000800063f */
[----:B------:R-:W-:Y:S01]  /*0160*/  @!UP0 USHF.L.U32 UR6, UR6, 0x1, URZ ;  /* 0x0000000106068899 */ /* 0x000fe2000800063f */
[----:B------:R-:W-:-:S05]  /*0170*/  VOTEU.ALL UP0, P0 ;  /* 0x00000000003f7886 */ /* 0x000fca0000000000 */
[----:B------:R1:W2:Y:S06]  /*0180*/  @!UP0 SYNCS.EXCH.64 URZ, [UR8+0x38800], UR4 ;  /* 0x03880004083f85b2 */ /* 0x0002ac0008000100 */
[----:B------:R1:W3:Y:S02]  /*0190*/  @!UP1 SYNCS.EXCH.64 URZ, [UR8+0x38820], UR6 ;  /* 0x03882006083f95b2 */ /* 0x0002e40008000100 */
[----:B01----:R-:W-:Y:S05]  /*01a0*/  @P1 BRA `(.L_x_0) ;  /* 0x0000000000481947 */ /* 0x003fea0003800000 */
[----:B------:R-:W0:Y:S01]  /*01b0*/  S2UR UR5, SR_CgaCtaId ;  /* 0x00000000000579c3 */ /* 0x000e220000008800 */
[----:B------:R-:W-:Y:S01]  /*01c0*/  UMOV UR4, 0x400 ;  /* 0x0000040000047882 */ /* 0x000fe20000000000 */
[----:B------:R-:W-:Y:S01]  /*01d0*/  UMOV UR6, 0x80 ;  /* 0x0000008000067882 */ /* 0x000fe20000000000 */
[----:B------:R-:W-:Y:S01]  /*01e0*/  UMOV UR7, 0x100 ;  /* 0x0000010000077882 */ /* 0x000fe20000000000 */
[----:B------:R-:W-:Y:S01]  /*01f0*/  ELECT P0, URZ, PT ;  /* 0x00000000003f782f */ /* 0x000fe20003800000 */
[----:B0-----:R-:W-:Y:S02]  /*0200*/  ULEA UR8, UR5, UR4, 0x18 ;  /* 0x0000000405087291 */ /* 0x001fe4000f8ec03f */
[----:B------:R-:W-:-:S04]  /*0210*/  UIADD3 UR4, -UR6, 0x100000, URZ ;  /* 0x0010000006047890 */ /* 0x000fc8000fffe13f */
[----:B------:R-:W-:Y:S02]  /*0220*/  USHF.L.U32 UR5, UR4, 0xb, URZ ;  /* 0x0000000b04057899 */ /* 0x000fe4000800063f */
[----:B------:R-:W-:Y:S02]  /*0230*/  USHF.L.U32 UR4, UR4, 0x1, URZ ;  /* 0x0000000104047899 */ /* 0x000fe4000800063f */
[----:B------:R-:W-:-:S04]  /*0240*/  UIADD3 UR6, -UR7, 0x100000, URZ ;  /* 0x0010000007067890 */ /* 0x000fc8000fffe13f */
[----:B------:R-:W-:Y:S02]  /*0250*/  USHF.L.U32 UR7, UR6, 0xb, URZ ;  /* 0x0000000b06077899 */ /* 0x000fe4000800063f */
[----:B------:R-:W-:Y:S01]  /*0260*/  USHF.L.U32 UR6, UR6, 0x1, URZ ;  /* 0x0000000106067899 */ /* 0x000fe2000800063f */
[----:B------:R-:W0:Y:S03]  /*0270*/  FENCE.VIEW.ASYNC.S ;  /* 0x00000000000073c6 */ /* 0x000e260000000000 */
[----:B0-----:R0:W1:Y:S08]  /*0280*/  SYNCS.EXCH.64 URZ, [UR8+0x38830], UR4 ;  /* 0x03883004083f75b2 */ /* 0x0010700008000100 */
[----:B------:R0:W4:Y:S01]  /*0290*/  SYNCS.EXCH.64 URZ, [UR8+0x38840], UR6 ;  /* 0x03884006083f75b2 */ /* 0x0001220008000100 */
[----:B------:R0:W0:Y:S01]  /*02a0*/  SYNCS.EXCH.64 URZ, [UR8+0x38838], UR4 ;  /* 0x03883804083f75b2 */ /* 0x0000220008000100 */
[----:B------:R0:W0:Y:S01]  /*02b0*/  SYNCS.EXCH.64 URZ, [UR8+0x38848], UR6 ;  /* 0x03884806083f75b2 */ /* 0x0000220008000100 */
[----:B------:R-:W-:Y:S01]  /*02c0*/  NOP ;  /* 0x0000000000007918 */ /* 0x000fe20000000000 */
.L_x_0:
[----:B------:R-:W5:Y:S01]  /*02d0*/  SHFL.IDX PT, R3, R0, RZ, 0x1f ;  /* 0x00001fff00037589 */ /* 0x000f6200000e0000 */
[----:B------:R-:W-:Y:S01]  /*02e0*/  NOP ;  /* 0x0000000000007918 */ /* 0x000fe20000000000 */
[----:B-----5:R-:W-:-:S13]  /*02f0*/  ISETP.NE.AND P0, PT, R3, RZ, PT ;  /* 0x000000ff0300720c */ /* 0x020fda0003f05270 */
[----:B------:R-:W-:Y:S05]  /*0300*/  @P0 BRA `(.L_x_1) ;  /* 0x0000000000480947 */ /* 0x000fea0003800000 */
[----:B0-----:R-:W0:Y:S01]  /*0310*/  S2UR UR5, SR_CgaCtaId ;  /* 0x00000000000579c3 */ /* 0x001e220000008800 */
        /* <DEDUP_REMOVED lines=12> */
[----:B0-----:R0:W0:Y:S08]  /*03e0*/  SYNCS.EXCH.64 URZ, [UR8+0x38850], UR4 ;  /* 0x03885004083f75b2 */ /* 0x0010300008000100 */
[----:B------:R0:W0:Y:S01]  /*03f0*/  SYNCS.EXCH.64 URZ, [UR8+0x38860], UR6 ;  /* 0x03886006083f75b2 */ /* 0x0000220008000100 */
[----:B------:R0:W0:Y:S01]  /*0400*/  SYNCS.EXCH.64 URZ, [UR8+0x38858], UR4 ;  /* 0x03885804083f75b2 */ /* 0x0000220008000100 */
[----:B------:R0:W0:Y:S01]  /*0410*/  SYNCS.EXCH.64 URZ, [UR8+0x38868], UR6 ;  /* 0x03886806083f75b2 */ /* 0x0000220008000100 */
[----:B------:R-:W-:Y:S01]  /*0420*/  NOP ;  /* 0x0000000000007918 */ /* 0x000fe20000000000 */
.L_x_1:
[----:B------:R-:W5:Y:S01]  /*0430*/  SHFL.IDX PT, R3, R0, RZ, 0x1f ;  /* 0x00001fff00037589 */ /* 0x000f6200000e0000 */
[----:B------:R-:W-:Y:S01]  /*0440*/  NOP ;  /* 0x0000000000007918 */ /* 0x000fe20000000000 */
[----:B-----5:R-:W-:-:S13]  /*0450*/  ISETP.NE.AND P0, PT, R3, RZ, PT ;  /* 0x000000ff0300720c */ /* 0x020fda0003f05270 */
[----:B------:R-:W-:Y:S05]  /*0460*/  @P0 BRA `(.L_x_2) ;  /* 0x0000000000380947 */ /* 0x000fea0003800000 */
[----:B0-----:R-:W0:Y:S01]  /*0470*/  S2UR UR5, SR_CgaCtaId ;  /* 0x00000000000579c3 */ /* 0x001e220000008800 */
[----:B------:R-:W-:Y:S01]  /*0480*/  UMOV UR4, 0x400 ;  /* 0x0000040000047882 */ /* 0x000fe20000000000 */
[----:B------:R-:W-:Y:S01]  /*0490*/  UMOV UR7, 0x80 ;  /* 0x0000008000077882 */ /* 0x000fe20000000000 */
[----:B------:R-:W-:Y:S01]  /*04a0*/  ELECT P0, URZ, PT ;  /* 0x00000000003f782f */ /* 0x000fe20003800000 */
[----:B0-----:R-:W-:Y:S02]  /*04b0*/  ULEA UR6, UR5, UR4, 0x18 ;  /* 0x0000000405067291 */ /* 0x001fe4000f8ec03f */
[----:B------:R-:W-:-:S04]  /*04c0*/  UIADD3 UR4, -UR7, 0x100000, URZ ;  /* 0x0010000007047890 */ /* 0x000fc8000fffe13f */
[----:B------:R-:W-:Y:S02]  /*04d0*/  USHF.L.U32 UR5, UR4, 0xb, URZ ;  /* 0x0000000b04057899 */ /* 0x000fe4000800063f */
[----:B------:R-:W-:Y:S01]  /*04e0*/  USHF.L.U32 UR4, UR4, 0x1, URZ ;  /* 0x0000000104047899 */ /* 0x000fe2000800063f */
[----:B------:R-:W0:Y:S11]  /*04f0*/  FENCE.VIEW.ASYNC.S ;  /* 0x00000000000073c6 */ /* 0x000e360000000000 */
[----:B0-----:R0:W0:Y:S01]  /*0500*/  SYNCS.EXCH.64 URZ, [UR6+0x38870], UR4 ;  /* 0x03887004063f75b2 */ /* 0x0010220008000100 */
[----:B------:R0:W0:Y:S01]  /*0510*/  SYNCS.EXCH.64 URZ, [UR6+0x38880], UR4 ;  /* 0x03888004063f75b2 */ /* 0x0000220008000100 */
[----:B------:R0:W0:Y:S01]  /*0520*/  SYNCS.EXCH.64 URZ, [UR6+0x38878], UR4 ;  /* 0x03887804063f75b2 */ /* 0x0000220008000100 */
[----:B------:R0:W0:Y:S01]  /*0530*/  SYNCS.EXCH.64 URZ, [UR6+0x38888], UR4 ;  /* 0x03888804063f75b2 */ /* 0x0000220008000100 */
[----:B------:R-:W-:Y:S01]  /*0540*/  NOP ;  /* 0x0000000000007918 */ /* 0x000fe20000000000 */
.L_x_2:
        /* <DEDUP_REMOVED lines=22> */
.L_x_3:
[----:B------:R-:W5:Y:S01]  /*06b0*/  SHFL.IDX PT, R3, R0, RZ, 0x1f ;  /* 0x00001fff00037589 */ /* 0x000f6200000e0000 */
[----:B------:R-:W-:Y:S01]  /*06c0*/  R2UR UR9, R2 ;  /* 0x00000000020972ca */ /* 0x000fe200000e0000 */
        /* <DEDUP_REMOVED lines=21> */
.L_x_4:
[----:B------:R-:W-:Y:S01]  /*0820*/  UISETP.NE.AND UP0, UPT, UR9, URZ, UPT ;  /* 0x0000003f0900728c */ /* 0x000fe2000bf05270 */
[----:B------:R-:W-:Y:S01]  /*0830*/  NOP ;  /* 0x0000000000007918 */ /* 0x000fe20000000000 */
[----:B0-----:R-:W-:Y:S01]  /*0840*/  UMOV UR4, 0x1 ;  /* 0x0000000100047882 */ /* 0x001fe20000000000 */
[----:B------:R-:W-:Y:S01]  /*0850*/  ULDC.64 UR36, c[0x0][0x208] ;  /* 0x0000820000247ab9 */ /* 0x000fe20000000a00 */
[----:B------:R-:W-:Y:S01]  /*0860*/  USEL UR4, UR4, 0x2, !UP0 ;  /* 0x0000000204047887 */ /* 0x000fe2000c000000 */
[----:B-1234-:R-:W-:Y:S01]  /*0870*/  BAR.SYNC.DEFER_BLOCKING 0x0 ;  /* 0x0000000000007b1d */ /* 0x01efe20000010000 */
[----:B------:R-:W-:-:S04]  /*0880*/  PLOP3.LUT P0, PT, PT, PT, UP0, 0x80, 0x0 ;  /* 0x000000000000781c */ /* 0x000fc80003f0f008 */
[----:B------:R-:W-:-:S05]  /*0890*/  IMAD.U32 R2, RZ, RZ, UR4 ;  /* 0x00000004ff027e24 */ /* 0x000fca000f8e00ff */
[----:B------:R0:W-:Y:S04]  /*08a0*/  STL [R1+0xc], R2 ;  /* 0x00000c0201007387 */ /* 0x0001e80000100800 */
[----:B------:R-:W-:Y:S05]  /*08b0*/  @!P0 BRA `(.L_x_5) ;  /* 0x000000b8006c8947 */ /* 0x000fea0003800000 */
.L_x_6:
[----:B------:R-:W-:-:S08]  /*08c0*/  NOP ;  /* 0x0000000000007918 */ /* 0x000fd00000000000 */
[----:B------:R-:W1:Y:S02]  /*08d0*/  USETMAXREG.TRY_ALLOC.CTAPOOL UP0, 0xe8 ;  /* 0x000000e8000079c8 */ /* 0x000e640008000600 */
[----:B-1----:R-:W-:-:S13]  /*08e0*/  PLOP3.LUT P0, PT, PT, PT, UP0, 0x80, 0x0 ;  /* 0x000000000000781c */ /* 0x002fda0003f0f008 */
[----:B------:R-:W-:Y:S05]  /*08f0*/  @!P0 BRA `(.L_x_6) ;  /* 0xfffffffc00f08947 */ /* 0x000fea000383ffff */
[----:B------:R-:W1:Y:S08]  /*0900*/  S2UR UR4, SR_CTAID.X ;  /* 0x00000000000479c3 */ /* 0x000e700000002500 */
[----:B------:R-:W-:Y:S08]  /*0910*/  BAR.ARV 0x8, 0x180 ;  /* 0x0206000000007b1d */ /* 0x000ff00000002000 */
[----:B------:R-:W1:Y:S02]  /*0920*/  LDC R0, c[0x0][0xc34] ;  /* 0x00030d00ff007b82 */ /* 0x000e640000000800 */
[----:B-1----:R-:W-:-:S13]  /*0930*/  ISETP.LE.AND P0, PT, R0, UR4, PT ;  /* 0x0000000400007c0c */ /* 0x002fda000bf03270 */
[----:B------:R-:W-:Y:S05]  /*0940*/  @P0 EXIT ;  /* 0x000000000000094d */ /* 0x000fea0003800000 */
[----:B0-----:R-:W2:Y:S01]  /*0950*/  LDL R2, [R1+0xc] ;  /* 0x00000c0001027983 */ /* 0x001ea20000100800 */
[----:B------:R-:W-:Y:S01]  /*0960*/  VIADD R213, R27, 0xffffff80 ;  /* 0xffffff801bd57836 */ /* 0x000fe20000000000 */
[----:B------:R-:W-:Y:S01]  /*0970*/  UMOV UR38, URZ ;  /* 0x0000003f00267c82 */ /* 0x000fe20008000000 */
[----:B------:R-:W-:Y:S01]  /*0980*/  IMAD.U32 R214, RZ, RZ, UR4 ;  /* 0x00000004ffd67e24 */ /* 0x000fe2000f8e00ff */
[----:B------:R-:W-:Y:S02]  /*0990*/  UMOV UR4, URZ ;  /* 0x0000003f00047c82 */ /* 0x000fe40008000000 */
[----:B------:R-:W-:Y:S01]  /*09a0*/  SHF.R.S32.HI R0, RZ, 0x1f, R213 ;  /* 0x0000001fff007819 */ /* 0x000fe200000114d5 */
[----:B------:R-:W-:Y:S02]  /*09b0*/  IMAD.U32 R219, RZ, RZ, UR4 ;  /* 0x00000004ffdb7e24 */ /* 0x000fe4000f8e00ff */
[----:B------:R-:W-:Y:S01]  /*09c0*/  IMAD.U32 R16, RZ, RZ, UR4 ;  /* 0x00000004ff107e24 */ /* 0x000fe2000f8e00ff */
[----:B------:R-:W-:-:S02]  /*09d0*/  LEA.HI R5, R0, R213, RZ, 0x5 ;  /* 0x000000d500057211 */ /* 0x000fc400078f28ff */
[CC--:B------:R-:W-:Y:S02]  /*09e0*/  LEA.HI R4, R0.reuse, R213.reuse, RZ, 0x4 ;  /* 0x000000d500047211 */ /* 0x0c0fe400078f20ff */
[CC--:B------:R-:W-:Y:S02]  /*09f0*/  LEA.HI R6, R0.reuse, R213.reuse, RZ, 0x2 ;  /* 0x000000d500067211 */ /* 0x0c0fe400078f10ff */
[----:B------:R-:W-:Y:S02]  /*0a00*/  SHF.L.U32 R7, R5, 0x5, RZ ;  /* 0x0000000505077819 */ /* 0x000fe400000006ff */
[----:B------:R-:W-:Y:S02]  /*0a10*/  LEA.HI R218, R0, R213, RZ, 0x3 ;  /* 0x000000d500da7211 */ /* 0x000fe400078f18ff */
[----:B------:R-:W-:Y:S02]  /*0a20*/  SHF.R.S32.HI R5, RZ, 0x4, R4 ;  /* 0x00000004ff057819 */ /* 0x000fe40000011404 */
[----:B------:R-:W-:-:S02]  /*0a30*/  LOP3.LUT R10, R6, 0xfffffffc, RZ, 0xc0, !PT ;  /* 0xfffffffc060a7812 */ /* 0x000fc400078ec0ff */
[C---:B------:R-:W-:Y:S02]  /*0a40*/  LOP3.LUT R6, R4.reuse, 0x3fffff0, RZ, 0xc0, !PT ;  /* 0x03fffff004067812 */ /* 0x040fe400078ec0ff */
[----:B------:R-:W-:Y:S01]  /*0a50*/  LEA.HI R4, R4, R5, RZ, 0x1 ;  /* 0x0000000504047211 */ /* 0x000fe200078f08ff */
[----:B------:R-:W-:Y:S01]  /*0a60*/  IMAD.IADD R10, R213, 0x1, -R10 ;  /* 0x00000001d50a7824 */ /* 0x000fe200078e0a0a */
[----:B------:R-:W-:Y:S01]  /*0a70*/  LOP3.LUT R7, R7, 0xfffffc00, RZ, 0xc0, !PT ;  /* 0xfffffc0007077812 */ /* 0x000fe200078ec0ff */
[----:B------:R-:W-:Y:S01]  /*0a80*/  IMAD.IADD R6, R213, 0x1, -R6 ;  /* 0x00000001d5067824 */ /* 0x000fe200078e0a06 */
[----:B------:R-:W-:Y:S02]  /*0a90*/  LOP3.LUT R4, R4, 0x1ffffffe, RZ, 0xc0, !PT ;  /* 0x1ffffffe04047812 */ /* 0x000fe400078ec0ff */
[----:B------:R-:W-:Y:S01]  /*0aa0*/  LOP3.LUT R12, R218, 0xfffffff8, RZ, 0xc0, !PT ;  /* 0xfffffff8da0c7812 */ /* 0x000fe200078ec0ff */
[----:B------:R-:W-:Y:S01]  /*0ab0*/  IMAD R7, R6, 0x40, R7 ;  /* 0x0000004006077824 */ /* 0x000fe200078e0207 */
[----:B------:R-:W-:-:S02]  /*0ac0*/  IADD3 R4, R5, -R4, RZ ;  /* 0x8000000405047210 */ /* 0x000fc40007ffe0ff */
[----:B------:R-:W-:Y:S02]  /*0ad0*/  LEA.HI R6, R10, R10, RZ, 0x1 ;  /* 0x0000000a0a067211 */ /* 0x000fe400078f08ff */
[----:B------:R-:W-:Y:S01]  /*0ae0*/  SHF.R.S32.HI R218, RZ, 0x3, R218 ;  /* 0x00000003ffda7819 */ /* 0x000fe200000114da */
[----:B------:R-:W-:Y:S01]  /*0af0*/  IMAD R224, R4, 0x8, R7 ;  /* 0x0000000804e07824 */ /* 0x000fe200078e0207 */
[----:B--2---:R-:W-:Y:S02]  /*0b00*/  R2UR UR5, R2 ;  /* 0x00000000020572ca */ /* 0x004fe400000e0000 */
[----:B------:R-:W-:-:S04]  /*0b10*/  LEA.HI R2, R0, R213, RZ, 0x7 ;  /* 0x000000d500027211 */ /* 0x000fc800078f38ff */
[----:B------:R-:W-:Y:S02]  /*0b20*/  LOP3.LUT R220, R2, 0xffffff80, RZ, 0xc0, !PT ;  /* 0xffffff8002dc7812 */ /* 0x000fe400078ec0ff */
[----:B------:R-:W-:-:S03]  /*0b30*/  SHF.R.S32.HI R221, RZ, 0x7, R2 ;  /* 0x00000007ffdd7819 */ /* 0x000fc60000011402 */
[C---:B------:R-:W-:Y:S01]  /*0b40*/  IMAD.IADD R220, R213.reuse, 0x1, -R220 ;  /* 0x00000001d5dc7824 */ /* 0x040fe200078e0adc */
[----:B------:R-:W-:Y:S01]  /*0b50*/  LEA.HI R2, R2, R221, RZ, 0x1 ;  /* 0x000000dd02027211 */ /* 0x000fe200078f08ff */
[----:B------:R-:W-:Y:S01]  /*0b60*/  IMAD.IADD R213, R213, 0x1, -R12 ;  /* 0x00000001d5d57824 */ /* 0x000fe200078e0a0c */
[----:B------:R-:W-:Y:S01]  /*0b70*/  ULOP3.LUT UR5, UR5, 0x1, URZ, 0xfc, !UPT ;  /* 0x0000000105057892 */ /* 0x000fe2000f8efc3f */
[----:B------:R-:W-:Y:S01]  /*0b80*/  IMAD.MOV.U32 R12, RZ, RZ, -0x2 ;  /* 0xfffffffeff0c7424 */ /* 0x000fe200078e00ff */
[----:B------:R-:W-:Y:S01]  /*0b90*/  SHF.R.S32.HI R3, RZ, 0x1f, R220 ;  /* 0x0000001fff037819 */ /* 0x000fe200000114dc */
[----:B------:R-:W-:Y:S01]  /*0ba0*/  IMAD.SHL.U32 R19, R213, 0x8, RZ ;  /* 0x00000008d5137824 */ /* 0x000fe200078e00ff */
[----:B------:R-:W-:Y:S02]  /*0bb0*/  LOP3.LUT R2, R2, 0x3fffffe, RZ, 0xc0, !PT ;  /* 0x03fffffe02027812 */ /* 0x000fe400078ec0ff */
[-C--:B------:R-:W-:Y:S01]  /*0bc0*/  LEA.HI R0, R3, R220.reuse, RZ, 0x2 ;  /* 0x000000dc03007211 */ /* 0x080fe200078f10ff */
[----:B------:R-:W-:Y:S01]  /*0bd0*/  VIADD R212, R19, 0x40 ;  /* 0x0000004013d47836 */ /* 0x000fe20000000000 */
[----:B------:R-:W-:Y:S01]  /*0be0*/  LEA.HI R5, R3, R220, RZ, 0x5 ;  /* 0x000000dc03057211 */ /* 0x000fe200078f28ff */
[----:B------:R-:W-:Y:S01]  /*0bf0*/  IMAD.IADD R2, R221, 0x1, -R2 ;  /* 0x00000001dd027824 */ /* 0x000fe200078e0a02 */
[--C-:B------:R-:W-:Y:S01]  /*0c00*/  SHF.R.S32.HI R8, RZ, 0x2, R0.reuse ;  /* 0x00000002ff087819 */ /* 0x100fe20000011400 */
[----:B------:R-:W-:Y:S01]  /*0c10*/  VIADD R23, R19, 0x80 ;  /* 0x0000008013177836 */ /* 0x000fe20000000000 */
[----:B------:R-:W-:Y:S01]  /*0c20*/  SHF.R.S32.HI R9, RZ, 0x1f, R0 ;  /* 0x0000001fff097819 */ /* 0x000fe20000011400 */
[----:B------:R-:W-:Y:S01]  /*0c30*/  IMAD.U32 R226, RZ, RZ, UR5 ;  /* 0x00000005ffe27e24 */ /* 0x000fe2000f8e00ff */
[----:B------:R-:W-:-:S02]  /*0c40*/  SHF.R.S32.HI R5, RZ, 0x5, R5 ;  /* 0x00000005ff057819 */ /* 0x000fc40000011405 */
[----:B------:R-:W-:Y:S02]  /*0c50*/  LEA.HI R9, R9, R8, RZ, 0x3 ;  /* 0x0000000809097211 */ /* 0x000fe400078f18ff */
[----:B------:R-:W-:Y:S02]  /*0c60*/  LOP3.LUT R3, R0, 0x7ffffffc, RZ, 0xc0, !PT ;  /* 0x7ffffffc00037812 */ /* 0x000fe400078ec0ff */
[----:B------:R-:W-:Y:S02]  /*0c70*/  LOP3.LUT R9, R9, 0xfffffff8, RZ, 0xc0, !PT ;  /* 0xfffffff809097812 */ /* 0x000fe400078ec0ff */
[----:B------:R-:W-:Y:S01]  /*0c80*/  IADD3 R22, R19, 0xc0, RZ ;  /* 0x000000c013167810 */ /* 0x000fe20007ffe0ff */
[----:B------:R-:W-:Y:S01]  /*0c90*/  IMAD.IADD R3, R220, 0x1, -R3 ;  /* 0x00000001dc037824 */ /* 0x000fe200078e0a03 */
[----:B------:R-:W-:Y:S01]  /*0ca0*/  SHF.R.S32.HI R0, RZ, 0x1f, R23 ;  /* 0x0000001fff007819 */ /* 0x000fe20000011417 */
[----:B------:R-:W-:Y:S01]  /*0cb0*/  IMAD.IADD R8, R8, 0x1, -R9 ;  /* 0x0000000108087824 */ /* 0x000fe200078e0a09 */
[----:B------:R-:W-:Y:S01]  /*0cc0*/  LOP3.LUT R9, R6, 0x1ffffffe, RZ, 0xc0, !PT ;  /* 0x1ffffffe06097812 */ /* 0x000fe200078ec0ff */
[----:B------:R-:W-:Y:S01]  /*0cd0*/  IMAD R225, R3, R12, 0x50 ;  /* 0x0000005003e17424 */ /* 0x000fe200078e020c */
[----:B------:R-:W-:Y:S01]  /*0ce0*/  SHF.R.S32.HI R227, RZ, 0x1f, R22 ;  /* 0x0000001fffe37819 */ /* 0x000fe20000011416 */
[----:B------:R-:W-:Y:S01]  /*0cf0*/  IMAD R5, R5, 0x10, R8 ;  /* 0x0000001005057824 */ /* 0x000fe200078e0208 */
[----:B------:R-:W-:-:S04]  /*0d00*/  IADD3 R9, R10, -R9, RZ ;  /* 0x800000090a097210 */ /* 0x000fc80007ffe0ff */
[----:B------:R-:W-:Y:S02]  /*0d10*/  LEA R222, R2, R5, 0x6 ;  /* 0x0000000502de7211 */ /* 0x000fe400078e30ff */
[----:B------:R-:W-:-:S03]  /*0d20*/  SHF.R.S32.HI R2, RZ, 0x1f, R212 ;  /* 0x0000001fff027819 */ /* 0x000fc600000114d4 */
[----:B------:R-:W-:-:S07]  /*0d30*/  IMAD R223, R9, 0x8, R222 ;  /* 0x0000000809df7824 */ /* 0x000fce00078e02de */
.L_x_39:
[----:B0-----:R-:W0:Y:S01]  /*0d40*/  SHFL.IDX PT, R0, R221, RZ, 0x1f ;  /* 0x00001fffdd007589 */ /* 0x001e2200000e0000 */
[----:B-1----:R-:W1:Y:S01]  /*0d50*/  S2UR UR61, SR_CgaCtaId ;  /* 0x00000000003d79c3 */ /* 0x002e620000008800 */
[----:B------:R-:W-:Y:S01]  /*0d60*/  ULDC.64 UR6, c[0x0][0x418] ;  /* 0x0001060000067ab9 */ /* 0x000fe20000000a00 */
[----:B------:R-:W-:Y:S01]  /*0d70*/  ULDC UR4, c[0x0][0xc38] ;  /* 0x00030e0000047ab9 */ /* 0x000fe20000000800 */
[----:B------:R-:W-:Y:S01]  /*0d80*/  UISETP.NE.U32.AND UP0, UPT, UR6, URZ, UPT ;  /* 0x0000003f0600728c */ /* 0x000fe2000bf05070 */
[----:B------:R-:W-:Y:S01]  /*0d90*/  R2UR UR13, R214 ;  /* 0x00000000d60d72ca */ /* 0x000fe200000e0000 */
[----:B------:R-:W-:Y:S01]  /*0da0*/  UISETP.NE.AND UP1, UPT, UR4, 0x1, UPT ;  /* 0x000000010400788c */ /* 0x000fe2000bf25270 */
[----:B------:R-:W-:Y:S02]  /*0db0*/  UMOV UR40, 0x400 ;  /* 0x0000040000287882 */ /* 0x000fe40000000000 */
[----:B------:R-:W-:Y:S01]  /*0dc0*/  ULDC UR4, c[0x0][0xc44] ;  /* 0x0003110000047ab9 */ /* 0x000fe20000000800 */
[----:B------:R-:W-:-:S02]  /*0dd0*/  UISETP.NE.AND.EX UP0, UPT, UR7, URZ, UPT, UP0 ;  /* 0x0000003f0700728c */ /* 0x000fc4000bf05300 */
[----:B------:R-:W-:Y:S01]  /*0de0*/  UISETP.NE.AND UP2, UPT, UR4, 0x1, UPT ;  /* 0x000000010400788c */ /* 0x000fe2000bf45270 */
[----:B------:R-:W-:Y:S01]  /*0df0*/  ULDC UR39, c[0x0][0x424] ;  /* 0x0001090000277ab9 */ /* 0x000fe20000000800 */
[----:B------:R-:W-:Y:S01]  /*0e00*/  ULDC UR10, c[0x0][0x2f0] ;  /* 0x0000bc00000a7ab9 */ /* 0x000fe20000000800 */
[----:B------:R-:W-:Y:S02]  /*0e10*/  USEL UR39, UR39, 0x1, UP0 ;  /* 0x0000000127277887 */ /* 0x000fe40008000000 */
[----:B------:R-:W-:Y:S01]  /*0e20*/  @UP1 ULDC UR4, c[0x0][0xc3c] ;  /* 0x00030f0000041ab9 */ /* 0x000fe20000000800 */
[----:B------:R-:W-:Y:S01]  /*0e30*/  @UP1 ULDC UR12, c[0x0][0xc40] ;  /* 0x00031000000c1ab9 */ /* 0x000fe20000000800 */
[----:B------:R-:W-:Y:S02]  /*0e40*/  UIMAD.WIDE.U32 UR4, UR13, UR4, URZ ;  /* 0x000000040d0472a5 */ /* 0x000fe4000f8e003f */
[----:B------:R-:W-:Y:S01]  /*0e50*/  UIMAD UR39, UR39, UR10, URZ ;  /* 0x0000000a272772a4 */ /* 0x000fe2000f8e023f */
[----:B0-----:R-:W-:Y:S01]  /*0e60*/  R2UR UR6, R0 ;  /* 0x00000000000672ca */ /* 0x001fe200000e0000 */
[----:B-1----:R-:W-:Y:S01]  /*0e70*/  ULEA UR40, UR61, UR40, 0x18 ;  /* 0x000000283d287291 */ /* 0x002fe2000f8ec03f */
[----:B------:R-:W-:Y:S01]  /*0e80*/  UMOV UR14, UR13 ;  /* 0x0000000d000e7c82 */ /* 0x000fe20008000000 */
[----:B------:R-:W-:-:S02]  /*0e90*/  @UP1 USHF.R.U32.HI UR14, URZ, UR12, UR5 ;  /* 0x0000000c3f0e1299 */ /* 0x000fc40008011605 */
[----:B------:R-:W-:Y:S01]  /*0ea0*/  UIADD3 UR11, UR40, 0x14400, URZ ;  /* 0x00014400280b7890 */ /* 0x000fe2000fffe03f */
[----:B------:R-:W-:-:S03]  /*0eb0*/  @UP2 ULDC.64 UR8, c[0x0][0xc48] ;  /* 0x0003120000082ab9 */ /* 0x000fc60000000a00 */
[----:B------:R-:W-:Y:S01]  /*0ec0*/  ULOP3.LUT UP0, URZ, UR11, 0x9f, URZ, 0xc0, !UPT ;  /* 0x0000009f0b3f7892 */ /* 0x000fe2000f80c03f */
[----:B------:R-:W-:Y:S01]  /*0ed0*/  IMAD.U32 R217, RZ, RZ, UR14 ;  /* 0x0000000effd97e24 */ /* 0x000fe2000f8e00ff */
[----:B------:R-:W-:Y:S02]  /*0ee0*/  UIMAD.WIDE.U32 UR4, UR14, UR8, URZ ;  /* 0x000000080e0472a5 */ /* 0x000fe4000f8e003f */
[----:B------:R-:W-:Y:S02]  /*0ef0*/  ULEA.HI UR7, UR6, UR6, URZ, 0x1 ;  /* 0x0000000606077291 */ /* 0x000fe4000f8f083f */
[----:B------:R-:W-:Y:S01]  /*0f00*/  PLOP3.LUT P0, PT, PT, PT, UP0, 0x80, 0x0 ;  /* 0x000000000000781c */ /* 0x000fe20003f0f008 */
[----:B------:R-:W-:Y:S01]  /*0f10*/  UMOV UR10, UR14 ;  /* 0x0000000e000a7c82 */ /* 0x000fe20008000000 */
[----:B------:R-:W-:Y:S02]  /*0f20*/  ULOP3.LUT UR7, UR7, 0x1e, URZ, 0xc0, !UPT ;  /* 0x0000001e07077892 */ /* 0x000fe4000f8ec03f */
[----:B------:R-:W-:-:S02]  /*0f30*/  @UP2 USHF.R.U32.HI UR10, URZ, UR9, UR5 ;  /* 0x000000093f0a2299 */ /* 0x000fc40008011605 */
[----:B------:R-:W-:Y:S02]  /*0f40*/  UIADD3 UR7, UR6, -UR7, URZ ;  /* 0x8000000706077290 */ /* 0x000fe4000fffe03f */
[----:B------:R-:W-:Y:S02]  /*0f50*/  UIADD3 UR6, UR39, 0x4f, URZ ;  /* 0x0000004f27067890 */ /* 0x000fe4000fffe03f */
[----:B------:R-:W-:Y:S01]  /*0f60*/  ULEA UR8, UR7, UR11, 0xd ;  /* 0x0000000b07087291 */ /* 0x000fe2000f8e683f */
[----:B------:R-:W-:Y:S01]  /*0f70*/  IMAD.U32 R216, RZ, RZ, UR10 ;  /* 0x0000000affd87e24 */ /* 0x000fe2000f8e00ff */
[----:B------:R-:W-:Y:S02]  /*0f80*/  UIMAD.WIDE UR6, UR6, 0x66666667, URZ ;  /* 0x66666667060678a5 */ /* 0x000fe4000f8e023f */
[----:B------:R-:W-:Y:S02]  /*0f90*/  USHF.R.U32.HI UR8, URZ, 0x4, UR8 ;  /* 0x000000043f087899 */ /* 0x000fe40008011608 */
[----:B------:R-:W-:Y:S01]  /*0fa0*/  USHF.R.U32.HI UR60, URZ, 0x1f, UR7 ;  /* 0x0000001f3f3c7899 */ /* 0x000fe20008011607 */
[----:B------:R-:W-:Y:S01]  /*0fb0*/  UMOV UR4, UR13 ;  /* 0x0000000d00047c82 */ /* 0x000fe20008000000 */
[----:B------:R-:W-:Y:S01]  /*0fc0*/  ULOP3.LUT UR41, UR8, 0x3fff, URZ, 0xc0, !UPT ;  /* 0x00003fff08297892 */ /* 0x000fe2000f8ec03f */
[----:B------:R-:W-:Y:S01]  /*0fd0*/  MOV R215, UR4 ;  /* 0x0000000400d77c02 */ /* 0x000fe20008000f00 */
[----:B------:R-:W-:Y:S01]  /*0fe0*/  ULEA.HI.SX32 UR60, UR7, UR60, 0x1b ;  /* 0x0000003c073c7291 */ /* 0x000fe2000f8fda3f */
[----:B--234-:R-:W-:Y:S11]  /*0ff0*/  @!P0 BRA `(.L_x_7) ;  /* 0x0000000000408947 */ /* 0x01cff60003800000 */
[----:B------:R-:W-:Y:S01]  /*1000*/  MOV R0, 0x0 ;  /* 0x0000000000007802 */ /* 0x000fe20000000f00 */
[----:B------:R-:W-:Y:S01]  /*1010*/  ULDC.64 UR4, c[0x4][0xa8] ;  /* 0x01002a0000047ab9 */ /* 0x000fe20000000a00 */
[----:B------:R-:W-:Y:S01]  /*1020*/  ULDC.64 UR6, c[0x4][0x28] ;  /* 0x01000a0000067ab9 */ /* 0x000fe20000000a00 */
[----:B------:R-:W-:Y:S01]  /*1030*/  IMAD.U32 R4, RZ, RZ, UR4 ;  /* 0x00000004ff047e24 */ /* 0x000fe2000f8e00ff */
[----:B------:R0:W1:Y:S01]  /*1040*/  LDC.64 R2, c[0x4][R0] ;  /* 0x0100000000027b82 */ /* 0x0000620000000a00 */
[----:B------:R-:W-:Y:S01]  /*1050*/  IMAD.U32 R5, RZ, RZ, UR5 ;  /* 0x00000005ff057e24 */ /* 0x000fe2000f8e00ff */
[----:B------:R-:W-:Y:S01]  /*1060*/  ULDC.64 UR4, c[0x4][0xb0] ;  /* 0x01002c0000047ab9 */ /* 0x000fe20000000a00 */
[----:B------:R-:W-:Y:S01]  /*1070*/  MOV R10, UR6 ;  /* 0x00000006000a7c02 */ /* 0x000fe20008000f00 */
[----:B------:R-:W-:Y:S02]  /*1080*/  IMAD.U32 R6, RZ, RZ, UR4 ;  /* 0x00000004ff067e24 */ /* 0x000fe4000f8e00ff */
[----:B------:R-:W-:-:S02]  /*1090*/  IMAD.U32 R7, RZ, RZ, UR5 ;  /* 0x00000005ff077e24 */ /* 0x000fc4000f8e00ff */
[----:B------:R-:W-:Y:S02]  /*10a0*/  IMAD.U32 R11, RZ, RZ, UR7 ;  /* 0x00000007ff0b7e24 */ /* 0x000fe4000f8e00ff */
[----:B------:R-:W-:Y:S02]  /*10b0*/  IMAD.MOV.U32 R8, RZ, RZ, 0x70 ;  /* 0x00000070ff087424 */ /* 0x000fe400078e00ff */
[----:B------:R-:W-:Y:S02]  /*10c0*/  IMAD.MOV.U32 R12, RZ, RZ, 0x1 ;  /* 0x00000001ff0c7424 */ /* 0x000fe400078e00ff */
[----:B0-----:R-:W-:-:S07]  /*10d0*/  IMAD.MOV.U32 R13, RZ, RZ, RZ ;  /* 0x000000ffff0d7224 */ /* 0x001fce00078e00ff */
[----:B------:R-:W-:-:S07]  /*10e0*/  LEPC R20, `(.L_x_7) ;  /* 0x000000001014794e */ /* 0x000fce0000000000 */
[----:B-1----:R-:W-:Y:S05]  /*10f0*/  CALL.ABS.NOINC R2 ;  /* 0x0000000002007343 */ /* 0x002fea0003c00000 */
.L_x_7:
[----:B------:R-:W-:Y:S02]  /*1100*/  R2UR UR4, R219 ;  /* 0x00000000db0472ca */ /* 0x000fe400000e0000 */
[----:B------:R-:W-:-:S11]  /*1110*/  R2UR UR5, R226 ;  /* 0x00000000e20572ca */ /* 0x000fd600000e0000 */
[----:B------:R-:W-:Y:S02]  /*1120*/  ULOP3.LUT UR4, UR4, 0x1, URZ, 0xc0, !UPT ;  /* 0x0000000104047892 */ /* 0x000fe4000f8ec03f */
[----:B------:R-:W-:-:S04]  /*1130*/  IMAD.U32 R2, RZ, RZ, UR5 ;  /* 0x00000005ff027e24 */ /* 0x000fc8000f8e00ff */
[----:B------:R-:W-:Y:S02]  /*1140*/  MOV R0, UR4 ;  /* 0x0000000400007c02 */ /* 0x000fe40008000f00 */
[----:B------:R-:W-:Y:S02]  /*1150*/  ISETP.NE.AND P0, PT, R2, 0x3, PT ;  /* 0x000000030200780c */ /* 0x000fe40003f05270 */
[----:B------:R-:W-:-:S04]  /*1160*/  SHF.L.U32 R0, R0, 0x1f, RZ ;  /* 0x0000001f00007819 */ /* 0x000fc800000006ff */
[----:B------:R-:W0:Y:S02]  /*1170*/  SYNCS.PHASECHK.TRANS64.TRYWAIT P1, [UR40+0x38800], R0 ;  /* 0x03880000ff0075a7 */ /* 0x000e240008020168 */
[----:B0-----:R-:W-:Y:S05]  /*1180*/  @!P1 BRA `(.L_x_8) ;  /* 0x000000e800fc9947 */ /* 0x001fea0003800000 */
.L_x_91:
[----:B------:R-:W-:Y:S05]  /*1190*/  @!P0 BRA `(.L_x_9) ;  /* 0x0000000000048947 */ /* 0x000fea0003800000 */
[----:B------:R-:W-:Y:S01]  /*11a0*/  BPT.TRAP 0x1 ;  /* 0x000000040000795c */ /* 0x000fe20000300000 */
.L_x_9:
[----:B------:R-:W-:Y:S01]  /*11b0*/  R2UR UR4, R16 ;  /* 0x00000000100472ca */ /* 0x000fe200000e0000 */
[----:B0-----:R-:W-:-:S05]  /*11c0*/  IMAD.U32 R0, RZ, RZ, UR38 ;  /* 0x00000026ff007e24 */ /* 0x001fca000f8e00ff */
[----:B------:R-:W-:-:S07]  /*11d0*/  LEA R0, R0, UR40, 0x3 ;  /* 0x0000002800007c11 */ /* 0x000fce000f8e18ff */
[----:B------:R-:W-:-:S05]  /*11e0*/  IMAD.U32 R3, RZ, RZ, UR4 ;  /* 0x00000004ff037e24 */ /* 0x000fca000f8e00ff */
[----:B------:R-:W-:-:S04]  /*11f0*/  SHF.L.U32 R3, R3, 0x1f, RZ ;  /* 0x0000001f03037819 */ /* 0x000fc800000006ff */
[----:B------:R0:W1:Y:S01]  /*1200*/  SYNCS.PHASECHK.TRANS64.TRYWAIT P1, [R0+URZ+0x38830], R3 ;  /* 0x03883003000075a7 */ /* 0x000062000802017f */
[----:B------:R-:W-:Y:S05]  /*1210*/  @!P0 BRA `(.L_x_10) ;  /* 0x0000000000048947 */ /* 0x000fea0003800000 */
[----:B------:R-:W-:Y:S01]  /*1220*/  BPT.TRAP 0x1 ;  /* 0x000000040000795c */ /* 0x000fe20000300000 */
.L_x_10:
[----:B------:R-:W-:Y:S01]  /*1230*/  IMAD.MOV.U32 R151, RZ, RZ, RZ ;  /* 0x000000ffff977224 */ /* 0x000fe200078e00ff */
[----:B-1----:R-:W-:Y:S06]  /*1240*/  @P1 BRA `(.L_x_11) ;  /* 0x0000000000081947 */ /* 0x002fec0003800000 */
[----:B------:R-:W1:Y:S02]  /*1250*/  SYNCS.PHASECHK.TRANS64.TRYWAIT P1, [R0+URZ+0x38830], R3 ;  /* 0x03883003000075a7 */ /* 0x000e64000802017f */
[----:B-1----:R-:W-:Y:S05]  /*1260*/  @!P1 BRA `(.L_x_12) ;  /* 0x000000e800dc9947 */ /* 0x002fea0003800000 */
.L_x_11:
[----:B------:R-:W-:Y:S05]  /*1270*/  WARPSYNC.ALL ;  /* 0x0000000000007948 */ /* 0x000fea0003800000 */
[----:B------:R-:W-:Y:S01]  /*1280*/  UIADD3 UR40, UR40, 0x24400, URZ ;  /* 0x0002440028287890 */ /* 0x000fe2000fffe03f */
[----:B------:R-:W-:Y:S01]  /*1290*/  WARPGROUP.ARRIVE ;  /* 0x00000000000079c5 */ /* 0x000fe20000000000 */
[----:B------:R-:W-:Y:S01]  /*12a0*/  ULOP3.LUT UR5, UR41, 0x10000, URZ, 0xfc, !UPT ;  /* 0x0001000029057892 */ /* 0x000fe2000f8efc3f */
[----:B------:R-:W-:Y:S01]  /*12b0*/  MOV R4, UR39 ;  /* 0x0000002700047c02 */ /* 0x000fe20008000f00 */
[----:B------:R-:W-:Y:S01]  /*12c0*/  USHF.R.U32.HI UR40, URZ, 0x4, UR40 ;  /* 0x000000043f287899 */ /* 0x000fe20008011628 */
[----:B------:R-:W-:Y:S01]  /*12d0*/  MOV R5, UR38 ;  /* 0x0000002600057c02 */ /* 0x000fe20008000f00 */
[----:B------:R-:W-:Y:S01]  /*12e0*/  UMOV UR17, 0x40000040 ;  /* 0x4000004000117882 */ /* 0x000fe20000000000 */
[----:B------:R-:W-:Y:S01]  /*12f0*/  UMOV UR19, 0x40000040 ;  /* 0x4000004000137882 */ /* 0x000fe20000000000 */
[----:B------:R-:W-:Y:S01]  /*1300*/  ULOP3.LUT UR40, UR40, 0x3fff, URZ, 0xc0, !UPT ;  /* 0x00003fff28287892 */ /* 0x000fe2000f8ec03f */
[----:B------:R-:W-:Y:S01]  /*1310*/  IMAD.U32 R15, RZ, RZ, UR17 ;  /* 0x00000011ff0f7e24 */ /* 0x000fe2000f8e00ff */
[----:B------:R-:W-:Y:S01]  /*1320*/  UMOV UR16, UR5 ;  /* 0x0000000500107c82 */ /* 0x000fe20008000000 */
[----:B------:R-:W-:Y:S01]  /*1330*/  UMOV UR9, UR17 ;  /* 0x0000001100097c82 */ /* 0x000fe20008000000 */
[----:B------:R-:W-:Y:S01]  /*1340*/  ULOP3.LUT UR4, UR40, 0x10000, URZ, 0xfc, !UPT ;  /* 0x0001000028047892 */ /* 0x000fe2000f8efc3f */
[----:B------:R-:W-:Y:S01]  /*1350*/  IMAD.U32 R14, RZ, RZ, UR16 ;  /* 0x00000010ff0e7e24 */ /* 0x000fe2000f8e00ff */
[----:B------:R-:W-:Y:S01]  /*1360*/  UMOV UR8, UR16 ;  /* 0x0000001000087c82 */ /* 0x000fe20008000000 */
[----:B------:R-:W-:Y:S01]  /*1370*/  UMOV UR11, 0x40000040 ;  /* 0x40000040000b7882 */ /* 0x000fe20000000000 */
[----:B------:R-:W-:Y:S01]  /*1380*/  UMOV UR12, UR16 ;  /* 0x00000010000c7c82 */ /* 0x000fe20008000000 */
[----:B------:R-:W-:Y:S01]  /*1390*/  UMOV UR13, UR17 ;  /* 0x00000011000d7c82 */ /* 0x000fe20008000000 */
[----:B------:R-:W-:Y:S01]  /*13a0*/  MOV R18, UR4 ;  /* 0x0000000400127c02 */ /* 0x000fe20008000f00 */
[----:B------:R-:W-:Y:S01]  /*13b0*/  UIMAD UR4, UR38, 0xa00, UR4 ;  /* 0x00000a00260478a4 */ /* 0x000fe2000f8e0204 */
[----:B------:R-:W-:Y:S01]  /*13c0*/  MOV R17, UR37 ;  /* 0x0000002500117c02 */ /* 0x000fe20008000f00 */
[----:B------:R-:W-:Y:S01]  /*13d0*/  UMOV UR15, 0x40000040 ;  /* 0x40000040000f7882 */ /* 0x000fe20000000000 */
[----:B------:R-:W-:Y:S01]  /*13e0*/  UMOV UR23, 0x40000040 ;  /* 0x4000004000177882 */ /* 0x000fe20000000000 */
[----:B------:R-:W-:Y:S01]  /*13f0*/  UIADD3 UR10, UR4, 0x80, URZ ;  /* 0x00000080040a7890 */ /* 0x000fe2000fffe03f */
[----:B------:R-:W-:Y:S01]  /*1400*/  MOV R20, UR36 ;  /* 0x0000002400147c02 */ /* 0x000fe20008000f00 */
[----:B------:R-:W-:-:S02]  /*1410*/  UIADD3 UR14, UR4, 0x100, URZ ;  /* 0x00000100040e7890 */ /* 0x000fc4000fffe03f */
[----:B------:R-:W-:Y:S01]  /*1420*/  UMOV UR18, UR4 ;  /* 0x0000000400127c82 */ /* 0x000fe20008000000 */
[----:B------:R-:W-:Y:S01]  /*1430*/  UIADD3 UR6, UR4, 0x180, URZ ;  /* 0x0000018004067890 */ /* 0x000fe2000fffe03f */
[----:B------:R-:W-:Y:S01]  /*1440*/  HGMMA.64x16x16.F32.BF16 R56, gdesc[UR16], RZ, !UPT, gsb0 ;  /* 0x00200000103879f0 */ /* 0x000fe2000c0018ff */
[----:B------:R-:W-:Y:S01]  /*1450*/  UIADD3 UR7, UR4, 0x200, URZ ;  /* 0x0000020004077890 */ /* 0x000fe2000fffe03f */
[----:B------:R-:W-:Y:S01]  /*1460*/  UMOV UR19, 0x40000040 ;  /* 0x4000004000137882 */ /* 0x000fe20000000000 */
[----:B------:R-:W-:Y:S02]  /*1470*/  UIADD3 UR22, UR4, 0x384, URZ ;  /* 0x0000038404167890 */ /* 0x000fe4000fffe03f */
[----:B------:R-:W-:Y:S01]  /*1480*/  UIADD3 UR26, UR4, 0x386, URZ ;  /* 0x00000386041a7890 */ /* 0x000fe2000fffe03f */
[----:B------:R-:W-:Y:S01]  /*1490*/  UMOV UR27, 0x40000040 ;  /* 0x40000040001b7882 */ /* 0x000fe20000000000 */
        /* <DEDUP_REMOVED lines=14> */
[----:B------:R-:W-:Y:S01]  /*1580*/  UMOV UR39, 0x40000040 ;  /* 0x4000004000277882 */ /* 0x000fe20000000000 */
[----:B------:R-:W-:-:S02]  /*1590*/  WARPGROUP.DEPBAR.LE gsb0, 0x0 ;  /* 0x00008000000079c5 */ /* 0x000fc40000010000 */
[----:B------:R-:W-:-:S06]  /*15a0*/  WARPGROUP.ARRIVE ;  /* 0x00000000000079c5 */ /* 0x000fcc0000000000 */
[----:B------:R-:W-:Y:S01]  /*15b0*/  HGMMA.64x16x16.F32.BF16 R48, gdesc[UR8], RZ, !UPT, gsb0 ;  /* 0x00200000083079f0 */ /* 0x000fe2000c0018ff */
[----:B------:R-:W-:Y:S01]  /*15c0*/  UMOV UR8, UR16 ;  /* 0x0000001000087c82 */ /* 0x000fe20008000000 */
[----:B------:R-:W-:Y:S01]  /*15d0*/  UMOV UR9, UR17 ;  /* 0x0000001100097c82 */ /* 0x000fe20008000000 */
[----:B------:R-:W-:Y:S01]  /*15e0*/  UMOV UR10, UR6 ;  /* 0x00000006000a7c82 */ /* 0x000fe20008000000 */
[----:B------:R-:W-:Y:S01]  /*15f0*/  UMOV UR11, 0x40000040 ;  /* 0x40000040000b7882 */ /* 0x000fe20000000000 */
[----:B------:R-:W-:Y:S01]  /*1600*/  UIADD3 UR6, UR5, 0x2, URZ ;  /* 0x0000000205067890 */ /* 0x000fe2000fffe03f */
[----:B------:R-:W-:Y:S02]  /*1610*/  WARPGROUP.DEPBAR.LE gsb0, 0x0 ;  /* 0x00008000000079c5 */ /* 0x000fe40000010000 */
[----:B------:R-:W-:-:S06]  /*1620*/  WARPGROUP.ARRIVE ;  /* 0x00000000000079c5 */ /* 0x000fcc0000000000 */
[----:B------:R-:W-:Y:S01]  /*1630*/  HGMMA.64x16x16.F32.BF16 R40, gdesc[UR12], RZ, !UPT, gsb0 ;  /* 0x002000000c2879f0 */ /* 0x000fe2000c0018ff */
[----:B------:R-:W-:Y:S01]  /*1640*/  UIADD3 UR14, UR4, 0x102, URZ ;  /* 0x00000102040e7890 */ /* 0x000fe2000fffe03f */
[----:B------:R-:W-:Y:S01]  /*1650*/  UMOV UR15, 0x40000040 ;  /* 0x40000040000f7882 */ /* 0x000fe20000000000 */
[----:B------:R-:W-:Y:S02]  /*1660*/  WARPGROUP.DEPBAR.LE gsb0, 0x0 ;  /* 0x00008000000079c5 */ /* 0x000fe40000010000 */
[----:B------:R-:W-:-:S06]  /*1670*/  WARPGROUP.ARRIVE ;  /* 0x00000000000079c5 */ /* 0x000fcc0000000000 */
[----:B------:R-:W-:Y:S01]  /*1680*/  HGMMA.64x16x16.F32.BF16 R32, gdesc[UR8], RZ, !UPT, gsb0 ;  /* 0x00200000082079f0 */ /* 0x000fe2000c0018ff */
[----:B------:R-:W-:Y:S01]  /*1690*/  UMOV UR8, UR16 ;  /* 0x0000001000087c82 */ /* 0x000fe20008000000 */
[----:B------:R-:W-:Y:S01]  /*16a0*/  UMOV UR9, UR17 ;  /* 0x0000001100097c82 */ /* 0x000fe20008000000 */
[----:B------:R-:W-:Y:S01]  /*16b0*/  UMOV UR10, UR7 ;  /* 0x00000007000a7c82 */ /* 0x000fe20008000000 */
[----:B------:R-:W-:Y:S01]  /*16c0*/  UMOV UR11, 0x40000040 ;  /* 0x40000040000b7882 */ /* 0x000fe20000000000 */
[----:B------:R-:W-:Y:S01]  /*16d0*/  UMOV UR16, UR6 ;  /* 0x0000000600107c82 */ /* 0x000fe20008000000 */
[----:B------:R-:W-:Y:S01]  /*16e0*/  UIADD3 UR6, UR4, 0x2, URZ ;  /* 0x0000000204067890 */ /* 0x000fe2000fffe03f */
[----:B------:R-:W-:Y:S01]  /*16f0*/  IMAD.U32 R12, RZ, RZ, UR16 ;  /* 0x00000010ff0c7e24 */ /* 0x000fe2000f8e00ff */
[----:B------:R-:W-:Y:S01]  /*1700*/  UMOV UR17, 0x40000040 ;  /* 0x4000004000117882 */ /* 0x000fe20000000000 */
[----:B------:R-:W-:Y:S01]  /*1710*/  UMOV UR12, UR16 ;  /* 0x00000010000c7c82 */ /* 0x000fe20008000000 */
[----:B------:R-:W-:Y:S01]  /*1720*/  UMOV UR13, UR17 ;  /* 0x00000011000d7c82 */ /* 0x000fe20008000000 */
[----:B------:R-:W-:Y:S01]  /*1730*/  UIADD3 UR7, UR4, 0x202, URZ ;  /* 0x0000020204077890 */ /* 0x000fe2000fffe03f */
[----:B------:R-:W-:Y:S01]  /*1740*/  IMAD.U32 R13, RZ, RZ, UR17 ;  /* 0x00000011ff0d7e24 */ /* 0x000fe2000f8e00ff */
[----:B------:R-:W-:Y:S01]  /*1750*/  UMOV UR18, UR6 ;  /* 0x0000000600127c82 */ /* 0x000fe20008000000 */
[----:B------:R-:W-:Y:S01]  /*1760*/  UIADD3 UR6, UR4, 0x182, URZ ;  /* 0x0000018204067890 */ /* 0x000fe2000fffe03f */
[----:B------:R-:W-:-:S02]  /*1770*/  WARPGROUP.DEPBAR.LE gsb0, 0x0 ;  /* 0x00008000000079c5 */ /* 0x000fc40000010000 */
[----:B------:R-:W-:-:S06]  /*1780*/  WARPGROUP.ARRIVE ;  /* 0x00000000000079c5 */ /* 0x000fcc0000000000 */
[----:B------:R-:W-:Y:S01]  /*1790*/  HGMMA.64x16x16.F32.BF16 R24, gdesc[UR8], RZ, !UPT, gsb0 ;  /* 0x00200000081879f0 */ /* 0x000fe2000c0018ff */
[----:B------:R-:W-:Y:S01]  /*17a0*/  UIADD3 UR10, UR4, 0x82, URZ ;  /* 0x00000082040a7890 */ /* 0x000fe2000fffe03f */
[----:B------:R-:W-:Y:S01]  /*17b0*/  UMOV UR8, UR16 ;  /* 0x0000001000087c82 */ /* 0x000fe20008000000 */
[----:B------:R-:W-:Y:S01]  /*17c0*/  UMOV UR9, UR17 ;  /* 0x0000001100097c82 */ /* 0x000fe20008000000 */
[----:B------:R-:W-:Y:S01]  /*17d0*/  UMOV UR11, 0x40000040 ;  /* 0x40000040000b7882 */ /* 0x000fe20000000000 */
[----:B------:R-:W-:Y:S02]  /*17e0*/  WARPGROUP.DEPBAR.LE gsb0, 0x0 ;  /* 0x00008000000079c5 */ /* 0x000fe40000010000 */
[----:B------:R-:W-:-:S06]  /*17f0*/  WARPGROUP.ARRIVE ;  /* 0x00000000000079c5 */ /* 0x000fcc0000000000 */
[----:B------:R-:W-:Y:S01]  /*1800*/  HGMMA.64x16x16.F32.BF16 R56, gdesc[UR16], R56, gsb0 ;  /* 0x00200000103879f0 */ /* 0x000fe20008001838 */
[----:B------:R-:W-:Y:S02]  /*1810*/  UMOV UR19, 0x40000040 ;  /* 0x4000004000137882 */ /* 0x000fe40000000000 */
[----:B------:R-:W-:Y:S02]  /*1820*/  WARPGROUP.DEPBAR.LE gsb0, 0x0 ;  /* 0x00008000000079c5 */ /* 0x000fe40000010000 */
[----:B------:R-:W-:-:S06]  /*1830*/  WARPGROUP.ARRIVE ;  /* 0x00000000000079c5 */ /* 0x000fcc0000000000 */
[----:B------:R-:W-:Y:S01]  /*1840*/  HGMMA.64x16x16.F32.BF16 R48, gdesc[UR8], R48, gsb0 ;  /* 0x00200000083079f0 */ /* 0x000fe20008001830 */
[----:B------:R-:W-:Y:S01]  /*1850*/  UMOV UR8, UR16 ;  /* 0x0000001000087c82 */ /* 0x000fe20008000000 */
[----:B------:R-:W-:Y:S01]  /*1860*/  UMOV UR9, UR17 ;  /* 0x0000001100097c82 */ /* 0x000fe20008000000 */
[----:B------:R-:W-:Y:S01]  /*1870*/  UMOV UR10, UR6 ;  /* 0x00000006000a7c82 */ /* 0x000fe20008000000 */
[----:B------:R-:W-:Y:S01]  /*1880*/  UMOV UR11, 0x40000040 ;  /* 0x40000040000b7882 */ /* 0x000fe20000000000 */
[----:B------:R-:W-:Y:S01]  /*1890*/  UIADD3 UR6, UR5, 0x4, URZ ;  /* 0x0000000405067890 */ /* 0x000fe2000fffe03f */
[----:B------:R-:W-:Y:S02]  /*18a0*/  WARPGROUP.DEPBAR.LE gsb0, 0x0 ;  /* 0x00008000000079c5 */ /* 0x000fe40000010000 */
[----:B------:R-:W-:-:S06]  /*18b0*/  WARPGROUP.ARRIVE ;  /* 0x00000000000079c5 */ /* 0x000fcc0000000000 */
[----:B------:R-:W-:Y:S01]  /*18c0*/  HGMMA.64x16x16.F32.BF16 R40, gdesc[UR12], R40, gsb0 ;  /* 0x002000000c2879f0 */ /* 0x000fe20008001828 */
[----:B------:R-:W-:Y:S01]  /*18d0*/  UIADD3 UR14, UR4, 0x104, URZ ;  /* 0x00000104040e7890 */ /* 0x000fe2000fffe03f */
[----:B------:R-:W-:Y:S01]  /*18e0*/  UMOV UR15, 0x40000040 ;  /* 0x40000040000f7882 */ /* 0x000fe20000000000 */
[----:B------:R-:W-:Y:S02]  /*18f0*/  WARPGROUP.DEPBAR.LE gsb0, 0x0 ;  /* 0x00008000000079c5 */ /* 0x000fe40000010000 */
[----:B------:R-:W-:-:S06]  /*1900*/  WARPGROUP.ARRIVE ;  /* 0x00000000000079c5 */ /* 0x000fcc0000000000 */
[----:B------:R-:W-:Y:S01]  /*1910*/  HGMMA.64x16x16.F32.BF16 R32, gdesc[UR8], R32, gsb0 ;  /* 0x00200000082079f0 */ /* 0x000fe20008001820 */
[----:B------:R-:W-:Y:S01]  /*1920*/  UMOV UR8, UR16 ;  /* 0x0000001000087c82 */ /* 0x000fe20008000000 */
[----:B------:R-:W-:Y:S01]  /*1930*/  UMOV UR9, UR17 ;  /* 0x0000001100097c82 */ /* 0x000fe20008000000 */
[----:B------:R-:W-:Y:S01]  /*1940*/  UMOV UR10, UR7 ;  /* 0x00000007000a7c82 */ /* 0x000fe20008000000 */
[----:B------:R-:W-:Y:S01]  /*1950*/  UMOV UR11, 0x40000040 ;  /* 0x40000040000b7882 */ /* 0x000fe20000000000 */
[----:B------:R-:W-:Y:S01]  /*1960*/  UMOV UR16, UR6 ;  /* 0x0000000600107c82 */ /* 0x000fe20008000000 */
[----:B------:R-:W-:Y:S01]  /*1970*/  UIADD3 UR6, UR4, 0x4, URZ ;  /* 0x0000000404067890 */ /* 0x000fe2000fffe03f */
[----:B------:R-:W-:Y:S01]  /*1980*/  MOV R10, UR16 ;  /* 0x00000010000a7c02 */ /* 0x000fe20008000f00 */
        /* <DEDUP_REMOVED lines=9> */
[----:B------:R-:W-:Y:S01]  /*1a20*/  HGMMA.64x16x16.F32.BF16 R24, gdesc[UR8], R24, gsb0 ;  /* 0x00200000081879f0 */ /* 0x000fe20008001818 */
        /* <DEDUP_REMOVED lines=74> */
[----:B------:R-:W-:Y:S02]  /*1ed0*/  UIADD3 UR8, UR5, 0x400, URZ ;  /* 0x0000040005087890 */ /* 0x000fe4000fffe03f */
[----:B------:R-:W-:Y:S01]  /*1ee0*/  UIADD3 UR10, UR4, 0x280, URZ ;  /* 0x00000280040a7890 */ /* 0x000fe2000fffe03f */
[----:B------:R-:W-:Y:S01]  /*1ef0*/  UMOV UR9, 0x40000040 ;  /* 0x4000004000097882 */ /* 0x000fe20000000000 */
[----:B------:R-:W-:Y:S01]  /*1f00*/  UMOV UR11, 0x40000040 ;  /* 0x40000040000b7882 */ /* 0x000fe20000000000 */
[----:B------:R-:W-:Y:S02]  /*1f10*/  UMOV UR13, UR9 ;  /* 0x00000009000d7c82 */ /* 0x000fe40008000000 */
[----:B------:R-:W-:Y:S01]  /*1f20*/  UMOV UR12, UR8 ;  /* 0x00000008000c7c82 */ /* 0x000fe20008000000 */
[----:B------:R-:W-:Y:S02]  /*1f30*/  WARPGROUP.DEPBAR.LE gsb0, 0x0 ;  /* 0x00008000000079c5 */ /* 0x000fe40000010000 */
[----:B------:R-:W-:-:S06]  /*1f40*/  WARPGROUP.ARRIVE ;  /* 0x00000000000079c5 */ /* 0x000fcc0000000000 */
[----:B------:R-:W-:Y:S01]  /*1f50*/  HGMMA.64x16x16.F32.BF16 R56, gdesc[UR8], R56, gsb0 ;  /* 0x00200000083879f0 */ /* 0x000fe20008001838 */
[----:B------:R-:W-:Y:S01]  /*1f60*/  UMOV UR10, UR6 ;  /* 0x00000006000a7c82 */ /* 0x000fe20008000000 */
[----:B------:R-:W-:Y:S01]  /*1f70*/  UMOV UR11, 0x40000040 ;  /* 0x40000040000b7882 */ /* 0x000fe20000000000 */
[----:B------:R-:W-:Y:S01]  /*1f80*/  UIADD3 UR6, UR4, 0x480, URZ ;  /* 0x0000048004067890 */ /* 0x000fe2000fffe03f */
        /* <DEDUP_REMOVED lines=15> */
[----:B01----:R-:W-:Y:S02]  /*2080*/  MOV R3, UR12 ;  /* 0x0000000c00037c02 */ /* 0x003fe40008000f00 */
[----:B------:R-:W-:Y:S01]  /*2090*/  MOV R2, UR13 ;  /* 0x0000000d00027c02 */ /* 0x000fe20008000f00 */
[----:B------:R-:W-:-:S02]  /*20a0*/  WARPGROUP.DEPBAR.LE gsb0, 0x0 ;  /* 0x00008000000079c5 */ /* 0x000fc40000010000 */
        /* <DEDUP_REMOVED lines=39> */
[----:B------:R-:W-:Y:S01]  /*2320*/  UMOV UR13, 0x40000040 ;  /* 0x40000040000d7882 */ /* 0x000fe20000000000 */
[----:B------:R-:W-:Y:S01]  /*2330*/  UMOV UR15, 0x40000040 ;  /* 0x40000040000f7882 */ /* 0x000fe20000000000 */
[----:B------:R-:W-:Y:S01]  /*2340*/  UMOV UR37, UR13 ;  /* 0x0000000d00257c82 */ /* 0x000fe20008000000 */
[----:B------:R-:W-:Y:S01]  /*2350*/  MOV R7, UR13 ;  /* 0x0000000d00077c02 */ /* 0x000fe20008000f00 */
        /* <DEDUP_REMOVED lines=29> */
[----:B------:R-:W-:Y:S03]  /*2530*/  HGMMA.64x16x16.F32.BF16 R24, gdesc[UR16], R24, gsb0 ;  /* 0x00200000101879f0 */ /* 0x000fe60008001818 */
        /* <DEDUP_REMOVED lines=195> */
[----:B------:R-:W-:-:S07]  /*3170*/  UIADD3 UR5, UR5, 0xc06, URZ ;  /* 0x00000c0605057890 */ /* 0x000fce000fffe03f */
[----:B------:R-:W-:Y:S01]  /*3180*/  UMOV UR12, UR5 ;  /* 0x00000005000c7c82 */ /* 0x000fe20008000000 */
[----:B------:R-:W-:Y:S01]  /*3190*/  UIADD3 UR5, UR4, 0x786, URZ ;  /* 0x0000078604057890 */ /* 0x000fe2000fffe03f */
[----:B------:R-:W-:Y:S01]  /*31a0*/  IMAD.U32 R6, RZ, RZ, UR12 ;  /* 0x0000000cff067e24 */ /* 0x000fe2000f8e00ff */
[----:B------:R-:W-:-:S05]  /*31b0*/  UMOV UR36, UR12 ;  /* 0x0000000c00247c82 */ /* 0x000fca0008000000 */
        /* <DEDUP_REMOVED lines=40> */
[----:B------:R-:W-:-:S07]  /*3440*/  UIADD3 UR7, UR4, 0x806, URZ ;  /* 0x0000080604077890 */ /* 0x000fce000fffe03f */
[----:B------:R-:W-:Y:S01]  /*3450*/  UMOV UR38, UR7 ;  /* 0x0000000700267c82 */ /* 0x000fe20008000000 */
[----:B------:R-:W-:Y:S01]  /*3460*/  UMOV UR7, 0x40000040 ;  /* 0x4000004000077882 */ /* 0x000fe20000000000 */
[----:B------:R-:W-:Y:S02]  /*3470*/  WARPGROUP.DEPBAR.LE gsb0, 0x0 ;  /* 0x00008000000079c5 */ /* 0x000fe40000010000 */
[----:B------:R-:W-:-:S06]  /*3480*/  WARPGROUP.ARRIVE ;  /* 0x00000000000079c5 */ /* 0x000fcc0000000000 */
[----:B------:R-:W-:Y:S03]  /*3490*/  HGMMA.64x16x16.F32.BF16 R24, gdesc[UR52], R24, gsb0 ;  /* 0x00200000341879f0 */ /* 0x000fe60008001818 */
[----:B------:R-:W-:Y:S02]  /*34a0*/  WARPGROUP.DEPBAR.LE gsb0, 0x0 ;  /* 0x00008000000079c5 */ /* 0x000fe40000010000 */
[----:B------:R-:W-:-:S06]  /*34b0*/  WARPGROUP.ARRIVE ;  /* 0x00000000000079c5 */ /* 0x000fcc0000000000 */
[----:B------:R-:W-:Y:S01]  /*34c0*/  HGMMA.64x16x16.F32.BF16 R56, gdesc[UR12], R56, gsb0 ;  /* 0x002000000c3879f0 */ /* 0x000fe20008001838 */
[----:B------:R-:W-:Y:S01]  /*34d0*/  UMOV UR14, UR12 ;  /* 0x0000000c000e7c82 */ /* 0x000fe20008000000 */
[----:B------:R-:W-:Y:S01]  /*34e0*/  UMOV UR15, UR13 ;  /* 0x0000000d000f7c82 */ /* 0x000fe20008000000 */
[----:B------:R-:W-:Y:S01]  /*34f0*/  UMOV UR4, UR14 ;  /* 0x0000000e00047c82 */ /* 0x000fe20008000000 */
[----:B------:R-:W-:Y:S01]  /*3500*/  UMOV UR5, UR15 ;  /* 0x0000000f00057c82 */ /* 0x000fe20008000000 */
[----:B------:R-:W-:Y:S02]  /*3510*/  R2UR UR13, R2 ;  /* 0x00000000020d72ca */ /* 0x000fe400000e0000 */
[----:B------:R-:W-:Y:S01]  /*3520*/  R2UR UR12, R3 ;  /* 0x00000000030c72ca */ /* 0x000fe200000e0000 */
[----:B------:R-:W-:Y:S02]  /*3530*/  WARPGROUP.DEPBAR.LE gsb0, 0x0 ;  /* 0x00008000000079c5 */ /* 0x000fe40000010000 */
[----:B------:R-:W-:-:S06]  /*3540*/  WARPGROUP.ARRIVE ;  /* 0x00000000000079c5 */ /* 0x000fcc0000000000 */
[----:B------:R-:W-:Y:S01]  /*3550*/  HGMMA.64x16x16.F32.BF16 R48, gdesc[UR36], R48, gsb0 ;  /* 0x00200000243079f0 */ /* 0x000fe20008001830 */
[----:B------:R-:W-:Y:S02]  /*3560*/  R2UR UR39, R4 ;  /* 0x00000000042772ca */ /* 0x000fe400000e0000 */
[----:B------:R-:W-:Y:S02]  /*3570*/  R2UR UR38, R5 ;  /* 0x00000000052672ca */ /* 0x000fe400000e0000 */
[----:B------:R-:W-:Y:S02]  /*3580*/  R2UR UR37, R17 ;  /* 0x00000000112572ca */ /* 0x000fe400000e0000 */
[----:B------:R-:W-:Y:S01]  /*3590*/  R2UR UR36, R20 ;  /* 0x00000000142472ca */ /* 0x000fe200000e0000 */
        /* <DEDUP_REMOVED lines=9> */
[----:B------:R-:W-:Y:S01]  /*3630*/  UMOV UR7, 0x40000040 ;  /* 0x4000004000077882 */ /* 0x000fe20000000000 */
[----:B------:R-:W-:Y:S02]  /*3640*/  WARPGROUP.DEPBAR.LE gsb0, 0x0 ;  /* 0x00008000000079c5 */ /* 0x000fe40000010000 */
[----:B------:R-:W-:-:S06]  /*3650*/  WARPGROUP.ARRIVE ;  /* 0x00000000000079c5 */ /* 0x000fcc0000000000 */
[----:B------:R-:W-:Y:S03]  /*3660*/  HGMMA.64x16x16.F32.BF16 R24, gdesc[UR4], R24, gsb0 ;  /* 0x00200000041879f0 */ /* 0x000fe60008001818 */
[----:B------:R-:W-:Y:S02]  /*3670*/  WARPGROUP.DEPBAR.LE gsb0, 0x0 ;  /* 0x00008000000079c5 */ /* 0x000fe40000010000 */
[----:B------:R-:W-:Y:S05]  /*3680*/  @!P0 BRA `(.L_x_13) ;  /* 0x0000000000048947 */ /* 0x000fea0003800000 */
[----:B------:R-:W-:Y:S01]  /*3690*/  BPT.TRAP 0x1 ;  /* 0x000000040000795c */ /* 0x000fe20000300000 */
.L_x_13:
[----:B------:R-:W-:Y:S01]  /*36a0*/  VIADD R2, R225, UR39 ;  /* 0x00000027e1027c36 */ /* 0x000fe20008000000 */
[----:B------:R-:W-:Y:S01]  /*36b0*/  ULDC UR5, c[0x0][0x988] ;  /* 0x0002620000057ab9 */ /* 0x000fe20000000800 */
[----:B------:R-:W-:Y:S01]  /*36c0*/  IMAD.U32 R3, RZ, RZ, UR60 ;  /* 0x0000003cff037e24 */ /* 0x000fe2000f8e00ff */
[----:B------:R-:W-:Y:S01]  /*36d0*/  P2R R21, PR, RZ, 0x1 ;  /* 0x00000001ff157803 */ /* 0x000fe20000000000 */
[----:B------:R-:W-:Y:S01]  /*36e0*/  UISETP.GE.AND UP0, UPT, UR39, 0x51, UPT ;  /* 0x000000512700788c */ /* 0x000fe2000bf06270 */
[----:B------:R-:W-:Y:S01]  /*36f0*/  R2UR UR4, R0 ;  /* 0x00000000000472ca */ /* 0x000fe200000e0000 */
[----:B------:R-:W-:Y:S01]  /*3700*/  IMAD R2, R3, -0x50, R2 ;  /* 0xffffffb003027824 */ /* 0x000fe200078e0202 */
[-C--:B------:R-:W-:Y:S01]  /*3710*/  MOV R150, R151.reuse ;  /* 0x0000009700967202 */ /* 0x080fe20000000f00 */
[--C-:B------:R-:W-:Y:S01]  /*3720*/  IMAD.MOV.U32 R149, RZ, RZ, R151.reuse ;  /* 0x000000ffff957224 */ /* 0x100fe200078e0097 */
[----:B------:R-:W-:Y:S01]  /*3730*/  MOV R145, R151 ;  /* 0x0000009700917202 */ /* 0x000fe20000000f00 */
[--C-:B------:R-:W-:Y:S01]  /*3740*/  IMAD.MOV.U32 R148, RZ, RZ, R151.reuse ;  /* 0x000000ffff947224 */ /* 0x100fe200078e0097 */
[C---:B------:R-:W-:Y:S01]  /*3750*/  ISETP.GT.AND P2, PT, R2.reuse, RZ, PT ;  /* 0x000000ff0200720c */ /* 0x040fe20003f44270 */
[--C-:B------:R-:W-:Y:S01]  /*3760*/  IMAD.MOV.U32 R147, RZ, RZ, R151.reuse ;  /* 0x000000ffff937224 */ /* 0x100fe200078e0097 */
[C---:B------:R-:W-:Y:S01]  /*3770*/  ISETP.GT.AND P1, PT, R2.reuse, 0x1, PT ;  /* 0x000000010200780c */ /* 0x040fe20003f24270 */
[--C-:B------:R-:W-:Y:S01]  /*3780*/  IMAD.MOV.U32 R146, RZ, RZ, R151.reuse ;  /* 0x000000ffff927224 */ /* 0x100fe200078e0097 */
[----:B------:R-:W-:Y:S01]  /*3790*/  ISETP.GT.AND P6, PT, R2, 0x8, PT ;  /* 0x000000080200780c */ /* 0x000fe20003fc4270 */
[--C-:B------:R-:W-:Y:S01]  /*37a0*/  IMAD.MOV.U32 R144, RZ, RZ, R151.reuse ;  /* 0x000000ffff907224 */ /* 0x100fe200078e0097 */
[----:B------:R-:W-:Y:S01]  /*37b0*/  FSEL R56, R56, -INF , P2 ;  /* 0xff80000038387808 */ /* 0x000fe20001000000 */
[----:B------:R-:W-:Y:S01]  /*37c0*/  UIADD3 UR4, UR4, 0x38840, URZ ;  /* 0x0003884004047890 */ /* 0x000fe2000fffe03f */
[----:B------:R-:W-:Y:S01]  /*37d0*/  FSEL R57, R57, -INF , P1 ;  /* 0xff80000039397808 */ /* 0x000fe20000800000 */
[--C-:B------:R-:W-:Y:S01]  /*37e0*/  IMAD.MOV.U32 R143, RZ, RZ, R151.reuse ;  /* 0x000000ffff8f7224 */ /* 0x100fe200078e0097 */
[----:B------:R-:W-:Y:S01]  /*37f0*/  ISETP.GT.AND P5, PT, R2, 0x9, PT ;  /* 0x000000090200780c */ /* 0x000fe20003fa4270 */
[----:B------:R-:W-:Y:S01]  /*3800*/  UPRMT UR4, UR61, 0x654, UR4 ;  /* 0x000006543d047896 */ /* 0x000fe20008000004 */
[----:B------:R-:W-:Y:S01]  /*3810*/  FSEL R60, R60, -INF , P6 ;  /* 0xff8000003c3c7808 */ /* 0x000fe20003000000 */
[--C-:B------:R-:W-:Y:S01]  /*3820*/  IMAD.MOV.U32 R142, RZ, RZ, R151.reuse ;  /* 0x000000ffff8e7224 */ /* 0x100fe200078e0097 */
[----:B------:R-:W-:Y:S01]  /*3830*/  FMNMX.FTZ R3, R56, R57, !PT ;  /* 0x0000003938037209 */ /* 0x000fe20007810000 */
[--C-:B------:R-:W-:Y:S01]  /*3840*/  IMAD.MOV.U32 R141, RZ, RZ, R151.reuse ;  /* 0x000000ffff8d7224 */ /* 0x100fe200078e0097 */
[----:B------:R-:W-:Y:S01]  /*3850*/  ISETP.GT.AND P4, PT, R2, 0x10, PT ;  /* 0x000000100200780c */ /* 0x000fe20003f84270 */
[--C-:B------:R-:W-:Y:S01]  /*3860*/  IMAD.MOV.U32 R139, RZ, RZ, R151.reuse ;  /* 0x000000ffff8b7224 */ /* 0x100fe200078e0097 */
[----:B------:R-:W-:Y:S01]  /*3870*/  FSEL R61, R61, -INF , P5 ;  /* 0xff8000003d3d7808 */ /* 0x000fe20002800000 */
[--C-:B------:R-:W-:Y:S01]  /*3880*/  IMAD.MOV.U32 R138, RZ, RZ, R151.reuse ;  /* 0x000000ffff8a7224 */ /* 0x100fe200078e0097 */
[----:B------:R-:W-:Y:S01]  /*3890*/  FMNMX.FTZ R4, R60, R3, !PT ;  /* 0x000000033c047209 */ /* 0x000fe20007810000 */
[----:B------:R-:W-:Y:S01]  /*38a0*/  SYNCS.ARRIVE.TRANS64.RED.A1T0 RZ, [UR4], RZ ;  /* 0x000000ffffff79a7 */ /* 0x000fe20008100404 */
[----:B------:R-:W-:Y:S01]  /*38b0*/  ISETP.GT.AND P3, PT, R2, 0x11, PT ;  /* 0x000000110200780c */ /* 0x000fe20003f64270 */
[--C-:B------:R-:W-:Y:S01]  /*38c0*/  IMAD.MOV.U32 R137, RZ, RZ, R151.reuse ;  /* 0x000000ffff897224 */ /* 0x100fe200078e0097 */
[----:B------:R-:W-:Y:S01]  /*38d0*/  FSEL R48, R48, -INF , P4 ;  /* 0xff80000030307808 */ /* 0x000fe20002000000 */
[--C-:B------:R-:W-:Y:S01]  /*38e0*/  IMAD.MOV.U32 R136, RZ, RZ, R151.reuse ;  /* 0x000000ffff887224 */ /* 0x100fe200078e0097 */
[----:B------:R-:W-:Y:S01]  /*38f0*/  FMNMX.FTZ R3, R61, R4, !PT ;  /* 0x000000043d037209 */ /* 0x000fe20007810000 */
[--C-:B------:R-:W-:Y:S01]  /*3900*/  IMAD.MOV.U32 R134, RZ, RZ, R151.reuse ;  /* 0x000000ffff867224 */ /* 0x100fe200078e0097 */
[----:B------:R-:W-:Y:S01]  /*3910*/  FSEL R58, R58, -INF , P2 ;  /* 0xff8000003a3a7808 */ /* 0x000fe20001000000 */
[--C-:B------:R-:W-:Y:S01]  /*3920*/  IMAD.MOV.U32 R133, RZ, RZ, R151.reuse ;  /* 0x000000ffff857224 */ /* 0x100fe200078e0097 */
        /* <DEDUP_REMOVED lines=107> */
[----:B------:R-:W-:Y:S01]  /*3fe0*/  IMAD.MOV.U32 R66, RZ, RZ, R151 ;  /* 0x000000ffff427224 */ /* 0x000fe200078e0097 */
[----:B------:R-:W-:-:S02]  /*3ff0*/  FMNMX.FTZ R3, R25, R4, !PT ;  /* 0x0000000419037209 */ /* 0x000fc40007810000 */
[----:B------:R-:W-:Y:S02]  /*4000*/  FSEL R29, R29, -INF , P1 ;  /* 0xff8000001d1d7808 */ /* 0x000fe40000800000 */
[----:B------:R-:W-:Y:S02]  /*4010*/  FMNMX.FTZ R2, R28, R3, !PT ;  /* 0x000000031c027209 */ /* 0x000fe40007810000 */
[----:B------:R-:W-:Y:S02]  /*4020*/  FMNMX.FTZ R3, R58, R59, !PT ;  /* 0x0000003b3a037209 */ /* 0x000fe40007810000 */
[----:B------:R-:W-:Y:S02]  /*4030*/  FMNMX.FTZ R5, R29, R2, !PT ;  /* 0x000000021d057209 */ /* 0x000fe40007810000 */
[----:B------:R-:W-:Y:S02]  /*4040*/  FSEL R38, R38, -INF , P6 ;  /* 0xff80000026267808 */ /* 0x000fe40003000000 */
[----:B------:R-:W-:Y:S01]  /*4050*/  FSEL R39, R39, -INF , P5 ;  /* 0xff80000027277808 */ /* 0x000fe20002800000 */
[----:B------:R-:W0:Y:S01]  /*4060*/  SHFL.BFLY PT, R2, R5, 0x2, 0x1f ;  /* 0x0c401f0005027f89 */ /* 0x000e2200000e0000 */
[----:B------:R-:W-:-:S02]  /*4070*/  FSEL R26, R26, -INF , P4 ;  /* 0xff8000001a1a7808 */ /* 0x000fc40002000000 */
[----:B------:R-:W-:Y:S02]  /*4080*/  FSEL R27, R27, -INF , P3 ;  /* 0xff8000001b1b7808 */ /* 0x000fe40001800000 */
[----:B------:R-:W-:Y:S02]  /*4090*/  FSEL R30, R30, -INF , P2 ;  /* 0xff8000001e1e7808 */ /* 0x000fe40001000000 */
[----:B------:R-:W-:Y:S02]  /*40a0*/  FSEL R31, R31, -INF , P1 ;  /* 0xff8000001f1f7808 */ /* 0x000fe40000800000 */
[-C--:B------:R-:W-:Y:S02]  /*40b0*/  MOV R140, R151.reuse ;  /* 0x00000097008c7202 */ /* 0x080fe40000000f00 */
[-C--:B------:R-:W-:Y:S02]  /*40c0*/  MOV R135, R151.reuse ;  /* 0x0000009700877202 */ /* 0x080fe40000000f00 */
[----:B------:R-:W-:-:S02]  /*40d0*/  MOV R130, R151 ;  /* 0x0000009700827202 */ /* 0x000fc40000000f00 */
[-C--:B------:R-:W-:Y:S02]  /*40e0*/  MOV R125, R151.reuse ;  /* 0x00000097007d7202 */ /* 0x080fe40000000f00 */
[-C--:B------:R-:W-:Y:S02]  /*40f0*/  MOV R120, R151.reuse ;  /* 0x0000009700787202 */ /* 0x080fe40000000f00 */
[-C--:B------:R-:W-:Y:S02]  /*4100*/  MOV R115, R151.reuse ;  /* 0x0000009700737202 */ /* 0x080fe40000000f00 */
[-C--:B------:R-:W-:Y:S02]  /*4110*/  MOV R110, R151.reuse ;  /* 0x00000097006e7202 */ /* 0x080fe40000000f00 */
[----:B------:R-:W-:Y:S02]  /*4120*/  MOV R105, R151 ;  /* 0x0000009700697202 */ /* 0x000fe40000000f00 */
[----:B0-----:R-:W-:-:S02]  /*4130*/  FMNMX.FTZ R17, R5, R2, !PT ;  /* 0x0000000205117209 */ /* 0x001fc40007810000 */
[-C--:B------:R-:W-:Y:S02]  /*4140*/  MOV R100, R151.reuse ;  /* 0x0000009700647202 */ /* 0x080fe40000000f00 */
[-C--:B------:R-:W-:Y:S01]  /*4150*/  MOV R95, R151.reuse ;  /* 0x00000097005f7202 */ /* 0x080fe20000000f00 */
[----:B------:R-:W0:Y:S01]  /*4160*/  SHFL.BFLY PT, R4, R17, 0x1, 0x1f ;  /* 0x0c201f0011047f89 */ /* 0x000e2200000e0000 */
[-C--:B------:R-:W-:Y:S02]  /*4170*/  MOV R90, R151.reuse ;  /* 0x00000097005a7202 */ /* 0x080fe40000000f00 */
[-C--:B------:R-:W-:Y:S02]  /*4180*/  MOV R85, R151.reuse ;  /* 0x0000009700557202 */ /* 0x080fe40000000f00 */
[-C--:B------:R-:W-:Y:S02]  /*4190*/  MOV R80, R151.reuse ;  /* 0x0000009700507202 */ /* 0x080fe40000000f00 */
[----:B------:R-:W-:-:S02]  /*41a0*/  MOV R75, R151 ;  /* 0x00000097004b7202 */ /* 0x000fc40000000f00 */
[-C--:B------:R-:W-:Y:S02]  /*41b0*/  MOV R70, R151.reuse ;  /* 0x0000009700467202 */ /* 0x080fe40000000f00 */
[----:B------:R-:W-:Y:S02]  /*41c0*/  MOV R65, R151 ;  /* 0x0000009700417202 */ /* 0x000fe40000000f00 */
[----:B0-----:R-:W-:-:S04]  /*41d0*/  FMNMX.FTZ R4, R17, R4, !PT ;  /* 0x0000000411047209 */ /* 0x001fc80007810000 */
[C---:B------:R-:W-:Y:S01]  /*41e0*/  FSETP.NEU.FTZ.AND P0, PT, R4.reuse, -INF , PT ;  /* 0xff8000000400780b */ /* 0x040fe20003f1d000 */
[----:B------:R-:W-:-:S05]  /*41f0*/  FMUL.FTZ R2, R4, UR5 ;  /* 0x0000000504027c20 */ /* 0x000fca0008410000 */
[----:B------:R-:W-:Y:S02]  /*4200*/  FSEL R20, R2, RZ, P0 ;  /* 0x000000ff02147208 */ /* 0x000fe40000000000 */
[----:B------:R-:W-:Y:S02]  /*4210*/  FMNMX.FTZ R2, R62, R3, !PT ;  /* 0x000000033e027209 */ /* 0x000fe40007810000 */
[----:B------:R-:W-:Y:S01]  /*4220*/  ISETP.NE.AND P0, PT, R21, RZ, PT ;  /* 0x000000ff1500720c */ /* 0x000fe20003f05270 */
[--C-:B------:R-:W-:Y:S01]  /*4230*/  FFMA.FTZ R56, R56, UR5, -R20.reuse ;  /* 0x0000000538387c23 */ /* 0x100fe20008010814 */
[----:B------:R-:W-:Y:S01]  /*4240*/  FMNMX.FTZ R3, R63, R2, !PT ;  /* 0x000000023f037209 */ /* 0x000fe20007810000 */
[--C-:B------:R-:W-:Y:S01]  /*4250*/  FFMA.FTZ R57, R57, UR5, -R20.reuse ;  /* 0x0000000539397c23 */ /* 0x100fe20008010814 */
[--C-:B------:R-:W-:Y:S01]  /*4260*/  FFMA.FTZ R60, R60, UR5, -R20.reuse ;  /* 0x000000053c3c7c23 */ /* 0x100fe20008010814 */
[--C-:B------:R-:W-:Y:S01]  /*4270*/  FFMA.FTZ R61, R61, UR5, -R20.reuse ;  /* 0x000000053d3d7c23 */ /* 0x100fe20008010814 */
[----:B------:R-:W-:Y:S01]  /*4280*/  FMNMX.FTZ R2, R50, R3, !PT ;  /* 0x0000000332027209 */ /* 0x000fe20007810000 */
[----:B------:R-:W-:Y:S01]  /*4290*/  MUFU.EX2 R56, R56 ;  /* 0x0000003800387308 */ /* 0x000fe20000000800 */
[--C-:B------:R-:W-:Y:S01]  /*42a0*/  FFMA.FTZ R48, R48, UR5, -R20.reuse ;  /* 0x0000000530307c23 */ /* 0x100fe20008010814 */
[--C-:B------:R-:W-:Y:S01]  /*42b0*/  FFMA.FTZ R49, R49, UR5, -R20.reuse ;  /* 0x0000000531317c23 */ /* 0x100fe20008010814 */
[----:B------:R-:W-:Y:S01]  /*42c0*/  FMNMX.FTZ R3, R51, R2, !PT ;  /* 0x0000000233037209 */ /* 0x000fe20007810000 */
[--C-:B------:R-:W-:Y:S01]  /*42d0*/  FFMA.FTZ R52, R52, UR5, -R20.reuse ;  /* 0x0000000534347c23 */ /* 0x100fe20008010814 */
[--C-:B------:R-:W-:Y:S01]  /*42e0*/  FFMA.FTZ R53, R53, UR5, -R20.reuse ;  /* 0x0000000535357c23 */ /* 0x100fe20008010814 */
[--C-:B------:R-:W-:Y:S01]  /*42f0*/  FFMA.FTZ R40, R40, UR5, -R20.reuse ;  /* 0x0000000528287c23 */ /* 0x100fe20008010814 */
[----:B------:R-:W-:Y:S01]  /*4300*/  FMNMX.FTZ R2, R54, R3, !PT ;  /* 0x0000000336027209 */ /* 0x000fe20007810000 */
[----:B------:R-:W0:Y:S01]  /*4310*/  MUFU.EX2 R57, R57 ;  /* 0x0000003900397308 */ /* 0x000e220000000800 */
[--C-:B------:R-:W-:Y:S01]  /*4320*/  FFMA.FTZ R41, R41, UR5, -R20.reuse ;  /* 0x0000000529297c23 */ /* 0x100fe20008010814 */
        /* <DEDUP_REMOVED lines=14> */
[----:B------:R-:W1:Y:S01]  /*4410*/  MUFU.EX2 R61, R61 ;  /* 0x0000003d003d7308 */ /* 0x000e620000000800 */
[----:B------:R-:W-:Y:S01]  /*4420*/  FFMA.FTZ R20, R29, UR5, -R20 ;  /* 0x000000051d147c23 */ /* 0x000fe20008010814 */
[----:B0-----:R-:W-:Y:S01]  /*4430*/  FADD.FTZ R17, R56, R57 ;  /* 0x0000003938117221 */ /* 0x001fe20000010000 */
[----:B------:R-:W-:Y:S01]  /*4440*/  FMNMX.FTZ R3, R47, R2, !PT ;  /* 0x000000022f037209 */ /* 0x000fe20007810000 */
[--C-:B------:R-:W-:Y:S01]  /*4450*/  IMAD.MOV.U32 R29, RZ, RZ, R151.reuse ;  /* 0x000000ffff1d7224 */ /* 0x100fe200078e0097 */
[----:B------:R-:W-:Y:S01]  /*4460*/  F2FP.BF16.F32.PACK_AB R208, R57, R56 ;  /* 0x0000003839d0723e */ /* 0x000fe200000010ff */
[--C-:B------:R-:W-:Y:S01]  /*4470*/  IMAD.MOV.U32 R57, RZ, RZ, R151.reuse ;  /* 0x000000ffff397224 */ /* 0x100fe200078e0097 */
[----:B------:R-:W-:Y:S01]  /*4480*/  FMNMX.FTZ R2, R34, R3, !PT ;  /* 0x0000000322027209 */ /* 0x000fe20007810000 */
[----:B------:R-:W-:Y:S01]  /*4490*/  MUFU.EX2 R48, R48 ;  /* 0x0000003000307308 */ /* 0x000fe20000000800 */
[----:B------:R-:W-:-:S02]  /*44a0*/  IMAD.MOV.U32 R56, RZ, RZ, R151 ;  /* 0x000000ffff387224 */ /* 0x000fc400078e0097 */
[----:B------:R-:W-:-:S04]  /*44b0*/  FMNMX.FTZ R3, R35, R2, !PT ;  /* 0x0000000223037209 */ /* 0x000fc80007810000 */
[----:B------:R-:W-:Y:S01]  /*44c0*/  FMNMX.FTZ R2, R38, R3, !PT ;  /* 0x0000000326027209 */ /* 0x000fe20007810000 */
[----:B------:R-:W0:Y:S01]  /*44d0*/  MUFU.EX2 R49, R49 ;  /* 0x0000003100317308 */ /* 0x000e220000000800 */
[----:B-1----:R-:W-:Y:S02]  /*44e0*/  F2FP.BF16.F32.PACK_AB R210, R61, R60 ;  /* 0x0000003c3dd2723e */ /* 0x002fe400000010ff */
[----:B------:R-:W-:-:S04]  /*44f0*/  FMNMX.FTZ R3, R39, R2, !PT ;  /* 0x0000000227037209 */ /* 0x000fc80007810000 */
[----:B------:R-:W-:Y:S01]  /*4500*/  FMNMX.FTZ R2, R26, R3, !PT ;  /* 0x000000031a027209 */ /* 0x000fe20007810000 */
[----:B------:R-:W-:Y:S03]  /*4510*/  MUFU.EX2 R52, R52 ;  /* 0x0000003400347308 */ /* 0x000fe60000000800 */
[----:B------:R-:W-:-:S04]  /*4520*/  FMNMX.FTZ R3, R27, R2, !PT ;  /* 0x000000021b037209 */ /* 0x000fc80007810000 */
[----:B------:R-:W-:Y:S01]  /*4530*/  FMNMX.FTZ R2, R30, R3, !PT ;  /* 0x000000031e027209 */ /* 0x000fe20007810000 */
[----:B------:R-:W1:Y:S01]  /*4540*/  MUFU.EX2 R53, R53 ;  /* 0x0000003500357308 */ /* 0x000e620000000800 */
[----:B0-----:R-:W-:Y:S02]  /*4550*/  F2FP.BF16.F32.PACK_AB R204, R49, R48 ;  /* 0x0000003031cc723e */ /* 0x001fe400000010ff */
[----:B------:R-:W-:-:S05]  /*4560*/  FMNMX.FTZ R2, R31, R2, !PT ;  /* 0x000000021f027209 */ /* 0x000fca0007810000 */
[----:B------:R-:W0:Y:S01]  /*4570*/  SHFL.BFLY PT, R3, R2, 0x2, 0x1f ;  /* 0x0c401f0002037f89 */ /* 0x000e2200000e0000 */
[----:B------:R-:W-:Y:S08]  /*4580*/  MUFU.EX2 R40, R40 ;  /* 0x0000002800287308 */ /* 0x000ff00000000800 */
[----:B------:R-:W2:Y:S01]  /*4590*/  MUFU.EX2 R41, R41 ;  /* 0x0000002900297308 */ /* 0x000ea20000000800 */
[----:B-1----:R-:W-:-:S07]  /*45a0*/  F2FP.BF16.F32.PACK_AB R206, R53, R52 ;  /* 0x0000003435ce723e */ /* 0x002fce00000010ff */
[----:B------:R-:W-:Y:S01]  /*45b0*/  MUFU.EX2 R44, R44 ;  /* 0x0000002c002c7308 */ /* 0x000fe20000000800 */
[----:B0-----:R-:W-:-:S07]  /*45c0*/  FMNMX.FTZ R5, R2, R3, !PT ;  /* 0x0000000302057209 */ /* 0x001fce0007810000 */
[----:B------:R-:W0:Y:S01]  /*45d0*/  MUFU.EX2 R45, R45 ;  /* 0x0000002d002d7308 */ /* 0x000e220000000800 */
[----:B--2---:R-:W-:Y:S01]  /*45e0*/  F2FP.BF16.F32.PACK_AB R200, R41, R40 ;  /* 0x0000002829c8723e */ /* 0x004fe200000010ff */
[----:B------:R-:W1:Y:S06]  /*45f0*/  SHFL.BFLY PT, R2, R5, 0x1, 0x1f ;  /* 0x0c201f0005027f89 */ /* 0x000e6c00000e0000 */
[----:B------:R-:W-:Y:S08]  /*4600*/  MUFU.EX2 R32, R32 ;  /* 0x0000002000207308 */ /* 0x000ff00000000800 */
[----:B------:R-:W2:Y:S01]  /*4610*/  MUFU.EX2 R33, R33 ;  /* 0x0000002100217308 */ /* 0x000ea20000000800 */
[----:B0-----:R-:W-:-:S07]  /*4620*/  F2FP.BF16.F32.PACK_AB R202, R45, R44 ;  /* 0x0000002c2dca723e */ /* 0x001fce00000010ff */
[----:B------:R-:W-:Y:S01]  /*4630*/  MUFU.EX2 R36, R36 ;  /* 0x0000002400247308 */ /* 0x000fe20000000800 */
[----:B-1----:R-:W-:-:S04]  /*4640*/  FMNMX.FTZ R3, R5, R2, !PT ;  /* 0x0000000205037209 */ /* 0x002fc80007810000 */
[C---:B------:R-:W-:Y:S01]  /*4650*/  FSETP.NEU.FTZ.AND P1, PT, R3.reuse, -INF , PT ;  /* 0xff8000000300780b */ /* 0x040fe20003f3d000 */
[----:B------:R-:W-:Y:S02]  /*4660*/  FMUL.FTZ R2, R3, UR5 ;  /* 0x0000000503027c20 */ /* 0x000fe40008410000 */
[----:B------:R0:W-:Y:S01]  /*4670*/  MUFU.EX2 R5, R20 ;  /* 0x0000001400057308 */ /* 0x0001e20000000800 */
[----:B--2---:R-:W-:Y:S02]  /*4680*/  F2FP.BF16.F32.PACK_AB R196, R33, R32 ;  /* 0x0000002021c4723e */ /* 0x004fe400000010ff */
[----:B------:R-:W-:Y:S02]  /*4690*/  FSEL R2, R2, RZ, P1 ;  /* 0x000000ff02027208 */ /* 0x000fe40000800000 */
[----:B------:R-:W-:-:S03]  /*46a0*/  PLOP3.LUT P1, PT, PT, PT, UP0, 0x80, 0x0 ;  /* 0x000000000000781c */ /* 0x000fc60003f2f008 */
[----:B------:R-:W1:Y:S01]  /*46b0*/  MUFU.EX2 R37, R37 ;  /* 0x0000002500257308 */ /* 0x000e620000000800 */
[--C-:B------:R-:W-:Y:S01]  /*46c0*/  FFMA.FTZ R58, R58, UR5, -R2.reuse ;  /* 0x000000053a3a7c23 */ /* 0x100fe20008010802 */
[--C-:B------:R-:W-:Y:S01]  /*46d0*/  FFMA.FTZ R59, R59, UR5, -R2.reuse ;  /* 0x000000053b3b7c23 */ /* 0x100fe20008010802 */
[--C-:B------:R-:W-:Y:S01]  /*46e0*/  FFMA.FTZ R62, R62, UR5, -R2.reuse ;  /* 0x000000053e3e7c23 */ /* 0x100fe20008010802 */
[--C-:B------:R-:W-:Y:S01]  /*46f0*/  FFMA.FTZ R63, R63, UR5, -R2.reuse ;  /* 0x000000053f3f7c23 */ /* 0x100fe20008010802 */
[--C-:B------:R-:W-:Y:S01]  /*4700*/  FFMA.FTZ R50, R50, UR5, -R2.reuse ;  /* 0x0000000532327c23 */ /* 0x100fe20008010802 */
[----:B0-----:R-:W-:Y:S01]  /*4710*/  FADD.FTZ R20, R60, R17 ;  /* 0x000000113c147221 */ /* 0x001fe20000010000 */
[--C-:B------:R-:W-:Y:S01]  /*4720*/  FFMA.FTZ R51, R51, UR5, -R2.reuse ;  /* 0x0000000533337c23 */ /* 0x100fe20008010802 */
[----:B------:R-:W-:Y:S01]  /*4730*/  MUFU.EX2 R58, R58 ;  /* 0x0000003a003a7308 */ /* 0x000fe20000000800 */
[----:B------:R-:W-:Y:S01]  /*4740*/  FFMA.FTZ R54, R54, UR5, -R2 ;  /* 0x0000000536367c23 */ /* 0x000fe20008010802 */
[----:B------:R-:W-:Y:S01]  /*4750*/  FADD.FTZ R17, R61, R20 ;  /* 0x000000143d117221 */ /* 0x000fe20000010000 */
[--C-:B------:R-:W-:Y:S01]  /*4760*/  FFMA.FTZ R55, R55, UR5, -R2.reuse ;  /* 0x0000000537377c23 */ /* 0x100fe20008010802 */
[--C-:B------:R-:W-:Y:S01]  /*4770*/  FFMA.FTZ R42, R42, UR5, -R2.reuse ;  /* 0x000000052a2a7c23 */ /* 0x100fe20008010802 */
[--C-:B------:R-:W-:Y:S01]  /*4780*/  FFMA.FTZ R43, R43, UR5, -R2.reuse ;  /* 0x000000052b2b7c23 */ /* 0x100fe20008010802 */
[----:B------:R-:W-:Y:S01]  /*4790*/  FADD.FTZ R20, R48, R17 ;  /* 0x0000001130147221 */ /* 0x000fe20000010000 */
[--C-:B------:R-:W-:Y:S01]  /*47a0*/  FFMA.FTZ R46, R46, UR5, -R2.reuse ;  /* 0x000000052e2e7c23 */ /* 0x100fe20008010802 */
[----:B------:R-:W0:Y:S01]  /*47b0*/  MUFU.EX2 R59, R59 ;  /* 0x0000003b003b7308 */ /* 0x000e220000000800 */
[----:B------:R-:W-:Y:S01]  /*47c0*/  FFMA.FTZ R47, R47, UR5, -R2 ;  /* 0x000000052f2f7c23 */ /* 0x000fe20008010802 */
[----:B------:R-:W-:Y:S01]  /*47d0*/  FADD.FTZ R21, R49, R20 ;  /* 0x0000001431157221 */ /* 0x000fe20000010000 */
[--C-:B------:R-:W-:Y:S01]  /*47e0*/  FFMA.FTZ R34, R34, UR5, -R2.reuse ;  /* 0x0000000522227c23 */ /* 0x100fe20008010802 */
[--C-:B------:R-:W-:Y:S01]  /*47f0*/  FFMA.FTZ R35, R35, UR5, -R2.reuse ;  /* 0x0000000523237c23 */ /* 0x100fe20008010802 */
[--C-:B------:R-:W-:Y:S01]  /*4800*/  FFMA.FTZ R38, R38, UR5, -R2.reuse ;  /* 0x0000000526267c23 */ /* 0x100fe20008010802 */
[----:B------:R-:W-:Y:S01]  /*4810*/  FADD.FTZ R64, R52, R21 ;  /* 0x0000001534407221 */ /* 0x000fe20000010000 */
[--C-:B------:R-:W-:Y:S01]  /*4820*/  FFMA.FTZ R39, R39, UR5, -R2.reuse ;  /* 0x0000000527277c23 */ /* 0x100fe20008010802 */
[----:B------:R-:W2:Y:S01]  /*4830*/  MUFU.EX2 R62, R62 ;  /* 0x0000003e003e7308 */ /* 0x000ea20000000800 */
[----:B------:R-:W-:Y:S01]  /*4840*/  FFMA.FTZ R26, R26, UR5, -R2 ;  /* 0x000000051a1a7c23 */ /* 0x000fe20008010802 */
[----:B------:R-:W-:Y:S01]  /*4850*/  FADD.FTZ R21, R53, R64 ;  /* 0x0000004035157221 */ /* 0x000fe20000010000 */
[--C-:B------:R-:W-:Y:S01]  /*4860*/  FFMA.FTZ R27, R27, UR5, -R2.reuse ;  /* 0x000000051b1b7c23 */ /* 0x100fe20008010802 */
[--C-:B------:R-:W-:Y:S01]  /*4870*/  FFMA.FTZ R30, R30, UR5, -R2.reuse ;  /* 0x000000051e1e7c23 */ /* 0x100fe20008010802 */
[----:B------:R-:W-:Y:S01]  /*4880*/  FFMA.FTZ R2, R31, UR5, -R2 ;  /* 0x000000051f027c23 */ /* 0x000fe20008010802 */
[----:B------:R-:W-:Y:S01]  /*4890*/  FADD.FTZ R64, R40, R21 ;  /* 0x0000001528407221 */ /* 0x000fe20000010000 */
[----:B-1----:R-:W-:Y:S01]  /*48a0*/  F2FP.BF16.F32.PACK_AB R198, R37, R36 ;  /* 0x0000002425c6723e */ /* 0x002fe200000010ff */
[----:B------:R-:W1:Y:S01]  /*48b0*/  MUFU.EX2 R63, R63 ;  /* 0x0000003f003f7308 */ /* 0x000e620000000800 */
[----:B0-----:R-:W-:Y:S01]  /*48c0*/  FADD.FTZ R17, R58, R59 ;  /* 0x0000003b3a117221 */ /* 0x001fe20000010000 */
[----:B------:R-:W-:Y:S01]  /*48d0*/  FADD.FTZ R21, R41, R64 ;  /* 0x0000004029157221 */ /* 0x000fe20000010000 */
[----:B------:R-:W-:Y:S01]  /*48e0*/  F2FP.BF16.F32.PACK_AB R209, R59, R58 ;  /* 0x0000003a3bd1723e */ /* 0x000fe200000010ff */
[----:B------:R-:W-:Y:S01]  /*48f0*/  IMAD.MOV.U32 R64, RZ, RZ, R151 ;  /* 0x000000ffff407224 */ /* 0x000fe200078e0097 */
[-C--:B------:R-:W-:Y:S01]  /*4900*/  MOV R60, R151.reuse ;  /* 0x00000097003c7202 */ /* 0x080fe20000000f00 */
[----:B------:R-:W-:Y:S01]  /*4910*/  FADD.FTZ R0, R44, R21 ;  /* 0x000000152c007221 */ /* 0x000fe20000010000 */
[----:B------:R-:W-:Y:S01]  /*4920*/  IMAD.MOV.U32 R61, RZ, RZ, R151 ;  /* 0x000000ffff3d7224 */ /* 0x000fe200078e0097 */
[----:B------:R-:W0:Y:S01]  /*4930*/  MUFU.EX2 R50, R50 ;  /* 0x0000003200327308 */ /* 0x000e220000000800 */
[----:B--2---:R-:W-:Y:S01]  /*4940*/  FADD.FTZ R20, R62, R17 ;  /* 0x000000113e147221 */ /* 0x004fe20000010000 */
[----:B------:R-:W-:Y:S01]  /*4950*/  FADD.FTZ R21, R45, R0 ;  /* 0x000000002d157221 */ /* 0x000fe20000010000 */
[--C-:B------:R-:W-:Y:S01]  /*4960*/  IMAD.MOV.U32 R59, RZ, RZ, R151.reuse ;  /* 0x000000ffff3b7224 */ /* 0x100fe200078e0097 */
[-C--:B------:R-:W-:Y:S01]  /*4970*/  MOV R45, R151.reuse ;  /* 0x00000097002d7202 */ /* 0x080fe20000000f00 */
[--C-:B------:R-:W-:Y:S01]  /*4980*/  IMAD.MOV.U32 R58, RZ, RZ, R151.reuse ;  /* 0x000000ffff3a7224 */ /* 0x100fe200078e0097 */
[----:B------:R-:W-:Y:S01]  /*4990*/  MOV R40, R151 ;  /* 0x0000009700287202 */ /* 0x000fe20000000f00 */
[--C-:B------:R-:W-:Y:S01]  /*49a0*/  IMAD.MOV.U32 R53, RZ, RZ, R151.reuse ;  /* 0x000000ffff357224 */ /* 0x100fe200078e0097 */
[----:B------:R-:W2:Y:S01]  /*49b0*/  MUFU.EX2 R51, R51 ;  /* 0x0000003300337308 */ /* 0x000ea20000000800 */
[C---:B-1----:R-:W-:Y:S01]  /*49c0*/  FADD.FTZ R17, R63.reuse, R20 ;  /* 0x000000143f117221 */ /* 0x042fe20000010000 */
[----:B------:R-:W-:Y:S01]  /*49d0*/  F2FP.BF16.F32.PACK_AB R211, R63, R62 ;  /* 0x0000003e3fd3723e */ /* 0x000fe200000010ff */
[----:B------:R-:W-:-:S02]  /*49e0*/  IMAD.MOV.U32 R63, RZ, RZ, R151 ;  /* 0x000000ffff3f7224 */ /* 0x000fc400078e0097 */
[--C-:B------:R-:W-:Y:S02]  /*49f0*/  IMAD.MOV.U32 R62, RZ, RZ, R151.reuse ;  /* 0x000000ffff3e7224 */ /* 0x100fe400078e0097 */
[----:B------:R-:W-:Y:S01]  /*4a00*/  IMAD.MOV.U32 R52, RZ, RZ, R151 ;  /* 0x000000ffff347224 */ /* 0x000fe200078e0097 */
[----:B------:R-:W1:Y:S01]  /*4a10*/  MUFU.EX2 R54, R54 ;  /* 0x0000003600367308 */ /* 0x000e620000000800 */
[----:B0-----:R-:W-:Y:S01]  /*4a20*/  FADD.FTZ R20, R50, R17 ;  /* 0x0000001132147221 */ /* 0x001fe20000010000 */
[--C-:B------:R-:W-:Y:S02]  /*4a30*/  IMAD.MOV.U32 R49, RZ, RZ, R151.reuse ;  /* 0x000000ffff317224 */ /* 0x100fe400078e0097 */
[--C-:B------:R-:W-:Y:S02]  /*4a40*/  IMAD.MOV.U32 R48, RZ, RZ, R151.reuse ;  /* 0x000000ffff307224 */ /* 0x100fe400078e0097 */
[--C-:B------:R-:W-:Y:S02]  /*4a50*/  IMAD.MOV.U32 R44, RZ, RZ, R151.reuse ;  /* 0x000000ffff2c7224 */ /* 0x100fe400078e0097 */
[----:B------:R-:W0:Y:S01]  /*4a60*/  MUFU.EX2 R55, R55 ;  /* 0x0000003700377308 */ /* 0x000e220000000800 */
[C---:B--2---:R-:W-:Y:S01]  /*4a70*/  FADD.FTZ R17, R51.reuse, R20 ;  /* 0x0000001433117221 */ /* 0x044fe20000010000 */
[----:B------:R-:W-:Y:S01]  /*4a80*/  F2FP.BF16.F32.PACK_AB R205, R51, R50 ;  /* 0x0000003233cd723e */ /* 0x000fe200000010ff */
[--C-:B------:R-:W-:Y:S01]  /*4a90*/  IMAD.MOV.U32 R51, RZ, RZ, R151.reuse ;  /* 0x000000ffff337224 */ /* 0x100fe200078e0097 */
[----:B------:R-:W-:Y:S01]  /*4aa0*/  MOV R50, R151 ;  /* 0x0000009700327202 */ /* 0x000fe20000000f00 */
[----:B------:R-:W-:-:S02]  /*4ab0*/  IMAD.MOV.U32 R41, RZ, RZ, R151 ;  /* 0x000000ffff297224 */ /* 0x000fc400078e0097 */
[----:B------:R-:W-:Y:S01]  /*4ac0*/  IMAD.MOV.U32 R31, RZ, RZ, R151 ;  /* 0x000000ffff1f7224 */ /* 0x000fe200078e0097 */
[----:B------:R-:W2:Y:S01]  /*4ad0*/  MUFU.EX2 R42, R42 ;  /* 0x0000002a002a7308 */ /* 0x000ea20000000800 */
[----:B-1----:R-:W-:-:S07]  /*4ae0*/  FADD.FTZ R20, R54, R17 ;  /* 0x0000001136147221 */ /* 0x002fce0000010000 */
[----:B------:R-:W1:Y:S01]  /*4af0*/  MUFU.EX2 R43, R43 ;  /* 0x0000002b002b7308 */ /* 0x000e620000000800 */
[C---:B0-----:R-:W-:Y:S01]  /*4b00*/  FADD.FTZ R17, R55.reuse, R20 ;  /* 0x0000001437117221 */ /* 0x041fe20000010000 */
[----:B------:R-:W-:Y:S01]  /*4b10*/  FADD.FTZ R20, R32, R21 ;  /* 0x0000001520147221 */ /* 0x000fe20000010000 */
[----:B------:R-:W-:Y:S01]  /*4b20*/  F2FP.BF16.F32.PACK_AB R207, R55, R54 ;  /* 0x0000003637cf723e */ /* 0x000fe200000010ff */
[--C-:B------:R-:W-:Y:S01]  /*4b30*/  IMAD.MOV.U32 R54, RZ, RZ, R151.reuse ;  /* 0x000000ffff367224 */ /* 0x100fe200078e0097 */
[----:B------:R-:W-:Y:S01]  /*4b40*/  MOV R55, R151 ;  /* 0x0000009700377202 */ /* 0x000fe20000000f00 */
[----:B------:R-:W-:Y:S01]  /*4b50*/  FADD.FTZ R21, R33, R20 ;  /* 0x0000001421157221 */ /* 0x000fe20000010000 */
[----:B------:R-:W-:Y:S01]  /*4b60*/  IMAD.MOV.U32 R33, RZ, RZ, R151 ;  /* 0x000000ffff217224 */ /* 0x000fe200078e0097 */
[----:B------:R-:W0:Y:S01]  /*4b70*/  MUFU.EX2 R46, R46 ;  /* 0x0000002e002e7308 */ /* 0x000e220000000800 */
[----:B--2---:R-:W-:Y:S01]  /*4b80*/  FADD.FTZ R0, R42, R17 ;  /* 0x000000112a007221 */ /* 0x004fe20000010000 */
[----:B------:R-:W-:Y:S01]  /*4b90*/  FADD.FTZ R20, R36, R21 ;  /* 0x0000001524147221 */ /* 0x000fe20000010000 */
[----:B------:R-:W-:-:S02]  /*4ba0*/  IMAD.MOV.U32 R36, RZ, RZ, R151 ;  /* 0x000000ffff247224 */ /* 0x000fc400078e0097 */
[--C-:B------:R-:W-:Y:S02]  /*4bb0*/  IMAD.MOV.U32 R32, RZ, RZ, R151.reuse ;  /* 0x000000ffff207224 */ /* 0x100fe400078e0097 */
[----:B------:R-:W-:Y:S01]  /*4bc0*/  FADD.FTZ R21, R37, R20 ;  /* 0x0000001425157221 */ /* 0x000fe20000010000 */
[--C-:B------:R-:W-:Y:S01]  /*4bd0*/  IMAD.MOV.U32 R37, RZ, RZ, R151.reuse ;  /* 0x000000ffff257224 */ /* 0x100fe200078e0097 */
[----:B------:R-:W2:Y:S01]  /*4be0*/  MUFU.EX2 R47, R47 ;  /* 0x0000002f002f7308 */ /* 0x000ea20000000800 */
[C---:B-1----:R-:W-:Y:S01]  /*4bf0*/  FADD.FTZ R17, R43.reuse, R0 ;  /* 0x000000002b117221 */ /* 0x042fe20000010000 */
[----:B------:R-:W-:Y:S01]  /*4c00*/  F2FP.BF16.F32.PACK_AB R201, R43, R42 ;  /* 0x0000002a2bc9723e */ /* 0x000fe200000010ff */
[--C-:B------:R-:W-:Y:S02]  /*4c10*/  IMAD.MOV.U32 R43, RZ, RZ, R151.reuse ;  /* 0x000000ffff2b7224 */ /* 0x100fe400078e0097 */
[----:B------:R-:W-:-:S03]  /*4c20*/  IMAD.MOV.U32 R42, RZ, RZ, R151 ;  /* 0x000000ffff2a7224 */ /* 0x000fc600078e0097 */
[----:B------:R-:W1:Y:S01]  /*4c30*/  MUFU.EX2 R34, R34 ;  /* 0x0000002200227308 */ /* 0x000e620000000800 */
[----:B0-----:R-:W-:-:S07]  /*4c40*/  FADD.FTZ R0, R46, R17 ;  /* 0x000000112e007221 */ /* 0x001fce0000010000 */
[----:B------:R-:W0:Y:S01]  /*4c50*/  MUFU.EX2 R24, R24 ;  /* 0x0000001800187308 */ /* 0x000e220000000800 */
[C---:B--2---:R-:W-:Y:S01]  /*4c60*/  FADD.FTZ R17, R47.reuse, R0 ;  /* 0x000000002f117221 */ /* 0x044fe20000010000 */
[----:B------:R-:W-:Y:S01]  /*4c70*/  F2FP.BF16.F32.PACK_AB R203, R47, R46 ;  /* 0x0000002e2fcb723e */ /* 0x000fe200000010ff */
[--C-:B------:R-:W-:Y:S02]  /*4c80*/  IMAD.MOV.U32 R47, RZ, RZ, R151.reuse ;  /* 0x000000ffff2f7224 */ /* 0x100fe400078e0097 */
[----:B------:R-:W-:-:S03]  /*4c90*/  IMAD.MOV.U32 R46, RZ, RZ, R151 ;  /* 0x000000ffff2e7224 */ /* 0x000fc600078e0097 */
[----:B------:R-:W2:Y:S01]  /*4ca0*/  MUFU.EX2 R35, R35 ;  /* 0x0000002300237308 */ /* 0x000ea20000000800 */
[----:B-1----:R-:W-:-:S07]  /*4cb0*/  FADD.FTZ R0, R34, R17 ;  /* 0x0000001122007221 */ /* 0x002fce0000010000 */
[----:B------:R-:W1:Y:S01]  /*4cc0*/  MUFU.EX2 R25, R25 ;  /* 0x0000001900197308 */ /* 0x000e620000000800 */
[----:B0-----:R-:W-:-:S07]  /*4cd0*/  FADD.FTZ R20, R24, R21 ;  /* 0x0000001518147221 */ /* 0x001fce0000010000 */
[----:B------:R-:W0:Y:S01]  /*4ce0*/  MUFU.EX2 R38, R38 ;  /* 0x0000002600267308 */ /* 0x000e220000000800 */
[C---:B--2---:R-:W-:Y:S01]  /*4cf0*/  FADD.FTZ R17, R35.reuse, R0 ;  /* 0x0000000023117221 */ /* 0x044fe20000010000 */
[----:B------:R-:W-:Y:S01]  /*4d00*/  F2FP.BF16.F32.PACK_AB R197, R35, R34 ;  /* 0x0000002223c5723e */ /* 0x000fe200000010ff */
[----:B------:R-:W-:Y:S01]  /*4d10*/  IMAD.MOV.U32 R34, RZ, RZ, R151 ;  /* 0x000000ffff227224 */ /* 0x000fe200078e0097 */
[----:B------:R-:W-:-:S04]  /*4d20*/  MOV R35, R151 ;  /* 0x0000009700237202 */ /* 0x000fc80000000f00 */
        /* <DEDUP_REMOVED lines=8> */
[----:B--2---:R-:W-:Y:S01]  /*4db0*/  FADD.FTZ R20, R28, R21 ;  /* 0x000000151c147221 */ /* 0x004fe20000010000 */
[C---:B------:R-:W-:Y:S01]  /*4dc0*/  F2FP.BF16.F32.PACK_AB R194, R5.reuse, R28 ;  /* 0x0000001c05c2723e */ /* 0x040fe200000010ff */
[----:B------:R-:W-:Y:S02]  /*4dd0*/  IMAD.MOV.U32 R28, RZ, RZ, R151 ;  /* 0x000000ffff1c7224 */ /* 0x000fe400078e0097 */
[----:B------:R-:W-:-:S03]  /*4de0*/  FADD.FTZ R17, R5, R20 ;  /* 0x0000001405117221 */ /* 0x000fc60000010000 */
[----:B------:R-:W2:Y:S01]  /*4df0*/  MUFU.EX2 R27, R27 ;  /* 0x0000001b001b7308 */ /* 0x000ea20000000800 */
[C---:B-1----:R-:W-:Y:S01]  /*4e00*/  FADD.FTZ R21, R39.reuse, R0 ;  /* 0x0000000027157221 */ /* 0x042fe20000010000 */
[----:B------:R-:W-:Y:S01]  /*4e10*/  F2FP.BF16.F32.PACK_AB R199, R39, R38 ;  /* 0x0000002627c7723e */ /* 0x000fe200000010ff */
[--C-:B------:R-:W-:Y:S02]  /*4e20*/  IMAD.MOV.U32 R39, RZ, RZ, R151.reuse ;  /* 0x000000ffff277224 */ /* 0x100fe400078e0097 */
[----:B------:R-:W-:-:S03]  /*4e30*/  IMAD.MOV.U32 R38, RZ, RZ, R151 ;  /* 0x000000ffff267224 */ /* 0x000fc600078e0097 */
[----:B------:R-:W1:Y:S01]  /*4e40*/  MUFU.EX2 R30, R30 ;  /* 0x0000001e001e7308 */ /* 0x000e620000000800 */
[----:B0-----:R-:W-:-:S07]  /*4e50*/  FADD.FTZ R0, R26, R21 ;  /* 0x000000151a007221 */ /* 0x001fce0000010000 */
[----:B------:R0:W3:Y:S01]  /*4e60*/  MUFU.EX2 R195, R2 ;  /* 0x0000000200c37308 */ /* 0x0000e20000000800 */
[C---:B--2---:R-:W-:Y:S01]  /*4e70*/  FADD.FTZ R5, R27.reuse, R0 ;  /* 0x000000001b057221 */ /* 0x044fe20000010000 */
[----:B------:R-:W-:Y:S01]  /*4e80*/  F2FP.BF16.F32.PACK_AB R193, R27, R26 ;  /* 0x0000001a1bc1723e */ /* 0x000fe200000010ff */
[----:B------:R-:W-:Y:S01]  /*4e90*/  IMAD.MOV.U32 R27, RZ, RZ, R151 ;  /* 0x000000ffff1b7224 */ /* 0x000fe200078e0097 */
[----:B------:R-:W-:Y:S01]  /*4ea0*/  MOV R26, R151 ;  /* 0x00000097001a7202 */ /* 0x000fe20000000f00 */
[----:B-1----:R-:W-:Y:S01]  /*4eb0*/  FADD.FTZ R0, R30, R5 ;  /* 0x000000051e007221 */ /* 0x002fe20000010000 */
[----:B0-----:R-:W-:-:S03]  /*4ec0*/  IMAD.MOV.U32 R2, RZ, RZ, 0x3f800000 ;  /* 0x3f800000ff027424 */ /* 0x001fc600078e00ff */
[C---:B---3--:R-:W-:Y:S01]  /*4ed0*/  FADD.FTZ R5, R195.reuse, R0 ;  /* 0x00000000c3057221 */ /* 0x048fe20000010000 */
[----:B------:R-:W-:Y:S01]  /*4ee0*/  F2FP.BF16.F32.PACK_AB R195, R195, R30 ;  /* 0x0000001ec3c3723e */ /* 0x000fe200000010ff */
[----:B------:R-:W-:Y:S01]  /*4ef0*/  IMAD.MOV.U32 R0, RZ, RZ, 0x3f800000 ;  /* 0x3f800000ff007424 */ /* 0x000fe200078e00ff */
[----:B------:R-:W-:Y:S01]  /*4f00*/  MOV R30, R151 ;  /* 0x00000097001e7202 */ /* 0x000fe20000000f00 */
[----:B------:R-:W-:Y:S06]  /*4f10*/  @!P1 BRA `(.L_x_14) ;  /* 0x0000003c00d49947 */ /* 0x000fec0003800000 */
[----:B------:R-:W-:Y:S01]  /*4f20*/  UIADD3 UR4, UR60, -0x2, URZ ;  /* 0xfffffffe3c047890 */ /* 0x000fe2000fffe03f */
[----:B------:R-:W-:Y:S01]  /*4f30*/  IMAD.MOV.U32 R20, RZ, RZ, R3 ;  /* 0x000000ffff147224 */ /* 0x000fe200078e0003 */
[----:B------:R-:W-:Y:S01]  /*4f40*/  MOV R21, R4 ;  /* 0x0000000400157202 */ /* 0x000fe20000000f00 */
[----:B------:R-:W-:Y:S01]  /*4f50*/  IMAD.MOV.U32 R2, RZ, RZ, 0x3f800000 ;  /* 0x3f800000ff027424 */ /* 0x000fe200078e00ff */
[----:B------:R-:W-:Y:S02]  /*4f60*/  CS2R R150, SRZ ;  /* 0x0000000000967805 */ /* 0x000fe4000001ff00 */
[----:B------:R-:W-:Y:S01]  /*4f70*/  CS2R R146, SRZ ;  /* 0x0000000000927805 */ /* 0x000fe2000001ff00 */
[----:B------:R-:W-:Y:S01]  /*4f80*/  IMAD.U32 R228, RZ, RZ, UR4 ;  /* 0x00000004ffe47e24 */ /* 0x000fe2000f8e00ff */
[----:B------:R-:W-:Y:S02]  /*4f90*/  R2UR UR4, R16 ;  /* 0x00000000100472ca */ /* 0x000fe400000e0000 */
[----:B------:R-:W-:-:S02]  /*4fa0*/  CS2R R142, SRZ ;  /* 0x00000000008e7805 */ /* 0x000fc4000001ff00 */
[----:B------:R-:W-:Y:S02]  /*4fb0*/  CS2R R138, SRZ ;  /* 0x00000000008a7805 */ /* 0x000fe4000001ff00 */
[----:B------:R-:W-:Y:S02]  /*4fc0*/  CS2R R134, SRZ ;  /* 0x0000000000867805 */ /* 0x000fe4000001ff00 */
[----:B------:R-:W-:Y:S02]  /*4fd0*/  CS2R R130, SRZ ;  /* 0x0000000000827805 */ /* 0x000fe4000001ff00 */
[----:B------:R-:W-:Y:S02]  /*4fe0*/  CS2R R126, SRZ ;  /* 0x00000000007e7805 */ /* 0x000fe4000001ff00 */
[----:B------:R-:W-:Y:S02]  /*4ff0*/  CS2R R122, SRZ ;  /* 0x00000000007a7805 */ /* 0x000fe4000001ff00 */
[----:B------:R-:W-:-:S02]  /*5000*/  CS2R R118, SRZ ;  /* 0x0000000000767805 */ /* 0x000fc4000001ff00 */
[----:B------:R-:W-:Y:S02]  /*5010*/  CS2R R114, SRZ ;  /* 0x0000000000727805 */ /* 0x000fe4000001ff00 */
[----:B------:R-:W-:Y:S02]  /*5020*/  CS2R R110, SRZ ;  /* 0x00000000006e7805 */ /* 0x000fe4000001ff00 */
[----:B------:R-:W-:Y:S02]  /*5030*/  CS2R R106, SRZ ;  /* 0x00000000006a7805 */ /* 0x000fe4000001ff00 */
[----:B------:R-:W-:Y:S02]  /*5040*/  CS2R R102, SRZ ;  /* 0x0000000000667805 */ /* 0x000fe4000001ff00 */
[----:B------:R-:W-:Y:S01]  /*5050*/  CS2R R98, SRZ ;  /* 0x0000000000627805 */ /* 0x000fe2000001ff00 */
[----:B------:R-:W-:Y:S01]  /*5060*/  IMAD.U32 R229, RZ, RZ, UR4 ;  /* 0x00000004ffe57e24 */ /* 0x000fe2000f8e00ff */
        /* <DEDUP_REMOVED lines=49> */
[----:B------:R-:W-:Y:S01]  /*5380*/  CS2R R24, SRZ ;  /* 0x0000000000187805 */ /* 0x000fe2000001ff00 */
[----:B------:R-:W-:-:S06]  /*5390*/  UMOV UR39, UR38 ;  /* 0x0000002600277c82 */ /* 0x000fcc0008000000 */
.L_x_25:
[----:B------:R-:W-:Y:S01]  /*53a0*/  R2UR UR5, R229 ;  /* 0x00000000e50572ca */ /* 0x000fe200000e0000 */
[----:B------:R-:W-:-:S04]  /*53b0*/  UISETP.NE.AND UP0, UPT, UR39, 0x1, UPT ;  /* 0x000000012700788c */ /* 0x000fc8000bf05270 */
[----:B------:R-:W-:-:S08]  /*53c0*/  USEL UR4, URZ, 0x1, UP0 ;  /* 0x000000013f047887 */ /* 0x000fd00008000000 */
[----:B------:R-:W-:-:S06]  /*53d0*/  ULOP3.LUT UR4, UR5, UR4, URZ, 0x3c, !UPT ;  /* 0x0000000405047292 */ /* 0x000fcc000f8e3c3f */
[----:B------:R-:W-:Y:S01]  /*53e0*/  MOV R16, UR4 ;  /* 0x0000000400107c02 */ /* 0x000fe20008000f00 */
[----:B------:R-:W-:Y:S06]  /*53f0*/  @!P0 BRA `(.L_x_15) ;  /* 0x0000000000048947 */ /* 0x000fec0003800000 */
[----:B------:R-:W-:Y:S01]  /*5400*/  BPT.TRAP 0x1 ;  /* 0x000000040000795c */ /* 0x000fe20000300000 */
.L_x_15:
[----:B------:R-:W0:Y:S01]  /*5410*/  S2UR UR5, SR_CgaCtaId ;  /* 0x00000000000579c3 */ /* 0x000e220000008800 */
[----:B------:R-:W-:Y:S01]  /*5420*/  R2UR UR4, R16 ;  /* 0x00000000100472ca */ /* 0x000fe200000e0000 */
[----:B------:R-:W-:Y:S01]  /*5430*/  UIADD3 UR38, UR39, 0x1, URZ ;  /* 0x0000000127267890 */ /* 0x000fe2000fffe03f */
[----:B------:R-:W-:-:S03]  /*5440*/  UMOV UR61, 0x400 ;  /* 0x00000400003d7882 */ /* 0x000fc60000000000 */
[----:B------:R-:W-:-:S04]  /*5450*/  UISETP.NE.AND UP0, UPT, UR38, 0x2, UPT ;  /* 0x000000022600788c */ /* 0x000fc8000bf05270 */
[----:B------:R-:W-:-:S04]  /*5460*/  USEL UR38, UR38, URZ, UP0 ;  /* 0x0000003f26267287 */ /* 0x000fc80008000000 */
[----:B------:R-:W-:-:S05]  /*5470*/  IMAD.U32 R3, RZ, RZ, UR4 ;  /* 0x00000004ff037e24 */ /* 0x000fca000f8e00ff */
[----:B------:R-:W-:Y:S01]  /*5480*/  SHF.L.U32 R3, R3, 0x1f, RZ ;  /* 0x0000001f03037819 */ /* 0x000fe200000006ff */
[----:B0-----:R-:W-:-:S04]  /*5490*/  ULEA UR61, UR5, UR61, 0x18 ;  /* 0x0000003d053d7291 */ /* 0x001fc8000f8ec03f */
[----:B------:R-:W-:-:S09]  /*54a0*/  ULEA UR60, UR38, UR61, 0x3 ;  /* 0x0000003d263c7291 */ /* 0x000fd2000f8e183f */
[----:B------:R0:W1:Y:S01]  /*54b0*/  SYNCS.PHASECHK.TRANS64.TRYWAIT P1, [UR60+0x38830], R3 ;  /* 0x03883003ff0075a7 */ /* 0x000062000802017c */
[----:B------:R-:W-:Y:S05]  /*54c0*/  @!P0 BRA `(.L_x_16) ;  /* 0x0000000000048947 */ /* 0x000fea0003800000 */
[----:B------:R-:W-:Y:S01]  /*54d0*/  BPT.TRAP 0x1 ;  /* 0x000000040000795c */ /* 0x000fe20000300000 */
.L_x_16:
[----:B-1----:R-:W-:Y:S05]  /*54e0*/  @P1 BRA `(.L_x_17) ;  /* 0x0000000000081947 */ /* 0x002fea0003800000 */
[----:B------:R-:W1:Y:S02]  /*54f0*/  SYNCS.PHASECHK.TRANS64.TRYWAIT P1, [UR60+0x38830], R3 ;  /* 0x03883003ff0075a7 */ /* 0x000e64000802017c */
[----:B-1----:R-:W-:Y:S05]  /*5500*/  @!P1 BRA `(.L_x_18) ;  /* 0x000000a800489947 */ /* 0x002fea0003800000 */
.L_x_17:
[----:B------:R-:W-:Y:S01]  /*5510*/  R2UR UR4, R18 ;  /* 0x00000000120472ca */ /* 0x000fe200000e0000 */
[----:B------:R-:W-:Y:S01]  /*5520*/  WARPGROUP.ARRIVE ;  /* 0x00000000000079c5 */ /* 0x000fe20000000000 */
[----:B------:R-:W-:Y:S01]  /*5530*/  R2UR UR10, R14 ;  /* 0x000000000e0a72ca */ /* 0x000fe200000e0000 */
[----:B------:R-:W-:Y:S01]  /*5540*/  UMOV UR59, 0x40000040 ;  /* 0x40000040003b7882 */ /* 0x000fe20000000000 */
        /* <DEDUP_REMOVED lines=9> */
[----:B------:R-:W-:Y:S01]  /*55e0*/  UIMAD UR4, UR38, 0xa00, UR4 ;  /* 0x00000a00260478a4 */ /* 0x000fe2000f8e0204 */
[-C--:B------:R-:W-:Y:S01]  /*55f0*/  FMUL.FTZ R24, R24, R0.reuse ;  /* 0x0000000018187220 */ /* 0x080fe20000410000 */
[----:B------:R-:W-:Y:S01]  /*5600*/  UMOV UR56, UR10 ;  /* 0x0000000a00387c82 */ /* 0x000fe20008000000 */
[----:B------:R-:W-:Y:S01]  /*5610*/  UMOV UR43, 0x40000040 ;  /* 0x40000040002b7882 */ /* 0x000fe20000000000 */
[----:B------:R-:W-:Y:S01]  /*5620*/  UMOV UR57, UR11 ;  /* 0x0000000b00397c82 */ /* 0x000fe20008000000 */
[----:B------:R-:W-:Y:S01]  /*5630*/  UIADD3 UR6, UR4, 0x80, URZ ;  /* 0x0000008004067890 */ /* 0x000fe2000fffe03f */
[-C--:B------:R-:W-:Y:S01]  /*5640*/  FMUL.FTZ R25, R25, R0.reuse ;  /* 0x0000000019197220 */ /* 0x080fe20000410000 */
[----:B------:R-:W-:Y:S01]  /*5650*/  UMOV UR58, UR4 ;  /* 0x00000004003a7c82 */ /* 0x000fe20008000000 */
[----:B------:R-:W-:Y:S01]  /*5660*/  UIADD3 UR5, UR4, 0x100, URZ ;  /* 0x0000010004057890 */ /* 0x000fe2000fffe03f */
[----:B------:R-:W-:Y:S01]  /*5670*/  HGMMA.64x16x16.F32.BF16 R184, gdesc[UR56], RZ, !UPT, gsb0 ;  /* 0x0020000038b879f0 */ /* 0x000fe2000c0018ff */
[----:B------:R-:W-:Y:S01]  /*5680*/  UMOV UR56, UR10 ;  /* 0x0000000a00387c82 */ /* 0x000fe20008000000 */
[----:B------:R-:W-:Y:S01]  /*5690*/  UMOV UR57, UR11 ;  /* 0x0000000b00397c82 */ /* 0x000fe20008000000 */
[----:B------:R-:W-:Y:S01]  /*56a0*/  UMOV UR58, UR6 ;  /* 0x00000006003a7c82 */ /* 0x000fe20008000000 */
[----:B------:R-:W-:Y:S01]  /*56b0*/  UMOV UR59, 0x40000040 ;  /* 0x40000040003b7882 */ /* 0x000fe20000000000 */
[----:B------:R-:W-:Y:S01]  /*56c0*/  UIADD3 UR6, UR4, 0x180, URZ ;  /* 0x0000018004067890 */ /* 0x000fe2000fffe03f */
[-C--:B------:R-:W-:Y:S01]  /*56d0*/  FMUL.FTZ R28, R28, R0.reuse ;  /* 0x000000001c1c7220 */ /* 0x080fe20000410000 */
        /* <DEDUP_REMOVED lines=12> */
[----:B------:R-:W-:Y:S01]  /*57a0*/  UMOV UR47, 0x40000040 ;  /* 0x40000040002f7882 */ /* 0x000fe20000000000 */
[----:B------:R-:W-:Y:S01]  /*57b0*/  UIADD3 UR50, UR4, 0x782, URZ ;  /* 0x0000078204327890 */ /* 0x000fe2000fffe03f */
[-C--:B------:R-:W-:Y:S01]  /*57c0*/  FMUL.FTZ R41, R41, R0.reuse ;  /* 0x0000000029297220 */ /* 0x080fe20000410000 */
[----:B------:R-:W-:Y:S01]  /*57d0*/  UMOV UR51, 0x40000040 ;  /* 0x4000004000337882 */ /* 0x000fe20000000000 */
[----:B------:R-:W-:Y:S01]  /*57e0*/  UIADD3 UR54, UR4, 0x784, URZ ;  /* 0x0000078404367890 */ /* 0x000fe2000fffe03f */
[-C--:B------:R-:W-:Y:S01]  /*57f0*/  FMUL.FTZ R44, R44, R0.reuse ;  /* 0x000000002c2c7220 */ /* 0x080fe20000410000 */
[----:B------:R-:W-:Y:S01]  /*5800*/  UMOV UR55, 0x40000040 ;  /* 0x4000004000377882 */ /* 0x000fe20000000000 */
[----:B------:R-:W-:Y:S01]  /*5810*/  UMOV UR7, 0x40000040 ;  /* 0x4000004000077882 */ /* 0x000fe20000000000 */
[-C--:B------:R-:W-:Y:S01]  /*5820*/  FMUL.FTZ R45, R45, R0.reuse ;  /* 0x000000002d2d7220 */ /* 0x080fe20000410000 */
        /* <DEDUP_REMOVED lines=23> */
[----:B------:R-:W-:Y:S01]  /*59a0*/  FMUL.FTZ R93, R93, R0 ;  /* 0x000000005d5d7220 */ /* 0x000fe20000410000 */
[----:B------:R-:W-:-:S02]  /*59b0*/  WARPGROUP.DEPBAR.LE gsb0, 0x0 ;  /* 0x00008000000079c5 */ /* 0x000fc40000010000 */
[----:B------:R-:W-:Y:S01]  /*59c0*/  WARPGROUP.ARRIVE ;  /* 0x00000000000079c5 */ /* 0x000fe20000000000 */
[-C--:B------:R-:W-:Y:S01]  /*59d0*/  FMUL.FTZ R96, R96, R0.reuse ;  /* 0x0000000060607220 */ /* 0x080fe20000410000 */
[-C--:B------:R-:W-:Y:S01]  /*59e0*/  FMUL.FTZ R97, R97, R0.reuse ;  /* 0x0000000061617220 */ /* 0x080fe20000410000 */
[-C--:B------:R-:W-:Y:S01]  /*59f0*/  FMUL.FTZ R100, R100, R0.reuse ;  /* 0x0000000064647220 */ /* 0x080fe20000410000 */
[-C--:B------:R-:W-:Y:S01]  /*5a00*/  FMUL.FTZ R101, R101, R0.reuse ;  /* 0x0000000065657220 */ /* 0x080fe20000410000 */
[-C--:B------:R-:W-:Y:S01]  /*5a10*/  FMUL.FTZ R104, R104, R0.reuse ;  /* 0x0000000068687220 */ /* 0x080fe20000410000 */
[----:B------:R-:W-:Y:S01]  /*5a20*/  HGMMA.64x16x16.F32.BF16 R176, gdesc[UR56], RZ, !UPT, gsb0 ;  /* 0x0020000038b079f0 */ /* 0x000fe2000c0018ff */
[----:B------:R-:W-:Y:S01]  /*5a30*/  UMOV UR56, UR10 ;  /* 0x0000000a00387c82 */ /* 0x000fe20008000000 */
[----:B------:R-:W-:Y:S01]  /*5a40*/  UMOV UR57, UR11 ;  /* 0x0000000b00397c82 */ /* 0x000fe20008000000 */
[----:B------:R-:W-:Y:S01]  /*5a50*/  UMOV UR58, UR5 ;  /* 0x00000005003a7c82 */ /* 0x000fe20008000000 */
[----:B------:R-:W-:Y:S01]  /*5a60*/  UMOV UR59, 0x40000040 ;  /* 0x40000040003b7882 */ /* 0x000fe20000000000 */
[----:B------:R-:W-:Y:S01]  /*5a70*/  UIADD3 UR5, UR4, 0x200, URZ ;  /* 0x0000020004057890 */ /* 0x000fe2000fffe03f */
        /* <DEDUP_REMOVED lines=103> */
[----:B------:R-:W-:Y:S02]  /*60f0*/  R2UR UR10, R8 ;  /* 0x00000000080a72ca */ /* 0x000fe400000e0000 */
[----:B------:R-:W-:Y:S01]  /*6100*/  R2UR UR11, R9 ;  /* 0x00000000090b72ca */ /* 0x000fe200000e0000 */
[----:B------:R-:W-:Y:S02]  /*6110*/  WARPGROUP.DEPBAR.LE gsb0, 0x0 ;  /* 0x00008000000079c5 */ /* 0x000fe40000010000 */
        /* <DEDUP_REMOVED lines=37> */
[----:B------:R-:W-:Y:S02]  /*6370*/  UIADD3 UR5, UR4, 0x104, URZ ;  /* 0x0000010404057890 */ /* 0x000fe4000fffe03f */
[----:B------:R-:W-:Y:S01]  /*6380*/  UIADD3 UR18, UR4, 0x284, URZ ;  /* 0x0000028404127890 */ /* 0x000fe2000fffe03f */
[----:B------:R-:W-:Y:S01]  /*6390*/  UMOV UR19, 0x40000040 ;  /* 0x4000004000137882 */ /* 0x000fe20000000000 */
        /* <DEDUP_REMOVED lines=142> */
[----:B------:R-:W-:Y:S02]  /*6c80*/  R2UR UR14, R6 ;  /* 0x00000000060e72ca */ /* 0x000fe400000e0000 */
[----:B------:R-:W-:-:S11]  /*6c90*/  R2UR UR15, R7 ;  /* 0x00000000070f72ca */ /* 0x000fd600000e0000 */
        /* <DEDUP_REMOVED lines=252> */
[----:B------:R-:W-:-:S03]  /*7c60*/  UIADD3 UR6, UR4, 0x906, URZ ;  /* 0x0000090604067890 */ /* 0x000fc6000fffe03f */
[----:B------:R-:W-:Y:S01]  /*7c70*/  UMOV UR4, UR14 ;  /* 0x0000000e00047c82 */ /* 0x000fe20008000000 */
        /* <DEDUP_REMOVED lines=24> */
.L_x_19:
[----:B------:R-:W-:Y:S01]  /*7e00*/  R2UR UR5, R229 ;  /* 0x00000000e50572ca */ /* 0x000fe200000e0000 */
[----:B------:R-:W-:-:S12]  /*7e10*/  ULEA UR4, UR39, UR61, 0x3 ;  /* 0x0000003d27047291 */ /* 0x000fd8000f8e183f */
[----:B------:R-:W-:-:S05]  /*7e20*/  IMAD.U32 R0, RZ, RZ, UR5 ;  /* 0x00000005ff007e24 */ /* 0x000fca000f8e00ff */
[----:B------:R-:W-:-:S04]  /*7e30*/  SHF.L.U32 R0, R0, 0x1f, RZ ;  /* 0x0000001f00007819 */ /* 0x000fc800000006ff */
[----:B------:R2:W3:Y:S01]  /*7e40*/  SYNCS.PHASECHK.TRANS64.TRYWAIT P1, [UR4+0x38850], R0 ;  /* 0x03885000ff0075a7 */ /* 0x0004e20008020144 */
[----:B------:R-:W-:Y:S05]  /*7e50*/  @!P0 BRA `(.L_x_20) ;  /* 0x0000000000048947 */ /* 0x000fea0003800000 */
[----:B------:R-:W-:Y:S01]  /*7e60*/  BPT.TRAP 0x1 ;  /* 0x000000040000795c */ /* 0x000fe20000300000 */
.L_x_20:
[----:B---3--:R-:W-:Y:S05]  /*7e70*/  @P1 BRA `(.L_x_21) ;  /* 0x0000000000081947 */ /* 0x008fea0003800000 */
[----:B------:R-:W3:Y:S02]  /*7e80*/  SYNCS.PHASECHK.TRANS64.TRYWAIT P1, [UR4+0x38850], R0 ;  /* 0x03885000ff0075a7 */ /* 0x000ee40008020144 */
[----:B---3--:R-:W-:Y:S05]  /*7e90*/  @!P1 BRA `(.L_x_22) ;  /* 0x0000007c00fc9947 */ /* 0x008fea0003800000 */
.L_x_21:
[----:B------:R-:W-:Y:S01]  /*7ea0*/  UIADD3 UR61, UR61, 0x400, URZ ;  /* 0x000004003d3d7890 */ /* 0x000fe2000fffe03f */
[----:B------:R-:W-:Y:S01]  /*7eb0*/  WARPGROUP.ARRIVE ;  /* 0x00000000000079c5 */ /* 0x000fe20000000000 */
[----:B------:R-:W-:Y:S02]  /*7ec0*/  UMOV UR7, 0x40000040 ;  /* 0x4000004000077882 */ /* 0x000fe40000000000 */
[----:B------:R-:W-:-:S04]  /*7ed0*/  USHF.R.U32.HI UR61, URZ, 0x4, UR61 ;  /* 0x000000043f3d7899 */ /* 0x000fc8000801163d */
[----:B------:R-:W-:-:S04]  /*7ee0*/  ULOP3.LUT UR61, UR61, 0x3fff, URZ, 0xc0, !UPT ;  /* 0x00003fff3d3d7892 */ /* 0x000fc8000f8ec03f */
[----:B------:R-:W-:-:S04]  /*7ef0*/  ULOP3.LUT UR5, UR61, 0x2800000, URZ, 0xfc, !UPT ;  /* 0x028000003d057892 */ /* 0x000fc8000f8efc3f */
[----:B------:R-:W-:-:S07]  /*7f00*/  UIMAD UR5, UR39, 0xa00, UR5 ;  /* 0x00000a00270578a4 */ /* 0x000fce000f8e0205 */
[----:B------:R-:W-:Y:S02]  /*7f10*/  UMOV UR6, UR5 ;  /* 0x0000000500067c82 */ /* 0x000fe40008000000 */
[----:B------:R-:W-:Y:S01]  /*7f20*/  HGMMA.64x256x16.F32.BF16 R24, R208, gdesc[UR4].tnspB, R24, gsb0 ;  /* 0x43e00004d0187df0 */ /* 0x000fe20008001818 */
[----:B------:R-:W-:Y:S01]  /*7f30*/  UIADD3 UR6, UR5, 0x80, URZ ;  /* 0x0000008005067890 */ /* 0x000fe2000fffe03f */
[----:B------:R-:W-:Y:S01]  /*7f40*/  UMOV UR7, 0x40000040 ;  /* 0x4000004000077882 */ /* 0x000fe20000000000 */
[----:B------:R-:W-:Y:S02]  /*7f50*/  WARPGROUP.DEPBAR.LE gsb0, 0x0 ;  /* 0x00008000000079c5 */ /* 0x000fe40000010000 */
[----:B------:R-:W-:-:S15]  /*7f60*/  WARPGROUP.ARRIVE ;  /* 0x00000000000079c5 */ /* 0x000fde0000000000 */
[----:B------:R-:W-:-:S08]  /*7f70*/  NOP ;  /* 0x0000000000007918 */ /* 0x000fd00000000000 */
        /* <DEDUP_REMOVED lines=18> */
[----:B------:R-:W-:Y:S03]  /*80a0*/  HGMMA.64x256x16.F32.BF16 R24, R192, gdesc[UR4].tnspB, R24, gsb0 ;  /* 0x43e00004c0187df0 */ /* 0x000fe60008001818 */
[----:B------:R-:W-:Y:S02]  /*80b0*/  WARPGROUP.DEPBAR.LE gsb0, 0x0 ;  /* 0x00008000000079c5 */ /* 0x000fe40000010000 */
[----:B------:R-:W-:Y:S05]  /*80c0*/  @!P0 BRA `(.L_x_23) ;  /* 0x0000000000048947 */ /* 0x000fea0003800000 */
[----:B------:R-:W-:Y:S01]  /*80d0*/  BPT.TRAP 0x1 ;  /* 0x000000040000795c */ /* 0x000fe20000300000 */
.L_x_23:
[----:B0-2---:R-:W-:Y:S01]  /*80e0*/  FMNMX.FTZ R0, R184, R21, !PT ;  /* 0x00000015b8007209 */ /* 0x005fe20007810000 */
[----:B------:R-:W-:Y:S01]  /*80f0*/  ULDC UR5, c[0x0][0x988] ;  /* 0x0002620000057ab9 */ /* 0x000fe20000000800 */
[----:B------:R-:W-:Y:S01]  /*8100*/  FMNMX.FTZ R2, R186, R20, !PT ;  /* 0x00000014ba027209 */ /* 0x000fe20007810000 */
[----:B------:R-:W0:Y:S01]  /*8110*/  S2UR UR6, SR_CgaCtaId ;  /* 0x00000000000679c3 */ /* 0x000e220000008800 */
[----:B-1----:R-:W-:Y:S01]  /*8120*/  FMNMX.FTZ R3, R185, R0, !PT ;  /* 0x00000000b9037209 */ /* 0x002fe20007810000 */
[----:B------:R-:W-:Y:S01]  /*8130*/  UIADD3 UR60, UR60, 0x38840, URZ ;  /* 0x000388403c3c7890 */ /* 0x000fe2000fffe03f */
[----:B------:R-:W-:Y:S02]  /*8140*/  FMNMX.FTZ R193, R187, R2, !PT ;  /* 0x00000002bbc17209 */ /* 0x000fe40007810000 */
[----:B------:R-:W-:Y:S02]  /*8150*/  FMNMX.FTZ R0, R188, R3, !PT ;  /* 0x00000003bc007209 */ /* 0x000fe40007810000 */
[----:B------:R-:W-:-:S02]  /*8160*/  FMNMX.FTZ R2, R190, R193, !PT ;  /* 0x000000c1be027209 */ /* 0x000fc40007810000 */
[----:B------:R-:W-:Y:S02]  /*8170*/  FMNMX.FTZ R3, R189, R0, !PT ;  /* 0x00000000bd037209 */ /* 0x000fe40007810000 */
[----:B------:R-:W-:Y:S02]  /*8180*/  FMNMX.FTZ R193, R191, R2, !PT ;  /* 0x00000002bfc17209 */ /* 0x000fe40007810000 */
[----:B------:R-:W-:Y:S02]  /*8190*/  FMNMX.FTZ R0, R176, R3, !PT ;  /* 0x00000003b0007209 */ /* 0x000fe40007810000 */
[----:B------:R-:W-:Y:S02]  /*81a0*/  FMNMX.FTZ R2, R178, R193, !PT ;  /* 0x000000c1b2027209 */ /* 0x000fe40007810000 */
[----:B------:R-:W-:Y:S02]  /*81b0*/  FMNMX.FTZ R3, R177, R0, !PT ;  /* 0x00000000b1037209 */ /* 0x000fe40007810000 */
[----:B------:R-:W-:-:S02]  /*81c0*/  FMNMX.FTZ R193, R179, R2, !PT ;  /* 0x00000002b3c17209 */ /* 0x000fc40007810000 */
[----:B------:R-:W-:Y:S02]  /*81d0*/  FMNMX.FTZ R0, R180, R3, !PT ;  /* 0x00000003b4007209 */ /* 0x000fe40007810000 */
[----:B------:R-:W-:Y:S01]  /*81e0*/  FMNMX.FTZ R2, R182, R193, !PT ;  /* 0x000000c1b6027209 */ /* 0x000fe20007810000 */
[----:B0-----:R-:W-:Y:S01]  /*81f0*/  UPRMT UR60, UR6, 0x654, UR60 ;  /* 0x00000654063c7896 */ /* 0x001fe2000800003c */
[----:B------:R-:W-:Y:S02]  /*8200*/  FMNMX.FTZ R3, R181, R0, !PT ;  /* 0x00000000b5037209 */ /* 0x000fe40007810000 */
[----:B------:R-:W-:Y:S02]  /*8210*/  FMNMX.FTZ R193, R183, R2, !PT ;  /* 0x00000002b7c17209 */ /* 0x000fe40007810000 */
[----:B------:R-:W-:Y:S02]  /*8220*/  FMNMX.FTZ R0, R168, R3, !PT ;  /* 0x00000003a8007209 */ /* 0x000fe40007810000 */
[----:B------:R-:W-:-:S02]  /*8230*/  FMNMX.FTZ R2, R170, R193, !PT ;  /* 0x000000c1aa027209 */ /* 0x000fc40007810000 */
[----:B------:R-:W-:Y:S01]  /*8240*/  FMNMX.FTZ R3, R169, R0, !PT ;  /* 0x00000000a9037209 */ /* 0x000fe20007810000 */
[----:B------:R-:W-:Y:S01]  /*8250*/  SYNCS.ARRIVE.TRANS64.RED.A1T0 RZ, [UR60], RZ ;  /* 0x000000ffffff79a7 */ /* 0x000fe2000810043c */
[----:B------:R-:W-:Y:S02]  /*8260*/  FMNMX.FTZ R193, R171, R2, !PT ;  /* 0x00000002abc17209 */ /* 0x000fe40007810000 */
[----:B------:R-:W-:Y:S02]  /*8270*/  FMNMX.FTZ R0, R172, R3, !PT ;  /* 0x00000003ac007209 */ /* 0x000fe40007810000 */
        /* <DEDUP_REMOVED lines=18> */
[----:B------:R-:W-:-:S03]  /*83a0*/  FMNMX.FTZ R2, R159, R2, !PT ;  /* 0x000000029f027209 */ /* 0x000fc60007810000 */
[----:B------:R-:W0:Y:S04]  /*83b0*/  SHFL.BFLY PT, R3, R0, 0x2, 0x1f ;  /* 0x0c401f0000037f89 */ /* 0x000e2800000e0000 */
[----:B------:R-:W1:Y:S01]  /*83c0*/  SHFL.BFLY PT, R193, R2, 0x2, 0x1f ;  /* 0x0c401f0002c17f89 */ /* 0x000e6200000e0000 */
[----:B0-----:R-:W-:Y:S02]  /*83d0*/  FMNMX.FTZ R192, R0, R3, !PT ;  /* 0x0000000300c07209 */ /* 0x001fe40007810000 */
[----:B-1----:R-:W-:-:S03]  /*83e0*/  FMNMX.FTZ R193, R2, R193, !PT ;  /* 0x000000c102c17209 */ /* 0x002fc60007810000 */
[----:B------:R-:W0:Y:S04]  /*83f0*/  SHFL.BFLY PT, R3, R192, 0x1, 0x1f ;  /* 0x0c201f00c0037f89 */ /* 0x000e2800000e0000 */
[----:B------:R-:W1:Y:S01]  /*8400*/  SHFL.BFLY PT, R194, R193, 0x1, 0x1f ;  /* 0x0c201f00c1c27f89 */ /* 0x000e6200000e0000 */
[----:B0-----:R-:W-:Y:S02]  /*8410*/  FMNMX.FTZ R4, R192, R3, !PT ;  /* 0x00000003c0047209 */ /* 0x001fe40007810000 */
[----:B-1----:R-:W-:-:S03]  /*8420*/  FMNMX.FTZ R3, R193, R194, !PT ;  /* 0x000000c2c1037209 */ /* 0x002fc60007810000 */
[----:B------:R-:W-:Y:S02]  /*8430*/  FADD.FTZ R21, -R4, R21 ;  /* 0x0000001504157221 */ /* 0x000fe40000010100 */
[----:B------:R-:W-:Y:S02]  /*8440*/  FADD.FTZ R20, -R3, R20 ;  /* 0x0000001403147221 */ /* 0x000fe40000010100 */
[----:B------:R-:W-:Y:S02]  /*8450*/  FMUL.FTZ R194, R21, UR5 ;  /* 0x0000000515c27c20 */ /* 0x000fe40008410000 */
[----:B------:R-:W-:Y:S01]  /*8460*/  FMUL.FTZ R2, R20, UR5 ;  /* 0x0000000514027c20 */ /* 0x000fe20008410000 */
[----:B------:R-:W-:Y:S01]  /*8470*/  FMUL.FTZ R20, R4, UR5 ;  /* 0x0000000504147c20 */ /* 0x000fe20008410000 */
[----:B------:R0:W-:Y:S03]  /*8480*/  MUFU.EX2 R0, R194 ;  /* 0x000000c200007308 */ /* 0x0001e60000000800 */
[--C-:B------:R-:W-:Y:S01]  /*8490*/  FFMA.FTZ R208, R185, UR5, -R20.reuse ;  /* 0x00000005b9d07c23 */ /* 0x100fe20008010814 */
        /* <DEDUP_REMOVED lines=17> */
[--C-:B0-----:R-:W-:Y:S01]  /*85b0*/  FFMA.FTZ R194, R156, UR5, -R20.reuse ;  /* 0x000000059cc27c23 */ /* 0x101fe20008010814 */
[----:B------:R-:W-:Y:S01]  /*85c0*/  FFMA.FTZ R153, R157, UR5, -R20 ;  /* 0x000000059d997c23 */ /* 0x000fe20008010814 */
[----:B------:R-:W-:Y:S01]  /*85d0*/  FMUL.FTZ R20, R3, UR5 ;  /* 0x0000000503147c20 */ /* 0x000fe20008410000 */
[----:B------:R-:W0:Y:S03]  /*85e0*/  MUFU.EX2 R21, R21 ;  /* 0x0000001500157308 */ /* 0x000e260000000800 */
[--C-:B------:R-:W-:Y:S01]  /*85f0*/  FFMA.FTZ R209, R186, UR5, -R20.reuse ;  /* 0x00000005bad17c23 */ /* 0x100fe20008010814 */
[--C-:B------:R-:W-:Y:S01]  /*8600*/  FFMA.FTZ R152, R187, UR5, -R20.reuse ;  /* 0x00000005bb987c23 */ /* 0x100fe20008010814 */
[--C-:B------:R-:W-:Y:S01]  /*8610*/  FFMA.FTZ R211, R190, UR5, -R20.reuse ;  /* 0x00000005bed37c23 */ /* 0x100fe20008010814 */
[--C-:B------:R-:W-:Y:S01]  /*8620*/  FFMA.FTZ R156, R191, UR5, -R20.reuse ;  /* 0x00000005bf9c7c23 */ /* 0x100fe20008010814 */
[--C-:B------:R-:W-:Y:S01]  /*8630*/  FFMA.FTZ R205, R178, UR5, -R20.reuse ;  /* 0x00000005b2cd7c23 */ /* 0x100fe20008010814 */
[----:B------:R-:W-:Y:S01]  /*8640*/  MUFU.EX2 R2, R2 ;  /* 0x0000000200027308 */ /* 0x000fe20000000800 */
[--C-:B------:R-:W-:Y:S01]  /*8650*/  FFMA.FTZ R160, R179, UR5, -R20.reuse ;  /* 0x00000005b3a07c23 */ /* 0x100fe20008010814 */
[--C-:B------:R-:W-:Y:S01]  /*8660*/  FFMA.FTZ R207, R182, UR5, -R20.reuse ;  /* 0x00000005b6cf7c23 */ /* 0x100fe20008010814 */
[--C-:B------:R-:W-:Y:S01]  /*8670*/  FFMA.FTZ R164, R183, UR5, -R20.reuse ;  /* 0x00000005b7a47c23 */ /* 0x100fe20008010814 */
[--C-:B------:R-:W-:Y:S01]  /*8680*/  FFMA.FTZ R203, R174, UR5, -R20.reuse ;  /* 0x00000005aecb7c23 */ /* 0x100fe20008010814 */
[--C-:B------:R-:W-:Y:S01]  /*8690*/  FFMA.FTZ R201, R170, UR5, -R20.reuse ;  /* 0x00000005aac97c23 */ /* 0x100fe20008010814 */
[--C-:B------:R-:W-:Y:S01]  /*86a0*/  FFMA.FTZ R168, R171, UR5, -R20.reuse ;  /* 0x00000005aba87c23 */ /* 0x100fe20008010814 */
[--C-:B------:R-:W-:Y:S01]  /*86b0*/  FFMA.FTZ R199, R166, UR5, -R20.reuse ;  /* 0x00000005a6c77c23 */ /* 0x100fe20008010814 */
[----:B------:R-:W1:Y:S01]  /*86c0*/  MUFU.EX2 R209, R209 ;  /* 0x000000d100d17308 */ /* 0x000e620000000800 */
[----:B0-----:R-:W-:Y:S01]  /*86d0*/  FFMA.FTZ R17, R0, R17, R21 ;  /* 0x0000001100117223 */ /* 0x001fe20000010015 */
[--C-:B------:R-:W-:Y:S01]  /*86e0*/  FFMA.FTZ R170, R175, UR5, -R20.reuse ;  /* 0x00000005afaa7c23 */ /* 0x100fe20008010814 */
[--C-:B------:R-:W-:Y:S01]  /*86f0*/  FFMA.FTZ R197, R162, UR5, -R20.reuse ;  /* 0x00000005a2c57c23 */ /* 0x100fe20008010814 */
[--C-:B------:R-:W-:Y:S01]  /*8700*/  FFMA.FTZ R162, R163, UR5, -R20.reuse ;  /* 0x00000005a3a27c23 */ /* 0x100fe20008010814 */
[--C-:B------:R-:W-:Y:S01]  /*8710*/  FFMA.FTZ R193, R154, UR5, -R20.reuse ;  /* 0x000000059ac17c23 */ /* 0x100fe20008010814 */
[----:B------:R-:W-:-:S02]  /*8720*/  FFMA.FTZ R195, R158, UR5, -R20 ;  /* 0x000000059ec37c23 */ /* 0x000fc40008010814 */
[----:B------:R-:W0:Y:S08]  /*8730*/  MUFU.EX2 R208, R208 ;  /* 0x000000d000d07308 */ /* 0x000e300000000800 */
[----:B------:R-:W2:Y:S01]  /*8740*/  MUFU.EX2 R152, R152 ;  /* 0x0000009800987308 */ /* 0x000ea20000000800 */
[----:B-1----:R-:W-:-:S07]  /*8750*/  FFMA.FTZ R5, R2, R5, R209 ;  /* 0x0000000502057223 */ /* 0x002fce00000100d1 */
[----:B------:R-:W1:Y:S01]  /*8760*/  MUFU.EX2 R210, R210 ;  /* 0x000000d200d27308 */ /* 0x000e620000000800 */
[----:B0-----:R-:W-:-:S07]  /*8770*/  FADD.FTZ R17, R208, R17 ;  /* 0x00000011d0117221 */ /* 0x001fce0000010000 */
[----:B------:R-:W0:Y:S01]  /*8780*/  MUFU.EX2 R211, R211 ;  /* 0x000000d300d37308 */ /* 0x000e220000000800 */
[----:B--2---:R-:W-:-:S07]  /*8790*/  FADD.FTZ R172, R152, R5 ;  /* 0x0000000598ac7221 */ /* 0x004fce0000010000 */
[----:B------:R-:W2:Y:S01]  /*87a0*/  MUFU.EX2 R189, R189 ;  /* 0x000000bd00bd7308 */ /* 0x000ea20000000800 */
[----:B-1----:R-:W-:-:S07]  /*87b0*/  FADD.FTZ R174, R210, R17 ;  /* 0x00000011d2ae7221 */ /* 0x002fce0000010000 */
        /* <DEDUP_REMOVED lines=11> */
[----:B-1----:R-:W-:Y:S01]  /*8870*/  FADD.FTZ R17, R185, R166 ;  /* 0x000000a6b9117221 */ /* 0x002fe20000010000 */
[----:B------:R-:W-:-:S06]  /*8880*/  FFMA.FTZ R166, R167, UR5, -R20 ;  /* 0x00000005a7a67c23 */ /* 0x000fcc0008010814 */
        /* <DEDUP_REMOVED lines=15> */
[----:B--2---:R-:W-:Y:S01]  /*8980*/  FADD.FTZ R17, R177, R154 ;  /* 0x0000009ab1117221 */ /* 0x004fe20000010000 */
[--C-:B------:R-:W-:Y:S01]  /*8990*/  FFMA.FTZ R154, R155, UR5, -R20.reuse ;  /* 0x000000059b9a7c23 */ /* 0x100fe20008010814 */
[----:B------:R-:W-:-:S05]  /*89a0*/  FFMA.FTZ R20, R159, UR5, -R20 ;  /* 0x000000059f147c23 */ /* 0x000fca0008010814 */
        /* <DEDUP_REMOVED lines=38> */
[----:B0-----:R-:W-:-:S03]  /*8c10*/  FADD.FTZ R17, R153, R172 ;  /* 0x000000ac99117221 */ /* 0x001fc60000010000 */
[----:B--2---:R-:W-:Y:S01]  /*8c20*/  FADD.FTZ R5, R20, R5 ;  /* 0x0000000514057221 */ /* 0x004fe20000010000 */
[----:B------:R-:W-:Y:S06]  /*8c30*/  @!P0 BRA `(.L_x_24) ;  /* 0x0000000000048947 */ /* 0x000fec0003800000 */
[----:B------:R-:W-:Y:S01]  /*8c40*/  BPT.TRAP 0x1 ;  /* 0x000000040000795c */ /* 0x000fe20000300000 */
.L_x_24:
[----:B------:R-:W0:Y:S01]  /*8c50*/  S2UR UR7, SR_CgaCtaId ;  /* 0x00000000000779c3 */ /* 0x000e220000008800 */
[----:B------:R-:W-:Y:S01]  /*8c60*/  UIADD3 UR4, UR4, 0x38860, URZ ;  /* 0x0003886004047890 */ /* 0x000fe2000fffe03f */
[----:B------:R-:W-:Y:S01]  /*8c70*/  R2UR UR6, R228 ;  /* 0x00000000e40672ca */ /* 0x000fe200000e0000 */
[----:B------:R-:W-:Y:S01]  /*8c80*/  UMOV UR39, UR38 ;  /* 0x0000002600277c82 */ /* 0x000fe20008000000 */
[----:B------:R-:W-:Y:S02]  /*8c90*/  F2FP.BF16.F32.PACK_AB R208, R208, R21 ;  /* 0x00000015d0d0723e */ /* 0x000fe400000010ff */
[----:B------:R-:W-:Y:S01]  /*8ca0*/  F2FP.BF16.F32.PACK_AB R195, R20, R195 ;  /* 0x000000c314c3723e */ /* 0x000fe200000010ff */
[----:B------:R-:W-:Y:S01]  /*8cb0*/  IMAD.MOV.U32 R20, RZ, RZ, R3 ;  /* 0x000000ffff147224 */ /* 0x000fe200078e0003 */
[----:B------:R-:W-:Y:S02]  /*8cc0*/  F2FP.BF16.F32.PACK_AB R209, R152, R209 ;  /* 0x000000d198d1723e */ /* 0x000fe400000010ff */
[----:B------:R-:W-:-:S02]  /*8cd0*/  F2FP.BF16.F32.PACK_AB R210, R189, R210 ;  /* 0x000000d2bdd2723e */ /* 0x000fc400000010ff */
[----:B------:R-:W-:Y:S02]  /*8ce0*/  F2FP.BF16.F32.PACK_AB R211, R156, R211 ;  /* 0x000000d39cd3723e */ /* 0x000fe400000010ff */
[----:B------:R-:W-:Y:S02]  /*8cf0*/  F2FP.BF16.F32.PACK_AB R204, R185, R204 ;  /* 0x000000ccb9cc723e */ /* 0x000fe400000010ff */
[----:B------:R-:W-:Y:S02]  /*8d00*/  ISETP.LT.AND P1, PT, RZ, UR6, PT ;  /* 0x00000006ff007c0c */ /* 0x000fe4000bf21270 */
[----:B------:R-:W-:Y:S02]  /*8d10*/  F2FP.BF16.F32.PACK_AB R205, R160, R205 ;  /* 0x000000cda0cd723e */ /* 0x000fe400000010ff */
[----:B------:R-:W-:Y:S02]  /*8d20*/  F2FP.BF16.F32.PACK_AB R206, R181, R206 ;  /* 0x000000ceb5ce723e */ /* 0x000fe400000010ff */
[----:B------:R-:W-:Y:S01]  /*8d30*/  F2FP.BF16.F32.PACK_AB R207, R164, R207 ;  /* 0x000000cfa4cf723e */ /* 0x000fe200000010ff */
[----:B0-----:R-:W-:Y:S01]  /*8d40*/  UPRMT UR4, UR7, 0x654, UR4 ;  /* 0x0000065407047896 */ /* 0x001fe20008000004 */
[----:B------:R-:W-:-:S02]  /*8d50*/  F2FP.BF16.F32.PACK_AB R200, R177, R200 ;  /* 0x000000c8b1c8723e */ /* 0x000fc400000010ff */
[----:B------:R-:W-:Y:S02]  /*8d60*/  F2FP.BF16.F32.PACK_AB R201, R168, R201 ;  /* 0x000000c9a8c9723e */ /* 0x000fe400000010ff */
[----:B------:R-:W-:Y:S02]  /*8d70*/  F2FP.BF16.F32.PACK_AB R202, R173, R202 ;  /* 0x000000caadca723e */ /* 0x000fe400000010ff */
[----:B------:R-:W-:Y:S02]  /*8d80*/  F2FP.BF16.F32.PACK_AB R203, R170, R203 ;  /* 0x000000cbaacb723e */ /* 0x000fe400000010ff */
[----:B------:R-:W-:Y:S01]  /*8d90*/  SYNCS.ARRIVE.TRANS64.RED.A1T0 RZ, [UR4], RZ ;  /* 0x000000ffffff79a7 */ /* 0x000fe20008100404 */
[----:B------:R-:W-:Y:S01]  /*8da0*/  UIADD3 UR4, UR6, -0x1, URZ ;  /* 0xffffffff06047890 */ /* 0x000fe2000fffe03f */
[----:B------:R-:W-:Y:S02]  /*8db0*/  R2UR UR6, R16 ;  /* 0x00000000100672ca */ /* 0x000fe400000e0000 */
[----:B------:R-:W-:-:S02]  /*8dc0*/  F2FP.BF16.F32.PACK_AB R196, R169, R196 ;  /* 0x000000c4a9c4723e */ /* 0x000fc400000010ff */
[----:B------:R-:W-:Y:S01]  /*8dd0*/  F2FP.BF16.F32.PACK_AB R197, R162, R197 ;  /* 0x000000c5a2c5723e */ /* 0x000fe200000010ff */
[----:B------:R-:W-:Y:S01]  /*8de0*/  IMAD.U32 R228, RZ, RZ, UR4 ;  /* 0x00000004ffe47e24 */ /* 0x000fe2000f8e00ff */
[----:B------:R-:W-:Y:S02]  /*8df0*/  F2FP.BF16.F32.PACK_AB R198, R165, R198 ;  /* 0x000000c6a5c6723e */ /* 0x000fe400000010ff */
[----:B------:R-:W-:Y:S02]  /*8e00*/  F2FP.BF16.F32.PACK_AB R199, R166, R199 ;  /* 0x000000c7a6c7723e */ /* 0x000fe400000010ff */
[----:B------:R-:W-:Y:S02]  /*8e10*/  F2FP.BF16.F32.PACK_AB R192, R161, R192 ;  /* 0x000000c0a1c0723e */ /* 0x000fe400000010ff */
[----:B------:R-:W-:Y:S01]  /*8e20*/  F2FP.BF16.F32.PACK_AB R193, R154, R193 ;  /* 0x000000c19ac1723e */ /* 0x000fe200000010ff */
[----:B------:R-:W-:Y:S01]  /*8e30*/  IMAD.U32 R229, RZ, RZ, UR6 ;  /* 0x00000006ffe57e24 */ /* 0x000fe2000f8e00ff */
[----:B------:R-:W-:-:S02]  /*8e40*/  F2FP.BF16.F32.PACK_AB R194, R153, R194 ;  /* 0x000000c299c2723e */ /* 0x000fc400000010ff */
[----:B------:R-:W-:Y:S01]  /*8e50*/  MOV R21, R4 ;  /* 0x0000000400157202 */ /* 0x000fe20000000f00 */
[----:B------:R-:W-:Y:S06]  /*8e60*/  @P1 BRA `(.L_x_25) ;  /* 0xffffffc4004c1947 */ /* 0x000fec000383ffff */
.L_x_14:
[----:B------:R-:W-:Y:S06]  /*8e70*/  BAR.ARV 0x8, 0x180 ;  /* 0x0206000000007b1d */ /* 0x000fec0000002000 */
        /* <DEDUP_REMOVED lines=128> */
[----:B------:R-:W-:Y:S06]  /*9680*/  @!P0 BRA `(.L_x_26) ;  /* 0x0000000000048947 */ /* 0x000fec0003800000 */
[----:B------:R-:W-:Y:S01]  /*9690*/  BPT.TRAP 0x1 ;  /* 0x000000040000795c */ /* 0x000fe20000300000 */
.L_x_26:
[----:B------:R-:W0:Y:S01]  /*96a0*/  S2UR UR13, SR_CgaCtaId ;  /* 0x00000000000d79c3 */ /* 0x000e220000008800 */
[----:B------:R-:W-:Y:S01]  /*96b0*/  R2UR UR6, R16 ;  /* 0x00000000100672ca */ /* 0x000fe200000e0000 */
[----:B------:R-:W-:-:S12]  /*96c0*/  UMOV UR4, 0x400 ;  /* 0x0000040000047882 */ /* 0x000fd80000000000 */
[----:B------:R-:W-:-:S05]  /*96d0*/  IMAD.U32 R0, RZ, RZ, UR6 ;  /* 0x00000006ff007e24 */ /* 0x000fca000f8e00ff */
[----:B------:R-:W-:Y:S01]  /*96e0*/  SHF.L.U32 R0, R0, 0x1f, RZ ;  /* 0x0000001f00007819 */ /* 0x000fe200000006ff */
[----:B0-----:R-:W-:-:S04]  /*96f0*/  ULEA UR4, UR13, UR4, 0x18 ;  /* 0x000000040d047291 */ /* 0x001fc8000f8ec03f */
[----:B------:R-:W-:-:S09]  /*9700*/  ULEA UR12, UR38, UR4, 0x3 ;  /* 0x00000004260c7291 */ /* 0x000fd2000f8e183f */
[----:B------:R0:W1:Y:S01]  /*9710*/  SYNCS.PHASECHK.TRANS64.TRYWAIT P1, [UR12+0x38850], R0 ;  /* 0x03885000ff0075a7 */ /* 0x000062000802014c */
[----:B------:R-:W-:Y:S05]  /*9720*/  @!P0 BRA `(.L_x_27) ;  /* 0x0000000000048947 */ /* 0x000fea0003800000 */
[----:B------:R-:W-:Y:S01]  /*9730*/  BPT.TRAP 0x1 ;  /* 0x000000040000795c */ /* 0x000fe20000300000 */
.L_x_27:
[----:B-1----:R-:W-:Y:S05]  /*9740*/  @P1 BRA `(.L_x_28) ;  /* 0x0000000000081947 */ /* 0x002fea0003800000 */
[----:B------:R-:W1:Y:S02]  /*9750*/  SYNCS.PHASECHK.TRANS64.TRYWAIT P1, [UR12+0x38850], R0 ;  /* 0x03885000ff0075a7 */ /* 0x000e64000802014c */
[----:B-1----:R-:W-:Y:S05]  /*9760*/  @!P1 BRA `(.L_x_29) ;  /* 0x0000006400e09947 */ /* 0x002fea0003800000 */
.L_x_28:
[----:B------:R-:W-:Y:S01]  /*9770*/  UIADD3 UR6, UR4, 0x400, URZ ;  /* 0x0000040004067890 */ /* 0x000fe2000fffe03f */
[----:B------:R-:W-:Y:S01]  /*9780*/  WARPGROUP.ARRIVE ;  /* 0x00000000000079c5 */ /* 0x000fe20000000000 */
[----:B------:R-:W-:Y:S01]  /*9790*/  UMOV UR7, 0x40000040 ;  /* 0x4000004000077882 */ /* 0x000fe20000000000 */
[----:B------:R-:W-:Y:S01]  /*97a0*/  UMOV UR11, 0x40000040 ;  /* 0x40000040000b7882 */ /* 0x000fe20000000000 */
[----:B------:R-:W-:Y:S01]  /*97b0*/  USHF.R.U32.HI UR6, URZ, 0x4, UR6 ;  /* 0x000000043f067899 */ /* 0x000fe20008011606 */
[----:B01----:R-:W0:Y:S01]  /*97c0*/  SHFL.BFLY PT, R0, R17, 0x2, 0x1f ;  /* 0x0c401f0011007f89 */ /* 0x003e2200000e0000 */
[----:B------:R-:W-:Y:S01]  /*97d0*/  MOV R6, RZ ;  /* 0x000000ff00067202 */ /* 0x000fe20000000f00 */
[----:B------:R-:W-:Y:S01]  /*97e0*/  IMAD.U32 R13, RZ, RZ, UR5 ;  /* 0x00000005ff0d7e24 */ /* 0x000fe2000f8e00ff */
[----:B------:R-:W-:Y:S01]  /*97f0*/  ULOP3.LUT UR6, UR6, 0x3fff, URZ, 0xc0, !UPT ;  /* 0x00003fff06067892 */ /* 0x000fe2000f8ec03f */
[----:B------:R-:W1:Y:S03]  /*9800*/  SHFL.BFLY PT, R2, R5, 0x2, 0x1f ;  /* 0x0c401f0005027f89 */ /* 0x000e6600000e0000 */
[----:B------:R-:W-:-:S04]  /*9810*/  ULOP3.LUT UR6, UR6, 0x2800000, URZ, 0xfc, !UPT ;  /* 0x0280000006067892 */ /* 0x000fc8000f8efc3f */
[----:B------:R-:W-:-:S04]  /*9820*/  UIMAD UR6, UR38, 0xa00, UR6 ;  /* 0x00000a00260678a4 */ /* 0x000fc8000f8e0206 */
[----:B------:R-:W-:-:S05]  /*9830*/  UIADD3 UR8, UR6, 0x80, URZ ;  /* 0x0000008006087890 */ /* 0x000fca000fffe03f */
[----:B------:R-:W-:Y:S01]  /*9840*/  HGMMA.64x256x16.F32.BF16 R24, R208, gdesc[UR4].tnspB, R24, gsb0 ;  /* 0x43e00004d0187df0 */ /* 0x000fe20008001818 */
[----:B------:R-:W-:Y:S01]  /*9850*/  UMOV UR7, 0x40000040 ;  /* 0x4000004000077882 */ /* 0x000fe20000000000 */
[----:B------:R-:W-:Y:S01]  /*9860*/  UMOV UR10, UR8 ;  /* 0x00000008000a7c82 */ /* 0x000fe20008000000 */
[----:B------:R-:W-:Y:S01]  /*9870*/  UIADD3 UR8, UR6, 0x100, URZ ;  /* 0x0000010006087890 */ /* 0x000fe2000fffe03f */
[----:B0-----:R-:W-:Y:S01]  /*9880*/  FADD.FTZ R0, R0, R17 ;  /* 0x0000001100007221 */ /* 0x001fe20000010000 */
[----:B-1----:R-:W-:-:S04]  /*9890*/  FADD.FTZ R2, R2, R5 ;  /* 0x0000000502027221 */ /* 0x002fc80000010000 */
[----:B------:R-:W0:Y:S01]  /*98a0*/  SHFL.BFLY PT, R7, R0, 0x1, 0x1f ;  /* 0x0c201f0000077f89 */ /* 0x000e2200000e0000 */
[----:B------:R-:W-:-:S03]  /*98b0*/  IMAD.MOV.U32 R5, RZ, RZ, RZ ;  /* 0x000000ffff057224 */ /* 0x000fc600078e00ff */
[----:B------:R-:W1:Y:S01]  /*98c0*/  SHFL.BFLY PT, R9, R2, 0x1, 0x1f ;  /* 0x0c201f0002097f89 */ /* 0x000e6200000e0000 */
[----:B0-----:R-:W-:Y:S01]  /*98d0*/  FADD.FTZ R11, R0, R7 ;  /* 0x00000007000b7221 */ /* 0x001fe20000010000 */
[----:B------:R-:W-:Y:S02]  /*98e0*/  IMAD.U32 R7, RZ, RZ, UR5 ;  /* 0x00000005ff077e24 */ /* 0x000fe4000f8e00ff */
[----:B------:R-:W-:Y:S02]  /*98f0*/  IMAD.MOV.U32 R0, RZ, RZ, -0x800000 ;  /* 0xff800000ff007424 */ /* 0x000fe400078e00ff */
[----:B-1----:R-:W-:Y:S01]  /*9900*/  FADD.FTZ R12, R2, R9 ;  /* 0x00000009020c7221 */ /* 0x002fe20000010000 */
[----:B------:R-:W-:Y:S02]  /*9910*/  FSETP.NE.FTZ.AND P1, PT, R11, RZ, PT ;  /* 0x000000ff0b00720b */ /* 0x000fe40003f35000 */
[----:B------:R-:W-:Y:S02]  /*9920*/  MOV R2, 0xff800000 ;  /* 0xff80000000027802 */ /* 0x000fe40000000f00 */
[----:B------:R-:W-:-:S09]  /*9930*/  FSETP.NE.FTZ.AND P2, PT, R12, RZ, PT ;  /* 0x000000ff0c00720b */ /* 0x000fd20003f55000 */
[----:B------:R-:W0:Y:S01]  /*9940*/  @P1 MUFU.LG2 R8, R11 ;  /* 0x0000000b00081308 */ /* 0x000e220000000c00 */
[----:B------:R-:W-:-:S03]  /*9950*/  @P1 FMUL.FTZ R7, R7, 0.69314718246459960938 ;  /* 0x3f31721807071820 */ /* 0x000fc60000410000 */
[----:B------:R-:W-:-:S04]  /*9960*/  @P2 FMUL.FTZ R13, R13, 0.69314718246459960938 ;  /* 0x3f3172180d0d2820 */ /* 0x000fc80000410000 */
[----:B------:R-:W1:Y:S08]  /*9970*/  @P2 MUFU.LG2 R9, R12 ;  /* 0x0000000c00092308 */ /* 0x000e700000000c00 */
[----:B------:R2:W3:Y:S01]  /*9980*/  @P1 MUFU.RCP R6, R11 ;  /* 0x0000000b00061308 */ /* 0x0004e20000001000 */
[----:B0-----:R-:W-:-:S04]  /*9990*/  @P1 FMUL.FTZ R8, R8, 0.69314718246459960938 ;  /* 0x3f31721808081820 */ /* 0x001fc80000410000 */
[----:B------:R-:W-:-:S03]  /*99a0*/  @P1 FFMA.FTZ R2, R7, R4, R8 ;  /* 0x0000000407021223 */ /* 0x000fc60000010008 */
[----:B------:R2:W0:Y:S01]  /*99b0*/  @P2 MUFU.RCP R5, R12 ;  /* 0x0000000c00052308 */ /* 0x0004220000001000 */
[----:B-1----:R-:W-:-:S04]  /*99c0*/  @P2 FMUL.FTZ R10, R9, 0.69314718246459960938 ;  /* 0x3f317218090a2820 */ /* 0x002fc80000410000 */
[----:B------:R-:W-:Y:S01]  /*99d0*/  @P2 FFMA.FTZ R0, R13, R3, R10 ;  /* 0x000000030d002223 */ /* 0x000fe2000001000a */
[----:B------:R-:W-:Y:S02]  /*99e0*/  WARPGROUP.DEPBAR.LE gsb0, 0x0 ;  /* 0x00008000000079c5 */ /* 0x000fe40000010000 */
[----:B------:R-:W-:-:S06]  /*99f0*/  WARPGROUP.ARRIVE ;  /* 0x00000000000079c5 */ /* 0x000fcc0000000000 */
[----:B------:R-:W-:Y:S01]  /*9a00*/  HGMMA.64x256x16.F32.BF16 R24, R204, gdesc[UR8].tnspB, R24, gsb0 ;  /* 0x43e00008cc187df0 */ /* 0x000fe20008001818 */
[----:B------:R-:W-:Y:S01]  /*9a10*/  UMOV UR10, UR8 ;  /* 0x00000008000a7c82 */ /* 0x000fe20008000000 */
[----:B------:R-:W-:Y:S01]  /*9a20*/  UMOV UR11, 0x40000040 ;  /* 0x40000040000b7882 */ /* 0x000fe20000000000 */
[----:B------:R-:W-:Y:S02]  /*9a30*/  UIADD3 UR8, UR6, 0x180, URZ ;  /* 0x0000018006087890 */ /* 0x000fe4000fffe03f */
[----:B------:R-:W-:Y:S01]  /*9a40*/  UIADD3 UR6, UR6, 0x200, URZ ;  /* 0x0000020006067890 */ /* 0x000fe2000fffe03f */
[----:B------:R-:W-:Y:S02]  /*9a50*/  WARPGROUP.DEPBAR.LE gsb0, 0x0 ;  /* 0x00008000000079c5 */ /* 0x000fe40000010000 */
[----:B------:R-:W-:-:S15]  /*9a60*/  WARPGROUP.ARRIVE ;  /* 0x00000000000079c5 */ /* 0x000fde0000000000 */
[----:B------:R-:W-:-:S05]  /*9a70*/  NOP ;  /* 0x0000000000007918 */ /* 0x000fca0000000000 */
[----:B------:R-:W-:Y:S01]  /*9a80*/  HGMMA.64x256x16.F32.BF16 R24, R200, gdesc[UR8].tnspB, R24, gsb0 ;  /* 0x43e00008c8187df0 */ /* 0x000fe20008001818 */
[----:B------:R-:W-:Y:S01]  /*9a90*/  UMOV UR10, UR8 ;  /* 0x00000008000a7c82 */ /* 0x000fe20008000000 */
[----:B------:R-:W-:Y:S01]  /*9aa0*/  UMOV UR11, 0x40000040 ;  /* 0x40000040000b7882 */ /* 0x000fe20000000000 */
[----:B------:R-:W-:Y:S02]  /*9ab0*/  WARPGROUP.DEPBAR.LE gsb0, 0x0 ;  /* 0x00008000000079c5 */ /* 0x000fe40000010000 */
[----:B------:R-:W-:-:S15]  /*9ac0*/  WARPGROUP.ARRIVE ;  /* 0x00000000000079c5 */ /* 0x000fde0000000000 */
[----:B------:R-:W-:-:S08]  /*9ad0*/  NOP ;  /* 0x0000000000007918 */ /* 0x000fd00000000000 */
[----:B------:R-:W-:Y:S03]  /*9ae0*/  HGMMA.64x256x16.F32.BF16 R24, R196, gdesc[UR8].tnspB, R24, gsb0 ;  /* 0x43e00008c4187df0 */ /* 0x000fe60008001818 */
[----:B------:R-:W-:Y:S02]  /*9af0*/  WARPGROUP.DEPBAR.LE gsb0, 0x0 ;  /* 0x00008000000079c5 */ /* 0x000fe40000010000 */
[----:B------:R-:W-:-:S15]  /*9b00*/  WARPGROUP.ARRIVE ;  /* 0x00000000000079c5 */ /* 0x000fde0000000000 */
[----:B------:R-:W-:-:S08]  /*9b10*/  NOP ;  /* 0x0000000000007918 */ /* 0x000fd00000000000 */
[----:B------:R-:W-:Y:S03]  /*9b20*/  HGMMA.64x256x16.F32.BF16 R24, R192, gdesc[UR4].tnspB, R24, gsb0 ;  /* 0x43e00004c0187df0 */ /* 0x000fe60008001818 */
[----:B------:R-:W-:Y:S02]  /*9b30*/  WARPGROUP.DEPBAR.LE gsb0, 0x0 ;  /* 0x00008000000079c5 */ /* 0x000fe40000010000 */
[----:B0-23--:R-:W-:Y:S05]  /*9b40*/  @!P0 BRA `(.L_x_30) ;  /* 0x0000000000048947 */ /* 0x00dfea0003800000 */
[----:B------:R-:W-:Y:S01]  /*9b50*/  BPT.TRAP 0x1 ;  /* 0x000000040000795c */ /* 0x000fe20000300000 */
.L_x_30:
[----:B------:R-:W0:Y:S01]  /*9b60*/  S2UR UR5, SR_SWINHI ;  /* 0x00000000000579c3 */ /* 0x000e220000002f00 */
        /* <DEDUP_REMOVED lines=23> */
[----:B------:R-:W-:Y:S01]  /*9ce0*/  UMOV UR6, UR4 ;  /* 0x0000000400067c82 */ /* 0x000fe20008000000 */
[----:B0-----:R-:W-:Y:S01]  /*9cf0*/  UMOV UR7, UR5 ;  /* 0x0000000500077c82 */ /* 0x001fe20008000000 */
[----:B------:R-:W-:Y:S01]  /*9d00*/  FMUL.FTZ R43, R43, R5 ;  /* 0x000000052b2b7220 */ /* 0x000fe20000410000 */
[----:B------:R-:W-:-:S02]  /*9d10*/  IMAD.U32 R160, RZ, RZ, UR6 ;  /* 0x00000006ffa07e24 */ /* 0x000fc4000f8e00ff */
[-C--:B------:R-:W-:Y:S01]  /*9d20*/  FMUL.FTZ R42, R42, R5.reuse ;  /* 0x000000052a2a7220 */ /* 0x080fe20000410000 */
[----:B------:R-:W-:Y:S02]  /*9d30*/  IMAD.U32 R161, RZ, RZ, UR7 ;  /* 0x00000007ffa17e24 */ /* 0x000fe4000f8e00ff */
[-C--:B------:R-:W-:Y:S01]  /*9d40*/  FMUL.FTZ R47, R47, R5.reuse ;  /* 0x000000052f2f7220 */ /* 0x080fe20000410000 */
[-C--:B------:R-:W-:Y:S01]  /*9d50*/  FMUL.FTZ R46, R46, R5.reuse ;  /* 0x000000052e2e7220 */ /* 0x080fe20000410000 */
[----:B------:R-:W-:Y:S01]  /*9d60*/  FMUL.FTZ R51, R51, R5 ;  /* 0x0000000533337220 */ /* 0x000fe20000410000 */
[----:B------:R-:W-:-:S04]  /*9d70*/  IMAD.WIDE R20, R224, 0x2, R160 ;  /* 0x00000002e0147825 */ /* 0x000fc800078e02a0 */
[-C--:B------:R-:W-:Y:S01]  /*9d80*/  FMUL.FTZ R50, R50, R5.reuse ;  /* 0x0000000532327220 */ /* 0x080fe20000410000 */
[-C--:B------:R-:W-:Y:S01]  /*9d90*/  FMUL.FTZ R55, R55, R5.reuse ;  /* 0x0000000537377220 */ /* 0x080fe20000410000 */
[-C--:B------:R-:W-:Y:S01]  /*9da0*/  FMUL.FTZ R54, R54, R5.reuse ;  /* 0x0000000536367220 */ /* 0x080fe20000410000 */
[-C--:B------:R-:W-:Y:S01]  /*9db0*/  FMUL.FTZ R59, R59, R5.reuse ;  /* 0x000000053b3b7220 */ /* 0x080fe20000410000 */
[----:B------:R-:W-:Y:S01]  /*9dc0*/  IADD3 R9, P3, R20, 0xc060, RZ ;  /* 0x0000c06014097810 */ /* 0x000fe20007f7e0ff */
[-C--:B------:R-:W-:Y:S01]  /*9dd0*/  FMUL.FTZ R58, R58, R5.reuse ;  /* 0x000000053a3a7220 */ /* 0x080fe20000410000 */
[-C--:B------:R-:W-:Y:S01]  /*9de0*/  FMUL.FTZ R63, R63, R5.reuse ;  /* 0x000000053f3f7220 */ /* 0x080fe20000410000 */
[-C--:B------:R-:W-:Y:S01]  /*9df0*/  FMUL.FTZ R62, R62, R5.reuse ;  /* 0x000000053e3e7220 */ /* 0x080fe20000410000 */
[----:B------:R-:W-:Y:S01]  /*9e00*/  LOP3.LUT R4, R9, 0x380, RZ, 0xc0, !PT ;  /* 0x0000038009047812 */ /* 0x000fe200078ec0ff */
        /* <DEDUP_REMOVED lines=41> */
[----:B------:R-:W-:Y:S01]  /*a0a0*/  LEA R7, R218, R19, 0x6 ;  /* 0x00000013da077211 */ /* 0x000fe200078e30ff */
[-C--:B------:R-:W-:Y:S01]  /*a0b0*/  FMUL.FTZ R169, R146, R5.reuse ;  /* 0x0000000592a97220 */ /* 0x080fe20000410000 */
[-C--:B------:R-:W-:Y:S01]  /*a0c0*/  FMUL.FTZ R170, R151, R5.reuse ;  /* 0x0000000597aa7220 */ /* 0x080fe20000410000 */
[----:B------:R-:W-:Y:S01]  /*a0d0*/  FMUL.FTZ R172, R150, R5 ;  /* 0x0000000596ac7220 */ /* 0x000fe20000410000 */
[-C--:B------:R-:W-:Y:S01]  /*a0e0*/  FMUL.FTZ R195, R61, R6.reuse ;  /* 0x000000063dc37220 */ /* 0x080fe20000410000 */
[-C--:B------:R-:W-:Y:S01]  /*a0f0*/  FMUL.FTZ R194, R65, R6.reuse ;  /* 0x0000000641c27220 */ /* 0x080fe20000410000 */
[----:B------:R-:W-:Y:S01]  /*a100*/  FMUL.FTZ R193, R69, R6 ;  /* 0x0000000645c17220 */ /* 0x000fe20000410000 */
[----:B------:R-:W-:Y:S01]  /*a110*/  SHF.R.U64 R4, R4, 0x3, RZ ;  /* 0x0000000304047819 */ /* 0x000fe200000012ff */
[----:B------:R-:W-:Y:S01]  /*a120*/  IMAD.X R5, RZ, RZ, R21, P3 ;  /* 0x000000ffff057224 */ /* 0x000fe200018e0615 */
[C---:B------:R-:W-:Y:S01]  /*a130*/  IADD3 R107, P4, R20.reuse, 0xc040, RZ ;  /* 0x0000c040146b7810 */ /* 0x040fe20007f9e0ff */
[----:B------:R-:W-:Y:S01]  /*a140*/  IMAD.WIDE R160, R7, 0x2, R160 ;  /* 0x0000000207a07825 */ /* 0x000fe200078e02a0 */
[----:B------:R-:W-:-:S03]  /*a150*/  IADD3 R73, P5, R20, 0xc020, RZ ;  /* 0x0000c02014497810 */ /* 0x000fc60007fbe0ff */
[-C--:B------:R-:W-:Y:S01]  /*a160*/  FMUL.FTZ R171, R32, R6.reuse ;  /* 0x0000000620ab7220 */ /* 0x080fe20000410000 */
[C---:B------:R-:W-:Y:S01]  /*a170*/  IADD3 R33, P1, R20.reuse, 0x20, RZ ;  /* 0x0000002014217810 */ /* 0x040fe20007f3e0ff */
[-C--:B------:R-:W-:Y:S01]  /*a180*/  FMUL.FTZ R197, R53, R6.reuse ;  /* 0x0000000635c57220 */ /* 0x080fe20000410000 */
[----:B------:R-:W-:Y:S01]  /*a190*/  IADD3 R64, P2, R20, 0x8040, RZ ;  /* 0x0000804014407810 */ /* 0x000fe20007f5e0ff */
[-C--:B------:R-:W-:Y:S01]  /*a1a0*/  FMUL.FTZ R181, R52, R6.reuse ;  /* 0x0000000634b57220 */ /* 0x080fe20000410000 */
[C---:B------:R-:W-:Y:S01]  /*a1b0*/  IADD3 R69, P6, R20.reuse, 0xc000, RZ ;  /* 0x0000c00014457810 */ /* 0x040fe20007fde0ff */
[-C--:B------:R-:W-:Y:S01]  /*a1c0*/  FMUL.FTZ R196, R57, R6.reuse ;  /* 0x0000000639c47220 */ /* 0x080fe20000410000 */
[----:B------:R-:W-:Y:S01]  /*a1d0*/  IADD3 R65, P0, R20, 0x8060, RZ ;  /* 0x0000806014417810 */ /* 0x000fe20007f1e0ff */
[-C--:B------:R-:W-:Y:S01]  /*a1e0*/  FMUL.FTZ R179, R60, R6.reuse ;  /* 0x000000063cb37220 */ /* 0x080fe20000410000 */
[C---:B------:R-:W-:Y:S01]  /*a1f0*/  IADD3 R61, P3, R20.reuse, 0x8020, RZ ;  /* 0x00008020143d7810 */ /* 0x040fe20007f7e0ff */
[--C-:B------:R-:W-:Y:S01]  /*a200*/  IMAD.X R7, RZ, RZ, R21.reuse, P4 ;  /* 0x000000ffff077224 */ /* 0x100fe200020e0615 */
[----:B------:R-:W-:Y:S01]  /*a210*/  LOP3.LUT R131, R20, 0x380, RZ, 0xc0, !PT ;  /* 0x0000038014837812 */ /* 0x000fe200078ec0ff */
[--C-:B------:R-:W-:Y:S01]  /*a220*/  IMAD.X R15, RZ, RZ, R21.reuse, P1 ;  /* 0x000000ffff0f7224 */ /* 0x100fe200008e0615 */
[----:B------:R-:W-:Y:S01]  /*a230*/  LOP3.LUT R4, R4, R9, RZ, 0x3c, !PT ;  /* 0x0000000904047212 */ /* 0x000fe200078e3cff */
[--C-:B------:R-:W-:Y:S01]  /*a240*/  IMAD.X R9, RZ, RZ, R21.reuse, P5 ;  /* 0x000000ffff097224 */ /* 0x100fe200028e0615 */
[-C--:B------:R-:W-:Y:S01]  /*a250*/  IADD3.X R11, RZ, R21.reuse, RZ, P6, !PT ;  /* 0x00000015ff0b7210 */ /* 0x080fe200037fe4ff */
[--C-:B------:R-:W-:Y:S01]  /*a260*/  IMAD.X R135, RZ, RZ, R21.reuse, P2 ;  /* 0x000000ffff877224 */ /* 0x100fe200010e0615 */
[-C--:B------:R-:W-:Y:S01]  /*a270*/  IADD3.X R139, RZ, R21.reuse, RZ, P3, !PT ;  /* 0x00000015ff8b7210 */ /* 0x080fe20001ffe4ff */
[----:B------:R-:W-:Y:S01]  /*a280*/  FMUL.FTZ R180, R56, R6 ;  /* 0x0000000638b47220 */ /* 0x000fe20000410000 */
[C---:B------:R-:W-:Y:S01]  /*a290*/  IADD3 R60, P4, R20.reuse, 0x8000, RZ ;  /* 0x00008000143c7810 */ /* 0x040fe20007f9e0ff */
[--C-:B------:R-:W-:Y:S01]  /*a2a0*/  IMAD.X R13, RZ, RZ, R21.reuse, P0 ;  /* 0x000000ffff0d7224 */ /* 0x100fe200000e0615 */
[C---:B------:R-:W-:Y:S01]  /*a2b0*/  IADD3 R57, P5, R20.reuse, 0x4060, RZ ;  /* 0x0000406014397810 */ /* 0x040fe20007fbe0ff */
[----:B------:R-:W-:Y:S01]  /*a2c0*/  ULDC UR10, c[0x0][0xc44] ;  /* 0x00031100000a7ab9 */ /* 0x000fe20000000800 */
[C---:B------:R-:W-:Y:S01]  /*a2d0*/  IADD3 R53, P6, R20.reuse, 0x40, RZ ;  /* 0x0000004014357810 */ /* 0x040fe20007fde0ff */
[--C-:B------:R-:W-:Y:S01]  /*a2e0*/  IMAD.X R143, RZ, RZ, R21.reuse, P4 ;  /* 0x000000ffff8f7224 */ /* 0x100fe200020e0615 */
[C---:B------:R-:W-:Y:S01]  /*a2f0*/  IADD3 R52, P1, R20.reuse, 0x4020, RZ ;  /* 0x0000402014347810 */ /* 0x040fe20007f3e0ff */
[--C-:B------:R-:W-:Y:S01]  /*a300*/  IMAD.X R147, RZ, RZ, R21.reuse, P5 ;  /* 0x000000ffff937224 */ /* 0x100fe200028e0615 */
[C---:B------:R-:W-:Y:S01]  /*a310*/  IADD3 R32, P2, R20.reuse, 0x4000, RZ ;  /* 0x0000400014207810 */ /* 0x040fe20007f5e0ff */
[--C-:B------:R-:W-:Y:S01]  /*a320*/  IMAD.X R151, RZ, RZ, R21.reuse, P6 ;  /* 0x000000ffff977224 */ /* 0x100fe200030e0615 */
[----:B------:R-:W-:Y:S01]  /*a330*/  IADD3 R30, P3, R20, 0x60, RZ ;  /* 0x00000060141e7810 */ /* 0x000fe20007f7e0ff */
[--C-:B------:R-:W-:Y:S01]  /*a340*/  IMAD.X R155, RZ, RZ, R21.reuse, P1 ;  /* 0x000000ffff9b7224 */ /* 0x100fe200008e0615 */
[----:B------:R-:W-:Y:S01]  /*a350*/  SHF.R.U64 R131, R131, 0x3, RZ ;  /* 0x0000000383837819 */ /* 0x000fe200000012ff */
[--C-:B------:R-:W-:Y:S01]  /*a360*/  IMAD.X R157, RZ, RZ, R21.reuse, P2 ;  /* 0x000000ffff9d7224 */ /* 0x100fe200010e0615 */
[----:B------:R-:W-:Y:S01]  /*a370*/  R2UR UR14, R216 ;  /* 0x00000000d80e72ca */ /* 0x000fe200000e0000 */
[----:B------:R-:W-:Y:S01]  /*a380*/  IMAD.X R159, RZ, RZ, R21, P3 ;  /* 0x000000ffff9f7224 */ /* 0x000fe200018e0615 */
[----:B------:R-:W-:Y:S01]  /*a390*/  IADD3 R56, P0, R20, 0x4040, RZ ;  /* 0x0000404014387810 */ /* 0x000fe20007f1e0ff */
[----:B------:R-:W-:Y:S01]  /*a3a0*/  ULDC.64 UR8, c[0x0][0xb90] ;  /* 0x0002e40000087ab9 */ /* 0x000fe20000000a00 */
[----:B------:R-:W-:Y:S01]  /*a3b0*/  LOP3.LUT R130, R131, R20, RZ, 0x3c, !PT ;  /* 0x0000001483827212 */ /* 0x000fe200078e3cff */
[-C--:B------:R-:W-:Y:S01]  /*a3c0*/  FMUL.FTZ R177, R68, R6.reuse ;  /* 0x0000000644b17220 */ /* 0x080fe20000410000 */
[----:B------:R-:W-:Y:S01]  /*a3d0*/  R2UR UR16, R217 ;  /* 0x00000000d91072ca */ /* 0x000fe200000e0000 */
[----:B------:R-:W0:Y:S01]  /*a3e0*/  LDC R198, c[0x0][0xbe8] ;  /* 0x0002fa00ffc67b82 */ /* 0x000e220000000800 */
[-C--:B------:R-:W-:Y:S01]  /*a3f0*/  IADD3.X R153, RZ, R21.reuse, RZ, P0, !PT ;  /* 0x00000015ff997210 */ /* 0x080fe200007fe4ff */
[-C--:B------:R-:W-:Y:S01]  /*a400*/  FMUL.FTZ R25, R25, R6.reuse ;  /* 0x0000000619197220 */ /* 0x080fe20000410000 */
[----:B------:R-:W-:Y:S01]  /*a410*/  MOV R131, R21 ;  /* 0x0000001500837202 */ /* 0x000fe20000000f00 */
[-C--:B------:R-:W-:Y:S01]  /*a420*/  FMUL.FTZ R24, R24, R6.reuse ;  /* 0x0000000618187220 */ /* 0x080fe20000410000 */
[----:B------:R-:W-:Y:S01]  /*a430*/  LOP3.LUT R21, R64, 0x380, RZ, 0xc0, !PT ;  /* 0x0000038040157812 */ /* 0x000fe200078ec0ff */
[----:B------:R-:W-:Y:S01]  /*a440*/  UIADD3 UR5, -UR14, URZ, URZ ;  /* 0x0000003f0e057290 */ /* 0x000fe2000fffe13f */
[----:B------:R-:W-:Y:S01]  /*a450*/  LOP3.LUT R20, R61, 0x380, RZ, 0xc0, !PT ;  /* 0x000003803d147812 */ /* 0x000fe200078ec0ff */
[-C--:B------:R-:W-:Y:S01]  /*a460*/  FMUL.FTZ R29, R29, R6.reuse ;  /* 0x000000061d1d7220 */ /* 0x080fe20000410000 */
[----:B------:R-:W-:Y:S01]  /*a470*/  SHF.R.U64 R21, R21, 0x3, RZ ;  /* 0x0000000315157819 */ /* 0x000fe200000012ff */
[----:B------:R-:W-:Y:S01]  /*a480*/  FMUL.FTZ R28, R28, R6 ;  /* 0x000000061c1c7220 */ /* 0x000fe20000410000 */
[----:B------:R-:W-:Y:S01]  /*a490*/  SHF.R.U64 R20, R20, 0x3, RZ ;  /* 0x0000000314147819 */ /* 0x000fe200000012ff */
[----:B------:R-:W-:Y:S01]  /*a4a0*/  UIMAD UR10, UR10, UR5, UR16 ;  /* 0x000000050a0a72a4 */ /* 0x000fe2000f8e0210 */
[----:B------:R-:W-:Y:S01]  /*a4b0*/  LOP3.LUT R134, R21, R64, RZ, 0x3c, !PT ;  /* 0x0000004015867212 */ /* 0x000fe200078e3cff */
[-C--:B------:R-:W-:Y:S01]  /*a4c0*/  FMUL.FTZ R36, R36, R6.reuse ;  /* 0x0000000624247220 */ /* 0x080fe20000410000 */
[----:B------:R-:W-:Y:S01]  /*a4d0*/  LOP3.LUT R21, R60, 0x380, RZ, 0xc0, !PT ;  /* 0x000003803c157812 */ /* 0x000fe200078ec0ff */
[----:B------:R-:W-:Y:S01]  /*a4e0*/  USHF.R.S32.HI UR11, URZ, 0x1f, UR10 ;  /* 0x0000001f3f0b7899 */ /* 0x000fe2000801140a */
[----:B------:R-:W-:Y:S01]  /*a4f0*/  LOP3.LUT R138, R20, R61, RZ, 0x3c, !PT ;  /* 0x0000003d148a7212 */ /* 0x000fe200078e3cff */
[----:B------:R-:W-:Y:S01]  /*a500*/  UIMAD.WIDE.U32 UR6, UR10, UR8, URZ ;  /* 0x000000080a0672a5 */ /* 0x000fe2000f8e003f */
[----:B------:R-:W-:Y:S01]  /*a510*/  LOP3.LUT R20, R57, 0x380, RZ, 0xc0, !PT ;  /* 0x0000038039147812 */ /* 0x000fe200078ec0ff */
[----:B------:R-:W-:Y:S01]  /*a520*/  UIMAD UR5, UR11, UR8, URZ ;  /* 0x000000080b0572a4 */ /* 0x000fe2000f8e023f */
[----:B------:R-:W-:Y:S01]  /*a530*/  LOP3.LUT R14, R33, 0x380, RZ, 0xc0, !PT ;  /* 0x00000380210e7812 */ /* 0x000fe200078ec0ff */
[----:B------:R-:W-:Y:S01]  /*a540*/  FMUL.FTZ R41, R41, R6 ;  /* 0x0000000629297220 */ /* 0x000fe20000410000 */
[----:B------:R-:W-:Y:S01]  /*a550*/  SHF.R.U64 R21, R21, 0x3, RZ ;  /* 0x0000000315157819 */ /* 0x000fe200000012ff */
[----:B------:R-:W-:Y:S01]  /*a560*/  UIMAD UR5, UR10, UR9, UR5 ;  /* 0x000000090a0572a4 */ /* 0x000fe2000f8e0205 */
[----:B------:R-:W-:Y:S01]  /*a570*/  SHF.R.U64 R20, R20, 0x3, RZ ;  /* 0x0000000314147819 */ /* 0x000fe200000012ff */
[----:B------:R-:W-:Y:S01]  /*a580*/  IMAD.U32 R126, RZ, RZ, UR6 ;  /* 0x00000006ff7e7e24 */ /* 0x000fe2000f8e00ff */
[----:B------:R-:W-:Y:S01]  /*a590*/  SHF.R.U64 R14, R14, 0x3, RZ ;  /* 0x000000030e0e7819 */ /* 0x000fe200000012ff */
[----:B------:R-:W-:Y:S01]  /*a5a0*/  UIADD3 UR6, UR7, UR5, URZ ;  /* 0x0000000507067290 */ /* 0x000fe2000fffe03f */
[----:B------:R-:W-:Y:S01]  /*a5b0*/  LOP3.LUT R142, R21, R60, RZ, 0x3c, !PT ;  /* 0x0000003c158e7212 */ /* 0x000fe200078e3cff */
[----:B------:R-:W-:Y:S01]  /*a5c0*/  UIADD3 UR5, UR12, 0x38860, URZ ;  /* 0x000388600c057890 */ /* 0x000fe2000fffe03f */
[----:B------:R-:W-:Y:S01]  /*a5d0*/  LOP3.LUT R146, R20, R57, RZ, 0x3c, !PT ;  /* 0x0000003914927212 */ /* 0x000fe200078e3cff */
[-C--:B------:R-:W-:Y:S01]  /*a5e0*/  FMUL.FTZ R40, R40, R6.reuse ;  /* 0x0000000628287220 */ /* 0x080fe20000410000 */
[----:B------:R-:W-:Y:S01]  /*a5f0*/  LOP3.LUT R21, R52, 0x380, RZ, 0xc0, !PT ;  /* 0x0000038034157812 */ /* 0x000fe200078ec0ff */
[----:B------:R-:W-:Y:S01]  /*a600*/  UPRMT UR5, UR13, 0x654, UR5 ;  /* 0x000006540d057896 */ /* 0x000fe20008000005 */
[----:B------:R-:W-:Y:S01]  /*a610*/  LOP3.LUT R10, R69, 0x380, RZ, 0xc0, !PT ;  /* 0x00000380450a7812 */ /* 0x000fe200078ec0ff */
[-C--:B------:R-:W-:Y:S01]  /*a620*/  FMUL.FTZ R44, R44, R6.reuse ;  /* 0x000000062c2c7220 */ /* 0x080fe20000410000 */
[----:B------:R-:W-:Y:S01]  /*a630*/  LOP3.LUT R57, R32, 0x380, RZ, 0xc0, !PT ;  /* 0x0000038020397812 */ /* 0x000fe200078ec0ff */
[-C--:B------:R-:W-:Y:S01]  /*a640*/  FMUL.FTZ R49, R49, R6.reuse ;  /* 0x0000000631317220 */ /* 0x080fe20000410000 */
[----:B------:R-:W-:Y:S01]  /*a650*/  LOP3.LUT R14, R14, R33, RZ, 0x3c, !PT ;  /* 0x000000210e0e7212 */ /* 0x000fe200078e3cff */
[-C--:B------:R-:W-:Y:S01]  /*a660*/  FMUL.FTZ R48, R48, R6.reuse ;  /* 0x0000000630307220 */ /* 0x080fe20000410000 */
[----:B------:R-:W-:Y:S01]  /*a670*/  LOP3.LUT R33, R56, 0x380, RZ, 0xc0, !PT ;  /* 0x0000038038217812 */ /* 0x000fe200078ec0ff */
[-C--:B------:R-:W-:Y:S01]  /*a680*/  FMUL.FTZ R176, R72, R6.reuse ;  /* 0x0000000648b07220 */ /* 0x080fe20000410000 */
[----:B------:R-:W-:Y:S01]  /*a690*/  SHF.R.U64 R21, R21, 0x3, RZ ;  /* 0x0000000315157819 */ /* 0x000fe200000012ff */
[----:B------:R-:W-:Y:S01]  /*a6a0*/  SYNCS.ARRIVE.TRANS64.RED.A1T0 RZ, [UR5], RZ ;  /* 0x000000ffffff79a7 */ /* 0x000fe20008100405 */
[----:B------:R-:W-:Y:S01]  /*a6b0*/  SHF.R.U64 R10, R10, 0x3, RZ ;  /* 0x000000030a0a7819 */ /* 0x000fe200000012ff */
[-C--:B------:R-:W-:Y:S01]  /*a6c0*/  FMUL.FTZ R76, R76, R6.reuse ;  /* 0x000000064c4c7220 */ /* 0x080fe20000410000 */
[----:B------:R-:W-:Y:S01]  /*a6d0*/  SHF.R.U64 R57, R57, 0x3, RZ ;  /* 0x0000000339397819 */ /* 0x000fe200000012ff */
[-C--:B------:R-:W-:Y:S01]  /*a6e0*/  FMUL.FTZ R81, R81, R6.reuse ;  /* 0x0000000651517220 */ /* 0x080fe20000410000 */
[----:B------:R-:W-:Y:S01]  /*a6f0*/  LOP3.LUT R20, R53, 0x380, RZ, 0xc0, !PT ;  /* 0x0000038035147812 */ /* 0x000fe200078ec0ff */
[-C--:B------:R-:W-:Y:S01]  /*a700*/  FMUL.FTZ R80, R80, R6.reuse ;  /* 0x0000000650507220 */ /* 0x080fe20000410000 */
[----:B------:R-:W-:Y:S01]  /*a710*/  SHF.R.U64 R33, R33, 0x3, RZ ;  /* 0x0000000321217819 */ /* 0x000fe200000012ff */
[----:B------:R-:W-:Y:S01]  /*a720*/  FMUL.FTZ R84, R84, R6 ;  /* 0x0000000654547220 */ /* 0x000fe20000410000 */
[----:B------:R-:W-:Y:S01]  /*a730*/  LOP3.LUT R154, R21, R52, RZ, 0x3c, !PT ;  /* 0x00000034159a7212 */ /* 0x000fe200078e3cff */
[-C--:B------:R-:W-:Y:S01]  /*a740*/  FMUL.FTZ R89, R89, R6.reuse ;  /* 0x0000000659597220 */ /* 0x080fe20000410000 */
[----:B------:R-:W-:Y:S01]  /*a750*/  LOP3.LUT R10, R10, R69, RZ, 0x3c, !PT ;  /* 0x000000450a0a7212 */ /* 0x000fe200078e3cff */
[-C--:B------:R-:W-:Y:S01]  /*a760*/  FMUL.FTZ R88, R88, R6.reuse ;  /* 0x0000000658587220 */ /* 0x080fe20000410000 */
[----:B------:R-:W-:Y:S01]  /*a770*/  IADD3 R52, P3, R160, 0x1000, RZ ;  /* 0x00001000a0347810 */ /* 0x000fe20007f7e0ff */
[----:B------:R-:W-:Y:S01]  /*a780*/  FMUL.FTZ R92, R92, R6 ;  /* 0x000000065c5c7220 */ /* 0x000fe20000410000 */
[----:B------:R-:W-:Y:S01]  /*a790*/  LOP3.LUT R156, R57, R32, RZ, 0x3c, !PT ;  /* 0x00000020399c7212 */ /* 0x000fe200078e3cff */
[-C--:B------:R-:W-:Y:S01]  /*a7a0*/  FMUL.FTZ R97, R97, R6.reuse ;  /* 0x0000000661617220 */ /* 0x080fe20000410000 */
[----:B------:R-:W-:Y:S01]  /*a7b0*/  IADD3 R57, P6, R160, 0x4000, RZ ;  /* 0x00004000a0397810 */ /* 0x000fe20007fde0ff */
[-C--:B------:R-:W-:Y:S01]  /*a7c0*/  FMUL.FTZ R96, R96, R6.reuse ;  /* 0x0000000660607220 */ /* 0x080fe20000410000 */
[----:B------:R-:W-:Y:S01]  /*a7d0*/  IADD3 R69, P2, R160, 0x7000, RZ ;  /* 0x00007000a0457810 */ /* 0x000fe20007f5e0ff */
[-C--:B------:R-:W-:Y:S01]  /*a7e0*/  FMUL.FTZ R100, R100, R6.reuse ;  /* 0x0000000664647220 */ /* 0x080fe20000410000 */
[----:B------:R-:W-:Y:S01]  /*a7f0*/  SHF.R.U64 R20, R20, 0x3, RZ ;  /* 0x0000000314147819 */ /* 0x000fe200000012ff */
[----:B------:R-:W-:Y:S01]  /*a800*/  FMUL.FTZ R104, R104, R6 ;  /* 0x0000000668687220 */ /* 0x000fe20000410000 */
[----:B------:R-:W-:Y:S01]  /*a810*/  LOP3.LUT R152, R33, R56, RZ, 0x3c, !PT ;  /* 0x0000003821987212 */ /* 0x000fe200078e3cff */
[-C--:B------:R-:W-:Y:S01]  /*a820*/  FMUL.FTZ R108, R108, R6.reuse ;  /* 0x000000066c6c7220 */ /* 0x080fe20000410000 */
[----:B------:R-:W-:Y:S01]  /*a830*/  IADD3 R33, P4, R160, 0x2000, RZ ;  /* 0x00002000a0217810 */ /* 0x000fe20007f9e0ff */
[-C--:B------:R-:W-:Y:S01]  /*a840*/  FMUL.FTZ R112, R112, R6.reuse ;  /* 0x0000000670707220 */ /* 0x080fe20000410000 */
[----:B------:R-:W-:Y:S01]  /*a850*/  LOP3.LUT R21, R52, 0x380, RZ, 0xc0, !PT ;  /* 0x0000038034157812 */ /* 0x000fe200078ec0ff */
[-C--:B------:R-:W-:Y:S01]  /*a860*/  FMUL.FTZ R116, R116, R6.reuse ;  /* 0x0000000674747220 */ /* 0x080fe20000410000 */
        /* <DEDUP_REMOVED lines=9> */
[-C--:B------:R-:W-:Y:S01]  /*a900*/  FMUL.FTZ R133, R133, R6.reuse ;  /* 0x0000000685857220 */ /* 0x080fe20000410000 */
[----:B------:R-:W-:Y:S01]  /*a910*/  SHF.R.U64 R56, R56, 0x3, RZ ;  /* 0x0000000338387819 */ /* 0x000fe200000012ff */
[-C--:B------:R-:W-:Y:S01]  /*a920*/  FMUL.FTZ R132, R132, R6.reuse ;  /* 0x0000000684847220 */ /* 0x080fe20000410000 */
[----:B------:R-:W-:Y:S01]  /*a930*/  SHF.R.U64 R68, R68, 0x3, RZ ;  /* 0x0000000344447819 */ /* 0x000fe200000012ff */
[-C--:B------:R-:W-:Y:S01]  /*a940*/  FMUL.FTZ R137, R137, R6.reuse ;  /* 0x0000000689897220 */ /* 0x080fe20000410000 */
[----:B------:R-:W-:Y:S01]  /*a950*/  SHF.R.U64 R32, R20, 0x3, RZ ;  /* 0x0000000314207819 */ /* 0x000fe200000012ff */
[----:B------:R-:W-:Y:S01]  /*a960*/  FMUL.FTZ R136, R136, R6 ;  /* 0x0000000688887220 */ /* 0x000fe20000410000 */
[----:B------:R-:W-:Y:S01]  /*a970*/  LOP3.LUT R20, R21, R52, RZ, 0x3c, !PT ;  /* 0x0000003415147212 */ /* 0x000fe200078e3cff */
[-C--:B------:R-:W-:Y:S01]  /*a980*/  FMUL.FTZ R141, R141, R6.reuse ;  /* 0x000000068d8d7220 */ /* 0x080fe20000410000 */
[----:B------:R-:W-:Y:S01]  /*a990*/  LOP3.LUT R56, R56, R57, RZ, 0x3c, !PT ;  /* 0x0000003938387212 */ /* 0x000fe200078e3cff */
[-C--:B------:R-:W-:Y:S01]  /*a9a0*/  FMUL.FTZ R140, R140, R6.reuse ;  /* 0x000000068c8c7220 */ /* 0x080fe20000410000 */
[----:B------:R-:W-:Y:S01]  /*a9b0*/  IADD3.X R21, RZ, R161, RZ, P3, !PT ;  /* 0x000000a1ff157210 */ /* 0x000fe20001ffe4ff */
[-C--:B------:R-:W-:Y:S01]  /*a9c0*/  FMUL.FTZ R145, R145, R6.reuse ;  /* 0x0000000691917220 */ /* 0x080fe20000410000 */
[----:B------:R-:W-:Y:S01]  /*a9d0*/  LOP3.LUT R68, R68, R69, RZ, 0x3c, !PT ;  /* 0x0000004544447212 */ /* 0x000fe200078e3cff */
[--C-:B------:R-:W-:Y:S01]  /*a9e0*/  IMAD.X R69, RZ, RZ, R161.reuse, P2 ;  /* 0x000000ffff457224 */ /* 0x100fe200010e06a1 */
[----:B------:R-:W-:Y:S01]  /*a9f0*/  IADD3 R57, P3, R160, 0x8000, RZ ;  /* 0x00008000a0397810 */ /* 0x000fe20007f7e0ff */
[-C--:B------:R-:W-:Y:S01]  /*aa00*/  FMUL.FTZ R144, R144, R6.reuse ;  /* 0x0000000690907220 */ /* 0x080fe20000410000 */
[----:B------:R-:W-:Y:S01]  /*aa10*/  IADD3 R123, P2, R160, 0xe000, RZ ;  /* 0x0000e000a07b7810 */ /* 0x000fe20007f5e0ff */
[----:B------:R-:W-:Y:S01]  /*aa20*/  FMUL.FTZ R149, R149, R6 ;  /* 0x0000000695957220 */ /* 0x000fe20000410000 */
[----:B------:R-:W-:Y:S01]  /*aa30*/  F2FP.BF16.F32.PACK_AB R24, R25, R24 ;  /* 0x000000181918723e */ /* 0x000fe200000010ff */
[----:B------:R-:W-:Y:S01]  /*aa40*/  FMUL.FTZ R148, R148, R6 ;  /* 0x0000000694947220 */ /* 0x000fe20000410000 */
[----:B------:R-:W-:Y:S01]  /*aa50*/  F2FP.BF16.F32.PACK_AB R25, R27, R26 ;  /* 0x0000001a1b19723e */ /* 0x000fe200000010ff */
[----:B------:R-:W-:Y:S01]  /*aa60*/  USHF.R.S32.HI UR12, URZ, 0x1f, UR14 ;  /* 0x0000001f3f0c7899 */ /* 0x000fe2000801140e */
[----:B------:R-:W-:Y:S01]  /*aa70*/  F2FP.BF16.F32.PACK_AB R27, R31, R17 ;  /* 0x000000111f1b723e */ /* 0x000fe200000010ff */
[--C-:B------:R-:W-:Y:S01]  /*aa80*/  IMAD.X R31, RZ, RZ, R161.reuse, P3 ;  /* 0x000000ffff1f7224 */ /* 0x100fe200018e06a1 */
[----:B------:R-:W-:Y:S01]  /*aa90*/  LOP3.LUT R122, R123, 0x380, RZ, 0xc0, !PT ;  /* 0x000003807b7a7812 */ /* 0x000fe200078ec0ff */
[----:B------:R-:W-:Y:S01]  /*aaa0*/  IMAD.U32 R127, RZ, RZ, UR7 ;  /* 0x00000007ff7f7e24 */ /* 0x000fe2000f8e00ff */
[----:B------:R-:W-:Y:S01]  /*aab0*/  MOV R199, R130 ;  /* 0x0000008200c77202 */ /* 0x000fe20000000f00 */
[----:B------:R-:W-:Y:S01]  /*aac0*/  IMAD.U32 R127, RZ, RZ, UR6 ;  /* 0x00000006ff7f7e24 */ /* 0x000fe2000f8e00ff */
[----:B------:R-:W-:Y:S01]  /*aad0*/  IADD3 R130, P3, R160, 0xf000, RZ ;  /* 0x0000f000a0827810 */ /* 0x000fe20007f7e0ff */
[----:B------:R-:W-:Y:S01]  /*aae0*/  ULDC.64 UR6, c[0x0][0xb88] ;  /* 0x0002e20000067ab9 */ /* 0x000fe20000000a00 */
[----:B------:R-:W-:Y:S01]  /*aaf0*/  SHF.R.U64 R122, R122, 0x3, RZ ;  /* 0x000000037a7a7819 */ /* 0x000fe200000012ff */
[----:B------:R-:W-:Y:S01]  /*ab00*/  ULDC UR5, c[0x0][0xa88] ;  /* 0x0002a20000057ab9 */ /* 0x000fe20000000800 */
[----:B------:R-:W-:Y:S01]  /*ab10*/  LOP3.LUT R17, R130, 0x380, RZ, 0xc0, !PT ;  /* 0x0000038082117812 */ /* 0x000fe200078ec0ff */
[--C-:B------:R-:W-:Y:S01]  /*ab20*/  IMAD.X R131, RZ, RZ, R161.reuse, P3 ;  /* 0x000000ffff837224 */ /* 0x100fe200018e06a1 */
[----:B------:R-:W-:Y:S01]  /*ab30*/  LOP3.LUT R122, R122, R123, RZ, 0x3c, !PT ;  /* 0x0000007b7a7a7212 */ /* 0x000fe200078e3cff */
[----:B------:R-:W-:Y:S01]  /*ab40*/  IMAD.X R123, RZ, RZ, R161, P2 ;  /* 0x000000ffff7b7224 */ /* 0x000fe200010e06a1 */
[----:B------:R-:W-:Y:S01]  /*ab50*/  LOP3.LUT R8, R73, 0x380, RZ, 0xc0, !PT ;  /* 0x0000038049087812 */ /* 0x000fe200078ec0ff */
[----:B------:R-:W-:Y:S01]  /*ab60*/  ULDC.64 UR8, c[0x0][0xae8] ;  /* 0x0002ba0000087ab9 */ /* 0x000fe20000000a00 */
[----:B------:R-:W-:-:S02]  /*ab70*/  SHF.R.U64 R17, R17, 0x3, RZ ;  /* 0x0000000311117819 */ /* 0x000fc400000012ff */
[----:B0-----:R-:W-:Y:S02]  /*ab80*/  ISETP.NE.AND P2, PT, R198, 0x1, PT ;  /* 0x00000001c600780c */ /* 0x001fe40003f45270 */
[----:B------:R-:W-:Y:S02]  /*ab90*/  SHF.R.U64 R8, R8, 0x3, RZ ;  /* 0x0000000308087819 */ /* 0x000fe400000012ff */
[----:B------:R-:W-:Y:S02]  /*aba0*/  LOP3.LUT R130, R17, R130, RZ, 0x3c, !PT ;  /* 0x0000008211827212 */ /* 0x000fe400078e3cff */
[----:B------:R-:W-:Y:S02]  /*abb0*/  MOV R17, R4 ;  /* 0x0000000400117202 */ /* 0x000fe40000000f00 */
[----:B------:R-:W0:Y:S01]  /*abc0*/  LDC R4, c[0x0][0xc38] ;  /* 0x00030e00ff047b82 */ /* 0x000e220000000800 */
[----:B------:R-:W-:-:S07]  /*abd0*/  F2FP.BF16.F32.PACK_AB R26, R29, R28 ;  /* 0x0000001c1d1a723e */ /* 0x000fce00000010ff */
[----:B------:R-:W-:Y:S01]  /*abe0*/  BAR.SYNC.DEFER_BLOCKING 0x1, 0x100 ;  /* 0x0044000000007b1d */ /* 0x000fe20000010000 */
[----:B------:R-:W-:Y:S02]  /*abf0*/  LOP3.LUT R8, R8, R73, RZ, 0x3c, !PT ;  /* 0x0000004908087212 */ /* 0x000fe400078e3cff */
[----:B------:R-:W-:Y:S02]  /*ac00*/  LOP3.LUT R12, R65, 0x380, RZ, 0xc0, !PT ;  /* 0x00000380410c7812 */ /* 0x000fe400078ec0ff */
[----:B------:R-:W-:Y:S02]  /*ac10*/  LOP3.LUT R53, R30, 0x380, RZ, 0xc0, !PT ;  /* 0x000003801e357812 */ /* 0x000fe400078ec0ff */
[----:B------:R-:W-:Y:S02]  /*ac20*/  SHF.R.U64 R12, R12, 0x3, RZ ;  /* 0x000000030c0c7819 */ /* 0x000fe400000012ff */
[----:B------:R-:W-:Y:S02]  /*ac30*/  SHF.R.U64 R53, R53, 0x3, RZ ;  /* 0x0000000335357819 */ /* 0x000fe400000012ff */
[----:B------:R-:W-:-:S02]  /*ac40*/  R2UR UR15, R215 ;  /* 0x00000000d70f72ca */ /* 0x000fc400000e0000 */
[----:B------:R-:W-:Y:S02]  /*ac50*/  LOP3.LUT R12, R12, R65, RZ, 0x3c, !PT ;  /* 0x000000410c0c7212 */ /* 0x000fe400078e3cff */
[----:B------:R-:W-:Y:S02]  /*ac60*/  LOP3.LUT R158, R53, R30, RZ, 0x3c, !PT ;  /* 0x0000001e359e7212 */ /* 0x000fe400078e3cff */
[C---:B------:R-:W-:Y:S02]  /*ac70*/  IADD3 R53, P5, R160.reuse, 0x3000, RZ ;  /* 0x00003000a0357810 */ /* 0x040fe40007fbe0ff */
[C---:B------:R-:W-:Y:S02]  /*ac80*/  IADD3 R61, P0, R160.reuse, 0x5000, RZ ;  /* 0x00005000a03d7810 */ /* 0x040fe40007f1e0ff */
[----:B------:R-:W-:Y:S02]  /*ac90*/  IADD3 R65, P1, R160, 0x6000, RZ ;  /* 0x00006000a0417810 */ /* 0x000fe40007f3e0ff */
[----:B------:R-:W-:Y:S01]  /*aca0*/  MOV R134, R134 ;  /* 0x0000008600867202 */ /* 0x000fe20000000f00 */
[----:B------:R1:W-:Y:S01]  /*acb0*/  STSM.16.M88.4 [R199], R24 ;  /* 0x00000018c7007844 */ /* 0x0003e20000000200 */
[----:B------:R-:W-:-:S02]  /*acc0*/  LOP3.LUT R52, R53, 0x380, RZ, 0xc0, !PT ;  /* 0x0000038035347812 */ /* 0x000fc400078ec0ff */
[----:B------:R-:W-:Y:S02]  /*acd0*/  LOP3.LUT R60, R61, 0x380, RZ, 0xc0, !PT ;  /* 0x000003803d3c7812 */ /* 0x000fe400078ec0ff */
[----:B------:R-:W-:Y:S02]  /*ace0*/  LOP3.LUT R64, R65, 0x380, RZ, 0xc0, !PT ;  /* 0x0000038041407812 */ /* 0x000fe400078ec0ff */
[----:B------:R-:W-:Y:S02]  /*acf0*/  LOP3.LUT R30, R57, 0x380, RZ, 0xc0, !PT ;  /* 0x00000380391e7812 */ /* 0x000fe400078ec0ff */
[----:B------:R-:W-:Y:S02]  /*ad00*/  IADD3 R135, RZ, -UR16, RZ ;  /* 0x80000010ff877c10 */ /* 0x000fe4000fffe0ff */
[----:B------:R-:W-:Y:S02]  /*ad10*/  LOP3.LUT R6, R107, 0x380, RZ, 0xc0, !PT ;  /* 0x000003806b067812 */ /* 0x000fe400078ec0ff */
[----:B------:R-:W-:Y:S01]  /*ad20*/  SHF.R.U64 R52, R52, 0x3, RZ ;  /* 0x0000000334347819 */ /* 0x000fe200000012ff */
[----:B0-----:R-:W-:Y:S01]  /*ad30*/  IMAD R135, R4, R135, UR15 ;  /* 0x0000000f04877e24 */ /* 0x001fe2000f8e0287 */
[----:B------:R-:W-:Y:S01]  /*ad40*/  SHF.R.U64 R60, R60, 0x3, RZ ;  /* 0x000000033c3c7819 */ /* 0x000fe200000012ff */
[----:B-1----:R-:W0:Y:S01]  /*ad50*/  LDC.64 R24, c[0x0][0xb98] ;  /* 0x0002e600ff187b82 */ /* 0x002e220000000a00 */
[----:B------:R-:W-:-:S02]  /*ad60*/  MOV R27, R8 ;  /* 0x00000008001b7202 */ /* 0x000fc40000000f00 */
[----:B------:R-:W-:Y:S02]  /*ad70*/  SHF.R.U64 R64, R64, 0x3, RZ ;  /* 0x0000000340407819 */ /* 0x000fe400000012ff */
[----:B------:R-:W-:Y:S02]  /*ad80*/  SHF.R.U64 R30, R30, 0x3, RZ ;  /* 0x000000031e1e7819 */ /* 0x000fe400000012ff */
[----:B------:R-:W-:Y:S01]  /*ad90*/  SHF.R.U64 R6, R6, 0x3, RZ ;  /* 0x0000000306067819 */ /* 0x000fe200000012ff */
[----:B------:R-:W1:Y:S01]  /*ada0*/  @P2 LDC R8, c[0x0][0xbec] ;  /* 0x0002fb00ff082b82 */ /* 0x000e620000000800 */
[----:B------:R-:W-:Y:S02]  /*adb0*/  F2FP.BF16.F32.PACK_AB R40, R41, R40 ;  /* 0x000000282928723e */ /* 0x000fe400000010ff */
[----:B------:R-:W-:Y:S02]  /*adc0*/  F2FP.BF16.F32.PACK_AB R41, R43, R42 ;  /* 0x0000002a2b29723e */ /* 0x000fe400000010ff */
[----:B------:R-:W-:Y:S01]  /*add0*/  LOP3.LUT R32, R32, R33, RZ, 0x3c, !PT ;  /* 0x0000002120207212 */ /* 0x000fe200078e3cff */
[--C-:B------:R-:W-:Y:S01]  /*ade0*/  IMAD.X R33, RZ, RZ, R161.reuse, P4 ;  /* 0x000000ffff217224 */ /* 0x100fe200020e06a1 */
[----:B------:R-:W-:Y:S01]  /*adf0*/  LOP3.LUT R52, R52, R53, RZ, 0x3c, !PT ;  /* 0x0000003534347212 */ /* 0x000fe200078e3cff */
[----:B------:R-:W2:Y:S01]  /*ae00*/  @P2 LDC R9, c[0x0][0xbf0] ;  /* 0x0002fc00ff092b82 */ /* 0x000ea20000000800 */
[----:B------:R-:W-:Y:S01]  /*ae10*/  LOP3.LUT R60, R60, R61, RZ, 0x3c, !PT ;  /* 0x0000003d3c3c7212 */ /* 0x000fe200078e3cff */
[--C-:B------:R-:W-:Y:S01]  /*ae20*/  IMAD.X R53, RZ, RZ, R161.reuse, P5 ;  /* 0x000000ffff357224 */ /* 0x100fe200028e06a1 */
[----:B------:R-:W-:Y:S01]  /*ae30*/  LOP3.LUT R64, R64, R65, RZ, 0x3c, !PT ;  /* 0x0000004140407212 */ /* 0x000fe200078e3cff */
[--C-:B------:R-:W-:Y:S01]  /*ae40*/  IMAD.X R65, RZ, RZ, R161.reuse, P1 ;  /* 0x000000ffff417224 */ /* 0x100fe200008e06a1 */
[----:B------:R-:W-:Y:S01]  /*ae50*/  LOP3.LUT R30, R30, R57, RZ, 0x3c, !PT ;  /* 0x000000391e1e7212 */ /* 0x000fe200078e3cff */
[----:B------:R-:W-:Y:S01]  /*ae60*/  IMAD.X R57, RZ, RZ, R161, P6 ;  /* 0x000000ffff397224 */ /* 0x000fe200030e06a1 */
[----:B------:R-:W-:Y:S01]  /*ae70*/  F2FP.BF16.F32.PACK_AB R43, R47, R46 ;  /* 0x0000002e2f2b723e */ /* 0x000fe200000010ff */
[----:B------:R-:W-:Y:S01]  /*ae80*/  IMAD R47, R135, 0x80, R223 ;  /* 0x00000080872f7824 */ /* 0x000fe200078e02df */
[----:B------:R-:W-:-:S02]  /*ae90*/  LOP3.LUT R6, R6, R107, RZ, 0x3c, !PT ;  /* 0x0000006b06067212 */ /* 0x000fc400078e3cff */
[----:B------:R-:W-:Y:S02]  /*aea0*/  IADD3.X R61, RZ, R161, RZ, P0, !PT ;  /* 0x000000a1ff3d7210 */ /* 0x000fe400007fe4ff */
[C---:B------:R-:W-:Y:S02]  /*aeb0*/  IADD3 R73, P4, R160.reuse, 0x9000, RZ ;  /* 0x00009000a0497810 */ /* 0x040fe40007f9e0ff */
[C---:B------:R-:W-:Y:S01]  /*aec0*/  IADD3 R107, P5, R160.reuse, 0xa000, RZ ;  /* 0x0000a000a06b7810 */ /* 0x040fe20007fbe0ff */
[----:B-1----:R-:W-:Y:S01]  /*aed0*/  @P2 IMAD.HI.U32 R8, R47, R8, RZ ;  /* 0x000000082f082227 */ /* 0x002fe200078e00ff */
[C---:B------:R-:W-:Y:S02]  /*aee0*/  IADD3 R111, P6, R160.reuse, 0xb000, RZ ;  /* 0x0000b000a06f7810 */ /* 0x040fe40007fde0ff */
[C---:B------:R-:W-:Y:S02]  /*aef0*/  IADD3 R115, P0, R160.reuse, 0xc000, RZ ;  /* 0x0000c000a0737810 */ /* 0x040fe40007f1e0ff */
[----:B------:R-:W-:-:S02]  /*af00*/  IADD3 R119, P1, R160, 0xd000, RZ ;  /* 0x0000d000a0777810 */ /* 0x000fc40007f3e0ff */
[----:B------:R-:W-:Y:S02]  /*af10*/  LOP3.LUT R72, R73, 0x380, RZ, 0xc0, !PT ;  /* 0x0000038049487812 */ /* 0x000fe400078ec0ff */
[----:B------:R-:W-:Y:S02]  /*af20*/  LOP3.LUT R106, R107, 0x380, RZ, 0xc0, !PT ;  /* 0x000003806b6a7812 */ /* 0x000fe400078ec0ff */
[----:B------:R-:W-:Y:S02]  /*af30*/  LOP3.LUT R110, R111, 0x380, RZ, 0xc0, !PT ;  /* 0x000003806f6e7812 */ /* 0x000fe400078ec0ff */
[----:B------:R-:W-:Y:S02]  /*af40*/  LOP3.LUT R114, R115, 0x380, RZ, 0xc0, !PT ;  /* 0x0000038073727812 */ /* 0x000fe400078ec0ff */
[----:B------:R-:W-:Y:S02]  /*af50*/  LOP3.LUT R118, R119, 0x380, RZ, 0xc0, !PT ;  /* 0x0000038077767812 */ /* 0x000fe400078ec0ff */
[----:B------:R-:W-:-:S02]  /*af60*/  LOP3.LUT R29, R160, 0x380, RZ, 0xc0, !PT ;  /* 0x00000380a01d7812 */ /* 0x000fc400078ec0ff */
[----:B------:R-:W-:Y:S01]  /*af70*/  F2FP.BF16.F32.PACK_AB R5, R35, R34 ;  /* 0x000000222305723e */ /* 0x000fe200000010ff */
[----:B------:R-:W-:Y:S01]  /*af80*/  IMAD.MOV.U32 R35, RZ, RZ, R47 ;  /* 0x000000ffff237224 */ /* 0x000fe200078e002f */
[----:B------:R-:W-:Y:S01]  /*af90*/  SHF.R.U64 R72, R72, 0x3, RZ ;  /* 0x0000000348487819 */ /* 0x000fe200000012ff */
[----:B0-----:R-:W-:Y:S01]  /*afa0*/  IMAD R34, R24, UR12, RZ ;  /* 0x0000000c18227c24 */ /* 0x001fe2000f8e02ff */
[----:B------:R-:W-:Y:S02]  /*afb0*/  SHF.R.U64 R106, R106, 0x3, RZ ;  /* 0x000000036a6a7819 */ /* 0x000fe400000012ff */
[----:B------:R-:W-:Y:S01]  /*afc0*/  SHF.R.U64 R110, R110, 0x3, RZ ;  /* 0x000000036e6e7819 */ /* 0x000fe200000012ff */
[----:B------:R-:W-:Y:S01]  /*afd0*/  IMAD R34, R25, UR14, R34 ;  /* 0x0000000e19227c24 */ /* 0x000fe2000f8e0222 */
[----:B------:R-:W-:Y:S01]  /*afe0*/  SHF.R.U64 R114, R114, 0x3, RZ ;  /* 0x0000000372727819 */ /* 0x000fe200000012ff */
[----:B------:R-:W-:Y:S01]  /*aff0*/  IMAD.WIDE.U32 R24, R24, UR14, R126 ;  /* 0x0000000e18187c25 */ /* 0x000fe2000f8e007e */
[----:B------:R-:W-:-:S02]  /*b000*/  SHF.R.U64 R118, R118, 0x3, RZ ;  /* 0x0000000376767819 */ /* 0x000fc400000012ff */
[----:B------:R-:W-:Y:S02]  /*b010*/  SHF.R.U64 R29, R29, 0x3, RZ ;  /* 0x000000031d1d7819 */ /* 0x000fe400000012ff */
[----:B------:R-:W-:Y:S02]  /*b020*/  MOV R26, R6 ;  /* 0x00000006001a7202 */ /* 0x000fe40000000f00 */
[----:B--2---:R-:W-:Y:S02]  /*b030*/  @P2 SHF.R.U32.HI R35, RZ, R9, R8 ;  /* 0x00000009ff232219 */ /* 0x004fe40000011608 */
[----:B------:R-:W-:Y:S02]  /*b040*/  MOV R15, R14 ;  /* 0x0000000e000f7202 */ /* 0x000fe40000000f00 */
[----:B------:R-:W-:Y:S02]  /*b050*/  F2FP.BF16.F32.PACK_AB R4, R175, R171 ;  /* 0x000000abaf04723e */ /* 0x000fe400000010ff */
[----:B------:R-:W-:-:S02]  /*b060*/  F2FP.BF16.F32.PACK_AB R6, R174, R36 ;  /* 0x00000024ae06723e */ /* 0x000fc400000010ff */
[----:B------:R-:W-:Y:S01]  /*b070*/  F2FP.BF16.F32.PACK_AB R7, R39, R38 ;  /* 0x000000262707723e */ /* 0x000fe200000010ff */
[----:B------:R-:W-:Y:S01]  /*b080*/  IMAD.MOV R39, RZ, RZ, -R35 ;  /* 0x000000ffff277224 */ /* 0x000fe200078e0a23 */
[----:B------:R-:W-:Y:S02]  /*b090*/  F2FP.BF16.F32.PACK_AB R48, R49, R48 ;  /* 0x000000303130723e */ /* 0x000fe400000010ff */
[----:B------:R-:W-:Y:S01]  /*b0a0*/  LOP3.LUT R72, R72, R73, RZ, 0x3c, !PT ;  /* 0x0000004948487212 */ /* 0x000fe200078e3cff */
[----:B------:R0:W-:Y:S01]  /*b0b0*/  STSM.16.M88.4 [R15], R4 ;  /* 0x000000040f007844 */ /* 0x0001e20000000200 */
[----:B------:R-:W-:Y:S01]  /*b0c0*/  LOP3.LUT R106, R106, R107, RZ, 0x3c, !PT ;  /* 0x0000006b6a6a7212 */ /* 0x000fe200078e3cff */
[--C-:B------:R-:W-:Y:S01]  /*b0d0*/  IMAD.X R107, RZ, RZ, R161.reuse, P5 ;  /* 0x000000ffff6b7224 */ /* 0x100fe200028e06a1 */
[----:B------:R-:W-:Y:S01]  /*b0e0*/  LOP3.LUT R110, R110, R111, RZ, 0x3c, !PT ;  /* 0x0000006f6e6e7212 */ /* 0x000fe200078e3cff */
[--C-:B------:R-:W-:Y:S01]  /*b0f0*/  IMAD.X R111, RZ, RZ, R161.reuse, P6 ;  /* 0x000000ffff6f7224 */ /* 0x100fe200030e06a1 */
[----:B------:R-:W-:Y:S01]  /*b100*/  LOP3.LUT R114, R114, R115, RZ, 0x3c, !PT ;  /* 0x0000007372727212 */ /* 0x000fe200078e3cff */
[----:B------:R-:W-:Y:S01]  /*b110*/  IMAD.X R115, RZ, RZ, R161, P0 ;  /* 0x000000ffff737224 */ /* 0x000fe200000e06a1 */
[----:B------:R-:W-:Y:S01]  /*b120*/  LOP3.LUT R118, R118, R119, RZ, 0x3c, !PT ;  /* 0x0000007776767212 */ /* 0x000fe200078e3cff */
[----:B------:R-:W-:Y:S01]  /*b130*/  IMAD R39, R198, R39, R47 ;  /* 0x00000027c6277224 */ /* 0x000fe200078e022f */
[----:B------:R-:W-:Y:S01]  /*b140*/  LOP3.LUT R28, R29, R160, RZ, 0x3c, !PT ;  /* 0x000000a01d1c7212 */ /* 0x000fe200078e3cff */
[----:B------:R-:W-:Y:S01]  /*b150*/  IMAD.MOV.U32 R29, RZ, RZ, R161 ;  /* 0x000000ffff1d7224 */ /* 0x000fe200078e00a1 */
[----:B------:R-:W-:-:S02]  /*b160*/  MOV R150, R150 ;  /* 0x0000009600967202 */ /* 0x000fc40000000f00 */
[----:B------:R-:W-:Y:S02]  /*b170*/  F2FP.BF16.F32.PACK_AB R42, R173, R44 ;  /* 0x0000002cad2a723e */ /* 0x000fe400000010ff */
[----:B------:R-:W-:Y:S02]  /*b180*/  F2FP.BF16.F32.PACK_AB R49, R51, R50 ;  /* 0x000000323331723e */ /* 0x000fe400000010ff */
[-C--:B------:R-:W-:Y:S01]  /*b190*/  IADD3.X R73, RZ, R161.reuse, RZ, P4, !PT ;  /* 0x000000a1ff497210 */ /* 0x080fe200027fe4ff */
[----:B------:R-:W-:Y:S01]  /*b1a0*/  STSM.16.M88.4 [R150], R40 ;  /* 0x0000002896007844 */ /* 0x000fe20000000200 */
[----:B------:R-:W-:Y:S02]  /*b1b0*/  IADD3.X R119, RZ, R161, RZ, P1, !PT ;  /* 0x000000a1ff777210 */ /* 0x000fe40000ffe4ff */
[----:B------:R-:W-:Y:S02]  /*b1c0*/  MOV R160, R10 ;  /* 0x0000000a00a07202 */ /* 0x000fe40000000f00 */
[----:B------:R-:W-:-:S02]  /*b1d0*/  MOV R158, R158 ;  /* 0x0000009e009e7202 */ /* 0x000fc40000000f00 */
[----:B------:R-:W-:Y:S02]  /*b1e0*/  F2FP.BF16.F32.PACK_AB R50, R197, R181 ;  /* 0x000000b5c532723e */ /* 0x000fe400000010ff */
[----:B------:R-:W-:Y:S02]  /*b1f0*/  F2FP.BF16.F32.PACK_AB R51, R55, R54 ;  /* 0x000000363733723e */ /* 0x000fe400000010ff */
[----:B------:R-:W-:Y:S02]  /*b200*/  MOV R161, R12 ;  /* 0x0000000c00a17202 */ /* 0x000fe40000000f00 */
[----:B------:R-:W-:Y:S01]  /*b210*/  MOV R156, R156 ;  /* 0x0000009c009c7202 */ /* 0x000fe20000000f00 */
[----:B------:R-:W-:Y:S01]  /*b220*/  STSM.16.M88.4 [R158], R48 ;  /* 0x000000309e007844 */ /* 0x000fe20000000200 */
[----:B------:R-:W-:Y:S02]  /*b230*/  F2FP.BF16.F32.PACK_AB R8, R196, R180 ;  /* 0x000000b4c408723e */ /* 0x000fe400000010ff */
[----:B------:R-:W-:-:S02]  /*b240*/  F2FP.BF16.F32.PACK_AB R9, R59, R58 ;  /* 0x0000003a3b09723e */ /* 0x000fc400000010ff */
[----:B------:R-:W-:Y:S02]  /*b250*/  F2FP.BF16.F32.PACK_AB R10, R195, R179 ;  /* 0x000000b3c30a723e */ /* 0x000fe400000010ff */
[----:B------:R-:W-:Y:S02]  /*b260*/  F2FP.BF16.F32.PACK_AB R11, R63, R62 ;  /* 0x0000003e3f0b723e */ /* 0x000fe400000010ff */
[----:B------:R-:W-:Y:S02]  /*b270*/  MOV R154, R154 ;  /* 0x0000009a009a7202 */ /* 0x000fe40000000f00 */
[----:B------:R-:W-:Y:S01]  /*b280*/  F2FP.BF16.F32.PACK_AB R12, R194, R178 ;  /* 0x000000b2c20c723e */ /* 0x000fe200000010ff */
[----:B------:R1:W-:Y:S01]  /*b290*/  STSM.16.M88.4 [R156], R8 ;  /* 0x000000089c007844 */ /* 0x0003e20000000200 */
[----:B------:R-:W-:Y:S02]  /*b2a0*/  F2FP.BF16.F32.PACK_AB R13, R67, R66 ;  /* 0x00000042430d723e */ /* 0x000fe400000010ff */
[----:B------:R-:W-:-:S02]  /*b2b0*/  F2FP.BF16.F32.PACK_AB R14, R193, R177 ;  /* 0x000000b1c10e723e */ /* 0x000fc400000010ff */
[----:B0-----:R-:W-:Y:S02]  /*b2c0*/  F2FP.BF16.F32.PACK_AB R15, R71, R70 ;  /* 0x00000046470f723e */ /* 0x001fe400000010ff */
[----:B------:R-:W-:Y:S02]  /*b2d0*/  MOV R152, R152 ;  /* 0x0000009800987202 */ /* 0x000fe40000000f00 */
[----:B------:R-:W-:Y:S01]  /*b2e0*/  F2FP.BF16.F32.PACK_AB R4, R192, R176 ;  /* 0x000000b0c004723e */ /* 0x000fe200000010ff */
[----:B------:R-:W-:Y:S01]  /*b2f0*/  STSM.16.M88.4 [R154], R12 ;  /* 0x0000000c9a007844 */ /* 0x000fe20000000200 */
[----:B------:R-:W-:Y:S02]  /*b300*/  F2FP.BF16.F32.PACK_AB R5, R75, R74 ;  /* 0x0000004a4b05723e */ /* 0x000fe400000010ff */
[----:B------:R-:W-:Y:S02]  /*b310*/  F2FP.BF16.F32.PACK_AB R6, R191, R76 ;  /* 0x0000004cbf06723e */ /* 0x000fe400000010ff */
[----:B------:R-:W-:-:S02]  /*b320*/  F2FP.BF16.F32.PACK_AB R7, R79, R78 ;  /* 0x0000004e4f07723e */ /* 0x000fc400000010ff */
[----:B-1----:R-:W-:Y:S02]  /*b330*/  IADD3 R8, P0, R35, R24, RZ ;  /* 0x0000001823087210 */ /* 0x002fe40007f1e0ff */
[----:B------:R-:W-:Y:S01]  /*b340*/  F2FP.BF16.F32.PACK_AB R80, R81, R80 ;  /* 0x000000505150723e */ /* 0x000fe200000010ff */
[----:B------:R0:W-:Y:S01]  /*b350*/  STSM.16.M88.4 [R152], R4 ;  /* 0x0000000498007844 */ /* 0x0001e20000000200 */
[----:B------:R-:W-:Y:S02]  /*b360*/  F2FP.BF16.F32.PACK_AB R81, R83, R82 ;  /* 0x000000525351723e */ /* 0x000fe400000010ff */
[----:B------:R-:W-:Y:S02]  /*b370*/  F2FP.BF16.F32.PACK_AB R88, R89, R88 ;  /* 0x000000585958723e */ /* 0x000fe400000010ff */
[----:B------:R-:W-:Y:S02]  /*b380*/  MOV R146, R146 ;  /* 0x0000009200927202 */ /* 0x000fe40000000f00 */
[----:B------:R-:W-:-:S02]  /*b390*/  F2FP.BF16.F32.PACK_AB R82, R190, R84 ;  /* 0x00000054be52723e */ /* 0x000fc400000010ff */
[----:B------:R-:W-:Y:S02]  /*b3a0*/  F2FP.BF16.F32.PACK_AB R83, R87, R86 ;  /* 0x000000565753723e */ /* 0x000fe400000010ff */
[----:B------:R-:W-:Y:S02]  /*b3b0*/  F2FP.BF16.F32.PACK_AB R89, R91, R90 ;  /* 0x0000005a5b59723e */ /* 0x000fe400000010ff */
[----:B------:R-:W-:Y:S01]  /*b3c0*/  F2FP.BF16.F32.PACK_AB R96, R97, R96 ;  /* 0x000000606160723e */ /* 0x000fe200000010ff */
[----:B------:R-:W-:Y:S01]  /*b3d0*/  STSM.16.M88.4 [R146], R80 ;  /* 0x0000005092007844 */ /* 0x000fe20000000200 */
[----:B------:R-:W-:Y:S02]  /*b3e0*/  MOV R142, R142 ;  /* 0x0000008e008e7202 */ /* 0x000fe40000000f00 */
[----:B0-----:R-:W-:Y:S02]  /*b3f0*/  SHF.R.S32.HI R4, RZ, 0x1f, R39 ;  /* 0x0000001fff047819 */ /* 0x001fe40000011427 */
[----:B------:R-:W-:-:S02]  /*b400*/  SHF.R.S32.HI R5, RZ, 0x1f, R35 ;  /* 0x0000001fff057819 */ /* 0x000fc40000011423 */
[----:B------:R-:W-:Y:S01]  /*b410*/  F2FP.BF16.F32.PACK_AB R90, R189, R92 ;  /* 0x0000005cbd5a723e */ /* 0x000fe200000010ff */
[----:B------:R-:W-:Y:S01]  /*b420*/  IMAD R4, R4, UR6, RZ ;  /* 0x0000000604047c24 */ /* 0x000fe2000f8e02ff */
[----:B------:R-:W-:Y:S02]  /*b430*/  IADD3.X R9, R5, R25, R34, P0, !PT ;  /* 0x0000001905097210 */ /* 0x000fe400007fe422 */
[----:B------:R-:W-:Y:S01]  /*b440*/  F2FP.BF16.F32.PACK_AB R91, R95, R94 ;  /* 0x0000005e5f5b723e */ /* 0x000fe200000010ff */
[----:B------:R-:W-:Y:S01]  /*b450*/  IMAD R11, R39, UR7, R4 ;  /* 0x00000007270b7c24 */ /* 0x000fe2000f8e0204 */
[----:B------:R-:W-:Y:S01]  /*b460*/  F2FP.BF16.F32.PACK_AB R97, R99, R98 ;  /* 0x000000626361723e */ /* 0x000fe200000010ff */
[----:B------:R-:W-:Y:S01]  /*b470*/  IMAD.WIDE.U32 R8, R39, UR6, R8 ;  /* 0x0000000627087c25 */ /* 0x000fe2000f8e0008 */
[----:B------:R-:W-:Y:S01]  /*b480*/  MOV R138, R138 ;  /* 0x0000008a008a7202 */ /* 0x000fe20000000f00 */
[----:B------:R-:W-:Y:S01]  /*b490*/  STSM.16.M88.4 [R142], R88 ;  /* 0x000000588e007844 */ /* 0x000fe20000000200 */
[----:B------:R-:W-:Y:S01]  /*b4a0*/  F2FP.BF16.F32.PACK_AB R98, R188, R100 ;  /* 0x00000064bc62723e */ /* 0x000fe200000010ff */
[----:B------:R-:W-:Y:S01]  /*b4b0*/  ULDC.64 UR6, c[0x0][0xb50] ;  /* 0x0002d40000067ab9 */ /* 0x000fe20000000a00 */
[----:B------:R-:W-:Y:S01]  /*b4c0*/  F2FP.BF16.F32.PACK_AB R99, R103, R102 ;  /* 0x000000666763723e */ /* 0x000fe200000010ff */
[----:B------:R-:W-:Y:S01]  /*b4d0*/  IMAD.IADD R9, R9, 0x1, R11 ;  /* 0x0000000109097824 */ /* 0x000fe200078e020b */
[----:B------:R-:W-:-:S02]  /*b4e0*/  F2FP.BF16.F32.PACK_AB R4, R187, R104 ;  /* 0x00000068bb04723e */ /* 0x000fc400000010ff */
[----:B------:R-:W-:Y:S01]  /*b4f0*/  F2FP.BF16.F32.PACK_AB R5, R3, R18 ;  /* 0x000000120305723e */ /* 0x000fe200000010ff */
[----:B------:R-:W-:Y:S01]  /*b500*/  STSM.16.M88.4 [R138], R96 ;  /* 0x000000608a007844 */ /* 0x000fe20000000200 */
[----:B------:R-:W-:Y:S01]  /*b510*/  F2FP.BF16.F32.PACK_AB R6, R186, R108 ;  /* 0x0000006cba06723e */ /* 0x000fe200000010ff */
[----:B------:R-:W-:Y:S01]  /*b520*/  IMAD R3, R198, UR5, RZ ;  /* 0x00000005c6037c24 */ /* 0x000fe2000f8e02ff */
[----:B------:R-:W-:Y:S02]  /*b530*/  F2FP.BF16.F32.PACK_AB R7, R37, R45 ;  /* 0x0000002d2507723e */ /* 0x000fe400000010ff */
[----:B------:R-:W-:Y:S02]  /*b540*/  F2FP.BF16.F32.PACK_AB R76, R185, R112 ;  /* 0x00000070b94c723e */ /* 0x000fe400000010ff */
[----:B------:R-:W-:Y:S01]  /*b550*/  F2FP.BF16.F32.PACK_AB R77, R77, R85 ;  /* 0x000000554d4d723e */ /* 0x000fe200000010ff */
[----:B------:R0:W-:Y:S01]  /*b560*/  STSM.16.M88.4 [R134], R4 ;  /* 0x0000000486007844 */ /* 0x0001e20000000200 */
[----:B------:R-:W-:-:S02]  /*b570*/  F2FP.BF16.F32.PACK_AB R78, R184, R116 ;  /* 0x00000074b84e723e */ /* 0x000fc400000010ff */
[----:B------:R-:W-:Y:S02]  /*b580*/  F2FP.BF16.F32.PACK_AB R79, R93, R101 ;  /* 0x000000655d4f723e */ /* 0x000fe400000010ff */
[----:B------:R-:W-:Y:S02]  /*b590*/  LEA R11, P3, R8, UR6, 0x2 ;  /* 0x00000006080b7c11 */ /* 0x000fe4000f8610ff */
[----:B------:R-:W-:Y:S01]  /*b5a0*/  F2FP.BF16.F32.PACK_AB R125, R121, R125 ;  /* 0x0000007d797d723e */ /* 0x000fe200000010ff */
[----:B------:R-:W-:Y:S01]  /*b5b0*/  STSM.16.M88.4 [R161], R76 ;  /* 0x0000004ca1007844 */ /* 0x000fe20000000200 */
[----:B------:R-:W-:Y:S02]  /*b5c0*/  F2FP.BF16.F32.PACK_AB R126, R133, R132 ;  /* 0x00000084857e723e */ /* 0x000fe400000010ff */
[----:B------:R-:W-:Y:S01]  /*b5d0*/  F2FP.BF16.F32.PACK_AB R127, R162, R163 ;  /* 0x000000a3a27f723e */ /* 0x000fe200000010ff */
[----:B------:R-:W-:Y:S01]  /*b5e0*/  SHFL.IDX PT, R24, R11, RZ, 0x1c1f ;  /* 0x001c1fff0b187589 */ /* 0x000fe200000e0000 */
[----:B------:R-:W-:-:S02]  /*b5f0*/  F2FP.BF16.F32.PACK_AB R136, R137, R136 ;  /* 0x000000888988723e */ /* 0x000fc400000010ff */
[----:B------:R-:W-:Y:S01]  /*b600*/  F2FP.BF16.F32.PACK_AB R137, R164, R165 ;  /* 0x000000a5a489723e */ /* 0x000fe200000010ff */
[----:B------:R-:W-:Y:S01]  /*b610*/  SHFL.IDX PT, R36, R11, 0x1, 0x1c1f ;  /* 0x003c1f000b247f89 */ /* 0x000fe200000e0000 */
[----:B0-----:R-:W-:Y:S02]  /*b620*/  F2FP.BF16.F32.PACK_AB R4, R183, R120 ;  /* 0x00000078b704723e */ /* 0x001fe400000010ff */
[----:B------:R-:W-:Y:S02]  /*b630*/  F2FP.BF16.F32.PACK_AB R5, R105, R109 ;  /* 0x0000006d6905723e */ /* 0x000fe400000010ff */
[----:B------:R-:W-:Y:S02]  /*b640*/  F2FP.BF16.F32.PACK_AB R6, R182, R124 ;  /* 0x0000007cb606723e */ /* 0x000fe400000010ff */
[----:B------:R-:W-:Y:S02]  /*b650*/  F2FP.BF16.F32.PACK_AB R7, R113, R117 ;  /* 0x000000757107723e */ /* 0x000fe400000010ff */
[----:B------:R-:W-:-:S02]  /*b660*/  F2FP.BF16.F32.PACK_AB R124, R129, R128 ;  /* 0x00000080817c723e */ /* 0x000fc400000010ff */
[----:B------:R-:W-:Y:S01]  /*b670*/  F2FP.BF16.F32.PACK_AB R138, R141, R140 ;  /* 0x0000008c8d8a723e */ /* 0x000fe200000010ff */
[----:B------:R-:W-:Y:S01]  /*b680*/  STSM.16.M88.4 [R160], R4 ;  /* 0x00000004a0007844 */ /* 0x000fe20000000200 */
[----:B------:R-:W-:Y:S02]  /*b690*/  F2FP.BF16.F32.PACK_AB R139, R166, R167 ;  /* 0x000000a7a68b723e */ /* 0x000fe400000010ff */
[----:B------:R-:W-:Y:S01]  /*b6a0*/  F2FP.BF16.F32.PACK_AB R144, R145, R144 ;  /* 0x000000909190723e */ /* 0x000fe200000010ff */
[----:B------:R-:W-:Y:S01]  /*b6b0*/  STSM.16.M88.4 [R27], R124 ;  /* 0x0000007c1b007844 */ /* 0x000fe20000000200 */
[----:B------:R-:W-:Y:S02]  /*b6c0*/  F2FP.BF16.F32.PACK_AB R145, R168, R169 ;  /* 0x000000a9a891723e */ /* 0x000fe400000010ff */
[----:B------:R-:W-:Y:S01]  /*b6d0*/  F2FP.BF16.F32.PACK_AB R146, R149, R148 ;  /* 0x000000949592723e */ /* 0x000fe200000010ff */
[----:B------:R0:W-:Y:S01]  /*b6e0*/  STSM.16.M88.4 [R26], R136 ;  /* 0x000000881a007844 */ /* 0x0001e20000000200 */
[----:B------:R-:W-:-:S02]  /*b6f0*/  F2FP.BF16.F32.PACK_AB R147, R170, R172 ;  /* 0x000000acaa93723e */ /* 0x000fc400000010ff */
[----:B------:R-:W-:Y:S02]  /*b700*/  LEA.HI.X R9, R8, UR7, R9, 0x2, P3 ;  /* 0x0000000708097c11 */ /* 0x000fe400098f1409 */
[----:B------:R-:W-:Y:S01]  /*b710*/  LEA R12, R135, R222, 0x7 ;  /* 0x000000de870c7211 */ /* 0x000fe200078e38ff */
[----:B------:R1:W-:Y:S01]  /*b720*/  STSM.16.M88.4 [R17], R144 ;  /* 0x0000009011007844 */ /* 0x0003e20000000200 */
[----:B------:R-:W-:-:S03]  /*b730*/  LOP3.LUT P0, RZ, R220, 0x3, RZ, 0xc0, !PT ;  /* 0x00000003dcff7812 */ /* 0x000fc6000780c0ff */
[----:B------:R-:W2:Y:S01]  /*b740*/  SHFL.IDX PT, R25, R9, RZ, 0x1c1f ;  /* 0x001c1fff09197589 */ /* 0x000ea200000e0000 */
[C---:B------:R-:W-:Y:S01]  /*b750*/  VIADD R10, R12.reuse, 0x8 ;  /* 0x000000080c0a7836 */ /* 0x040fe20000000000 */
[-C--:B------:R-:W-:Y:S01]  /*b760*/  ISETP.GE.OR P1, PT, R12, R3.reuse, P0 ;  /* 0x000000030c00720c */ /* 0x080fe20000726670 */
[----:B------:R-:W-:Y:S03]  /*b770*/  BAR.SYNC.DEFER_BLOCKING 0x1, 0x100 ;  /* 0x0044000000007b1d */ /* 0x000fe60000010000 */
[----:B------:R-:W-:-:S05]  /*b780*/  ISETP.GE.OR P0, PT, R10, R3, P0 ;  /* 0x000000030a00720c */ /* 0x000fca0000706670 */
[----:B0-----:R-:W0:Y:S01]  /*b790*/  LDC.64 R26, c[0x0][0xae0] ;  /* 0x0002b800ff1a7b82 */ /* 0x001e220000000a00 */
[----:B------:R-:W3:Y:S07]  /*b7a0*/  SHFL.IDX PT, R37, R9, 0x1, 0x1c1f ;  /* 0x003c1f0009257f89 */ /* 0x000eee00000e0000 */
[----:B-1----:R-:W1:Y:S01]  /*b7b0*/  @P2 LDC R17, c[0x0][0xbec] ;  /* 0x0002fb00ff112b82 */ /* 0x002e620000000800 */
[----:B--2---:R-:W-:Y:S04]  /*b7c0*/  @!P1 ST.E desc[UR36][R24.64], R2 ;  /* 0x0000000218009985 */ /* 0x004fe8000c101924 */
[----:B---3--:R2:W-:Y:S04]  /*b7d0*/  @!P0 ST.E desc[UR36][R36.64], R0 ;  /* 0x0000000024008985 */ /* 0x0085e8000c101924 */
[----:B------:R3:W5:Y:S01]  /*b7e0*/  LD.E.128 R12, desc[UR36][R20.64] ;  /* 0x00000024140c7980 */ /* 0x000762000c101d00 */
[----:B------:R-:W-:-:S02]  /*b7f0*/  UIMAD UR5, UR11, UR8, URZ ;  /* 0x000000080b0572a4 */ /* 0x000fc4000f8e023f */
[----:B------:R-:W-:Y:S01]  /*b800*/  UIMAD.WIDE.U32 UR6, UR10, UR8, URZ ;  /* 0x000000080a0672a5 */ /* 0x000fe2000f8e003f */
[----:B------:R4:W5:Y:S01]  /*b810*/  LD.E.128 R8, desc[UR36][R28.64] ;  /* 0x000000241c087980 */ /* 0x000962000c101d00 */
[----:B--2---:R-:W-:-:S03]  /*b820*/  IMAD R0, R213, 0x20, R218 ;  /* 0x00000020d5007824 */ /* 0x004fc600078e02da */
[----:B------:R-:W5:Y:S01]  /*b830*/  LD.E.128 R32, desc[UR36][R32.64] ;  /* 0x0000002420207980 */ /* 0x000f62000c101d00 */
[----:B---3--:R-:W2:Y:S01]  /*b840*/  @P2 LDC R21, c[0x0][0xbf0] ;  /* 0x0002fc00ff152b82 */ /* 0x008ea20000000800 */
[----:B------:R-:W-:Y:S01]  /*b850*/  LEA R2, R135, R0, 0x7 ;  /* 0x0000000087027211 */ /* 0x000fe200078e38ff */
[----:B------:R-:W-:Y:S01]  /*b860*/  UIMAD UR5, UR10, UR9, UR5 ;  /* 0x000000090a0572a4 */ /* 0x000fe2000f8e0205 */
[----:B------:R-:W5:Y:S02]  /*b870*/  LD.E.128 R52, desc[UR36][R52.64] ;  /* 0x0000002434347980 */ /* 0x000f64000c101d00 */
[----:B------:R-:W-:Y:S01]  /*b880*/  ULDC.64 UR8, c[0x0][0xaf0] ;  /* 0x0002bc0000087ab9 */ /* 0x000fe20000000a00 */
[----:B-1----:R-:W-:Y:S01]  /*b890*/  @P2 IMAD.HI.U32 R0, R2, R17, RZ ;  /* 0x0000001102002227 */ /* 0x002fe200078e00ff */
[----:B------:R-:W-:Y:S01]  /*b8a0*/  UIADD3 UR7, UR7, UR5, URZ ;  /* 0x0000000507077290 */ /* 0x000fe2000fffe03f */
[----:B------:R-:W5:Y:S01]  /*b8b0*/  LD.E.128 R56, desc[UR36][R56.64] ;  /* 0x0000002438387980 */ /* 0x000f62000c101d00 */
[----:B------:R-:W-:Y:S01]  /*b8c0*/  UIMAD UR5, UR12, UR8, URZ ;  /* 0x000000080c0572a4 */ /* 0x000fe2000f8e023f */
[----:B------:R-:W-:Y:S01]  /*b8d0*/  IMAD.MOV.U32 R17, RZ, RZ, R2 ;  /* 0x000000ffff117224 */ /* 0x000fe200078e0002 */
[----:B------:R-:W-:Y:S01]  /*b8e0*/  UIMAD.WIDE.U32 UR6, UR14, UR8, UR6 ;  /* 0x000000080e0672a5 */ /* 0x000fe2000f8e0006 */
[----:B------:R-:W5:Y:S01]  /*b8f0*/  LD.E.128 R60, desc[UR36][R60.64] ;  /* 0x000000243c3c7980 */ /* 0x000f62000c101d00 */
[----:B------:R-:W-:-:S03]  /*b900*/  UIMAD UR5, UR14, UR9, UR5 ;  /* 0x000000090e0572a4 */ /* 0x000fc6000f8e0205 */
[----:B------:R-:W5:Y:S04]  /*b910*/  LD.E.128 R64, desc[UR36][R64.64] ;  /* 0x0000002440407980 */ /* 0x000f68000c101d00 */
[----:B------:R-:W5:Y:S01]  /*b920*/  LD.E.128 R68, desc[UR36][R68.64] ;  /* 0x0000002444447980 */ /* 0x000f62000c101d00 */
[----:B--2---:R-:W-:-:S03]  /*b930*/  @P2 SHF.R.U32.HI R17, RZ, R21, R0 ;  /* 0x00000015ff112219 */ /* 0x004fc60000011600 */
[----:B------:R4:W5:Y:S01]  /*b940*/  LD.E.128 R4, desc[UR36][R30.64] ;  /* 0x000000241e047980 */ /* 0x000962000c101d00 */
[--C-:B------:R-:W-:Y:S01]  /*b950*/  SHF.R.S32.HI R21, RZ, 0x1f, R17.reuse ;  /* 0x0000001fff157819 */ /* 0x100fe20000011411 */
[----:B------:R-:W-:Y:S01]  /*b960*/  IMAD.MOV R25, RZ, RZ, -R17 ;  /* 0x000000ffff197224 */ /* 0x000fe200078e0a11 */
[----:B------:R-:W-:Y:S01]  /*b970*/  UIADD3 UR7, UR7, UR5, URZ ;  /* 0x0000000507077290 */ /* 0x000fe2000fffe03f */
[----:B------:R-:W5:Y:S02]  /*b980*/  LD.E.128 R72, desc[UR36][R72.64] ;  /* 0x0000002448487980 */ /* 0x000f64000c101d00 */
[----:B0-----:R-:W-:Y:S02]  /*b990*/  IMAD R0, R21, R26, RZ ;  /* 0x0000001a15007224 */ /* 0x001fe400078e02ff */
[----:B------:R-:W-:Y:S01]  /*b9a0*/  IMAD R21, R198, R25, R2 ;  /* 0x00000019c6157224 */ /* 0x000fe200078e0202 */
[----:B------:R-:W5:Y:S01]  /*b9b0*/  LD.E.128 R104, desc[UR36][R106.64] ;  /* 0x000000246a687980 */ /* 0x000f62000c101d00 */
[----:B------:R-:W-:Y:S01]  /*b9c0*/  R2UR UR9, R16 ;  /* 0x00000000100972ca */ /* 0x000fe200000e0000 */
[----:B------:R-:W-:-:S02]  /*b9d0*/  IMAD R25, R17, R27, R0 ;  /* 0x0000001b11197224 */ /* 0x000fc400078e0200 */
[----:B------:R-:W5:Y:S01]  /*b9e0*/  LD.E.128 R108, desc[UR36][R110.64] ;  /* 0x000000246e6c7980 */ /* 0x000f62000c101d00 */
[----:B------:R-:W-:Y:S01]  /*b9f0*/  IMAD.WIDE.U32 R16, R17, R26, UR6 ;  /* 0x0000000611107e25 */ /* 0x000fe2000f8e001a */
[----:B------:R-:W-:Y:S01]  /*ba00*/  SHF.R.S32.HI R0, RZ, 0x1f, R21 ;  /* 0x0000001fff007819 */ /* 0x000fe20000011415 */
[----:B------:R-:W-:Y:S01]  /*ba10*/  ULDC.64 UR6, c[0x0][0xad8] ;  /* 0x0002b60000067ab9 */ /* 0x000fe20000000a00 */
[----:B------:R-:W5:Y:S04]  /*ba20*/  LD.E.128 R112, desc[UR36][R114.64] ;  /* 0x0000002472707980 */ /* 0x000f68000c101d00 */
[----:B------:R-:W5:Y:S04]  /*ba30*/  LD.E.128 R116, desc[UR36][R118.64] ;  /* 0x0000002476747980 */ /* 0x000f68000c101d00 */
[----:B------:R-:W5:Y:S04]  /*ba40*/  LD.E.128 R120, desc[UR36][R122.64] ;  /* 0x000000247a787980 */ /* 0x000f68000c101d00 */
[----:B------:R-:W5:Y:S01]  /*ba50*/  LD.E.128 R128, desc[UR36][R130.64] ;  /* 0x0000002482807980 */ /* 0x000f62000c101d00 */
[----:B------:R-:W-:Y:S01]  /*ba60*/  @!PT LDS RZ, [RZ] ;  /* 0x00000000fffff984 */ /* 0x000fe20000000800 */
[----:B------:R-:W-:Y:S01]  /*ba70*/  @!PT LDS RZ, [RZ] ;  /* 0x00000000fffff984 */ /* 0x000fe20000000800 */
[----:B------:R-:W-:Y:S01]  /*ba80*/  @!PT LDS RZ, [RZ] ;  /* 0x00000000fffff984 */ /* 0x000fe20000000800 */
[----:B------:R-:W-:Y:S01]  /*ba90*/  @!PT LDS RZ, [RZ] ;  /* 0x00000000fffff984 */ /* 0x000fe20000000800 */
[----:B------:R0:W-:Y:S06]  /*baa0*/  MEMBAR.ALL.CTA ;  /* 0x0000000000007992 */ /* 0x0001ec0000008000 */
[----:B0-----:R-:W0:Y:S01]  /*bab0*/  FENCE.VIEW.ASYNC.S ;  /* 0x00000000000073c6 */ /* 0x001e220000000000 */
[----:B------:R-:W-:Y:S01]  /*bac0*/  IMAD.IADD R17, R17, 0x1, R25 ;  /* 0x0000000111117824 */ /* 0x000fe200078e0219 */
[----:B------:R-:W-:Y:S01]  /*bad0*/  R2UR UR10, R214 ;  /* 0x00000000d60a72ca */ /* 0x000fe200000e0000 */
[----:B------:R-:W-:Y:S01]  /*bae0*/  IMAD R2, R0, UR6, RZ ;  /* 0x0000000600027c24 */ /* 0x000fe2000f8e02ff */
[----:B------:R-:W-:Y:S01]  /*baf0*/  UIADD3 UR38, UR38, 0x1, URZ ;  /* 0x0000000126267890 */ /* 0x000fe2000fffe03f */
[----:B------:R-:W-:Y:S01]  /*bb00*/  LEA R18, R135, R218, 0x7 ;  /* 0x000000da87127211 */ /* 0x000fe200078e38ff */
[----:B------:R-:W-:Y:S01]  /*bb10*/  IMAD.WIDE.U32 R16, R21, UR6, R16 ;  /* 0x0000000615107c25 */ /* 0x000fe2000f8e0010 */
[----:B------:R-:W-:-:S02]  /*bb20*/  UIADD3 UR4, UR4, 0x38820, URZ ;  /* 0x0003882004047890 */ /* 0x000fc4000fffe03f */
[----:B------:R-:W-:Y:S01]  /*bb30*/  UISETP.NE.AND UP0, UPT, UR38, 0x2, UPT ;  /* 0x000000022600788c */ /* 0x000fe2000bf05270 */
[----:B------:R-:W-:Y:S01]  /*bb40*/  IMAD R25, R21, UR7, R2 ;  /* 0x0000000715197c24 */ /* 0x000fe2000f8e0202 */
[----:B------:R-:W-:Y:S01]  /*bb50*/  ULDC.64 UR6, c[0x0][0xa80] ;  /* 0x0002a00000067ab9 */ /* 0x000fe20000000a00 */
[-C--:B------:R-:W-:Y:S02]  /*bb60*/  ISETP.GE.AND P2, PT, R18, R3.reuse, PT ;  /* 0x000000031200720c */ /* 0x080fe40003f46270 */
[----:B------:R-:W-:Y:S01]  /*bb70*/  LEA R2, P3, R16, UR6, 0x1 ;  /* 0x0000000610027c11 */ /* 0x000fe2000f8608ff */
[----:B------:R-:W-:Y:S01]  /*bb80*/  IMAD.IADD R17, R17, 0x1, R25 ;  /* 0x0000000111117824 */ /* 0x000fe200078e0219 */
[----:B------:R-:W-:Y:S01]  /*bb90*/  USEL UR6, URZ, 0x1, UP0 ;  /* 0x000000013f067887 */ /* 0x000fe20008000000 */
[----:B------:R-:W-:Y:S01]  /*bba0*/  VIADD R0, R18, 0x20 ;  /* 0x0000002012007836 */ /* 0x000fe20000000000 */
[----:B------:R-:W-:Y:S01]  /*bbb0*/  UPRMT UR4, URZ, 0x654, UR4 ;  /* 0x000006543f047896 */ /* 0x000fe20008000004 */
[----:B------:R-:W-:Y:S01]  /*bbc0*/  ULDC UR5, c[0x0][0xc] ;  /* 0x0000030000057ab9 */ /* 0x000fe20000000800 */
[----:B------:R-:W-:Y:S01]  /*bbd0*/  ULOP3.LUT UR9, UR9, UR6, URZ, 0x3c, !UPT ;  /* 0x0000000609097292 */ /* 0x000fe2000f8e3c3f */
[----:B------:R-:W-:Y:S01]  /*bbe0*/  LEA.HI.X R17, R16, UR7, R17, 0x1, P3 ;  /* 0x0000000710117c11 */ /* 0x000fe200098f0c11 */
[----:B------:R-:W-:Y:S01]  /*bbf0*/  UIADD3 UR10, UR5, UR10, URZ ;  /* 0x0000000a050a7290 */ /* 0x000fe2000fffe03f */
[-C--:B------:R-:W-:Y:S01]  /*bc00*/  ISETP.GE.AND P1, PT, R0, R3.reuse, PT ;  /* 0x000000030000720c */ /* 0x080fe20003f26270 */
[----:B------:R-:W-:Y:S01]  /*bc10*/  VIADD R0, R18, 0x40 ;  /* 0x0000004012007836 */ /* 0x000fe20000000000 */
[----:B------:R-:W-:Y:S01]  /*bc20*/  USEL UR38, UR38, URZ, UP0 ;  /* 0x0000003f26267287 */ /* 0x000fe20008000000 */
[----:B0-----:R4:W0:Y:S01]  /*bc30*/  SHFL.IDX PT, R24, R2, RZ, 0x181f ;  /* 0x00181fff02187589 */ /* 0x00182200000e0000 */
[----:B------:R-:W-:Y:S01]  /*bc40*/  IMAD.U32 R16, RZ, RZ, UR9 ;  /* 0x00000009ff107e24 */ /* 0x000fe2000f8e00ff */
[----:B------:R-:W-:Y:S01]  /*bc50*/  MOV R214, UR10 ;  /* 0x0000000a00d67c02 */ /* 0x000fe20008000f00 */
[----:B------:R-:W-:Y:S01]  /*bc60*/  SYNCS.ARRIVE.TRANS64.RED.A1T0 RZ, [UR4], RZ ;  /* 0x000000ffffff79a7 */ /* 0x000fe20008100404 */
[----:B------:R4:W1:Y:S01]  /*bc70*/  SHFL.IDX PT, R25, R17, RZ, 0x181f ;  /* 0x00181fff11197589 */ /* 0x00086200000e0000 */
[----:B------:R-:W-:Y:S01]  /*bc80*/  BSSY B0, `(.L_x_31) ;  /* 0x0000015000007945 */ /* 0x000fe20003800000 */
[----:B------:R-:W-:-:S02]  /*bc90*/  ISETP.GE.AND P0, PT, R0, R3, PT ;  /* 0x000000030000720c */ /* 0x000fc40003f06270 */
[----:B------:R-:W-:Y:S02]  /*bca0*/  SHF.R.S32.HI R200, RZ, 0x1f, R23 ;  /* 0x0000001fffc87819 */ /* 0x000fe40000011417 */
[----:B------:R-:W-:Y:S01]  /*bcb0*/  SHF.R.S32.HI R201, RZ, 0x1f, R212 ;  /* 0x0000001fffc97819 */ /* 0x000fe200000114d4 */
[----:B------:R-:W-:Y:S08]  /*bcc0*/  @P2 BRA `(.L_x_32) ;  /* 0x0000000000402947 */ /* 0x000ff00003800000 */
[----:B------:R-:W-:Y:S02]  /*bcd0*/  ULDC UR4, c[0x0][0xac8] ;  /* 0x0002b20000047ab9 */ /* 0x000fe40000000800 */
[----:B------:R-:W-:Y:S02]  /*bce0*/  ISETP.GE.AND P4, PT, R212, UR4, PT ;  /* 0x00000004d4007c0c */ /* 0x000fe4000bf86270 */
[----:B------:R-:W-:Y:S02]  /*bcf0*/  ISETP.GE.AND P3, PT, R23, UR4, PT ;  /* 0x0000000417007c0c */ /* 0x000fe4000bf66270 */
[----:B------:R-:W-:Y:S02]  /*bd00*/  ISETP.GE.AND P2, PT, R22, UR4, PT ;  /* 0x0000000416007c0c */ /* 0x000fe4000bf46270 */
[----:B------:R-:W-:-:S07]  /*bd10*/  ISETP.GE.AND P5, PT, R19, UR4, PT ;  /* 0x0000000413007c0c */ /* 0x000fce000bfa6270 */
[----:B0-----:R-:W-:-:S04]  /*bd20*/  @!P4 LEA R26, P6, R212, R24, 0x1 ;  /* 0x00000018d41ac211 */ /* 0x001fc800078c08ff */
[----:B-1----:R-:W-:Y:S02]  /*bd30*/  @!P4 LEA.HI.X R27, R212, R25, R201, 0x1, P6 ;  /* 0x00000019d41bc211 */ /* 0x002fe400030f0cc9 */
[----:B----4-:R-:W-:Y:S01]  /*bd40*/  @!P3 LEA R28, P6, R23, R24, 0x1 ;  /* 0x00000018171cb211 */ /* 0x010fe200078c08ff */
[----:B------:R-:W-:-:S03]  /*bd50*/  @!P5 IMAD.WIDE R20, R19, 0x2, R24 ;  /* 0x000000021314d825 */ /* 0x000fc600078e0218 */
[-C--:B------:R-:W-:Y:S02]  /*bd60*/  @!P3 LEA.HI.X R29, R23, R25.reuse, R200, 0x1, P6 ;  /* 0x00000019171db211 */ /* 0x080fe400030f0cc8 */
[C---:B------:R-:W-:Y:S01]  /*bd70*/  @!P2 LEA R30, P6, R22.reuse, R24, 0x1 ;  /* 0x00000018161ea211 */ /* 0x040fe200078c08ff */
[----:B-----5:R2:W-:Y:S03]  /*bd80*/  @!P5 ST.E.128 desc[UR36][R20.64], R8 ;  /* 0x000000081400d985 */ /* 0x0205e6000c101d24 */
[----:B------:R-:W-:Y:S01]  /*bd90*/  @!P2 LEA.HI.X R31, R22, R25, R227, 0x1, P6 ;  /* 0x00000019161fa211 */ /* 0x000fe200030f0ce3 */
[----:B------:R2:W-:Y:S04]  /*bda0*/  @!P4 ST.E.128 desc[UR36][R26.64], R56 ;  /* 0x000000381a00c985 */ /* 0x0005e8000c101d24 */
[----:B------:R2:W-:Y:S04]  /*bdb0*/  @!P3 ST.E.128 desc[UR36][R28.64], R4 ;  /* 0x000000041c00b985 */ /* 0x0005e8000c101d24 */
[----:B------:R2:W-:Y:S02]  /*bdc0*/  @!P2 ST.E.128 desc[UR36][R30.64], R112 ;  /* 0x000000701e00a985 */ /* 0x0005e4000c101d24 */
.L_x_32:
[----:B------:R-:W-:Y:S05]  /*bdd0*/  BSYNC B0 ;  /* 0x0000000000007941 */ /* 0x000fea0003800000 */
.L_x_31:
[----:B--2--5:R2:W3:Y:S01]  /*bde0*/  SHFL.IDX PT, R7, R17, 0x1, 0x181f ;  /* 0x00381f0011077f89 */ /* 0x0244e200000e0000 */
[----:B------:R-:W-:Y:S03]  /*bdf0*/  BSSY B0, `(.L_x_33) ;  /* 0x0000013000007945 */ /* 0x000fe60003800000 */
[----:B------:R2:W0:Y:S01]  /*be00*/  SHFL.IDX PT, R6, R2, 0x1, 0x181f ;  /* 0x00381f0002067f89 */ /* 0x00042200000e0000 */
[----:B------:R-:W-:Y:S05]  /*be10*/  @P1 BRA `(.L_x_34) ;  /* 0x0000000000401947 */ /* 0x000fea0003800000 */
[----:B------:R-:W-:Y:S02]  /*be20*/  ULDC UR4, c[0x0][0xac8] ;  /* 0x0002b20000047ab9 */ /* 0x000fe40000000800 */
[----:B------:R-:W-:Y:S02]  /*be30*/  ISETP.GE.AND P3, PT, R212, UR4, PT ;  /* 0x00000004d4007c0c */ /* 0x000fe4000bf66270 */
[----:B------:R-:W-:Y:S02]  /*be40*/  ISETP.GE.AND P2, PT, R23, UR4, PT ;  /* 0x0000000417007c0c */ /* 0x000fe4000bf46270 */
[----:B------:R-:W-:Y:S02]  /*be50*/  ISETP.GE.AND P1, PT, R22, UR4, PT ;  /* 0x0000000416007c0c */ /* 0x000fe4000bf26270 */
[----:B------:R-:W-:-:S07]  /*be60*/  ISETP.GE.AND P4, PT, R19, UR4, PT ;  /* 0x0000000413007c0c */ /* 0x000fce000bf86270 */
[CC--:B0-----:R-:W-:Y:S02]  /*be70*/  @!P3 LEA R8, P6, R212.reuse, R6.reuse, 0x1 ;  /* 0x00000006d408b211 */ /* 0x0c1fe400078c08ff */
[-C--:B------:R-:W-:Y:S02]  /*be80*/  @!P2 LEA R10, P5, R23, R6.reuse, 0x1 ;  /* 0x00000006170aa211 */ /* 0x080fe400078a08ff */
[-C--:B---3--:R-:W-:Y:S02]  /*be90*/  @!P3 LEA.HI.X R9, R212, R7.reuse, R201, 0x1, P6 ;  /* 0x00000007d409b211 */ /* 0x088fe400030f0cc9 */
[C---:B------:R-:W-:Y:S01]  /*bea0*/  @!P1 LEA R20, P6, R22.reuse, R6, 0x1 ;  /* 0x0000000616149211 */ /* 0x040fe200078c08ff */
[----:B------:R-:W-:Y:S01]  /*beb0*/  @!P4 IMAD.WIDE R4, R19, 0x2, R6 ;  /* 0x000000021304c825 */ /* 0x000fe200078e0206 */
[-C--:B------:R-:W-:Y:S02]  /*bec0*/  @!P2 LEA.HI.X R11, R23, R7.reuse, R200, 0x1, P5 ;  /* 0x00000007170ba211 */ /* 0x080fe400028f0cc8 */
[----:B------:R-:W-:-:S02]  /*bed0*/  @!P1 LEA.HI.X R21, R22, R7, R227, 0x1, P6 ;  /* 0x0000000716159211 */ /* 0x000fc400030f0ce3 */
[----:B------:R0:W-:Y:S04]  /*bee0*/  @!P4 ST.E.128 desc[UR36][R4.64], R12 ;  /* 0x0000000c0400c985 */ /* 0x0001e8000c101d24 */
[----:B------:R0:W-:Y:S04]  /*bef0*/  @!P3 ST.E.128 desc[UR36][R8.64], R60 ;  /* 0x0000003c0800b985 */ /* 0x0001e8000c101d24 */
[----:B------:R0:W-:Y:S04]  /*bf00*/  @!P2 ST.E.128 desc[UR36][R10.64], R72 ;  /* 0x000000480a00a985 */ /* 0x0001e8000c101d24 */
[----:B------:R0:W-:Y:S02]  /*bf10*/  @!P1 ST.E.128 desc[UR36][R20.64], R116 ;  /* 0x0000007414009985 */ /* 0x0001e4000c101d24 */
.L_x_34:
[----:B------:R-:W-:Y:S05]  /*bf20*/  BSYNC B0 ;  /* 0x0000000000007941 */ /* 0x000fea0003800000 */
.L_x_33:
[----:B---3--:R3:W1:Y:S01]  /*bf30*/  SHFL.IDX PT, R7, R17, 0x2, 0x181f ;  /* 0x00581f0011077f89 */ /* 0x00866200000e0000 */
[----:B------:R-:W-:Y:S03]  /*bf40*/  BSSY B0, `(.L_x_35) ;  /* 0x0000013000007945 */ /* 0x000fe60003800000 */
[----:B0-----:R3:W0:Y:S01]  /*bf50*/  SHFL.IDX PT, R6, R2, 0x2, 0x181f ;  /* 0x00581f0002067f89 */ /* 0x00162200000e0000 */
[----:B------:R-:W-:Y:S05]  /*bf60*/  @P0 BRA `(.L_x_36) ;  /* 0x0000000000400947 */ /* 0x000fea0003800000 */
[----:B------:R-:W-:Y:S02]  /*bf70*/  ULDC UR4, c[0x0][0xac8] ;  /* 0x0002b20000047ab9 */ /* 0x000fe40000000800 */
[----:B------:R-:W-:Y:S02]  /*bf80*/  ISETP.GE.AND P4, PT, R212, UR4, PT ;  /* 0x00000004d4007c0c */ /* 0x000fe4000bf86270 */
[----:B------:R-:W-:Y:S02]  /*bf90*/  ISETP.GE.AND P5, PT, R23, UR4, PT ;  /* 0x0000000417007c0c */ /* 0x000fe4000bfa6270 */
[----:B------:R-:W-:Y:S02]  /*bfa0*/  ISETP.GE.AND P6, PT, R22, UR4, PT ;  /* 0x0000000416007c0c */ /* 0x000fe4000bfc6270 */
[----:B------:R-:W-:-:S07]  /*bfb0*/  ISETP.GE.AND P3, PT, R19, UR4, PT ;  /* 0x0000000413007c0c */ /* 0x000fce000bf66270 */
[-C--:B0-----:R-:W-:Y:S02]  /*bfc0*/  @!P4 LEA R8, P0, R212, R6.reuse, 0x1 ;  /* 0x00000006d408c211 */ /* 0x081fe400078008ff */
[-C--:B------:R-:W-:Y:S02]  /*bfd0*/  @!P5 LEA R10, P1, R23, R6.reuse, 0x1 ;  /* 0x00000006170ad211 */ /* 0x080fe400078208ff */
[----:B------:R-:W-:Y:S02]  /*bfe0*/  @!P6 LEA R12, P2, R22, R6, 0x1 ;  /* 0x00000006160ce211 */ /* 0x000fe400078408ff */
[----:B-1----:R-:W-:Y:S01]  /*bff0*/  @!P3 IMAD.WIDE R4, R19, 0x2, R6 ;  /* 0x000000021304b825 */ /* 0x002fe200078e0206 */
[-C--:B------:R-:W-:Y:S02]  /*c000*/  @!P4 LEA.HI.X R9, R212, R7.reuse, R201, 0x1, P0 ;  /* 0x00000007d409c211 */ /* 0x080fe400000f0cc9 */
[-C--:B------:R-:W-:Y:S02]  /*c010*/  @!P5 LEA.HI.X R11, R23, R7.reuse, R200, 0x1, P1 ;  /* 0x00000007170bd211 */ /* 0x080fe400008f0cc8 */
[----:B------:R-:W-:Y:S01]  /*c020*/  @!P6 LEA.HI.X R13, R22, R7, R227, 0x1, P2 ;  /* 0x00000007160de211 */ /* 0x000fe200010f0ce3 */
[----:B------:R0:W-:Y:S04]  /*c030*/  @!P3 ST.E.128 desc[UR36][R4.64], R32 ;  /* 0x000000200400b985 */ /* 0x0001e8000c101d24 */
[----:B------:R0:W-:Y:S04]  /*c040*/  @!P4 ST.E.128 desc[UR36][R8.64], R64 ;  /* 0x000000400800c985 */ /* 0x0001e8000c101d24 */
[----:B------:R0:W-:Y:S04]  /*c050*/  @!P5 ST.E.128 desc[UR36][R10.64], R104 ;  /* 0x000000680a00d985 */ /* 0x0001e8000c101d24 */
[----:B------:R0:W-:Y:S02]  /*c060*/  @!P6 ST.E.128 desc[UR36][R12.64], R120 ;  /* 0x000000780c00e985 */ /* 0x0001e4000c101d24 */
.L_x_36:
[----:B------:R-:W-:Y:S05]  /*c070*/  BSYNC B0 ;  /* 0x0000000000007941 */ /* 0x000fea0003800000 */
.L_x_35:
[----:B------:R-:W-:Y:S01]  /*c080*/  R2UR UR4, R219 ;  /* 0x00000000db0472ca */ /* 0x000fe200000e0000 */
[----:B------:R-:W-:Y:S01]  /*c090*/  VIADD R0, R18, 0x60 ;  /* 0x0000006012007836 */ /* 0x000fe20000000000 */
[----:B0-----:R0:W0:Y:S01]  /*c0a0*/  SHFL.IDX PT, R5, R17, 0x3, 0x181f ;  /* 0x00781f0011057f89 */ /* 0x00102200000e0000 */
[----:B------:R-:W-:Y:S03]  /*c0b0*/  BSSY B0, `(.L_x_37) ;  /* 0x0000016000007945 */ /* 0x000fe60003800000 */
[----:B------:R-:W-:Y:S01]  /*c0c0*/  ISETP.GE.AND P0, PT, R0, R3, PT ;  /* 0x000000030000720c */ /* 0x000fe20003f06270 */
[----:B------:R0:W0:Y:S06]  /*c0d0*/  SHFL.IDX PT, R4, R2, 0x3, 0x181f ;  /* 0x00781f0002047f89 */ /* 0x00002c00000e0000 */
[----:B------:R-:W-:-:S06]  /*c0e0*/  UIADD3 UR4, UR4, 0x1, URZ ;  /* 0x0000000104047890 */ /* 0x000fcc000fffe03f */
[----:B------:R-:W-:Y:S01]  /*c0f0*/  IMAD.U32 R219, RZ, RZ, UR4 ;  /* 0x00000004ffdb7e24 */ /* 0x000fe2000f8e00ff */
[----:B------:R-:W-:Y:S06]  /*c100*/  @P0 BRA `(.L_x_38) ;  /* 0x0000000000400947 */ /* 0x000fec0003800000 */
        /* <DEDUP_REMOVED lines=8> */
[----:B--234-:R-:W-:Y:S01]  /*c190*/  @!P3 IMAD.WIDE R2, R19, 0x2, R4 ;  /* 0x000000021302b825 */ /* 0x01cfe200078e0204 */
[-C--:B-1----:R-:W-:Y:S02]  /*c1a0*/  @!P4 LEA.HI.X R7, R212, R5.reuse, R201, 0x1, P0 ;  /* 0x00000005d407c211 */ /* 0x082fe400000f0cc9 */
[-C--:B------:R-:W-:Y:S02]  /*c1b0*/  @!P5 LEA.HI.X R9, R23, R5.reuse, R200, 0x1, P1 ;  /* 0x000000051709d211 */ /* 0x080fe400008f0cc8 */
[----:B------:R-:W-:Y:S01]  /*c1c0*/  @!P6 LEA.HI.X R11, R22, R5, R227, 0x1, P2 ;  /* 0x00000005160be211 */ /* 0x000fe200010f0ce3 */
[----:B------:R0:W-:Y:S04]  /*c1d0*/  @!P3 ST.E.128 desc[UR36][R2.64], R52 ;  /* 0x000000340200b985 */ /* 0x0001e8000c101d24 */
[----:B------:R0:W-:Y:S04]  /*c1e0*/  @!P4 ST.E.128 desc[UR36][R6.64], R68 ;  /* 0x000000440600c985 */ /* 0x0001e8000c101d24 */
[----:B------:R0:W-:Y:S04]  /*c1f0*/  @!P5 ST.E.128 desc[UR36][R8.64], R108 ;  /* 0x0000006c0800d985 */ /* 0x0001e8000c101d24 */
[----:B------:R0:W-:Y:S02]  /*c200*/  @!P6 ST.E.128 desc[UR36][R10.64], R128 ;  /* 0x000000800a00e985 */ /* 0x0001e4000c101d24 */
.L_x_38:
[----:B------:R-:W-:Y:S05]  /*c210*/  BSYNC B0 ;  /* 0x0000000000007941 */ /* 0x000fea0003800000 */
.L_x_37:
[----:B------:R-:W5:Y:S01]  /*c220*/  LDC R0, c[0x0][0xc34] ;  /* 0x00030d00ff007b82 */ /* 0x000f620000000800 */
[----:B------:R-:W-:-:S13]  /*c230*/  R2UR UR4, R214 ;  /* 0x00000000d60472ca */ /* 0x000fda00000e0000 */
[----:B-----5:R-:W-:-:S13]  /*c240*/  ISETP.LE.AND P0, PT, R0, UR4, PT ;  /* 0x0000000400007c0c */ /* 0x020fda000bf03270 */
[----:B------:R-:W-:Y:S05]  /*c250*/  @!P0 BRA `(.L_x_39) ;  /* 0xffffff4800b88947 */ /* 0x000fea000383ffff */
[----:B------:R-:W-:Y:S05]  /*c260*/  EXIT ;  /* 0x000000000000794d */ /* 0x000fea0003800000 */
.L_x_5:
[----:B------:R-:W-:-:S08]  /*c270*/  NOP ;  /* 0x0000000000007918 */ /* 0x000fd00000000000 */
[----:B0-----:R-:W0:-:S00]  /*c280*/  USETMAXREG.DEALLOC.CTAPOOL 0x28 ;  /* 0x00000028000079c8 */ /* 0x001e0000080e0500 */
[----:B------:R-:W1:Y:S01]  /*c290*/  S2UR UR9, SR_CTAID.X ;  /* 0x00000000000979c3 */ /* 0x000e620000002500 */
[----:B0-----:R-:W-:Y:S01]  /*c2a0*/  MOV R0, 0x1 ;  /* 0x0000000100007802 */ /* 0x001fe20000000f00 */
[----:B------:R-:W-:Y:S02]  /*c2b0*/  IMAD.MOV.U32 R22, RZ, RZ, RZ ;  /* 0x000000ffff167224 */ /* 0x000fe400078e00ff */
[----:B------:R-:W-:-:S04]  /*c2c0*/  IMAD.MOV.U32 R25, RZ, RZ, 0x1 ;  /* 0x00000001ff197424 */ /* 0x000fc800078e00ff */
[----:B------:R-:W1:Y:S02]  /*c2d0*/  LDC R2, c[0x0][0xc34] ;  /* 0x00030d00ff027b82 */ /* 0x000e640000000800 */
[----:B-1----:R-:W-:-:S13]  /*c2e0*/  ISETP.LE.AND P0, PT, R2, UR9, PT ;  /* 0x0000000902007c0c */ /* 0x002fda000bf03270 */
[----:B------:R-:W-:Y:S05]  /*c2f0*/  @P0 BRA `(.L_x_40) ;  /* 0x0000003400c40947 */ /* 0x000fea0003800000 */
[----:B------:R-:W2:Y:S01]  /*c300*/  LDL R3, [R1+0xc] ;  /* 0x00000c0001037983 */ /* 0x000ea20000100800 */
[----:B------:R-:W-:Y:S01]  /*c310*/  IMAD.SHL.U32 R26, R27, 0x8, RZ ;  /* 0x000000081b1a7824 */ /* 0x000fe200078e00ff */
[----:B------:R-:W-:Y:S01]  /*c320*/  ULDC.64 UR6, c[0x0][0x2f0] ;  /* 0x0000bc0000067ab9 */ /* 0x000fe20000000a00 */
[----:B------:R-:W-:Y:S01]  /*c330*/  ULDC.64 UR4, c[0x0][0x418] ;  /* 0x0001060000047ab9 */ /* 0x000fe20000000a00 */
[----:B------:R-:W-:Y:S01]  /*c340*/  ULDC UR8, c[0x0][0x2b8] ;  /* 0x0000ae0000087ab9 */ /* 0x000fe20000000800 */
[----:B------:R-:W-:Y:S01]  /*c350*/  UISETP.NE.U32.AND UP0, UPT, UR4, URZ, UPT ;  /* 0x0000003f0400728c */ /* 0x000fe2000bf05070 */
[C---:B------:R-:W-:Y:S01]  /*c360*/  LOP3.LUT R0, R26.reuse, 0x1f8, RZ, 0xc0, !PT ;  /* 0x000001f81a007812 */ /* 0x040fe200078ec0ff */
[----:B------:R-:W-:Y:S01]  /*c370*/  UMOV UR39, 0x400 ;  /* 0x0000040000277882 */ /* 0x000fe20000000000 */
[----:B------:R-:W-:Y:S01]  /*c380*/  LOP3.LUT R37, R26, 0x38, RZ, 0xc0, !PT ;  /* 0x000000381a257812 */ /* 0x000fe200078ec0ff */
[----:B------:R-:W-:Y:S01]  /*c390*/  UISETP.NE.AND.EX UP0, UPT, UR5, URZ, UPT, UP0 ;  /* 0x0000003f0500728c */ /* 0x000fe2000bf05300 */
[----:B------:R-:W-:Y:S01]  /*c3a0*/  LOP3.LUT R16, R16, 0xfffffffb, RZ, 0xc0, !PT ;  /* 0xfffffffb10107812 */ /* 0x000fe200078ec0ff */
[----:B------:R-:W-:Y:S01]  /*c3b0*/  ULDC UR4, c[0x0][0x424] ;  /* 0x0001090000047ab9 */ /* 0x000fe20000000800 */
[----:B------:R-:W-:Y:S01]  /*c3c0*/  SHF.R.U32.HI R34, RZ, 0x3, R27 ;  /* 0x00000003ff227819 */ /* 0x000fe2000001161b */
[----:B------:R-:W-:Y:S01]  /*c3d0*/  USEL UR4, UR4, 0x1, UP0 ;  /* 0x0000000104047887 */ /* 0x000fe20008000000 */
[----:B------:R-:W-:Y:S01]  /*c3e0*/  STL [R1], RZ ;  /* 0x000000ff01007387 */ /* 0x000fe20000100800 */
[----:B------:R-:W-:Y:S01]  /*c3f0*/  IMAD.U32 R36, RZ, RZ, UR9 ;  /* 0x00000009ff247e24 */ /* 0x000fe2000f8e00ff */
[----:B------:R-:W-:Y:S01]  /*c400*/  LOP3.LUT R34, R34, 0xf, RZ, 0xc0, !PT ;  /* 0x0000000f22227812 */ /* 0x000fe200078ec0ff */
[----:B------:R-:W-:Y:S01]  /*c410*/  UIMAD UR38, UR4, UR6, URZ ;  /* 0x00000006042672a4 */ /* 0x000fe2000f8e023f */
[----:B------:R-:W0:Y:S01]  /*c420*/  S2UR UR6, SR_CgaCtaId ;  /* 0x00000000000679c3 */ /* 0x000e220000008800 */
[----:B------:R-:W-:Y:S01]  /*c430*/  IMAD.MOV.U32 R25, RZ, RZ, 0x1 ;  /* 0x00000001ff197424 */ /* 0x000fe200078e00ff */
[----:B------:R-:W-:Y:S01]  /*c440*/  MOV R22, RZ ;  /* 0x000000ff00167202 */ /* 0x000fe20000000f00 */
[----:B------:R-:W-:Y:S01]  /*c450*/  UIADD3 UR4, UR38, 0x4f, URZ ;  /* 0x0000004f26047890 */ /* 0x000fe2000fffe03f */
[----:B------:R-:W-:Y:S01]  /*c460*/  ULDC UR40, c[0x0][0x448] ;  /* 0x0001120000287ab9 */ /* 0x000fe20000000800 */
[----:B------:R-:W-:-:S02]  /*c470*/  ULDC UR43, c[0x0][0xc] ;  /* 0x00000300002b7ab9 */ /* 0x000fc40000000800 */
[----:B------:R-:W-:-:S04]  /*c480*/  UIMAD.WIDE UR4, UR4, 0x66666667, URZ ;  /* 0x66666667040478a5 */ /* 0x000fc8000f8e023f */
[----:B------:R-:W-:-:S04]  /*c490*/  USHF.R.U32.HI UR4, URZ, 0x1f, UR5 ;  /* 0x0000001f3f047899 */ /* 0x000fc80008011605 */
[----:B------:R-:W-:-:S03]  /*c4a0*/  ULEA.HI.SX32 UR5, UR5, UR4, 0x1b ;  /* 0x0000000405057291 */ /* 0x000fc6000f8fda3f */
[----:B------:R-:W-:Y:S01]  /*c4b0*/  ULDC UR4, c[0x0][0x288] ;  /* 0x0000a20000047ab9 */ /* 0x000fe20000000800 */
[----:B------:R-:W-:Y:S02]  /*c4c0*/  UIADD3 UR44, UR5, -0x1, URZ ;  /* 0xffffffff052c7890 */ /* 0x000fe4000fffe03f */
[----:B------:R-:W-:Y:S02]  /*c4d0*/  UIMAD UR40, UR40, UR4, URZ ;  /* 0x00000004282872a4 */ /* 0x000fe4000f8e023f */
[----:B------:R-:W-:Y:S02]  /*c4e0*/  UIADD3 UR41, UR5, -0x2, URZ ;  /* 0xfffffffe05297890 */ /* 0x000fe4000fffe03f */
[----:B0-----:R-:W-:Y:S02]  /*c4f0*/  ULEA UR39, UR6, UR39, 0x18 ;  /* 0x0000002706277291 */ /* 0x001fe4000f8ec03f */
[----:B------:R-:W-:-:S06]  /*c500*/  UIMAD UR6, UR44, -0x50, UR38 ;  /* 0xffffffb02c0678a4 */ /* 0x000fcc000f8e0226 */
[----:B------:R-:W-:Y:S02]  /*c510*/  IADD3 R33, -R34, UR6, RZ ;  /* 0x0000000622217c10 */ /* 0x000fe4000fffe1ff */
[----:B--2---:R-:W-:Y:S02]  /*c520*/  R2UR UR10, R3 ;  /* 0x00000000030a72ca */ /* 0x004fe400000e0000 */
[----:B------:R-:W-:Y:S02]  /*c530*/  LOP3.LUT R3, R0, 0x38, R27, 0x78, !PT ;  /* 0x0000003800037812 */ /* 0x000fe400078e781b */
[----:B------:R-:W-:Y:S02]  /*c540*/  LOP3.LUT R0, R37, 0x40, RZ, 0xfc, !PT ;  /* 0x0000004025007812 */ /* 0x000fe400078efcff */
[----:B------:R-:W-:Y:S02]  /*c550*/  SHF.L.U32 R27, R27, 0x4, RZ ;  /* 0x000000041b1b7819 */ /* 0x000fe400000006ff */
[----:B------:R-:W-:-:S02]  /*c560*/  ISETP.GE.AND P2, PT, R0, UR7, PT ;  /* 0x0000000700007c0c */ /* 0x000fc4000bf46270 */
[C---:B------:R-:W-:Y:S02]  /*c570*/  ISETP.GE.AND P1, PT, R0.reuse, UR8, PT ;  /* 0x0000000800007c0c */ /* 0x040fe4000bf26270 */
[----:B------:R-:W-:Y:S01]  /*c580*/  ISETP.GE.AND P0, PT, R0, UR7, PT ;  /* 0x0000000700007c0c */ /* 0x000fe2000bf06270 */
[----:B------:R-:W-:Y:S01]  /*c590*/  ULOP3.LUT UR42, UR10, 0x2, URZ, 0xfc, !UPT ;  /* 0x000000020a2a7892 */ /* 0x000fe2000f8efc3f */
[----:B------:R-:W-:Y:S02]  /*c5a0*/  LOP3.LUT R0, R37, 0x80, RZ, 0xfc, !PT ;  /* 0x0000008025007812 */ /* 0x000fe400078efcff */
[----:B------:R-:W-:Y:S02]  /*c5b0*/  LOP3.LUT R27, R34, 0x70, R27, 0xf8, !PT ;  /* 0x00000070221b7812 */ /* 0x000fe400078ef81b */
[----:B------:R-:W-:-:S03]  /*c5c0*/  LOP3.LUT R26, R3, 0x200, R26, 0xf8, !PT ;  /* 0x00000200031a7812 */ /* 0x000fc600078ef81a */
[----:B------:R-:W-:Y:S02]  /*c5d0*/  @P2 LOP3.LUT R16, R16, 0x4, RZ, 0xfc, !PT ;  /* 0x0000000410102812 */ /* 0x000fe400078efcff */
[----:B------:R-:W-:Y:S02]  /*c5e0*/  ISETP.GE.AND P2, PT, R0, UR7, PT ;  /* 0x0000000700007c0c */ /* 0x000fe4000bf46270 */
[----:B------:R-:W-:-:S04]  /*c5f0*/  LOP3.LUT R16, R16, 0xffffdfff, RZ, 0xc0, !PT ;  /* 0xffffdfff10107812 */ /* 0x000fc800078ec0ff */
[----:B------:R-:W-:Y:S02]  /*c600*/  @P1 LOP3.LUT R16, R16, 0x2000, RZ, 0xfc, !PT ;  /* 0x0000200010101812 */ /* 0x000fe400078efcff */
[----:B------:R-:W-:Y:S02]  /*c610*/  ISETP.GE.AND P1, PT, R0, UR8, PT ;  /* 0x0000000800007c0c */ /* 0x000fe4000bf26270 */
[----:B------:R-:W-:-:S04]  /*c620*/  LOP3.LUT R16, R16, 0xffffffbf, RZ, 0xc0, !PT ;  /* 0xffffffbf10107812 */ /* 0x000fc800078ec0ff */
[----:B------:R-:W-:Y:S02]  /*c630*/  @P0 LOP3.LUT R16, R16, 0x40, RZ, 0xfc, !PT ;  /* 0x0000004010100812 */ /* 0x000fe400078efcff */
[----:B------:R-:W-:Y:S01]  /*c640*/  ISETP.GE.AND P0, PT, R0, UR7, PT ;  /* 0x0000000700007c0c */ /* 0x000fe2000bf06270 */
[----:B------:R-:W-:Y:S01]  /*c650*/  IMAD.U32 R0, RZ, RZ, UR44 ;  /* 0x0000002cff007e24 */ /* 0x000fe2000f8e00ff */
[----:B------:R-:W-:-:S03]  /*c660*/  LOP3.LUT R16, R16, 0xfffffffd, RZ, 0xc0, !PT ;  /* 0xfffffffd10107812 */ /* 0x000fc600078ec0ff */
[----:B------:R-:W-:Y:S01]  /*c670*/  IMAD R2, R0, 0x50, R27 ;  /* 0x0000005000027824 */ /* 0x000fe200078e021b */
[----:B------:R-:W-:Y:S02]  /*c680*/  @P2 LOP3.LUT R16, R16, 0x2, RZ, 0xfc, !PT ;  /* 0x0000000210102812 */ /* 0x000fe400078efcff */
[C---:B------:R-:W-:Y:S02]  /*c690*/  LOP3.LUT R0, R37.reuse, 0xc0, RZ, 0xfc, !PT ;  /* 0x000000c025007812 */ /* 0x040fe400078efcff */
[----:B------:R-:W-:Y:S01]  /*c6a0*/  LOP3.LUT R16, R16, 0xffffefff, RZ, 0xc0, !PT ;  /* 0xffffefff10107812 */ /* 0x000fe200078ec0ff */
[----:B------:R0:W-:Y:S01]  /*c6b0*/  STL [R1+0x8], R2 ;  /* 0x0000080201007387 */ /* 0x0001e20000100800 */
[----:B------:R-:W-:Y:S02]  /*c6c0*/  ISETP.GE.AND P2, PT, R37, UR7, PT ;  /* 0x0000000725007c0c */ /* 0x000fe4000bf46270 */
[----:B------:R-:W-:-:S04]  /*c6d0*/  @P1 LOP3.LUT R16, R16, 0x1000, RZ, 0xfc, !PT ;  /* 0x0000100010101812 */ /* 0x000fc800078efcff */
[----:B------:R-:W-:-:S04]  /*c6e0*/  LOP3.LUT R16, R16, 0xffffffdf, RZ, 0xc0, !PT ;  /* 0xffffffdf10107812 */ /* 0x000fc800078ec0ff */
[----:B------:R-:W-:Y:S02]  /*c6f0*/  @P0 LOP3.LUT R16, R16, 0x20, RZ, 0xfc, !PT ;  /* 0x0000002010100812 */ /* 0x000fe400078efcff */
[----:B------:R-:W-:Y:S02]  /*c700*/  ISETP.GE.AND P0, PT, R2, UR38, PT ;  /* 0x0000002602007c0c */ /* 0x000fe4000bf06270 */
[----:B------:R-:W-:Y:S02]  /*c710*/  LOP3.LUT R16, R16, 0xfffffffe, RZ, 0xc0, !PT ;  /* 0xfffffffe10107812 */ /* 0x000fe400078ec0ff */
[----:B------:R-:W-:Y:S02]  /*c720*/  ISETP.LT.U32.AND P1, PT, R27, 0x50, !P0 ;  /* 0x000000501b00780c */ /* 0x000fe40004721070 */
[----:B------:R-:W-:Y:S02]  /*c730*/  ISETP.GE.AND P0, PT, R0, UR7, PT ;  /* 0x0000000700007c0c */ /* 0x000fe4000bf06270 */
[----:B------:R-:W-:-:S02]  /*c740*/  LOP3.LUT R16, R16, 0xfffffbff, RZ, 0xc0, !PT ;  /* 0xfffffbff10107812 */ /* 0x000fc400078ec0ff */
[----:B0-----:R-:W-:-:S05]  /*c750*/  LEA R2, R26, UR39, 0x1 ;  /* 0x000000271a027c11 */ /* 0x001fca000f8e08ff */
[----:B------:R0:W-:Y:S02]  /*c760*/  STL [R1+0x4], R2 ;  /* 0x0000040201007387 */ /* 0x0001e40000100800 */
[----:B------:R-:W-:Y:S02]  /*c770*/  @P1 LOP3.LUT R16, R16, 0x400, RZ, 0xfc, !PT ;  /* 0x0000040010101812 */ /* 0x000fe400078efcff */
[----:B------:R-:W-:Y:S02]  /*c780*/  ISETP.GE.AND P1, PT, R0, UR8, PT ;  /* 0x0000000800007c0c */ /* 0x000fe4000bf26270 */
[----:B------:R-:W-:Y:S02]  /*c790*/  @P0 LOP3.LUT R16, R16, 0x1, RZ, 0xfc, !PT ;  /* 0x0000000110100812 */ /* 0x000fe400078efcff */
[----:B------:R-:W-:Y:S02]  /*c7a0*/  ISETP.GE.AND P0, PT, R0, UR7, PT ;  /* 0x0000000700007c0c */ /* 0x000fe4000bf06270 */
[----:B------:R-:W-:-:S07]  /*c7b0*/  LOP3.LUT R16, R16, 0xfffff7ff, RZ, 0xc0, !PT ;  /* 0xfffff7ff10107812 */ /* 0x000fce00078ec0ff */
[----:B------:R-:W-:Y:S02]  /*c7c0*/  @P1 LOP3.LUT R16, R16, 0x800, RZ, 0xfc, !PT ;  /* 0x0000080010101812 */ /* 0x000fe400078efcff */
[----:B------:R-:W-:Y:S02]  /*c7d0*/  ISETP.GE.AND P1, PT, R37, UR7, PT ;  /* 0x0000000725007c0c */ /* 0x000fe4000bf26270 */
[----:B------:R-:W-:-:S04]  /*c7e0*/  LOP3.LUT R16, R16, 0xffffffef, RZ, 0xc0, !PT ;  /* 0xffffffef10107812 */ /* 0x000fc800078ec0ff */
[----:B------:R-:W-:Y:S02]  /*c7f0*/  @P0 LOP3.LUT R16, R16, 0x10, RZ, 0xfc, !PT ;  /* 0x0000001010100812 */ /* 0x000fe400078efcff */
[----:B------:R-:W-:Y:S02]  /*c800*/  ISETP.GE.AND P0, PT, R37, UR8, PT ;  /* 0x0000000825007c0c */ /* 0x000fe4000bf06270 */
[----:B------:R-:W-:-:S04]  /*c810*/  LOP3.LUT R16, R16, 0xfffffff7, RZ, 0xc0, !PT ;  /* 0xfffffff710107812 */ /* 0x000fc800078ec0ff */
[----:B------:R-:W-:-:S04]  /*c820*/  @P2 LOP3.LUT R16, R16, 0x8, RZ, 0xfc, !PT ;  /* 0x0000000810102812 */ /* 0x000fc800078efcff */
[----:B------:R-:W-:-:S04]  /*c830*/  LOP3.LUT R16, R16, 0xffffbfff, RZ, 0xc0, !PT ;  /* 0xffffbfff10107812 */ /* 0x000fc800078ec0ff */
[----:B------:R-:W-:-:S04]  /*c840*/  LOP3.LUT R16, R16, 0xffffff7f, RZ, 0xc0, !PT ;  /* 0xffffff7f10107812 */ /* 0x000fc800078ec0ff */
[----:B------:R-:W-:-:S04]  /*c850*/  @P1 LOP3.LUT R16, R16, 0x80, RZ, 0xfc, !PT ;  /* 0x0000008010101812 */ /* 0x000fc800078efcff */
[----:B0-----:R-:W-:-:S07]  /*c860*/  @P0 LOP3.LUT R16, R16, 0x4000, RZ, 0xfc, !PT ;  /* 0x0000400010100812 */ /* 0x001fce00078efcff */
.L_x_77:
[----:B0-----:R-:W0:Y:S01]  /*c870*/  LDC R0, c[0x0][0xc38] ;  /* 0x00030e00ff007b82 */ /* 0x001e220000000800 */
[----:B------:R-:W-:Y:S01]  /*c880*/  IMAD.MOV.U32 R24, RZ, RZ, R36 ;  /* 0x000000ffff187224 */ /* 0x000fe200078e0024 */
[----:B------:R-:W-:Y:S05]  /*c890*/  YIELD ;  /* 0x0000000000007946 */ /* 0x000fea0003800000 */
[----:B------:R-:W-:Y:S01]  /*c8a0*/  ULDC.64 UR4, c[0x0][0xa28] ;  /* 0x00028a0000047ab9 */ /* 0x000fe20000000a00 */
[----:B------:R-:W-:Y:S01]  /*c8b0*/  IMAD.MOV.U32 R31, RZ, RZ, RZ ;  /* 0x000000ffff1f7224 */ /* 0x000fe200078e00ff */
[----:B0-----:R-:W-:-:S13]  /*c8c0*/  ISETP.NE.AND P0, PT, R0, 0x1, PT ;  /* 0x000000010000780c */ /* 0x001fda0003f05270 */
[----:B------:R-:W0:Y:S08]  /*c8d0*/  @P0 LDC R3, c[0x0][0xc3c] ;  /* 0x00030f00ff030b82 */ /* 0x000e300000000800 */
[----:B------:R-:W1:Y:S01]  /*c8e0*/  @P0 LDC R5, c[0x0][0xc40] ;  /* 0x00031000ff050b82 */ /* 0x000e620000000800 */
[----:B0-----:R-:W-:-:S05]  /*c8f0*/  @P0 IMAD.HI.U32 R0, R36, R3, RZ ;  /* 0x0000000324000227 */ /* 0x001fca00078e00ff */
[----:B-1----:R-:W-:Y:S02]  /*c900*/  @P0 SHF.R.U32.HI R24, RZ, R5, R0 ;  /* 0x00000005ff180219 */ /* 0x002fe40000011600 */
[----:B------:R-:W0:Y:S03]  /*c910*/  LDC R0, c[0x0][0xc44] ;  /* 0x00031100ff007b82 */ /* 0x000e260000000800 */
[----:B------:R-:W-:Y:S01]  /*c920*/  IMAD.MOV.U32 R23, RZ, RZ, R24 ;  /* 0x000000ffff177224 */ /* 0x000fe200078e0018 */
[----:B0-----:R-:W-:-:S13]  /*c930*/  ISETP.NE.AND P0, PT, R0, 0x1, PT ;  /* 0x000000010000780c */ /* 0x001fda0003f05270 */
[----:B------:R-:W0:Y:S02]  /*c940*/  @P0 LDC.64 R2, c[0x0][0xc48] ;  /* 0x00031200ff020b82 */ /* 0x000e240000000a00 */
[----:B0-----:R-:W-:-:S05]  /*c950*/  @P0 IMAD.HI.U32 R0, R24, R2, RZ ;  /* 0x0000000218000227 */ /* 0x001fca00078e00ff */
[----:B------:R-:W-:Y:S02]  /*c960*/  @P0 SHF.R.U32.HI R23, RZ, R3, R0 ;  /* 0x00000003ff170219 */ /* 0x000fe40000011600 */
[----:B------:R-:W-:-:S04]  /*c970*/  ISETP.NE.U32.AND P0, PT, RZ, UR4, PT ;  /* 0x00000004ff007c0c */ /* 0x000fc8000bf05070 */
[----:B------:R-:W-:-:S13]  /*c980*/  ISETP.NE.AND.EX P0, PT, RZ, UR5, PT, P0 ;  /* 0x00000005ff007c0c */ /* 0x000fda000bf05300 */
[----:B------:R-:W0:Y:S01]  /*c990*/  @P0 LDC.64 R2, c[0x0][0xa28] ;  /* 0x00028a00ff020b82 */ /* 0x000e220000000a00 */
[----:B------:R-:W-:-:S04]  /*c9a0*/  UIADD3 UR4, UR39, 0x24400, URZ ;  /* 0x0002440027047890 */ /* 0x000fc8000fffe03f */
[----:B------:R-:W-:Y:S01]  /*c9b0*/  ULOP3.LUT UP0, URZ, UR4, 0x3ff, URZ, 0xc0, !UPT ;  /* 0x000003ff043f7892 */ /* 0x000fe2000f80c03f */
[----:B0-----:R-:W-:-:S05]  /*c9c0*/  @P0 IMAD.WIDE R2, R23, 0x4, R2 ;  /* 0x0000000417020825 */ /* 0x001fca00078e0202 */
[----:B------:R0:W5:Y:S01]  /*c9d0*/  @P0 LDG.E R31, desc[UR36][R2.64] ;  /* 0x00000024021f0981 */ /* 0x000162000c1e1900 */
[----:B------:R-:W-:-:S13]  /*c9e0*/  PLOP3.LUT P0, PT, PT, PT, UP0, 0x80, 0x0 ;  /* 0x000000000000781c */ /* 0x000fda0003f0f008 */
[----:B0-----:R-:W-:Y:S05]  /*c9f0*/  @!P0 BRA `(.L_x_41) ;  /* 0x0000000000408947 */ /* 0x001fea0003800000 */
[----:B------:R-:W-:Y:S01]  /*ca00*/  MOV R2, 0x0 ;  /* 0x0000000000027802 */ /* 0x000fe20000000f00 */
[----:B------:R-:W-:Y:S01]  /*ca10*/  ULDC.64 UR4, c[0x4][0xa8] ;  /* 0x01002a0000047ab9 */ /* 0x000fe20000000a00 */
[----:B------:R-:W-:Y:S01]  /*ca20*/  ULDC.64 UR6, c[0x4][0xb0] ;  /* 0x01002c0000067ab9 */ /* 0x000fe20000000a00 */
[----:B------:R-:W-:Y:S01]  /*ca30*/  MOV R4, UR4 ;  /* 0x0000000400047c02 */ /* 0x000fe20008000f00 */
[----:B------:R-:W-:Y:S01]  /*ca40*/  IMAD.U32 R5, RZ, RZ, UR5 ;  /* 0x00000005ff057e24 */ /* 0x000fe2000f8e00ff */
[----:B------:R-:W-:Y:S01]  /*ca50*/  ULDC.64 UR4, c[0x4][0x8] ;  /* 0x0100020000047ab9 */ /* 0x000fe20000000a00 */
[----:B------:R-:W0:Y:S01]  /*ca60*/  LDC.64 R2, c[0x4][R2] ;  /* 0x0100000002027b82 */ /* 0x000e220000000a00 */
[----:B------:R-:W-:Y:S01]  /*ca70*/  IMAD.U32 R6, RZ, RZ, UR6 ;  /* 0x00000006ff067e24 */ /* 0x000fe2000f8e00ff */
[----:B------:R-:W-:Y:S01]  /*ca80*/  MOV R10, UR4 ;  /* 0x00000004000a7c02 */ /* 0x000fe20008000f00 */
[----:B------:R-:W-:Y:S01]  /*ca90*/  IMAD.U32 R7, RZ, RZ, UR7 ;  /* 0x00000007ff077e24 */ /* 0x000fe2000f8e00ff */
[----:B------:R-:W-:Y:S01]  /*caa0*/  MOV R13, RZ ;  /* 0x000000ff000d7202 */ /* 0x000fe20000000f00 */
[----:B------:R-:W-:-:S02]  /*cab0*/  IMAD.U32 R11, RZ, RZ, UR5 ;  /* 0x00000005ff0b7e24 */ /* 0x000fc4000f8e00ff */
[----:B------:R-:W-:Y:S02]  /*cac0*/  IMAD.MOV.U32 R8, RZ, RZ, 0x70 ;  /* 0x00000070ff087424 */ /* 0x000fe400078e00ff */
[----:B------:R-:W-:-:S07]  /*cad0*/  IMAD.MOV.U32 R12, RZ, RZ, 0x1 ;  /* 0x00000001ff0c7424 */ /* 0x000fce00078e00ff */
[----:B------:R-:W-:-:S07]  /*cae0*/  LEPC R20, `(.L_x_41) ;  /* 0x000000001014794e */ /* 0x000fce0000000000 */
[----:B0----5:R-:W-:Y:S05]  /*caf0*/  CALL.ABS.NOINC R2 ;  /* 0x0000000002007343 */ /* 0x021fea0003c00000 */
.L_x_41:
[----:B------:R-:W-:-:S04]  /*cb00*/  UIADD3 UR4, UR39, 0x400, URZ ;  /* 0x0000040027047890 */ /* 0x000fc8000fffe03f */
[----:B------:R-:W-:-:S06]  /*cb10*/  ULOP3.LUT UP0, URZ, UR4, 0x3ff, URZ, 0xc0, !UPT ;  /* 0x000003ff043f7892 */ /* 0x000fcc000f80c03f */
[----:B------:R-:W-:-:S13]  /*cb20*/  PLOP3.LUT P0, PT, PT, PT, UP0, 0x80, 0x0 ;  /* 0x000000000000781c */ /* 0x000fda0003f0f008 */
[----:B------:R-:W-:Y:S05]  /*cb30*/  @!P0 BRA `(.L_x_42) ;  /* 0x00000000007c8947 */ /* 0x000fea0003800000 */
[----:B------:R-:W-:Y:S01]  /*cb40*/  MOV R17, 0x0 ;  /* 0x0000000000117802 */ /* 0x000fe20000000f00 */
[----:B------:R-:W-:Y:S01]  /*cb50*/  ULDC.64 UR6, c[0x4][0xa8] ;  /* 0x01002a0000067ab9 */ /* 0x000fe20000000a00 */
[----:B------:R-:W-:Y:S01]  /*cb60*/  ULDC.64 UR8, c[0x4][0xb0] ;  /* 0x01002c0000087ab9 */ /* 0x000fe20000000a00 */
[----:B------:R-:W-:Y:S01]  /*cb70*/  ULDC.64 UR4, c[0x4][0x10] ;  /* 0x0100040000047ab9 */ /* 0x000fe20000000a00 */
[----:B------:R0:W1:Y:S01]  /*cb80*/  LDC.64 R2, c[0x4][R17] ;  /* 0x0100000011027b82 */ /* 0x0000620000000a00 */
[----:B------:R-:W-:Y:S01]  /*cb90*/  IMAD.U32 R4, RZ, RZ, UR6 ;  /* 0x00000006ff047e24 */ /* 0x000fe2000f8e00ff */
[----:B------:R-:W-:Y:S01]  /*cba0*/  MOV R7, UR9 ;  /* 0x0000000900077c02 */ /* 0x000fe20008000f00 */
[----:B------:R-:W-:Y:S01]  /*cbb0*/  IMAD.U32 R5, RZ, RZ, UR7 ;  /* 0x00000007ff057e24 */ /* 0x000fe2000f8e00ff */
[----:B------:R-:W-:Y:S01]  /*cbc0*/  MOV R12, 0x1 ;  /* 0x00000001000c7802 */ /* 0x000fe20000000f00 */
[----:B------:R-:W-:Y:S02]  /*cbd0*/  IMAD.U32 R6, RZ, RZ, UR8 ;  /* 0x00000008ff067e24 */ /* 0x000fe4000f8e00ff */
[----:B------:R-:W-:-:S02]  /*cbe0*/  IMAD.U32 R10, RZ, RZ, UR4 ;  /* 0x00000004ff0a7e24 */ /* 0x000fc4000f8e00ff */
[----:B------:R-:W-:Y:S02]  /*cbf0*/  IMAD.U32 R11, RZ, RZ, UR5 ;  /* 0x00000005ff0b7e24 */ /* 0x000fe4000f8e00ff */
[----:B------:R-:W-:Y:S02]  /*cc00*/  IMAD.MOV.U32 R8, RZ, RZ, 0x70 ;  /* 0x00000070ff087424 */ /* 0x000fe400078e00ff */
[----:B0-----:R-:W-:-:S07]  /*cc10*/  IMAD.MOV.U32 R13, RZ, RZ, RZ ;  /* 0x000000ffff0d7224 */ /* 0x001fce00078e00ff */
[----:B------:R-:W-:-:S07]  /*cc20*/  LEPC R20, `(.L_x_43) ;  /* 0x000000001014794e */ /* 0x000fce0000000000 */
[----:B-1---5:R-:W-:Y:S05]  /*cc30*/  CALL.ABS.NOINC R2 ;  /* 0x0000000002007343 */ /* 0x022fea0003c00000 */
.L_x_43:
[----:B------:R0:W1:Y:S01]  /*cc40*/  LDC.64 R2, c[0x4][R17] ;  /* 0x0100000011027b82 */ /* 0x0000620000000a00 */
[----:B------:R-:W-:Y:S01]  /*cc50*/  ULDC.64 UR4, c[0x4][0xa8] ;  /* 0x01002a0000047ab9 */ /* 0x000fe20000000a00 */
[----:B------:R-:W-:Y:S01]  /*cc60*/  ULDC.64 UR6, c[0x4][0xb0] ;  /* 0x01002c0000067ab9 */ /* 0x000fe20000000a00 */
[----:B------:R-:W-:Y:S01]  /*cc70*/  IMAD.U32 R4, RZ, RZ, UR4 ;  /* 0x00000004ff047e24 */ /* 0x000fe2000f8e00ff */
[----:B------:R-:W-:Y:S01]  /*cc80*/  MOV R6, UR6 ;  /* 0x0000000600067c02 */ /* 0x000fe20008000f00 */
[----:B------:R-:W-:Y:S01]  /*cc90*/  IMAD.U32 R5, RZ, RZ, UR5 ;  /* 0x00000005ff057e24 */ /* 0x000fe2000f8e00ff */
[----:B------:R-:W-:Y:S01]  /*cca0*/  ULDC.64 UR4, c[0x4][0x18] ;  /* 0x0100060000047ab9 */ /* 0x000fe20000000a00 */
[----:B------:R-:W-:Y:S01]  /*ccb0*/  IMAD.U32 R7, RZ, RZ, UR7 ;  /* 0x00000007ff077e24 */ /* 0x000fe2000f8e00ff */
[----:B------:R-:W-:Y:S01]  /*ccc0*/  MOV R8, 0x70 ;  /* 0x0000007000087802 */ /* 0x000fe20000000f00 */
[----:B------:R-:W-:Y:S02]  /*ccd0*/  IMAD.U32 R10, RZ, RZ, UR4 ;  /* 0x00000004ff0a7e24 */ /* 0x000fe4000f8e00ff */
[----:B------:R-:W-:-:S02]  /*cce0*/  IMAD.U32 R11, RZ, RZ, UR5 ;  /* 0x00000005ff0b7e24 */ /* 0x000fc4000f8e00ff */
[----:B------:R-:W-:Y:S02]  /*ccf0*/  IMAD.MOV.U32 R12, RZ, RZ, 0x1 ;  /* 0x00000001ff0c7424 */ /* 0x000fe400078e00ff */
[----:B0-----:R-:W-:-:S07]  /*cd00*/  IMAD.MOV.U32 R13, RZ, RZ, RZ ;  /* 0x000000ffff0d7224 */ /* 0x001fce00078e00ff */
[----:B------:R-:W-:-:S07]  /*cd10*/  LEPC R20, `(.L_x_42) ;  /* 0x000000001014794e */ /* 0x000fce0000000000 */
[----:B-1----:R-:W-:Y:S05]  /*cd20*/  CALL.ABS.NOINC R2 ;  /* 0x0000000002007343 */ /* 0x002fea0003c00000 */
.L_x_42:
[----:B------:R-:W-:Y:S01]  /*cd30*/  ULDC.64 UR4, c[0x0][0x9f8] ;  /* 0x00027e0000047ab9 */ /* 0x000fe20000000a00 */
[----:B------:R-:W-:Y:S01]  /*cd40*/  IMAD.MOV.U32 R30, RZ, RZ, R23 ;  /* 0x000000ffff1e7224 */ /* 0x000fe200078e0017 */
[----:B------:R-:W-:Y:S01]  /*cd50*/  ISETP.NE.U32.AND P0, PT, RZ, UR4, PT ;  /* 0x00000004ff007c0c */ /* 0x000fe2000bf05070 */
[----:B------:R-:W0:Y:S01]  /*cd60*/  LDC R8, c[0x0][0x430] ;  /* 0x00010c00ff087b82 */ /* 0x000e220000000800 */
[----:B------:R-:W-:Y:S01]  /*cd70*/  IADD3 R19, -R23, RZ, RZ ;  /* 0x000000ff17137210 */ /* 0x000fe20007ffe1ff */
[----:B------:R-:W-:Y:S01]  /*cd80*/  ULDC UR4, c[0x0][0xc44] ;  /* 0x0003110000047ab9 */ /* 0x000fe20000000800 */
[----:B------:R-:W-:-:S13]  /*cd90*/  ISETP.NE.AND.EX P0, PT, RZ, UR5, PT, P0 ;  /* 0x00000005ff007c0c */ /* 0x000fda000bf05300 */
[----:B------:R-:W1:Y:S02]  /*cda0*/  @P0 LDC.64 R2, c[0x0][0x9f8] ;  /* 0x00027e00ff020b82 */ /* 0x000e640000000a00 */
[----:B-1----:R-:W-:-:S05]  /*cdb0*/  @P0 IMAD.WIDE R2, R23, 0x4, R2 ;  /* 0x0000000417020825 */ /* 0x002fca00078e0202 */
[----:B------:R1:W5:Y:S01]  /*cdc0*/  @P0 LDG.E R30, desc[UR36][R2.64] ;  /* 0x00000024021e0981 */ /* 0x000362000c1e1900 */
[----:B------:R-:W-:Y:S01]  /*cdd0*/  UMOV UR5, 0xffffffff ;  /* 0xffffffff00057882 */ /* 0x000fe20000000000 */
[----:B------:R-:W-:Y:S02]  /*cde0*/  IMAD R19, R19, UR4, R24 ;  /* 0x0000000413137c24 */ /* 0x000fe4000f8e0218 */
[----:B0-----:R-:W-:Y:S05]  /*cdf0*/  BRA.DIV UR5, `(.L_x_44) ;  /* 0x0000003205547947 */ /* 0x001fea000b800000 */
.L_x_94:
[----:B------:R-:W2:Y:S01]  /*ce00*/  LDL R0, [R1+0x8] ;  /* 0x0000080001007983 */ /* 0x000ea20000100800 */
[----:B------:R-:W-:Y:S02]  /*ce10*/  ISETP.NE.AND P0, PT, R8, 0x1, PT ;  /* 0x000000010800780c */ /* 0x000fe40003f05270 */
[C---:B------:R-:W-:Y:S02]  /*ce20*/  LOP3.LUT P1, RZ, R16.reuse, 0x400, RZ, 0xc0, !PT ;  /* 0x0000040010ff7812 */ /* 0x040fe4000782c0ff */
[----:B-----5:R-:W-:Y:S02]  /*ce30*/  SHF.R.S32.HI R32, RZ, 0x1f, R30 ;  /* 0x0000001fff207819 */ /* 0x020fe4000001141e */
[----:B------:R-:W-:-:S07]  /*ce40*/  LOP3.LUT R16, R16, 0xfffffdff, RZ, 0xc0, !PT ;  /* 0xfffffdff10107812 */ /* 0x000fce00078ec0ff */
[----:B-1----:R-:W0:Y:S01]  /*ce50*/  @P0 LDC R3, c[0x0][0x434] ;  /* 0x00010d00ff030b82 */ /* 0x002e220000000800 */
[----:B------:R-:W-:-:S07]  /*ce60*/  @P0 LOP3.LUT R16, R16, 0x200, RZ, 0xfc, !PT ;  /* 0x0000020010100812 */ /* 0x000fce00078efcff */
[----:B------:R-:W1:Y:S08]  /*ce70*/  @P0 LDC R5, c[0x0][0x438] ;  /* 0x00010e00ff050b82 */ /* 0x000e700000000800 */
[----:B------:R-:W3:Y:S01]  /*ce80*/  @P1 LDC.64 R6, c[0x0][0x428] ;  /* 0x00010a00ff061b82 */ /* 0x000ee20000000a00 */
[----:B------:R-:W-:Y:S02]  /*ce90*/  LOP3.LUT R16, R16, 0xfffffeff, RZ, 0xc0, !PT ;  /* 0xfffffeff10107812 */ /* 0x000fe400078ec0ff */
[----:B------:R-:W-:Y:S01]  /*cea0*/  SHF.R.S32.HI R29, RZ, 0x1f, R19 ;  /* 0x0000001fff1d7819 */ /* 0x000fe20000011413 */
[----:B--2---:R-:W-:-:S04]  /*ceb0*/  IMAD.IADD R0, R0, 0x1, R31 ;  /* 0x0000000100007824 */ /* 0x004fc800078e021f */
[----:B0-----:R-:W-:-:S04]  /*cec0*/  @P0 IMAD.HI.U32 R2, R0, R3, RZ ;  /* 0x0000000300020227 */ /* 0x001fc800078e00ff */
[----:B------:R-:W-:Y:S01]  /*ced0*/  IMAD.MOV.U32 R9, RZ, RZ, R0 ;  /* 0x000000ffff097224 */ /* 0x000fe200078e0000 */
[----:B-1----:R-:W-:Y:S01]  /*cee0*/  @P0 SHF.R.U32.HI R9, RZ, R5, R2 ;  /* 0x00000005ff090219 */ /* 0x002fe20000011602 */
[----:B---3--:R-:W-:Y:S01]  /*cef0*/  @P1 IMAD R2, R32, R6, RZ ;  /* 0x0000000620021224 */ /* 0x008fe200078e02ff */
[----:B------:R-:W0:Y:S02]  /*cf00*/  @P1 LDC.64 R4, c[0x0][0x418] ;  /* 0x00010600ff041b82 */ /* 0x000e240000000a00 */
[--C-:B------:R-:W-:Y:S01]  /*cf10*/  @P1 SHF.R.S32.HI R3, RZ, 0x1f, R9.reuse ;  /* 0x0000001fff031819 */ /* 0x100fe20000011409 */
[----:B------:R-:W-:Y:S02]  /*cf20*/  @P1 IMAD R7, R30, R7, R2 ;  /* 0x000000071e071224 */ /* 0x000fe400078e0202 */
[----:B------:R-:W-:-:S04]  /*cf30*/  @P1 IMAD.MOV.U32 R2, RZ, RZ, R9 ;  /* 0x000000ffff021224 */ /* 0x000fc800078e0009 */
[----:B------:R-:W-:-:S04]  /*cf40*/  @P1 IMAD.WIDE.U32 R2, R30, R6, R2 ;  /* 0x000000061e021225 */ /* 0x000fc800078e0002 */
[----:B------:R-:W-:Y:S01]  /*cf50*/  IMAD.MOV.U32 R6, RZ, RZ, RZ ;  /* 0x000000ffff067224 */ /* 0x000fe200078e00ff */
[----:B------:R-:W-:Y:S02]  /*cf60*/  @P1 IADD3 R3, R3, R7, RZ ;  /* 0x0000000703031210 */ /* 0x000fe40007ffe0ff */
[----:B0-----:R-:W-:-:S04]  /*cf70*/  @P1 LEA R4, P0, R2, R4, 0x2 ;  /* 0x0000000402041211 */ /* 0x001fc800078010ff */
[----:B------:R-:W-:Y:S01]  /*cf80*/  @P1 LEA.HI.X R5, R2, R5, R3, 0x2, P0 ;  /* 0x0000000502051211 */ /* 0x000fe200000f1403 */
[----:B------:R-:W-:-:S04]  /*cf90*/  IMAD.MOV R3, RZ, RZ, -R9 ;  /* 0x000000ffff037224 */ /* 0x000fc800078e0a09 */
[----:B------:R0:W5:Y:S02]  /*cfa0*/  @P1 LDG.E R6, desc[UR36][R4.64] ;  /* 0x0000002404061981 */ /* 0x000164000c1e1900 */
[----:B0-----:R-:W-:Y:S02]  /*cfb0*/  IMAD R5, R8, R3, R0 ;  /* 0x0000000308057224 */ /* 0x001fe400078e0200 */
[----:B------:R-:W-:-:S05]  /*cfc0*/  IMAD.U32 R0, RZ, RZ, UR42 ;  /* 0x0000002aff007e24 */ /* 0x000fca000f8e00ff */
[----:B------:R-:W-:-:S13]  /*cfd0*/  ISETP.NE.AND P0, PT, R0, 0x3, PT ;  /* 0x000000030000780c */ /* 0x000fda0003f05270 */
[----:B------:R-:W-:Y:S01]  /*cfe0*/  @P0 LOP3.LUT R16, R16, 0x100, RZ, 0xfc, !PT ;  /* 0x0000010010100812 */ /* 0x000fe200078efcff */
[----:B------:R-:W-:Y:S06]  /*cff0*/  @!P0 BRA `(.L_x_45) ;  /* 0x0000000000048947 */ /* 0x000fec0003800000 */
[----:B------:R-:W-:Y:S01]  /*d000*/  BPT.TRAP 0x1 ;  /* 0x000000040000795c */ /* 0x000fe20000300000 */
.L_x_45:
[----:B------:R-:W-:Y:S01]  /*d010*/  SHF.R.S32.HI R7, RZ, 0x1f, R5 ;  /* 0x0000001fff077819 */ /* 0x000fe20000011405 */
[----:B------:R-:W-:Y:S01]  /*d020*/  ULDC.64 UR4, c[0x0][0x328] ;  /* 0x0000ca0000047ab9 */ /* 0x000fe20000000a00 */
[----:B-----5:R-:W-:Y:S01]  /*d030*/  SHF.R.S32.HI R4, RZ, 0x1f, R6 ;  /* 0x0000001fff047819 */ /* 0x020fe20000011406 */
[----:B------:R-:W-:Y:S01]  /*d040*/  IMAD.WIDE.U32 R2, R5, UR4, RZ ;  /* 0x0000000405027c25 */ /* 0x000fe2000f8e00ff */
[----:B------:R-:W-:Y:S03]  /*d050*/  BSSY B0, `(.L_x_46) ;  /* 0x0000015000007945 */ /* 0x000fe60003800000 */
[----:B------:R-:W-:-:S04]  /*d060*/  IMAD R0, R7, UR4, RZ ;  /* 0x0000000407007c24 */ /* 0x000fc8000f8e02ff */
[----:B------:R-:W-:Y:S01]  /*d070*/  IMAD R9, R5, UR5, R0 ;  /* 0x0000000505097c24 */ /* 0x000fe2000f8e0200 */
[----:B------:R-:W-:-:S04]  /*d080*/  ULDC.64 UR4, c[0x0][0x338] ;  /* 0x0000ce0000047ab9 */ /* 0x000fc80000000a00 */
[----:B------:R-:W-:Y:S01]  /*d090*/  IADD3 R3, R3, R9, RZ ;  /* 0x0000000903037210 */ /* 0x000fe20007ffe0ff */
[----:B------:R-:W-:-:S04]  /*d0a0*/  IMAD R9, R4, UR4, RZ ;  /* 0x0000000404097c24 */ /* 0x000fc8000f8e02ff */
[C---:B------:R-:W-:Y:S02]  /*d0b0*/  IMAD R9, R6.reuse, UR5, R9 ;  /* 0x0000000506097c24 */ /* 0x040fe4000f8e0209 */
[----:B------:R-:W-:Y:S01]  /*d0c0*/  IMAD.WIDE.U32 R2, R6, UR4, R2 ;  /* 0x0000000406027c25 */ /* 0x000fe2000f8e0002 */
[----:B------:R-:W-:-:S03]  /*d0d0*/  ULDC.64 UR4, c[0x0][0x330] ;  /* 0x0000cc0000047ab9 */ /* 0x000fc60000000a00 */
[----:B------:R-:W-:Y:S02]  /*d0e0*/  IMAD.IADD R3, R3, 0x1, R9 ;  /* 0x0000000103037824 */ /* 0x000fe400078e0209 */
[----:B------:R-:W-:Y:S02]  /*d0f0*/  IMAD R0, R29, UR4, RZ ;  /* 0x000000041d007c24 */ /* 0x000fe4000f8e02ff */
[----:B------:R-:W-:-:S04]  /*d100*/  IMAD.WIDE.U32 R2, R19, UR4, R2 ;  /* 0x0000000413027c25 */ /* 0x000fc8000f8e0002 */
[----:B------:R-:W-:Y:S01]  /*d110*/  IMAD R9, R19, UR5, R0 ;  /* 0x0000000513097c24 */ /* 0x000fe2000f8e0200 */
[----:B------:R-:W-:Y:S01]  /*d120*/  ULDC.64 UR4, c[0x0][0x318] ;  /* 0x0000c60000047ab9 */ /* 0x000fe20000000a00 */
[----:B------:R-:W-:Y:S02]  /*d130*/  LEA R0, R22, UR39, 0x3 ;  /* 0x0000002716007c11 */ /* 0x000fe4000f8e18ff */
[----:B------:R-:W-:Y:S01]  /*d140*/  LEA R17, P0, R2, UR4, 0x1 ;  /* 0x0000000402117c11 */ /* 0x000fe2000f8008ff */
[----:B------:R-:W-:-:S05]  /*d150*/  IMAD.IADD R3, R3, 0x1, R9 ;  /* 0x0000000103037824 */ /* 0x000fca00078e0209 */
[----:B------:R-:W-:Y:S02]  /*d160*/  LEA.HI.X R18, R2, UR5, R3, 0x1, P0 ;  /* 0x0000000502127c11 */ /* 0x000fe400080f0c03 */
[----:B------:R-:W-:-:S04]  /*d170*/  SHF.L.U32 R3, R25, 0x1f, RZ ;  /* 0x0000001f19037819 */ /* 0x000fc800000006ff */
[----:B------:R-:W0:Y:S02]  /*d180*/  SYNCS.PHASECHK.TRANS64.TRYWAIT P0, [R0+URZ+0x38840], R3 ;  /* 0x03884003000075a7 */ /* 0x000e24000800017f */
[----:B0-----:R-:W-:Y:S05]  /*d190*/  @!P0 BRA `(.L_x_47) ;  /* 0x0000002c00a08947 */ /* 0x001fea0003800000 */
.L_x_95:
[----:B------:R-:W-:Y:S05]  /*d1a0*/  BSYNC B0 ;  /* 0x0000000000007941 */ /* 0x000fea0003800000 */
.L_x_46:
[----:B------:R-:W-:Y:S02]  /*d1b0*/  ULDC.64 UR4, c[0x0][0x300] ;  /* 0x0000c00000047ab9 */ /* 0x000fe40000000a00 */
[----:B------:R-:W-:-:S04]  /*d1c0*/  IMAD R2, R7, UR4, RZ ;  /* 0x0000000407027c24 */ /* 0x000fc8000f8e02ff */
[C---:B------:R-:W-:Y:S02]  /*d1d0*/  IMAD R7, R5.reuse, UR5, R2 ;  /* 0x0000000505077c24 */ /* 0x040fe4000f8e0202 */
[----:B0-----:R-:W-:Y:S01]  /*d1e0*/  IMAD.WIDE.U32 R2, R5, UR4, RZ ;  /* 0x0000000405027c25 */ /* 0x001fe2000f8e00ff */
[----:B------:R-:W-:-:S03]  /*d1f0*/  ULDC.64 UR4, c[0x0][0x310] ;  /* 0x0000c40000047ab9 */ /* 0x000fc60000000a00 */
[----:B------:R-:W-:Y:S02]  /*d200*/  IMAD.IADD R3, R3, 0x1, R7 ;  /* 0x0000000103037824 */ /* 0x000fe400078e0207 */
[----:B------:R-:W-:Y:S02]  /*d210*/  IMAD R5, R4, UR4, RZ ;  /* 0x0000000404057c24 */ /* 0x000fe4000f8e02ff */
[----:B------:R-:W-:-:S04]  /*d220*/  IMAD.WIDE.U32 R2, R6, UR4, R2 ;  /* 0x0000000406027c25 */ /* 0x000fc8000f8e0002 */
[----:B------:R-:W-:Y:S01]  /*d230*/  IMAD R5, R6, UR5, R5 ;  /* 0x0000000506057c24 */ /* 0x000fe2000f8e0205 */
[----:B------:R-:W-:Y:S02]  /*d240*/  ULDC.64 UR4, c[0x0][0x308] ;  /* 0x0000c20000047ab9 */ /* 0x000fe40000000a00 */
[----:B------:R-:W-:Y:S02]  /*d250*/  IMAD R4, R29, UR4, RZ ;  /* 0x000000041d047c24 */ /* 0x000fe4000f8e02ff */
[----:B------:R-:W-:Y:S02]  /*d260*/  IADD3 R3, R3, R5, RZ ;  /* 0x0000000503037210 */ /* 0x000fe40007ffe0ff */
[C---:B------:R-:W-:Y:S02]  /*d270*/  IMAD R5, R19.reuse, UR5, R4 ;  /* 0x0000000513057c24 */ /* 0x040fe4000f8e0204 */
[----:B------:R-:W-:Y:S01]  /*d280*/  IMAD.WIDE.U32 R2, R19, UR4, R2 ;  /* 0x0000000413027c25 */ /* 0x000fe2000f8e0002 */
[----:B------:R-:W-:-:S03]  /*d290*/  ULDC.64 UR4, c[0x0][0x2e8] ;  /* 0x0000ba0000047ab9 */ /* 0x000fc60000000a00 */
[----:B------:R-:W-:Y:S01]  /*d2a0*/  IMAD.IADD R3, R3, 0x1, R5 ;  /* 0x0000000103037824 */ /* 0x000fe200078e0205 */
[----:B------:R-:W-:Y:S01]  /*d2b0*/  LEA R4, P0, R2, UR4, 0x1 ;  /* 0x0000000402047c11 */ /* 0x000fe2000f8008ff */
[----:B------:R-:W-:Y:S01]  /*d2c0*/  UMOV UR4, 0xffffffff ;  /* 0xffffffff00047882 */ /* 0x000fe20000000000 */
[----:B------:R-:W-:Y:S02]  /*d2d0*/  IMAD R5, R22, 0x5000, R26 ;  /* 0x0000500016057824 */ /* 0x000fe400078e021a */
[----:B------:R-:W-:Y:S01]  /*d2e0*/  LEA.HI.X R6, R2, UR5, R3, 0x1, P0 ;  /* 0x0000000502067c11 */ /* 0x000fe200080f0c03 */
[----:B------:R-:W-:Y:S08]  /*d2f0*/  BRA.DIV UR4, `(.L_x_48) ;  /* 0x0000002e045c7947 */ /* 0x000ff0000b800000 */
[----:B------:R-:W0:Y:S01]  /*d300*/  SHFL.IDX PT, R14, R4, RZ, 0x181f ;  /* 0x00181fff040e7589 */ /* 0x000e2200000e0000 */
[----:B------:R-:W-:Y:S02]  /*d310*/  ISETP.GE.AND P0, PT, R33, 0x1, PT ;  /* 0x000000012100780c */ /* 0x000fe40003f06270 */
[C---:B------:R-:W-:Y:S01]  /*d320*/  LOP3.LUT P5, RZ, R16.reuse, 0x8, RZ, 0xc0, !PT ;  /* 0x0000000810ff7812 */ /* 0x040fe200078ac0ff */
[----:B------:R-:W1:Y:S01]  /*d330*/  SHFL.IDX PT, R2, R6, RZ, 0x181f ;  /* 0x00181fff06027589 */ /* 0x000e6200000e0000 */
[C---:B------:R-:W-:Y:S02]  /*d340*/  LOP3.LUT P4, RZ, R16.reuse, 0x4, RZ, 0xc0, !PT ;  /* 0x0000000410ff7812 */ /* 0x040fe4000788c0ff */
[C---:B------:R-:W-:Y:S01]  /*d350*/  LOP3.LUT P3, RZ, R16.reuse, 0x2, RZ, 0xc0, !PT ;  /* 0x0000000210ff7812 */ /* 0x040fe2000786c0ff */
[----:B------:R-:W-:Y:S01]  /*d360*/  SHFL.IDX PT, R8, R6, 0x1, 0x181f ;  /* 0x00381f0006087f89 */ /* 0x000fe200000e0000 */
[----:B------:R-:W-:-:S05]  /*d370*/  LOP3.LUT P2, RZ, R16, 0x1, RZ, 0xc0, !PT ;  /* 0x0000000110ff7812 */ /* 0x000fca000784c0ff */
[----:B------:R-:W-:Y:S02]  /*d380*/  @P0 LEA R7, R5, UR39, 0x1 ;  /* 0x0000002705070c11 */ /* 0x000fe4000f8e08ff */
[----:B0-----:R-:W-:-:S05]  /*d390*/  @P0 LEA R14, P1, R37, R14, 0x1 ;  /* 0x0000000e250e0211 */ /* 0x001fca00078208ff */
[----:B-1----:R-:W-:Y:S02]  /*d3a0*/  @P0 IMAD.X R3, RZ, RZ, R2, P1 ;  /* 0x000000ffff030224 */ /* 0x002fe400008e0602 */
[----:B------:R-:W-:Y:S02]  /*d3b0*/  @P0 IMAD.MOV.U32 R2, RZ, RZ, R14 ;  /* 0x000000ffff020224 */ /* 0x000fe400078e000e */
[----:B------:R-:W0:Y:S04]  /*d3c0*/  SHFL.IDX PT, R14, R4, 0x1, 0x181f ;  /* 0x00381f00040e7f89 */ /* 0x000e2800000e0000 */
[----:B------:R-:W-:Y:S04]  /*d3d0*/  @P0 LDGSTS.E.BYPASS.LTC128B.128 [R7+0x24400], desc[UR36][R2.64], !P5 ;  /* 0x2440000002070fae */ /* 0x000fe8000e901d64 */
[----:B------:R-:W-:Y:S04]  /*d3e0*/  @P0 LDGSTS.E.BYPASS.LTC128B.128 [R7+0x26c00], desc[UR36][R2.64+0x80], !P4 ;  /* 0x26c0008002070fae */ /* 0x000fe8000e101d64 */
[----:B------:R-:W-:Y:S04]  /*d3f0*/  @P0 LDGSTS.E.BYPASS.LTC128B.128 [R7+0x29400], desc[UR36][R2.64+0x100], !P3 ;  /* 0x2940010002070fae */ /* 0x000fe8000d901d64 */
[----:B------:R1:W-:Y:S01]  /*d400*/  @P0 LDGSTS.E.BYPASS.LTC128B.128 [R7+0x2bc00], desc[UR36][R2.64+0x180], !P2 ;  /* 0x2bc0018002070fae */ /* 0x0003e2000d101d64 */
[----:B------:R-:W-:-:S03]  /*d410*/  ISETP.GE.AND P0, PT, R33, 0x11, PT ;  /* 0x000000112100780c */ /* 0x000fc60003f06270 */
[----:B-1----:R-:W-:Y:S10]  /*d420*/  SHFL.IDX PT, R7, R6, 0x2, 0x181f ;  /* 0x00581f0006077f89 */ /* 0x002ff400000e0000 */
[----:B0-----:R-:W-:-:S02]  /*d430*/  @P0 LEA R14, P1, R37, R14, 0x1 ;  /* 0x0000000e250e0211 */ /* 0x001fc400078208ff */
[----:B------:R-:W-:Y:S02]  /*d440*/  @P0 LEA R21, R5, UR39, 0x1 ;  /* 0x0000002705150c11 */ /* 0x000fe4000f8e08ff */
[----:B------:R-:W-:Y:S01]  /*d450*/  @P0 IADD3.X R9, RZ, R8, RZ, P1, !PT ;  /* 0x00000008ff090210 */ /* 0x000fe20000ffe4ff */
[----:B------:R-:W-:Y:S02]  /*d460*/  @P0 IMAD.MOV.U32 R2, RZ, RZ, R14 ;  /* 0x000000ffff020224 */ /* 0x000fe400078e000e */
[----:B------:R-:W0:Y:S02]  /*d470*/  SHFL.IDX PT, R14, R4, 0x2, 0x181f ;  /* 0x00581f00040e7f89 */ /* 0x000e2400000e0000 */
[----:B------:R-:W-:-:S05]  /*d480*/  @P0 IMAD.MOV.U32 R3, RZ, RZ, R9 ;  /* 0x000000ffff030224 */ /* 0x000fca00078e0009 */
[----:B------:R-:W-:Y:S04]  /*d490*/  @P0 LDGSTS.E.BYPASS.LTC128B.128 [R21+0x24c00], desc[UR36][R2.64], !P5 ;  /* 0x24c0000002150fae */ /* 0x000fe8000e901d64 */
[----:B------:R-:W-:Y:S04]  /*d4a0*/  @P0 LDGSTS.E.BYPASS.LTC128B.128 [R21+0x27400], desc[UR36][R2.64+0x80], !P4 ;  /* 0x2740008002150fae */ /* 0x000fe8000e101d64 */
[----:B------:R-:W-:Y:S04]  /*d4b0*/  @P0 LDGSTS.E.BYPASS.LTC128B.128 [R21+0x29c00], desc[UR36][R2.64+0x100], !P3 ;  /* 0x29c0010002150fae */ /* 0x000fe8000d901d64 */
[----:B------:R1:W-:Y:S01]  /*d4c0*/  @P0 LDGSTS.E.BYPASS.LTC128B.128 [R21+0x2c400], desc[UR36][R2.64+0x180], !P2 ;  /* 0x2c40018002150fae */ /* 0x0003e2000d101d64 */
[----:B------:R-:W-:-:S13]  /*d4d0*/  ISETP.GE.AND P0, PT, R33, 0x21, PT ;  /* 0x000000212100780c */ /* 0x000fda0003f06270 */
[----:B0-----:R-:W-:Y:S02]  /*d4e0*/  @P0 LEA R14, P1, R37, R14, 0x1 ;  /* 0x0000000e250e0211 */ /* 0x001fe400078208ff */
[----:B------:R-:W-:Y:S02]  /*d4f0*/  @P0 LEA R9, R5, UR39, 0x1 ;  /* 0x0000002705090c11 */ /* 0x000fe4000f8e08ff */
[----:B-1----:R-:W-:Y:S01]  /*d500*/  @P0 MOV R2, R14 ;  /* 0x0000000e00020202 */ /* 0x002fe20000000f00 */
[----:B------:R-:W-:Y:S01]  /*d510*/  @P0 IMAD.X R7, RZ, RZ, R7, P1 ;  /* 0x000000ffff070224 */ /* 0x000fe200008e0607 */
[----:B------:R-:W0:Y:S03]  /*d520*/  SHFL.IDX PT, R14, R4, 0x3, 0x181f ;  /* 0x00781f00040e7f89 */ /* 0x000e2600000e0000 */
[----:B------:R-:W-:Y:S02]  /*d530*/  @P0 IMAD.MOV.U32 R3, RZ, RZ, R7 ;  /* 0x000000ffff030224 */ /* 0x000fe400078e0007 */
[----:B------:R-:W1:Y:S04]  /*d540*/  SHFL.IDX PT, R7, R6, 0x3, 0x181f ;  /* 0x00781f0006077f89 */ /* 0x000e6800000e0000 */
[----:B------:R-:W-:Y:S04]  /*d550*/  @P0 LDGSTS.E.BYPASS.LTC128B.128 [R9+0x25400], desc[UR36][R2.64], !P5 ;  /* 0x2540000002090fae */ /* 0x000fe8000e901d64 */
[----:B------:R-:W-:Y:S04]  /*d560*/  @P0 LDGSTS.E.BYPASS.LTC128B.128 [R9+0x27c00], desc[UR36][R2.64+0x80], !P4 ;  /* 0x27c0008002090fae */ /* 0x000fe8000e101d64 */
[----:B------:R-:W-:Y:S04]  /*d570*/  @P0 LDGSTS.E.BYPASS.LTC128B.128 [R9+0x2a400], desc[UR36][R2.64+0x100], !P3 ;  /* 0x2a40010002090fae */ /* 0x000fe8000d901d64 */
[----:B------:R2:W-:Y:S01]  /*d580*/  @P0 LDGSTS.E.BYPASS.LTC128B.128 [R9+0x2cc00], desc[UR36][R2.64+0x180], !P2 ;  /* 0x2cc0018002090fae */ /* 0x0005e2000d101d64 */
[----:B------:R-:W-:-:S13]  /*d590*/  ISETP.GE.AND P0, PT, R33, 0x31, PT ;  /* 0x000000312100780c */ /* 0x000fda0003f06270 */
[----:B0-----:R-:W-:Y:S02]  /*d5a0*/  @P0 LEA R14, P1, R37, R14, 0x1 ;  /* 0x0000000e250e0211 */ /* 0x001fe400078208ff */
[----:B------:R-:W-:-:S03]  /*d5b0*/  @P0 LEA R21, R5, UR39, 0x1 ;  /* 0x0000002705150c11 */ /* 0x000fc6000f8e08ff */
[----:B-1----:R-:W-:Y:S02]  /*d5c0*/  @P0 IMAD.X R7, RZ, RZ, R7, P1 ;  /* 0x000000ffff070224 */ /* 0x002fe400008e0607 */
[----:B--2---:R-:W-:Y:S02]  /*d5d0*/  @P0 IMAD.MOV.U32 R2, RZ, RZ, R14 ;  /* 0x000000ffff020224 */ /* 0x004fe400078e000e */
[----:B------:R0:W1:Y:S01]  /*d5e0*/  SHFL.IDX PT, R14, R4, 0x4, 0x181f ;  /* 0x00981f00040e7f89 */ /* 0x00006200000e0000 */
[----:B------:R-:W-:-:S03]  /*d5f0*/  @P0 MOV R3, R7 ;  /* 0x0000000700030202 */ /* 0x000fc60000000f00 */
[----:B------:R0:W2:Y:S04]  /*d600*/  SHFL.IDX PT, R7, R6, 0x4, 0x181f ;  /* 0x00981f0006077f89 */ /* 0x0000a800000e0000 */
[----:B------:R0:W-:Y:S04]  /*d610*/  @P0 LDGSTS.E.BYPASS.LTC128B.128 [R21+0x25c00], desc[UR36][R2.64], !P5 ;  /* 0x25c0000002150fae */ /* 0x0001e8000e901d64 */
[----:B------:R0:W-:Y:S04]  /*d620*/  @P0 LDGSTS.E.BYPASS.LTC128B.128 [R21+0x28400], desc[UR36][R2.64+0x80], !P4 ;  /* 0x2840008002150fae */ /* 0x0001e8000e101d64 */
[----:B------:R0:W-:Y:S04]  /*d630*/  @P0 LDGSTS.E.BYPASS.LTC128B.128 [R21+0x2ac00], desc[UR36][R2.64+0x100], !P3 ;  /* 0x2ac0010002150fae */ /* 0x0001e8000d901d64 */
[----:B------:R0:W-:Y:S02]  /*d640*/  @P0 LDGSTS.E.BYPASS.LTC128B.128 [R21+0x2d400], desc[UR36][R2.64+0x180], !P2 ;  /* 0x2d40018002150fae */ /* 0x0001e4000d101d64 */
.L_x_107:
[----:B------:R-:W-:Y:S01]  /*d650*/  ISETP.GE.AND P0, PT, R33, 0x41, PT ;  /* 0x000000412100780c */ /* 0x000fe20003f06270 */
[----:B------:R-:W-:-:S12]  /*d660*/  BSSY B0, `(.L_x_49) ;  /* 0x0000010000007945 */ /* 0x000fd80003800000 */
[----:B------:R-:W-:Y:S05]  /*d670*/  @!P0 BRA `(.L_x_50) ;  /* 0x0000000000388947 */ /* 0x000fea0003800000 */
[C---:B------:R-:W-:Y:S02]  /*d680*/  LOP3.LUT P4, RZ, R16.reuse, 0x8, RZ, 0xc0, !PT ;  /* 0x0000000810ff7812 */ /* 0x040fe4000788c0ff */
[C---:B------:R-:W-:Y:S02]  /*d690*/  LOP3.LUT P3, RZ, R16.reuse, 0x4, RZ, 0xc0, !PT ;  /* 0x0000000410ff7812 */ /* 0x040fe4000786c0ff */
[C---:B------:R-:W-:Y:S02]  /*d6a0*/  LOP3.LUT P2, RZ, R16.reuse, 0x2, RZ, 0xc0, !PT ;  /* 0x0000000210ff7812 */ /* 0x040fe4000784c0ff */
[----:B------:R-:W-:Y:S02]  /*d6b0*/  LOP3.LUT P1, RZ, R16, 0x1, RZ, 0xc0, !PT ;  /* 0x0000000110ff7812 */ /* 0x000fe4000782c0ff */
[----:B01----:R-:W-:Y:S02]  /*d6c0*/  LEA R2, P0, R37, R14, 0x1 ;  /* 0x0000000e25027211 */ /* 0x003fe400078008ff */
[----:B------:R-:W-:-:S03]  /*d6d0*/  LEA R5, R5, UR39, 0x1 ;  /* 0x0000002705057c11 */ /* 0x000fc6000f8e08ff */
[----:B--2---:R-:W-:-:S05]  /*d6e0*/  IMAD.X R3, RZ, RZ, R7, P0 ;  /* 0x000000ffff037224 */ /* 0x004fca00000e0607 */
[----:B------:R-:W-:Y:S01]  /*d6f0*/  @!PT LDS RZ, [RZ] ;  /* 0x00000000fffff984 */ /* 0x000fe20000000800 */
[----:B------:R-:W-:Y:S01]  /*d700*/  @!PT LDS RZ, [RZ] ;  /* 0x00000000fffff984 */ /* 0x000fe20000000800 */
[----:B------:R-:W-:Y:S01]  /*d710*/  @!PT LDS RZ, [RZ] ;  /* 0x00000000fffff984 */ /* 0x000fe20000000800 */
[----:B------:R3:W-:Y:S04]  /*d720*/  LDGSTS.E.BYPASS.LTC128B.128 [R5+0x26400], desc[UR36][R2.64], !P4 ;  /* 0x2640000002057fae */ /* 0x0007e8000e101d64 */
[----:B------:R3:W-:Y:S04]  /*d730*/  LDGSTS.E.BYPASS.LTC128B.128 [R5+0x28c00], desc[UR36][R2.64+0x80], !P3 ;  /* 0x28c0008002057fae */ /* 0x0007e8000d901d64 */
[----:B------:R3:W-:Y:S04]  /*d740*/  LDGSTS.E.BYPASS.LTC128B.128 [R5+0x2b400], desc[UR36][R2.64+0x100], !P2 ;  /* 0x2b40010002057fae */ /* 0x0007e8000d101d64 */
[----:B------:R3:W-:Y:S02]  /*d750*/  LDGSTS.E.BYPASS.LTC128B.128 [R5+0x2dc00], desc[UR36][R2.64+0x180], !P1 ;  /* 0x2dc0018002057fae */ /* 0x0007e4000c901d64 */
.L_x_50:
[----:B------:R-:W-:Y:S05]  /*d760*/  BSYNC B0 ;  /* 0x0000000000007941 */ /* 0x000fea0003800000 */
.L_x_49:
[----:B------:R-:W-:Y:S01]  /*d770*/  NOP ;  /* 0x0000000000007918 */ /* 0x000fe20000000000 */
[----:B------:R-:W-:-:S13]  /*d780*/  PLOP3.LUT P0, PT, PT, PT, PT, 0x80, 0x0 ;  /* 0x000000000000781c */ /* 0x000fda0003f0f070 */
.L_x_51:
[----:B------:R-:W-:Y:S02]  /*d790*/  PLOP3.LUT P1, PT, P1, P0, PT, 0xa2, 0x0 ;  /* 0x000000000000781c */ /* 0x000fe40000f21472 */
[----:B------:R-:W-:-:S08]  /*d7a0*/  @P0 R2UR P1, UR4, R0 ;  /* 0x00000000000402ca */ /* 0x000fd00000020000 */
[----:B------:R-:W-:-:S05]  /*d7b0*/  @P0 PLOP3.LUT P0, PT, P1, PT, PT, 0x80, 0x0 ;  /* 0x000000000000081c */ /* 0x000fca0000f0f070 */
[----:B------:R-:W-:Y:S01]  /*d7c0*/  @!P1 SYNCS.ARRIVE.TRANS64.RED.A0T1 RZ, [UR4+0x38830], RZ ;  /* 0x038830ffffff99a7 */ /* 0x000fe20008200404 */
[----:B------:R-:W-:Y:S07]  /*d7d0*/  @!P1 ARRIVES.LDGSTSBAR.64.TRANSCNT [UR4+0x38830] ;  /* 0x03883000ff0099b0 */ /* 0x000fee0008000a84 */
[----:B------:R-:W-:Y:S05]  /*d7e0*/  @P0 BRA.U.ANY `(.L_x_51) ;  /* 0xfffffffd00e80947 */ /* 0x000fea000393ffff */
[----:B------:R-:W-:Y:S01]  /*d7f0*/  NOP ;  /* 0x0000000000007918 */ /* 0x000fe20000000000 */
[----:B------:R-:W-:-:S13]  /*d800*/  LOP3.LUT P2, RZ, R16, 0x100, RZ, 0xc0, !PT ;  /* 0x0000010010ff7812 */ /* 0x000fda000784c0ff */
[----:B------:R-:W-:Y:S05]  /*d810*/  @!P2 BRA `(.L_x_52) ;  /* 0x000000000004a947 */ /* 0x000fea0003800000 */
[----:B------:R-:W-:Y:S01]  /*d820*/  BPT.TRAP 0x1 ;  /* 0x000000040000795c */ /* 0x000fe20000300000 */
.L_x_52:
[----:B------:R4:W-:Y:S02]  /*d830*/  SYNCS.ARRIVE.TRANS64.A1T0 RZ, [R0+URZ+0x38830], RZ ;  /* 0x038830ff00ff79a7 */ /* 0x0009e4000810003f */
[----:B------:R-:W-:Y:S05]  /*d840*/  WARPSYNC.ALL ;  /* 0x0000000000007948 */ /* 0x000fea0003800000 */
[----:B------:R-:W-:-:S04]  /*d850*/  UIADD3 UR4, UR39, 0x14400, URZ ;  /* 0x0001440027047890 */ /* 0x000fc8000fffe03f */
[----:B------:R-:W-:Y:S01]  /*d860*/  ULOP3.LUT UP0, URZ, UR4, 0x3ff, URZ, 0xc0, !UPT ;  /* 0x000003ff043f7892 */ /* 0x000fe2000f80c03f */
[----:B------:R-:W-:Y:S05]  /*d870*/  BAR.SYNC.DEFER_BLOCKING 0x8, 0x180 ;  /* 0x0206000000007b1d */ /* 0x000fea0000010000 */
[----:B------:R-:W-:-:S13]  /*d880*/  PLOP3.LUT P0, PT, PT, PT, UP0, 0x80, 0x0 ;  /* 0x000000000000781c */ /* 0x000fda0003f0f008 */
[----:B------:R-:W-:Y:S05]  /*d890*/  @!P0 BRA `(.L_x_53) ;  /* 0x0000000000408947 */ /* 0x000fea0003800000 */
[----:B0--3--:R-:W-:Y:S01]  /*d8a0*/  MOV R2, 0x0 ;  /* 0x0000000000027802 */ /* 0x009fe20000000f00 */
[----:B------:R-:W-:Y:S01]  /*d8b0*/  ULDC.64 UR6, c[0x4][0xa8] ;  /* 0x01002a0000067ab9 */ /* 0x000fe20000000a00 */
[----:B------:R-:W-:Y:S01]  /*d8c0*/  ULDC.64 UR8, c[0x4][0xb0] ;  /* 0x01002c0000087ab9 */ /* 0x000fe20000000a00 */
[----:B------:R-:W-:Y:S01]  /*d8d0*/  ULDC.64 UR4, c[0x4][0x20] ;  /* 0x0100080000047ab9 */ /* 0x000fe20000000a00 */
[----:B------:R-:W-:Y:S01]  /*d8e0*/  IMAD.U32 R4, RZ, RZ, UR6 ;  /* 0x00000006ff047e24 */ /* 0x000fe2000f8e00ff */
[----:B------:R-:W-:Y:S01]  /*d8f0*/  MOV R6, UR8 ;  /* 0x0000000800067c02 */ /* 0x000fe20008000f00 */
[----:B------:R-:W0:Y:S01]  /*d900*/  LDC.64 R2, c[0x4][R2] ;  /* 0x0100000002027b82 */ /* 0x000e220000000a00 */
[----:B------:R-:W-:Y:S01]  /*d910*/  IMAD.U32 R5, RZ, RZ, UR7 ;  /* 0x00000007ff057e24 */ /* 0x000fe2000f8e00ff */
[----:B------:R-:W-:Y:S01]  /*d920*/  MOV R8, 0x70 ;  /* 0x0000007000087802 */ /* 0x000fe20000000f00 */
[----:B--2---:R-:W-:Y:S02]  /*d930*/  IMAD.U32 R7, RZ, RZ, UR9 ;  /* 0x00000009ff077e24 */ /* 0x004fe4000f8e00ff */
[----:B------:R-:W-:-:S02]  /*d940*/  IMAD.U32 R10, RZ, RZ, UR4 ;  /* 0x00000004ff0a7e24 */ /* 0x000fc4000f8e00ff */
[----:B------:R-:W-:Y:S02]  /*d950*/  IMAD.U32 R11, RZ, RZ, UR5 ;  /* 0x00000005ff0b7e24 */ /* 0x000fe4000f8e00ff */
[----:B------:R-:W-:Y:S02]  /*d960*/  IMAD.MOV.U32 R12, RZ, RZ, 0x1 ;  /* 0x00000001ff0c7424 */ /* 0x000fe400078e00ff */
[----:B------:R-:W-:-:S07]  /*d970*/  IMAD.MOV.U32 R13, RZ, RZ, RZ ;  /* 0x000000ffff0d7224 */ /* 0x000fce00078e00ff */
[----:B------:R-:W-:-:S07]  /*d980*/  LEPC R20, `(.L_x_53) ;  /* 0x000000001014794e */ /* 0x000fce0000000000 */
[----:B01--4-:R-:W-:Y:S05]  /*d990*/  CALL.ABS.NOINC R2 ;  /* 0x0000000002007343 */ /* 0x013fea0003c00000 */
.L_x_53:
[----:B------:R1:W5:Y:S01]  /*d9a0*/  LDL R20, [R1+0x4] ;  /* 0x0000040001147983 */ /* 0x0003620000100800 */
[----:B----4-:R-:W4:Y:S01]  /*d9b0*/  LDC R0, c[0x0][0x448] ;  /* 0x00011200ff007b82 */ /* 0x010f220000000800 */
[----:B0--3--:R-:W-:Y:S01]  /*d9c0*/  IMAD.MOV R3, RZ, RZ, -R24 ;  /* 0x000000ffff037224 */ /* 0x009fe200078e0a18 */
[----:B------:R-:W-:Y:S01]  /*d9d0*/  ULDC UR4, c[0x0][0xc38] ;  /* 0x00030e0000047ab9 */ /* 0x000fe20000000800 */
[----:B------:R-:W-:Y:S02]  /*d9e0*/  SHF.R.S32.HI R6, RZ, 0x1f, R23 ;  /* 0x0000001fff067819 */ /* 0x000fe40000011417 */
[----:B------:R-:W-:Y:S01]  /*d9f0*/  IMAD R4, R3, UR4, R36 ;  /* 0x0000000403047c24 */ /* 0x000fe2000f8e0224 */
[----:B------:R-:W-:Y:S01]  /*da00*/  ULDC.64 UR4, c[0x0][0x2d8] ;  /* 0x0000b60000047ab9 */ /* 0x000fe20000000a00 */
[C---:B------:R-:W-:Y:S02]  /*da10*/  LOP3.LUT P2, RZ, R16.reuse, 0x4000, RZ, 0xc0, !PT ;  /* 0x0000400010ff7812 */ /* 0x040fe4000784c0ff */
[----:B------:R-:W-:-:S02]  /*da20*/  LOP3.LUT P3, RZ, R16, 0x2000, RZ, 0xc0, !PT ;  /* 0x0000200010ff7812 */ /* 0x000fc4000786c0ff */
[----:B------:R-:W-:Y:S02]  /*da30*/  SHF.L.U32 R4, R4, 0x7, RZ ;  /* 0x0000000704047819 */ /* 0x000fe400000006ff */
[C---:B------:R-:W-:Y:S02]  /*da40*/  LOP3.LUT P4, RZ, R16.reuse, 0x1000, RZ, 0xc0, !PT ;  /* 0x0000100010ff7812 */ /* 0x040fe4000788c0ff */
[----:B--2---:R-:W-:Y:S02]  /*da50*/  LOP3.LUT R7, R27, R4, RZ, 0xfc, !PT ;  /* 0x000000041b077212 */ /* 0x004fe400078efcff */
[----:B------:R-:W-:-:S03]  /*da60*/  LOP3.LUT P5, RZ, R16, 0x800, RZ, 0xc0, !PT ;  /* 0x0000080010ff7812 */ /* 0x000fc600078ac0ff */
[----:B------:R-:W-:Y:S01]  /*da70*/  IMAD.MOV.U32 R5, RZ, RZ, R7 ;  /* 0x000000ffff057224 */ /* 0x000fe200078e0007 */
[----:B----4-:R-:W-:-:S13]  /*da80*/  ISETP.NE.AND P0, PT, R0, 0x1, PT ;  /* 0x000000010000780c */ /* 0x010fda0003f05270 */
[----:B------:R-:W0:Y:S08]  /*da90*/  @P0 LDC R2, c[0x0][0x44c] ;  /* 0x00011300ff020b82 */ /* 0x000e300000000800 */
[----:B------:R-:W2:Y:S01]  /*daa0*/  @P0 LDC R9, c[0x0][0x450] ;  /* 0x00011400ff090b82 */ /* 0x000ea20000000800 */
[----:B0-----:R-:W-:-:S05]  /*dab0*/  @P0 IMAD.HI.U32 R2, R7, R2, RZ ;  /* 0x0000000207020227 */ /* 0x001fca00078e00ff */
[----:B--2---:R-:W-:Y:S01]  /*dac0*/  @P0 SHF.R.U32.HI R5, RZ, R9, R2 ;  /* 0x00000009ff050219 */ /* 0x004fe20000011602 */
[----:B------:R-:W-:-:S04]  /*dad0*/  IMAD R2, R29, UR4, RZ ;  /* 0x000000041d027c24 */ /* 0x000fc8000f8e02ff */
[C---:B------:R-:W-:Y:S02]  /*dae0*/  IMAD R9, R19.reuse, UR5, R2 ;  /* 0x0000000513097c24 */ /* 0x040fe4000f8e0202 */
[----:B------:R-:W-:Y:S01]  /*daf0*/  IMAD.WIDE.U32 R2, R19, UR4, RZ ;  /* 0x0000000413027c25 */ /* 0x000fe2000f8e00ff */
[----:B------:R-:W-:-:S03]  /*db00*/  ULDC.64 UR4, c[0x0][0x2e0] ;  /* 0x0000b80000047ab9 */ /* 0x000fc60000000a00 */
[----:B------:R-:W-:Y:S02]  /*db10*/  IMAD R6, R6, UR4, RZ ;  /* 0x0000000406067c24 */ /* 0x000fe4000f8e02ff */
[----:B------:R-:W-:Y:S02]  /*db20*/  IMAD.IADD R3, R3, 0x1, R9 ;  /* 0x0000000103037824 */ /* 0x000fe400078e0209 */
[C---:B------:R-:W-:Y:S02]  /*db30*/  IMAD R9, R23.reuse, UR5, R6 ;  /* 0x0000000517097c24 */ /* 0x040fe4000f8e0206 */
[----:B------:R-:W-:Y:S02]  /*db40*/  IMAD.MOV R6, RZ, RZ, -R5 ;  /* 0x000000ffff067224 */ /* 0x000fe400078e0a05 */
[----:B------:R-:W-:Y:S01]  /*db50*/  IMAD.WIDE.U32 R2, R23, UR4, R2 ;  /* 0x0000000417027c25 */ /* 0x000fe2000f8e0002 */
[----:B------:R-:W-:-:S03]  /*db60*/  ULDC.64 UR4, c[0x0][0x2d0] ;  /* 0x0000b40000047ab9 */ /* 0x000fc60000000a00 */
[----:B------:R-:W-:Y:S01]  /*db70*/  IMAD R7, R0, R6, R7 ;  /* 0x0000000600077224 */ /* 0x000fe200078e0207 */
[----:B------:R-:W-:Y:S02]  /*db80*/  SHF.R.S32.HI R0, RZ, 0x1f, R5 ;  /* 0x0000001fff007819 */ /* 0x000fe40000011405 */
[----:B------:R-:W-:-:S03]  /*db90*/  IADD3 R3, R3, R9, RZ ;  /* 0x0000000903037210 */ /* 0x000fc60007ffe0ff */
[----:B------:R-:W-:Y:S02]  /*dba0*/  IMAD R0, R0, UR4, RZ ;  /* 0x0000000400007c24 */ /* 0x000fe4000f8e02ff */
[----:B------:R-:W-:-:S04]  /*dbb0*/  IMAD.WIDE.U32 R2, R5, UR4, R2 ;  /* 0x0000000405027c25 */ /* 0x000fc8000f8e0002 */
[----:B------:R-:W-:Y:S01]  /*dbc0*/  IMAD R5, R5, UR5, R0 ;  /* 0x0000000505057c24 */ /* 0x000fe2000f8e0200 */
[----:B------:R-:W-:Y:S01]  /*dbd0*/  SHF.R.S32.HI R0, RZ, 0x1f, R7 ;  /* 0x0000001fff007819 */ /* 0x000fe20000011407 */
[----:B------:R-:W-:Y:S02]  /*dbe0*/  ULDC.64 UR4, c[0x0][0x2c8] ;  /* 0x0000b20000047ab9 */ /* 0x000fe40000000a00 */
[----:B------:R-:W-:Y:S02]  /*dbf0*/  IMAD.IADD R3, R3, 0x1, R5 ;  /* 0x0000000103037824 */ /* 0x000fe400078e0205 */
[----:B------:R-:W-:Y:S02]  /*dc00*/  IMAD R0, R0, UR4, RZ ;  /* 0x0000000400007c24 */ /* 0x000fe4000f8e02ff */
[----:B------:R-:W-:-:S04]  /*dc10*/  IMAD.WIDE.U32 R2, R7, UR4, R2 ;  /* 0x0000000407027c25 */ /* 0x000fc8000f8e0002 */
[----:B------:R-:W-:Y:S01]  /*dc20*/  IMAD R5, R7, UR5, R0 ;  /* 0x0000000507057c24 */ /* 0x000fe2000f8e0200 */
[----:B------:R-:W-:Y:S02]  /*dc30*/  ULDC.64 UR4, c[0x0][0x280] ;  /* 0x0000a00000047ab9 */ /* 0x000fe40000000a00 */
[----:B------:R-:W-:Y:S01]  /*dc40*/  LEA R0, P0, R2, UR4, 0x1 ;  /* 0x0000000402007c11 */ /* 0x000fe2000f8008ff */
[----:B------:R-:W-:Y:S01]  /*dc50*/  IMAD.IADD R5, R3, 0x1, R5 ;  /* 0x0000000103057824 */ /* 0x000fe200078e0205 */
[----:B------:R-:W-:-:S04]  /*dc60*/  UMOV UR4, 0xffffffff ;  /* 0xffffffff00047882 */ /* 0x000fc80000000000 */
[----:B------:R-:W-:Y:S01]  /*dc70*/  LEA.HI.X R5, R2, UR5, R5, 0x1, P0 ;  /* 0x0000000502057c11 */ /* 0x000fe200080f0c05 */
[----:B-1----:R-:W-:Y:S06]  /*dc80*/  BRA.DIV UR4, `(.L_x_54) ;  /* 0x0000002a04bc7947 */ /* 0x002fec000b800000 */
[----:B------:R-:W0:Y:S01]  /*dc90*/  SHFL.IDX PT, R14, R0, RZ, 0x181f ;  /* 0x00181fff000e7589 */ /* 0x000e2200000e0000 */
[----:B------:R-:W-:-:S03]  /*dca0*/  IMAD.IADD R4, R34, 0x1, R4 ;  /* 0x0000000122047824 */ /* 0x000fc600078e0204 */
[----:B------:R-:W1:Y:S01]  /*dcb0*/  SHFL.IDX PT, R2, R5, RZ, 0x181f ;  /* 0x00181fff05027589 */ /* 0x000e6200000e0000 */
[C---:B------:R-:W-:Y:S01]  /*dcc0*/  VIADD R7, R4.reuse, 0x10 ;  /* 0x0000001004077836 */ /* 0x040fe20000000000 */
[----:B------:R-:W-:Y:S02]  /*dcd0*/  ISETP.GE.AND P0, PT, R4, UR40, PT ;  /* 0x0000002804007c0c */ /* 0x000fe4000bf06270 */
[----:B------:R-:W-:Y:S11]  /*dce0*/  SHFL.IDX PT, R6, R5, 0x1, 0x181f ;  /* 0x00381f0005067f89 */ /* 0x000ff600000e0000 */
[----:B0-----:R-:W-:-:S04]  /*dcf0*/  @!P0 LEA R14, P1, R37, R14, 0x1 ;  /* 0x0000000e250e8211 */ /* 0x001fc800078208ff */
[----:B-1----:R-:W-:Y:S01]  /*dd00*/  @!P0 IADD3.X R3, RZ, R2, RZ, P1, !PT ;  /* 0x00000002ff038210 */ /* 0x002fe20000ffe4ff */
[----:B------:R-:W-:Y:S02]  /*dd10*/  @!P0 IMAD.MOV.U32 R2, RZ, RZ, R14 ;  /* 0x000000ffff028224 */ /* 0x000fe400078e000e */
[----:B------:R-:W0:Y:S04]  /*dd20*/  SHFL.IDX PT, R14, R0, 0x1, 0x181f ;  /* 0x00381f00000e7f89 */ /* 0x000e2800000e0000 */
[----:B-----5:R-:W-:Y:S04]  /*dd30*/  @!P0 LDGSTS.E.BYPASS.LTC128B.128 [R20+0x14400], desc[UR36][R2.64], !P2 ;  /* 0x1440000002148fae */ /* 0x020fe8000d101d64 */
[----:B------:R-:W-:Y:S04]  /*dd40*/  @!P0 LDGSTS.E.BYPASS.LTC128B.128 [R20+0x18400], desc[UR36][R2.64+0x80], !P3 ;  /* 0x1840008002148fae */ /* 0x000fe8000d901d64 */
[----:B------:R-:W-:Y:S04]  /*dd50*/  @!P0 LDGSTS.E.BYPASS.LTC128B.128 [R20+0x1c400], desc[UR36][R2.64+0x100], !P4 ;  /* 0x1c40010002148fae */ /* 0x000fe8000e101d64 */
[----:B------:R1:W-:Y:S01]  /*dd60*/  @!P0 LDGSTS.E.BYPASS.LTC128B.128 [R20+0x20400], desc[UR36][R2.64+0x180], !P5 ;  /* 0x2040018002148fae */ /* 0x0003e2000e901d64 */
[----:B------:R-:W-:-:S13]  /*dd70*/  ISETP.GE.AND P0, PT, R7, UR40, PT ;  /* 0x0000002807007c0c */ /* 0x000fda000bf06270 */
[----:B0-----:R-:W-:-:S04]  /*dd80*/  @!P0 LEA R14, P1, R37, R14, 0x1 ;  /* 0x0000000e250e8211 */ /* 0x001fc800078208ff */
[----:B-1----:R-:W-:Y:S01]  /*dd90*/  @!P0 MOV R2, R14 ;  /* 0x0000000e00028202 */ /* 0x002fe20000000f00 */
[----:B------:R-:W-:Y:S01]  /*dda0*/  @!P0 IMAD.X R7, RZ, RZ, R6, P1 ;  /* 0x000000ffff078224 */ /* 0x000fe200008e0606 */
[----:B------:R-:W0:Y:S03]  /*ddb0*/  SHFL.IDX PT, R14, R0, 0x2, 0x181f ;  /* 0x00581f00000e7f89 */ /* 0x000e2600000e0000 */
[----:B------:R-:W-:Y:S01]  /*ddc0*/  @!P0 IMAD.MOV.U32 R3, RZ, RZ, R7 ;  /* 0x000000ffff038224 */ /* 0x000fe200078e0007 */
[----:B------:R-:W1:Y:S01]  /*ddd0*/  SHFL.IDX PT, R6, R5, 0x2, 0x181f ;  /* 0x00581f0005067f89 */ /* 0x000e6200000e0000 */
[----:B------:R-:W-:-:S03]  /*dde0*/  VIADD R7, R4, 0x20 ;  /* 0x0000002004077836 */ /* 0x000fc60000000000 */
[----:B------:R-:W-:Y:S04]  /*ddf0*/  @!P0 LDGSTS.E.BYPASS.LTC128B.128 [R20+0x14c00], desc[UR36][R2.64], !P2 ;  /* 0x14c0000002148fae */ /* 0x000fe8000d101d64 */
[----:B------:R-:W-:Y:S04]  /*de00*/  @!P0 LDGSTS.E.BYPASS.LTC128B.128 [R20+0x18c00], desc[UR36][R2.64+0x80], !P3 ;  /* 0x18c0008002148fae */ /* 0x000fe8000d901d64 */
[----:B------:R-:W-:Y:S04]  /*de10*/  @!P0 LDGSTS.E.BYPASS.LTC128B.128 [R20+0x1cc00], desc[UR36][R2.64+0x100], !P4 ;  /* 0x1cc0010002148fae */ /* 0x000fe8000e101d64 */
[----:B------:R2:W-:Y:S01]  /*de20*/  @!P0 LDGSTS.E.BYPASS.LTC128B.128 [R20+0x20c00], desc[UR36][R2.64+0x180], !P5 ;  /* 0x20c0018002148fae */ /* 0x0005e2000e901d64 */
[----:B------:R-:W-:-:S13]  /*de30*/  ISETP.GE.AND P0, PT, R7, UR40, PT ;  /* 0x0000002807007c0c */ /* 0x000fda000bf06270 */
[----:B0-----:R-:W-:-:S04]  /*de40*/  @!P0 LEA R14, P1, R37, R14, 0x1 ;  /* 0x0000000e250e8211 */ /* 0x001fc800078208ff */
[----:B--2---:R-:W-:Y:S01]  /*de50*/  @!P0 MOV R2, R14 ;  /* 0x0000000e00028202 */ /* 0x004fe20000000f00 */
[----:B-1----:R-:W-:Y:S01]  /*de60*/  @!P0 IMAD.X R7, RZ, RZ, R6, P1 ;  /* 0x000000ffff078224 */ /* 0x002fe200008e0606 */
        /* <DEDUP_REMOVED lines=48> */
[----:B------:R0:W1:Y:S03]  /*e170*/  SHFL.IDX PT, R14, R0, 0x7, 0x181f ;  /* 0x00f81f00000e7f89 */ /* 0x00006600000e0000 */
[----:B------:R-:W-:Y:S01]  /*e180*/  @!P0 IMAD.MOV.U32 R3, RZ, RZ, R7 ;  /* 0x000000ffff038224 */ /* 0x000fe200078e0007 */
[----:B------:R0:W2:Y:S04]  /*e190*/  SHFL.IDX PT, R6, R5, 0x7, 0x181f ;  /* 0x00f81f0005067f89 */ /* 0x0000a800000e0000 */
[----:B------:R0:W-:Y:S04]  /*e1a0*/  @!P0 LDGSTS.E.BYPASS.LTC128B.128 [R20+0x17400], desc[UR36][R2.64], !P2 ;  /* 0x1740000002148fae */ /* 0x0001e8000d101d64 */
[----:B------:R0:W-:Y:S04]  /*e1b0*/  @!P0 LDGSTS.E.BYPASS.LTC128B.128 [R20+0x1b400], desc[UR36][R2.64+0x80], !P3 ;  /* 0x1b40008002148fae */ /* 0x0001e8000d901d64 */
[----:B------:R0:W-:Y:S04]  /*e1c0*/  @!P0 LDGSTS.E.BYPASS.LTC128B.128 [R20+0x1f400], desc[UR36][R2.64+0x100], !P4 ;  /* 0x1f40010002148fae */ /* 0x0001e8000e101d64 */
[----:B------:R0:W-:Y:S02]  /*e1d0*/  @!P0 LDGSTS.E.BYPASS.LTC128B.128 [R20+0x23400], desc[UR36][R2.64+0x180], !P5 ;  /* 0x2340018002148fae */ /* 0x0001e4000e901d64 */
.L_x_124:
[----:B0-----:R-:W3:Y:S01]  /*e1e0*/  LDL R0, [R1] ;  /* 0x0000000001007983 */ /* 0x001ee20000100800 */
[----:B------:R-:W-:-:S05]  /*e1f0*/  VIADD R4, R4, 0x70 ;  /* 0x0000007004047836 */ /* 0x000fca0000000000 */
[----:B------:R-:W-:-:S13]  /*e200*/  ISETP.GE.AND P0, PT, R4, UR40, PT ;  /* 0x0000002804007c0c */ /* 0x000fda000bf06270 */
[----:B-1----:R-:W-:-:S05]  /*e210*/  @!P0 LEA R2, P1, R37, R14, 0x1 ;  /* 0x0000000e25028211 */ /* 0x002fca00078208ff */
[----:B--2---:R-:W-:-:S05]  /*e220*/  @!P0 IMAD.X R3, RZ, RZ, R6, P1 ;  /* 0x000000ffff038224 */ /* 0x004fca00008e0606 */
[----:B------:R-:W-:Y:S01]  /*e230*/  @!PT LDS RZ, [RZ] ;  /* 0x00000000fffff984 */ /* 0x000fe20000000800 */
[----:B------:R-:W-:Y:S01]  /*e240*/  @!PT LDS RZ, [RZ] ;  /* 0x00000000fffff984 */ /* 0x000fe20000000800 */
[----:B------:R-:W-:Y:S01]  /*e250*/  @!PT LDS RZ, [RZ] ;  /* 0x00000000fffff984 */ /* 0x000fe20000000800 */
[----:B------:R0:W-:Y:S04]  /*e260*/  @!P0 LDGSTS.E.BYPASS.LTC128B.128 [R20+0x17c00], desc[UR36][R2.64], !P2 ;  /* 0x17c0000002148fae */ /* 0x0001e8000d101d64 */
[----:B------:R0:W-:Y:S04]  /*e270*/  @!P0 LDGSTS.E.BYPASS.LTC128B.128 [R20+0x1bc00], desc[UR36][R2.64+0x80], !P3 ;  /* 0x1bc0008002148fae */ /* 0x0001e8000d901d64 */
[----:B------:R0:W-:Y:S04]  /*e280*/  @!P0 LDGSTS.E.BYPASS.LTC128B.128 [R20+0x1fc00], desc[UR36][R2.64+0x100], !P4 ;  /* 0x1fc0010002148fae */ /* 0x0001e8000e101d64 */
[----:B------:R0:W-:Y:S01]  /*e290*/  @!P0 LDGSTS.E.BYPASS.LTC128B.128 [R20+0x23c00], desc[UR36][R2.64+0x180], !P5 ;  /* 0x23c0018002148fae */ /* 0x0001e2000e901d64 */
[----:B------:R-:W-:Y:S01]  /*e2a0*/  NOP ;  /* 0x0000000000007918 */ /* 0x000fe20000000000 */
[----:B------:R-:W-:Y:S02]  /*e2b0*/  SYNCS.ARRIVE.TRANS64.RED.A0T1 RZ, [UR39+0x38800], RZ ;  /* 0x038800ffffff79a7 */ /* 0x000fe40008200427 */
[----:B------:R-:W-:Y:S01]  /*e2c0*/  ARRIVES.LDGSTSBAR.64.TRANSCNT [UR39+0x38800] ;  /* 0x03880000ff0079b0 */ /* 0x000fe20008000aa7 */
[----:B---3--:R-:W-:-:S04]  /*e2d0*/  LOP3.LUT R0, R0, 0x1, RZ, 0xc, !PT ;  /* 0x0000000100007812 */ /* 0x008fc800078e0cff */
[----:B------:R-:W-:Y:S01]  /*e2e0*/  SHF.L.U32 R0, R0, 0x1f, RZ ;  /* 0x0000001f00007819 */ /* 0x000fe200000006ff */
[----:B------:R-:W-:Y:S01]  /*e2f0*/  NOP ;  /* 0x0000000000007918 */ /* 0x000fe20000000000 */
[----:B------:R-:W-:Y:S01]  /*e300*/  SYNCS.ARRIVE.TRANS64.A1T0 RZ, [UR39+0x38800], RZ ;  /* 0x038800ffffff79a7 */ /* 0x000fe20008100027 */
[----:B------:R-:W-:Y:S01]  /*e310*/  BSSY B0, `(.L_x_55) ;  /* 0x0000003000007945 */ /* 0x000fe20003800000 */
[----:B------:R-:W1:Y:S03]  /*e320*/  SYNCS.PHASECHK.TRANS64.TRYWAIT P0, [UR39+0x38820], R0 ;  /* 0x03882000ff0075a7 */ /* 0x000e660008000167 */
[----:B01----:R-:W-:Y:S05]  /*e330*/  @!P0 BRA `(.L_x_56) ;  /* 0x0000002c00c48947 */ /* 0x003fea0003800000 */
.L_x_125:
[----:B------:R-:W-:Y:S05]  /*e340*/  BSYNC B0 ;  /* 0x0000000000007941 */ /* 0x000fea0003800000 */
.L_x_55:
[----:B------:R-:W-:Y:S01]  /*e350*/  UISETP.GE.AND UP0, UPT, UR38, 0x51, UPT ;  /* 0x000000512600788c */ /* 0x000fe2000bf06270 */
[----:B------:R-:W-:-:S05]  /*e360*/  MOV R8, UR44 ;  /* 0x0000002c00087c02 */ /* 0x000fca0008000f00 */
[----:B------:R-:W-:-:S13]  /*e370*/  PLOP3.LUT P0, PT, PT, PT, UP0, 0x40, 0x0 ;  /* 0x000000000000781c */ /* 0x000fda0003f0e808 */
[----:B------:R-:W-:Y:S05]  /*e380*/  @P0 BRA `(.L_x_57) ;  /* 0x0000000c00e80947 */ /* 0x000fea0003800000 */
[----:B------:R-:W-:Y:S01]  /*e390*/  BSSY B0, `(.L_x_57) ;  /* 0x00000f9000007945 */ /* 0x000fe20003800000 */
[----:B------:R-:W-:Y:S01]  /*e3a0*/  IMAD.MOV.U32 R10, RZ, RZ, R25 ;  /* 0x000000ffff0a7224 */ /* 0x000fe200078e0019 */
[----:B------:R-:W-:Y:S01]  /*e3b0*/  MOV R28, UR44 ;  /* 0x0000002c001c7c02 */ /* 0x000fe20008000f00 */
[----:B------:R-:W-:Y:S02]  /*e3c0*/  IMAD.MOV.U32 R6, RZ, RZ, R22 ;  /* 0x000000ffff067224 */ /* 0x000fe400078e0016 */
[----:B0-----:R-:W-:-:S07]  /*e3d0*/  IMAD.U32 R0, RZ, RZ, UR41 ;  /* 0x00000029ff007e24 */ /* 0x001fce000f8e00ff */
.L_x_70:
[----:B------:R-:W0:Y:S01]  /*e3e0*/  LDC R2, c[0x0][0x430] ;  /* 0x00010c00ff027b82 */ /* 0x000e220000000800 */
[----:B------:R-:W-:Y:S02]  /*e3f0*/  ISETP.GT.U32.AND P0, PT, R27, 0x4f, PT ;  /* 0x0000004f1b00780c */ /* 0x000fe40003f04070 */
[----:B------:R-:W-:Y:S01]  /*e400*/  LOP3.LUT P2, RZ, R16, 0x100, RZ, 0xc0, !PT ;  /* 0x0000010010ff7812 */ /* 0x000fe2000784c0ff */
[----:B------:R-:W-:Y:S01]  /*e410*/  VIADD R22, R6, 0x1 ;  /* 0x0000000106167836 */ /* 0x000fe20000000000 */
[----:B------:R-:W-:-:S09]  /*e420*/  ULDC UR4, c[0x0][0x430] ;  /* 0x00010c0000047ab9 */ /* 0x000fd20000000800 */
[----:B------:R-:W1:Y:S01]  /*e430*/  @!P0 LDC.64 R4, c[0x0][0x428] ;  /* 0x00010a00ff048b82 */ /* 0x000e620000000a00 */
[----:B0-----:R-:W-:Y:S01]  /*e440*/  ISETP.NE.AND P1, PT, R2, 0x1, PT ;  /* 0x000000010200780c */ /* 0x001fe20003f25270 */
[----:B------:R-:W-:-:S04]  /*e450*/  IMAD R2, R0, 0x50, R31 ;  /* 0x0000005000027824 */ /* 0x000fc800078e021f */
[----:B------:R-:W-:-:S04]  /*e460*/  IMAD.IADD R7, R27, 0x1, R2 ;  /* 0x000000011b077824 */ /* 0x000fc800078e0202 */
[----:B------:R-:W-:-:S04]  /*e470*/  IMAD.MOV.U32 R11, RZ, RZ, R7 ;  /* 0x000000ffff0b7224 */ /* 0x000fc800078e0007 */
[----:B------:R-:W0:Y:S08]  /*e480*/  @P1 LDC R8, c[0x0][0x434] ;  /* 0x00010d00ff081b82 */ /* 0x000e300000000800 */
[----:B------:R-:W2:Y:S01]  /*e490*/  @P1 LDC R3, c[0x0][0x438] ;  /* 0x00010e00ff031b82 */ /* 0x000ea20000000800 */
[----:B0-----:R-:W-:-:S07]  /*e4a0*/  @P1 IMAD.HI.U32 R2, R7, R8, RZ ;  /* 0x0000000807021227 */ /* 0x001fce00078e00ff */
[----:B------:R-:W0:Y:S01]  /*e4b0*/  @!P0 LDC.64 R8, c[0x0][0x418] ;  /* 0x00010600ff088b82 */ /* 0x000e220000000a00 */
[----:B--2---:R-:W-:Y:S01]  /*e4c0*/  @P1 SHF.R.U32.HI R11, RZ, R3, R2 ;  /* 0x00000003ff0b1219 */ /* 0x004fe20000011602 */
[----:B-1----:R-:W-:-:S03]  /*e4d0*/  @!P0 IMAD R2, R32, R4, RZ ;  /* 0x0000000420028224 */ /* 0x002fc600078e02ff */
[--C-:B------:R-:W-:Y:S01]  /*e4e0*/  @!P0 SHF.R.S32.HI R3, RZ, 0x1f, R11.reuse ;  /* 0x0000001fff038819 */ /* 0x100fe2000001140b */
[----:B------:R-:W-:Y:S02]  /*e4f0*/  @!P0 IMAD R5, R30, R5, R2 ;  /* 0x000000051e058224 */ /* 0x000fe400078e0202 */
[----:B------:R-:W-:-:S04]  /*e500*/  @!P0 IMAD.MOV.U32 R2, RZ, RZ, R11 ;  /* 0x000000ffff028224 */ /* 0x000fc800078e000b */
[----:B------:R-:W-:-:S04]  /*e510*/  @!P0 IMAD.WIDE.U32 R2, R30, R4, R2 ;  /* 0x000000041e028225 */ /* 0x000fc800078e0002 */
[----:B------:R-:W-:Y:S01]  /*e520*/  IMAD.MOV.U32 R4, RZ, RZ, RZ ;  /* 0x000000ffff047224 */ /* 0x000fe200078e00ff */
[----:B------:R-:W-:Y:S02]  /*e530*/  @!P0 IADD3 R3, R5, R3, RZ ;  /* 0x0000000305038210 */ /* 0x000fe40007ffe0ff */
[----:B0-----:R-:W-:-:S04]  /*e540*/  @!P0 LEA R8, P1, R2, R8, 0x2 ;  /* 0x0000000802088211 */ /* 0x001fc800078210ff */
[----:B------:R-:W-:Y:S01]  /*e550*/  @!P0 LEA.HI.X R9, R2, R9, R3, 0x2, P1 ;  /* 0x0000000902098211 */ /* 0x000fe200008f1403 */
[----:B------:R-:W-:-:S04]  /*e560*/  IMAD.MOV R2, RZ, RZ, -R11 ;  /* 0x000000ffff027224 */ /* 0x000fc800078e0a0b */
[----:B------:R0:W5:Y:S01]  /*e570*/  @!P0 LDG.E R4, desc[UR36][R8.64] ;  /* 0x0000002408048981 */ /* 0x000162000c1e1900 */
[----:B------:R-:W-:Y:S01]  /*e580*/  ISETP.NE.AND P0, PT, R22, 0x2, PT ;  /* 0x000000021600780c */ /* 0x000fe20003f05270 */
[----:B------:R-:W-:-:S03]  /*e590*/  IMAD R5, R2, UR4, R7 ;  /* 0x0000000402057c24 */ /* 0x000fc6000f8e0207 */
[----:B------:R-:W-:Y:S02]  /*e5a0*/  SEL R25, RZ, 0x1, P0 ;  /* 0x00000001ff197807 */ /* 0x000fe40000000000 */
[----:B------:R-:W-:Y:S02]  /*e5b0*/  SEL R22, R22, RZ, P0 ;  /* 0x000000ff16167207 */ /* 0x000fe40000000000 */
[----:B------:R-:W-:Y:S02]  /*e5c0*/  LOP3.LUT R25, R10, R25, RZ, 0x3c, !PT ;  /* 0x000000190a197212 */ /* 0x000fe400078e3cff */
[----:B0-----:R-:W-:Y:S01]  /*e5d0*/  MOV R8, R0 ;  /* 0x0000000000087202 */ /* 0x001fe20000000f00 */
[----:B------:R-:W-:Y:S06]  /*e5e0*/  @!P2 BRA `(.L_x_58) ;  /* 0x000000000004a947 */ /* 0x000fec0003800000 */
[----:B------:R-:W-:Y:S01]  /*e5f0*/  BPT.TRAP 0x1 ;  /* 0x000000040000795c */ /* 0x000fe20000300000 */
.L_x_58:
[----:B------:R-:W-:Y:S01]  /*e600*/  LEA R7, R22, UR39, 0x3 ;  /* 0x0000002716077c11 */ /* 0x000fe2000f8e18ff */
[----:B------:R-:W-:Y:S01]  /*e610*/  BSSY B1, `(.L_x_59) ;  /* 0x0000004000017945 */ /* 0x000fe20003800000 */
[----:B------:R-:W-:-:S04]  /*e620*/  SHF.L.U32 R0, R25, 0x1f, RZ ;  /* 0x0000001f19007819 */ /* 0x000fc800000006ff */
[----:B------:R-:W0:Y:S02]  /*e630*/  SYNCS.PHASECHK.TRANS64.TRYWAIT P0, [R7+URZ+0x38840], R0 ;  /* 0x03884000070075a7 */ /* 0x000e24000800017f */
[----:B0-----:R-:W-:Y:S05]  /*e640*/  @!P0 BRA `(.L_x_60) ;  /* 0x0000002c00188947 */ /* 0x001fea0003800000 */
.L_x_126:
[----:B------:R-:W-:Y:S05]  /*e650*/  BSYNC B1 ;  /* 0x0000000000017941 */ /* 0x000fea0003800000 */
.L_x_59:
[----:B------:R-:W-:Y:S01]  /*e660*/  SHF.R.S32.HI R21, RZ, 0x1f, R5 ;  /* 0x0000001fff157819 */ /* 0x000fe20000011405 */
[----:B------:R-:W-:Y:S01]  /*e670*/  ULDC.64 UR4, c[0x0][0x300] ;  /* 0x0000c00000047ab9 */ /* 0x000fe20000000a00 */
[----:B-----5:R-:W-:Y:S01]  /*e680*/  SHF.R.S32.HI R24, RZ, 0x1f, R4 ;  /* 0x0000001fff187819 */ /* 0x020fe20000011404 */
[----:B------:R-:W-:Y:S01]  /*e690*/  IMAD.WIDE.U32 R2, R5, UR4, RZ ;  /* 0x0000000405027c25 */ /* 0x000fe2000f8e00ff */
[C---:B------:R-:W-:Y:S02]  /*e6a0*/  LOP3.LUT P4, RZ, R16.reuse, 0x8, RZ, 0xc0, !PT ;  /* 0x0000000810ff7812 */ /* 0x040fe4000788c0ff */
[C---:B------:R-:W-:Y:S01]  /*e6b0*/  LOP3.LUT P3, RZ, R16.reuse, 0x4, RZ, 0xc0, !PT ;  /* 0x0000000410ff7812 */ /* 0x040fe2000786c0ff */
[----:B0-----:R-:W-:Y:S01]  /*e6c0*/  IMAD R0, R21, UR4, RZ ;  /* 0x0000000415007c24 */ /* 0x001fe2000f8e02ff */
[----:B------:R-:W-:Y:S01]  /*e6d0*/  LOP3.LUT P2, RZ, R16, 0x2, RZ, 0xc0, !PT ;  /* 0x0000000210ff7812 */ /* 0x000fe2000784c0ff */
[----:B------:R-:W-:Y:S01]  /*e6e0*/  IMAD R20, R22, 0x5000, R26 ;  /* 0x0000500016147824 */ /* 0x000fe200078e021a */
[----:B------:R-:W-:Y:S01]  /*e6f0*/  LOP3.LUT P1, RZ, R16, 0x1, RZ, 0xc0, !PT ;  /* 0x0000000110ff7812 */ /* 0x000fe2000782c0ff */
[----:B------:R-:W-:Y:S01]  /*e700*/  IMAD R9, R5, UR5, R0 ;  /* 0x0000000505097c24 */ /* 0x000fe2000f8e0200 */
[----:B------:R-:W-:-:S03]  /*e710*/  ULDC.64 UR4, c[0x0][0x310] ;  /* 0x0000c40000047ab9 */ /* 0x000fc60000000a00 */
[----:B------:R-:W-:Y:S02]  /*e720*/  IMAD.IADD R3, R3, 0x1, R9 ;  /* 0x0000000103037824 */ /* 0x000fe400078e0209 */
[----:B------:R-:W-:Y:S02]  /*e730*/  IMAD R9, R24, UR4, RZ ;  /* 0x0000000418097c24 */ /* 0x000fe4000f8e02ff */
[----:B------:R-:W-:-:S04]  /*e740*/  IMAD.WIDE.U32 R2, R4, UR4, R2 ;  /* 0x0000000404027c25 */ /* 0x000fc8000f8e0002 */
[----:B------:R-:W-:Y:S01]  /*e750*/  IMAD R9, R4, UR5, R9 ;  /* 0x0000000504097c24 */ /* 0x000fe2000f8e0209 */
[----:B------:R-:W-:Y:S02]  /*e760*/  ULDC.64 UR4, c[0x0][0x308] ;  /* 0x0000c20000047ab9 */ /* 0x000fe40000000a00 */
[----:B------:R-:W-:Y:S02]  /*e770*/  IMAD R0, R29, UR4, RZ ;  /* 0x000000041d007c24 */ /* 0x000fe4000f8e02ff */
[----:B------:R-:W-:Y:S02]  /*e780*/  IMAD.IADD R3, R3, 0x1, R9 ;  /* 0x0000000103037824 */ /* 0x000fe400078e0209 */
[C---:B------:R-:W-:Y:S02]  /*e790*/  IMAD R23, R19.reuse, UR5, R0 ;  /* 0x0000000513177c24 */ /* 0x040fe4000f8e0200 */
[----:B------:R-:W-:Y:S01]  /*e7a0*/  IMAD.WIDE.U32 R2, R19, UR4, R2 ;  /* 0x0000000413027c25 */ /* 0x000fe2000f8e0002 */
[----:B------:R-:W-:-:S03]  /*e7b0*/  ULDC.64 UR4, c[0x0][0x2e8] ;  /* 0x0000ba0000047ab9 */ /* 0x000fc60000000a00 */
[----:B------:R-:W-:Y:S01]  /*e7c0*/  IMAD.IADD R23, R23, 0x1, R3 ;  /* 0x0000000117177824 */ /* 0x000fe200078e0203 */
[----:B------:R-:W-:Y:S01]  /*e7d0*/  LEA R9, P0, R2, UR4, 0x1 ;  /* 0x0000000402097c11 */ /* 0x000fe2000f8008ff */
[----:B------:R-:W-:-:S03]  /*e7e0*/  UMOV UR4, 0xffffffff ;  /* 0xffffffff00047882 */ /* 0x000fc60000000000 */
[----:B------:R-:W-:Y:S01]  /*e7f0*/  LEA.HI.X R23, R2, UR5, R23, 0x1, P0 ;  /* 0x0000000502177c11 */ /* 0x000fe200080f0c17 */
[----:B------:R-:W-:Y:S08]  /*e800*/  BRA.DIV UR4, `(.L_x_61) ;  /* 0x0000002a04bc7947 */ /* 0x000ff0000b800000 */
[----:B------:R-:W0:Y:S01]  /*e810*/  SHFL.IDX PT, R14, R9, RZ, 0x181f ;  /* 0x00181fff090e7589 */ /* 0x000e2200000e0000 */
[----:B------:R-:W-:Y:S02]  /*e820*/  SHF.L.U32 R0, R37, 0x1, RZ ;  /* 0x0000000125007819 */ /* 0x000fe400000006ff */
[----:B------:R-:W-:Y:S01]  /*e830*/  LEA R20, R20, UR39, 0x1 ;  /* 0x0000002714147c11 */ /* 0x000fe2000f8e08ff */
[----:B------:R-:W1:Y:S04]  /*e840*/  SHFL.IDX PT, R3, R23, RZ, 0x181f ;  /* 0x00181fff17037589 */ /* 0x000e6800000e0000 */
[----:B------:R-:W-:Y:S01]  /*e850*/  SHFL.IDX PT, R35, R23, 0x1, 0x181f ;  /* 0x00381f0017237f89 */ /* 0x000fe200000e0000 */
[----:B0-----:R-:W-:-:S03]  /*e860*/  IADD3 R2, P0, R14, R0, RZ ;  /* 0x000000000e027210 */ /* 0x001fc60007f1e0ff */
[----:B------:R-:W0:Y:S02]  /*e870*/  SHFL.IDX PT, R14, R9, 0x1, 0x181f ;  /* 0x00381f00090e7f89 */ /* 0x000e2400000e0000 */
[----:B-1----:R-:W-:-:S05]  /*e880*/  IMAD.X R3, RZ, RZ, R3, P0 ;  /* 0x000000ffff037224 */ /* 0x002fca00000e0603 */
[----:B------:R-:W-:Y:S04]  /*e890*/  LDGSTS.E.BYPASS.LTC128B.128 [R20+0x24400], desc[UR36][R2.64], !P4 ;  /* 0x2440000002147fae */ /* 0x000fe8000e101d64 */
[----:B------:R-:W-:Y:S04]  /*e8a0*/  LDGSTS.E.BYPASS.LTC128B.128 [R20+0x26c00], desc[UR36][R2.64+0x80], !P3 ;  /* 0x26c0008002147fae */ /* 0x000fe8000d901d64 */
[----:B------:R-:W-:Y:S04]  /*e8b0*/  LDGSTS.E.BYPASS.LTC128B.128 [R20+0x29400], desc[UR36][R2.64+0x100], !P2 ;  /* 0x2940010002147fae */ /* 0x000fe8000d101d64 */
[----:B------:R0:W-:Y:S02]  /*e8c0*/  LDGSTS.E.BYPASS.LTC128B.128 [R20+0x2bc00], desc[UR36][R2.64+0x180], !P1 ;  /* 0x2bc0018002147fae */ /* 0x0001e4000c901d64 */
[----:B0-----:R-:W-:-:S02]  /*e8d0*/  IADD3 R2, P0, R14, R0, RZ ;  /* 0x000000000e027210 */ /* 0x001fc40007f1e0ff */
[----:B------:R-:W0:Y:S03]  /*e8e0*/  SHFL.IDX PT, R14, R9, 0x2, 0x181f ;  /* 0x00581f00090e7f89 */ /* 0x000e2600000e0000 */
[----:B------:R-:W-:Y:S02]  /*e8f0*/  IMAD.X R3, RZ, RZ, R35, P0 ;  /* 0x000000ffff037224 */ /* 0x000fe400000e0623 */
[----:B------:R-:W1:Y:S04]  /*e900*/  SHFL.IDX PT, R35, R23, 0x2, 0x181f ;  /* 0x00581f0017237f89 */ /* 0x000e6800000e0000 */
[----:B------:R-:W-:Y:S04]  /*e910*/  LDGSTS.E.BYPASS.LTC128B.128 [R20+0x24c00], desc[UR36][R2.64], !P4 ;  /* 0x24c0000002147fae */ /* 0x000fe8000e101d64 */
[----:B------:R-:W-:Y:S04]  /*e920*/  LDGSTS.E.BYPASS.LTC128B.128 [R20+0x27400], desc[UR36][R2.64+0x80], !P3 ;  /* 0x2740008002147fae */ /* 0x000fe8000d901d64 */
[----:B------:R-:W-:Y:S04]  /*e930*/  LDGSTS.E.BYPASS.LTC128B.128 [R20+0x29c00], desc[UR36][R2.64+0x100], !P2 ;  /* 0x29c0010002147fae */ /* 0x000fe8000d101d64 */
[----:B------:R0:W-:Y:S02]  /*e940*/  LDGSTS.E.BYPASS.LTC128B.128 [R20+0x2c400], desc[UR36][R2.64+0x180], !P1 ;  /* 0x2c40018002147fae */ /* 0x0001e4000c901d64 */
[----:B0-----:R-:W-:-:S02]  /*e950*/  IADD3 R2, P0, R14, R0, RZ ;  /* 0x000000000e027210 */ /* 0x001fc40007f1e0ff */
[----:B------:R-:W0:Y:S03]  /*e960*/  SHFL.IDX PT, R14, R9, 0x3, 0x181f ;  /* 0x00781f00090e7f89 */ /* 0x000e2600000e0000 */
[----:B-1----:R-:W-:Y:S02]  /*e970*/  IMAD.X R3, RZ, RZ, R35, P0 ;  /* 0x000000ffff037224 */ /* 0x002fe400000e0623 */
[----:B------:R-:W1:Y:S04]  /*e980*/  SHFL.IDX PT, R35, R23, 0x3, 0x181f ;  /* 0x00781f0017237f89 */ /* 0x000e6800000e0000 */
[----:B------:R-:W-:Y:S04]  /*e990*/  LDGSTS.E.BYPASS.LTC128B.128 [R20+0x25400], desc[UR36][R2.64], !P4 ;  /* 0x2540000002147fae */ /* 0x000fe8000e101d64 */
[----:B------:R-:W-:Y:S04]  /*e9a0*/  LDGSTS.E.BYPASS.LTC128B.128 [R20+0x27c00], desc[UR36][R2.64+0x80], !P3 ;  /* 0x27c0008002147fae */ /* 0x000fe8000d901d64 */
[----:B------:R-:W-:Y:S04]  /*e9b0*/  LDGSTS.E.BYPASS.LTC128B.128 [R20+0x2a400], desc[UR36][R2.64+0x100], !P2 ;  /* 0x2a40010002147fae */ /* 0x000fe8000d101d64 */
[----:B------:R0:W-:Y:S02]  /*e9c0*/  LDGSTS.E.BYPASS.LTC128B.128 [R20+0x2cc00], desc[UR36][R2.64+0x180], !P1 ;  /* 0x2cc0018002147fae */ /* 0x0001e4000c901d64 */
[----:B0-----:R-:W-:-:S02]  /*e9d0*/  IADD3 R2, P0, R14, R0, RZ ;  /* 0x000000000e027210 */ /* 0x001fc40007f1e0ff */
[----:B------:R0:W2:Y:S02]  /*e9e0*/  SHFL.IDX PT, R14, R9, 0x4, 0x181f ;  /* 0x00981f00090e7f89 */ /* 0x0000a400000e0000 */
[----:B-1----:R-:W-:Y:S02]  /*e9f0*/  IADD3.X R3, RZ, R35, RZ, P0, !PT ;  /* 0x00000023ff037210 */ /* 0x002fe400007fe4ff */
[----:B------:R0:W1:Y:S04]  /*ea00*/  SHFL.IDX PT, R35, R23, 0x4, 0x181f ;  /* 0x00981f0017237f89 */ /* 0x00006800000e0000 */
[----:B------:R0:W-:Y:S04]  /*ea10*/  LDGSTS.E.BYPASS.LTC128B.128 [R20+0x25c00], desc[UR36][R2.64], !P4 ;  /* 0x25c0000002147fae */ /* 0x0001e8000e101d64 */
[----:B------:R0:W-:Y:S04]  /*ea20*/  LDGSTS.E.BYPASS.LTC128B.128 [R20+0x28400], desc[UR36][R2.64+0x80], !P3 ;  /* 0x2840008002147fae */ /* 0x0001e8000d901d64 */
[----:B------:R0:W-:Y:S04]  /*ea30*/  LDGSTS.E.BYPASS.LTC128B.128 [R20+0x2ac00], desc[UR36][R2.64+0x100], !P2 ;  /* 0x2ac0010002147fae */ /* 0x0001e8000d101d64 */
[----:B------:R0:W-:Y:S02]  /*ea40*/  LDGSTS.E.BYPASS.LTC128B.128 [R20+0x2d400], desc[UR36][R2.64+0x180], !P1 ;  /* 0x2d40018002147fae */ /* 0x0001e4000c901d64 */
.L_x_138:
[----:B0-2---:R-:W-:-:S05]  /*ea50*/  IADD3 R2, P0, R14, R0, RZ ;  /* 0x000000000e027210 */ /* 0x005fca0007f1e0ff */
[----:B-1----:R-:W-:Y:S01]  /*ea60*/  IMAD.X R3, RZ, RZ, R35, P0 ;  /* 0x000000ffff037224 */ /* 0x002fe200000e0623 */
[----:B------:R-:W-:-:S04]  /*ea70*/  PLOP3.LUT P0, PT, PT, PT, PT, 0x80, 0x0 ;  /* 0x000000000000781c */ /* 0x000fc80003f0f070 */
[----:B------:R-:W-:Y:S01]  /*ea80*/  @!PT LDS RZ, [RZ] ;  /* 0x00000000fffff984 */ /* 0x000fe20000000800 */
[----:B------:R-:W-:Y:S01]  /*ea90*/  @!PT LDS RZ, [RZ] ;  /* 0x00000000fffff984 */ /* 0x000fe20000000800 */
[----:B------:R-:W-:Y:S01]  /*eaa0*/  @!PT LDS RZ, [RZ] ;  /* 0x00000000fffff984 */ /* 0x000fe20000000800 */
[----:B------:R0:W-:Y:S04]  /*eab0*/  LDGSTS.E.BYPASS.LTC128B.128 [R20+0x26400], desc[UR36][R2.64], !P4 ;  /* 0x2640000002147fae */ /* 0x0001e8000e101d64 */
[----:B------:R0:W-:Y:S04]  /*eac0*/  LDGSTS.E.BYPASS.LTC128B.128 [R20+0x28c00], desc[UR36][R2.64+0x80], !P3 ;  /* 0x28c0008002147fae */ /* 0x0001e8000d901d64 */
[----:B------:R0:W-:Y:S04]  /*ead0*/  LDGSTS.E.BYPASS.LTC128B.128 [R20+0x2b400], desc[UR36][R2.64+0x100], !P2 ;  /* 0x2b40010002147fae */ /* 0x0001e8000d101d64 */
[----:B------:R0:W-:Y:S01]  /*eae0*/  LDGSTS.E.BYPASS.LTC128B.128 [R20+0x2dc00], desc[UR36][R2.64+0x180], !P1 ;  /* 0x2dc0018002147fae */ /* 0x0001e2000c901d64 */
[----:B------:R-:W-:Y:S01]  /*eaf0*/  NOP ;  /* 0x0000000000007918 */ /* 0x000fe20000000000 */
.L_x_62:
        /* <DEDUP_REMOVED lines=10> */
.L_x_63:
[----:B------:R1:W-:Y:S01]  /*eba0*/  SYNCS.ARRIVE.TRANS64.A1T0 RZ, [R7+URZ+0x38830], RZ ;  /* 0x038830ff07ff79a7 */ /* 0x0003e2000810003f */
[----:B------:R-:W-:Y:S05]  /*ebb0*/  @!P2 BRA `(.L_x_64) ;  /* 0x000000000004a947 */ /* 0x000fea0003800000 */
[----:B------:R-:W-:Y:S01]  /*ebc0*/  BPT.TRAP 0x1 ;  /* 0x000000040000795c */ /* 0x000fe20000300000 */
.L_x_64:
[----:B0-----:R-:W-:Y:S01]  /*ebd0*/  SHF.L.U32 R2, R10, 0x1f, RZ ;  /* 0x0000001f0a027819 */ /* 0x001fe200000006ff */
[----:B------:R-:W-:Y:S01]  /*ebe0*/  IMAD.MOV.U32 R9, RZ, RZ, -0x50 ;  /* 0xffffffb0ff097424 */ /* 0x000fe200078e00ff */
[----:B-1----:R-:W-:Y:S01]  /*ebf0*/  LEA R7, R6, UR39, 0x3 ;  /* 0x0000002706077c11 */ /* 0x002fe2000f8e18ff */
[----:B------:R-:W-:Y:S02]  /*ec00*/  BSSY B1, `(.L_x_65) ;  /* 0x0000004000017945 */ /* 0x000fe40003800000 */
[----:B------:R-:W-:Y:S01]  /*ec10*/  IMAD R9, R28, R9, UR38 ;  /* 0x000000261c097e24 */ /* 0x000fe2000f8e0209 */
[----:B------:R-:W0:Y:S02]  /*ec20*/  SYNCS.PHASECHK.TRANS64.TRYWAIT P0, [R7+URZ+0x38860], R2 ;  /* 0x03886002070075a7 */ /* 0x000e24000800017f */
[----:B0-----:R-:W-:Y:S05]  /*ec30*/  @!P0 BRA `(.L_x_66) ;  /* 0x0000002c00308947 */ /* 0x001fea0003800000 */
.L_x_139:
[----:B------:R-:W-:Y:S05]  /*ec40*/  BSYNC B1 ;  /* 0x0000000000017941 */ /* 0x000fea0003800000 */
.L_x_65:
[----:B------:R-:W-:Y:S01]  /*ec50*/  UMOV UR4, 0xffffffff ;  /* 0xffffffff00047882 */ /* 0x000fe20000000000 */
[----:B------:R-:W-:Y:S01]  /*ec60*/  LOP3.LUT P4, RZ, R16, 0x80, RZ, 0xc0, !PT ;  /* 0x0000008010ff7812 */ /* 0x000fe2000788c0ff */
[----:B------:R-:W-:Y:S01]  /*ec70*/  IMAD R6, R6, 0x5000, R26 ;  /* 0x0000500006067824 */ /* 0x000fe200078e021a */
[C---:B------:R-:W-:Y:S01]  /*ec80*/  LOP3.LUT P3, RZ, R16.reuse, 0x40, RZ, 0xc0, !PT ;  /* 0x0000004010ff7812 */ /* 0x040fe2000786c0ff */
[----:B------:R-:W-:Y:S01]  /*ec90*/  IMAD.IADD R9, R9, 0x1, -R34 ;  /* 0x0000000109097824 */ /* 0x000fe200078e0a22 */
[C---:B------:R-:W-:Y:S02]  /*eca0*/  LOP3.LUT P2, RZ, R16.reuse, 0x20, RZ, 0xc0, !PT ;  /* 0x0000002010ff7812 */ /* 0x040fe4000784c0ff */
[----:B------:R-:W-:Y:S01]  /*ecb0*/  LOP3.LUT P1, RZ, R16, 0x10, RZ, 0xc0, !PT ;  /* 0x0000001010ff7812 */ /* 0x000fe2000782c0ff */
[----:B------:R-:W-:-:S12]  /*ecc0*/  BRA.DIV UR4, `(.L_x_67) ;  /* 0x0000002e04207947 */ /* 0x000fd8000b800000 */
[----:B------:R-:W0:Y:S01]  /*ecd0*/  SHFL.IDX PT, R14, R17, RZ, 0x181f ;  /* 0x00181fff110e7589 */ /* 0x000e2200000e0000 */
[----:B------:R-:W-:-:S03]  /*ece0*/  LEA R6, R6, UR39, 0x1 ;  /* 0x0000002706067c11 */ /* 0x000fc6000f8e08ff */
[----:B------:R-:W1:Y:S01]  /*ecf0*/  SHFL.IDX PT, R3, R18, RZ, 0x181f ;  /* 0x00181fff12037589 */ /* 0x000e6200000e0000 */
[----:B0-----:R-:W-:-:S03]  /*ed00*/  IADD3 R2, P0, R14, R0, RZ ;  /* 0x000000000e027210 */ /* 0x001fc60007f1e0ff */
[----:B------:R-:W0:Y:S01]  /*ed10*/  SHFL.IDX PT, R14, R17, 0x1, 0x181f ;  /* 0x00381f00110e7f89 */ /* 0x000e2200000e0000 */
[----:B-1----:R-:W-:Y:S02]  /*ed20*/  IADD3.X R3, RZ, R3, RZ, P0, !PT ;  /* 0x00000003ff037210 */ /* 0x002fe400007fe4ff */
[----:B------:R-:W-:-:S13]  /*ed30*/  ISETP.LT.OR P0, PT, R9, 0x1, P4 ;  /* 0x000000010900780c */ /* 0x000fda0002701670 */
[----:B------:R-:W-:Y:S01]  /*ed40*/  LDGSTS.E.BYPASS.LTC128B.128 [R6+0x400], desc[UR36][R2.64], !P0 ;  /* 0x0040000002067fae */ /* 0x000fe2000c101d64 */
[----:B------:R-:W-:-:S13]  /*ed50*/  ISETP.LT.OR P0, PT, R9, 0x1, P3 ;  /* 0x000000010900780c */ /* 0x000fda0001f01670 */
[----:B------:R-:W-:Y:S01]  /*ed60*/  LDGSTS.E.BYPASS.LTC128B.128 [R6+0x2c00], desc[UR36][R2.64+0x80], !P0 ;  /* 0x02c0008002067fae */ /* 0x000fe2000c101d64 */
[----:B------:R-:W-:-:S13]  /*ed70*/  ISETP.LT.OR P0, PT, R9, 0x1, P2 ;  /* 0x000000010900780c */ /* 0x000fda0001701670 */
[----:B------:R-:W-:Y:S01]  /*ed80*/  LDGSTS.E.BYPASS.LTC128B.128 [R6+0x5400], desc[UR36][R2.64+0x100], !P0 ;  /* 0x0540010002067fae */ /* 0x000fe2000c101d64 */
[----:B------:R-:W-:-:S13]  /*ed90*/  ISETP.LT.OR P0, PT, R9, 0x1, P1 ;  /* 0x000000010900780c */ /* 0x000fda0000f01670 */
[----:B------:R1:W-:Y:S04]  /*eda0*/  LDGSTS.E.BYPASS.LTC128B.128 [R6+0x7c00], desc[UR36][R2.64+0x180], !P0 ;  /* 0x07c0018002067fae */ /* 0x0003e8000c101d64 */
[----:B-1----:R-:W1:Y:S01]  /*edb0*/  SHFL.IDX PT, R3, R18, 0x1, 0x181f ;  /* 0x00381f0012037f89 */ /* 0x002e6200000e0000 */
[----:B0-----:R-:W-:-:S03]  /*edc0*/  IADD3 R2, P0, R14, R0, RZ ;  /* 0x000000000e027210 */ /* 0x001fc60007f1e0ff */
[----:B------:R-:W0:Y:S02]  /*edd0*/  SHFL.IDX PT, R14, R17, 0x2, 0x181f ;  /* 0x00581f00110e7f89 */ /* 0x000e2400000e0000 */
[----:B-1----:R-:W-:Y:S01]  /*ede0*/  IMAD.X R3, RZ, RZ, R3, P0 ;  /* 0x000000ffff037224 */ /* 0x002fe200000e0603 */
        /* <DEDUP_REMOVED lines=22> */
[----:B------:R-:W2:Y:S04]  /*ef50*/  SHFL.IDX PT, R18, R18, 0x4, 0x181f ;  /* 0x00981f0012127f89 */ /* 0x000ea800000e0000 */
[----:B------:R3:W4:Y:S01]  /*ef60*/  SHFL.IDX PT, R14, R17, 0x4, 0x181f ;  /* 0x00981f00110e7f89 */ /* 0x00072200000e0000 */
[----:B-1----:R-:W-:Y:S01]  /*ef70*/  IMAD.X R3, RZ, RZ, R3, P0 ;  /* 0x000000ffff037224 */ /* 0x002fe200000e0603 */
[----:B------:R-:W-:-:S13]  /*ef80*/  ISETP.LT.OR P0, PT, R9, 0x31, P4 ;  /* 0x000000310900780c */ /* 0x000fda0002701670 */
[----:B------:R3:W-:Y:S01]  /*ef90*/  LDGSTS.E.BYPASS.LTC128B.128 [R6+0x1c00], desc[UR36][R2.64], !P0 ;  /* 0x01c0000002067fae */ /* 0x0007e2000c101d64 */
[----:B------:R-:W-:-:S13]  /*efa0*/  ISETP.LT.OR P0, PT, R9, 0x31, P3 ;  /* 0x000000310900780c */ /* 0x000fda0001f01670 */
[----:B------:R3:W-:Y:S01]  /*efb0*/  LDGSTS.E.BYPASS.LTC128B.128 [R6+0x4400], desc[UR36][R2.64+0x80], !P0 ;  /* 0x0440008002067fae */ /* 0x0007e2000c101d64 */
[----:B------:R-:W-:-:S13]  /*efc0*/  ISETP.LT.OR P0, PT, R9, 0x31, P2 ;  /* 0x000000310900780c */ /* 0x000fda0001701670 */
[----:B------:R3:W-:Y:S01]  /*efd0*/  LDGSTS.E.BYPASS.LTC128B.128 [R6+0x6c00], desc[UR36][R2.64+0x100], !P0 ;  /* 0x06c0010002067fae */ /* 0x0007e2000c101d64 */
[----:B------:R-:W-:-:S13]  /*efe0*/  ISETP.LT.OR P0, PT, R9, 0x31, P1 ;  /* 0x000000310900780c */ /* 0x000fda0000f01670 */
[----:B--2-4-:R3:W-:Y:S02]  /*eff0*/  LDGSTS.E.BYPASS.LTC128B.128 [R6+0x9400], desc[UR36][R2.64+0x180], !P0 ;  /* 0x0940018002067fae */ /* 0x0147e4000c101d64 */
.L_x_151:
[----:B0--3--:R-:W-:Y:S01]  /*f000*/  IADD3 R2, P0, R14, R0, RZ ;  /* 0x000000000e027210 */ /* 0x009fe20007f1e0ff */
[----:B------:R-:W-:Y:S02]  /*f010*/  ULDC.64 UR4, c[0x0][0x328] ;  /* 0x0000ca0000047ab9 */ /* 0x000fe40000000a00 */
[----:B------:R-:W-:Y:S01]  /*f020*/  IMAD R0, R21, UR4, RZ ;  /* 0x0000000415007c24 */ /* 0x000fe2000f8e02ff */
[----:B------:R-:W-:Y:S02]  /*f030*/  IADD3.X R3, RZ, R18, RZ, P0, !PT ;  /* 0x00000012ff037210 */ /* 0x000fe400007fe4ff */
[----:B------:R-:W-:-:S13]  /*f040*/  ISETP.LT.OR P0, PT, R9, 0x41, P4 ;  /* 0x000000410900780c */ /* 0x000fda0002701670 */
[----:B------:R-:W-:Y:S01]  /*f050*/  @!PT LDS RZ, [RZ] ;  /* 0x00000000fffff984 */ /* 0x000fe20000000800 */
[----:B------:R-:W-:Y:S01]  /*f060*/  @!PT LDS RZ, [RZ] ;  /* 0x00000000fffff984 */ /* 0x000fe20000000800 */
[----:B------:R-:W-:Y:S01]  /*f070*/  @!PT LDS RZ, [RZ] ;  /* 0x00000000fffff984 */ /* 0x000fe20000000800 */
[----:B------:R-:W-:Y:S01]  /*f080*/  LDGSTS.E.BYPASS.LTC128B.128 [R6+0x2400], desc[UR36][R2.64], !P0 ;  /* 0x0240000002067fae */ /* 0x000fe2000c101d64 */
[----:B------:R-:W-:-:S13]  /*f090*/  ISETP.LT.OR P0, PT, R9, 0x41, P3 ;  /* 0x000000410900780c */ /* 0x000fda0001f01670 */
[----:B------:R-:W-:Y:S01]  /*f0a0*/  LDGSTS.E.BYPASS.LTC128B.128 [R6+0x4c00], desc[UR36][R2.64+0x80], !P0 ;  /* 0x04c0008002067fae */ /* 0x000fe2000c101d64 */
[----:B------:R-:W-:-:S13]  /*f0b0*/  ISETP.LT.OR P0, PT, R9, 0x41, P2 ;  /* 0x000000410900780c */ /* 0x000fda0001701670 */
[----:B------:R-:W-:Y:S01]  /*f0c0*/  LDGSTS.E.BYPASS.LTC128B.128 [R6+0x7400], desc[UR36][R2.64+0x100], !P0 ;  /* 0x0740010002067fae */ /* 0x000fe2000c101d64 */
[----:B------:R-:W-:Y:S01]  /*f0d0*/  ISETP.LT.OR P0, PT, R9, 0x41, P1 ;  /* 0x000000410900780c */ /* 0x000fe20000f01670 */
[----:B------:R-:W-:-:S12]  /*f0e0*/  IMAD R9, R5, UR5, R0 ;  /* 0x0000000505097c24 */ /* 0x000fd8000f8e0200 */
[----:B------:R0:W-:Y:S02]  /*f0f0*/  LDGSTS.E.BYPASS.LTC128B.128 [R6+0x9c00], desc[UR36][R2.64+0x180], !P0 ;  /* 0x09c0018002067fae */ /* 0x0001e4000c101d64 */
        /* <DEDUP_REMOVED lines=9> */
[C---:B------:R-:W-:Y:S01]  /*f190*/  IMAD R5, R19.reuse, UR5, R0 ;  /* 0x0000000513057c24 */ /* 0x040fe2000f8e0200 */
[----:B------:R-:W-:Y:S01]  /*f1a0*/  NOP ;  /* 0x0000000000007918 */ /* 0x000fe20000000000 */
[----:B------:R-:W-:Y:S01]  /*f1b0*/  IMAD.WIDE.U32 R2, R19, UR4, R2 ;  /* 0x0000000413027c25 */ /* 0x000fe2000f8e0002 */
[----:B------:R-:W-:-:S03]  /*f1c0*/  ULDC.64 UR4, c[0x0][0x318] ;  /* 0x0000c60000047ab9 */ /* 0x000fc60000000a00 */
[----:B------:R-:W-:Y:S01]  /*f1d0*/  IMAD.IADD R3, R5, 0x1, R3 ;  /* 0x0000000105037824 */ /* 0x000fe200078e0203 */
[----:B------:R-:W-:-:S04]  /*f1e0*/  LEA R17, P0, R2, UR4, 0x1 ;  /* 0x0000000402117c11 */ /* 0x000fc8000f8008ff */
[----:B------:R-:W-:Y:S02]  /*f1f0*/  LEA.HI.X R18, R2, UR5, R3, 0x1, P0 ;  /* 0x0000000502127c11 */ /* 0x000fe400080f0c03 */
[----:B------:R-:W-:-:S13]  /*f200*/  PLOP3.LUT P0, PT, PT, PT, PT, 0x80, 0x0 ;  /* 0x000000000000781c */ /* 0x000fda0003f0f070 */
.L_x_68:
        /* <DEDUP_REMOVED lines=10> */
.L_x_69:
[C---:B------:R-:W-:Y:S01]  /*f2b0*/  ISETP.GT.AND P0, PT, R8.reuse, RZ, PT ;  /* 0x000000ff0800720c */ /* 0x040fe20003f04270 */
[----:B------:R0:W-:Y:S01]  /*f2c0*/  SYNCS.ARRIVE.TRANS64.A1T0 RZ, [R7+URZ+0x38850], RZ ;  /* 0x038850ff07ff79a7 */ /* 0x0001e2000810003f */
[----:B------:R-:W-:Y:S01]  /*f2d0*/  IADD3 R0, R8, -0x1, RZ ;  /* 0xffffffff08007810 */ /* 0x000fe20007ffe0ff */
[----:B------:R-:W-:Y:S02]  /*f2e0*/  IMAD.MOV.U32 R10, RZ, RZ, R25 ;  /* 0x000000ffff0a7224 */ /* 0x000fe400078e0019 */
[----:B------:R-:W-:Y:S02]  /*f2f0*/  IMAD.MOV.U32 R6, RZ, RZ, R22 ;  /* 0x000000ffff067224 */ /* 0x000fe400078e0016 */
[----:B------:R-:W-:-:S06]  /*f300*/  IMAD.MOV.U32 R28, RZ, RZ, R8 ;  /* 0x000000ffff1c7224 */ /* 0x000fcc00078e0008 */
[----:B0-----:R-:W-:Y:S05]  /*f310*/  @P0 BRA `(.L_x_70) ;  /* 0xfffffff000300947 */ /* 0x001fea000383ffff */
[----:B------:R-:W-:Y:S05]  /*f320*/  BSYNC B0 ;  /* 0x0000000000007941 */ /* 0x000fea0003800000 */
.L_x_57:
[----:B------:R-:W-:-:S13]  /*f330*/  LOP3.LUT P0, RZ, R16, 0x100, RZ, 0xc0, !PT ;  /* 0x0000010010ff7812 */ /* 0x000fda000780c0ff */
[----:B------:R-:W-:Y:S05]  /*f340*/  @!P0 BRA `(.L_x_71) ;  /* 0x0000000000048947 */ /* 0x000fea0003800000 */
[----:B------:R-:W-:Y:S01]  /*f350*/  BPT.TRAP 0x1 ;  /* 0x000000040000795c */ /* 0x000fe20000300000 */
.L_x_71:
[----:B------:R-:W-:Y:S01]  /*f360*/  LEA R4, R22, UR39, 0x3 ;  /* 0x0000002716047c11 */ /* 0x000fe2000f8e18ff */
[----:B------:R-:W-:Y:S01]  /*f370*/  BSSY B0, `(.L_x_72) ;  /* 0x0000006000007945 */ /* 0x000fe20003800000 */
[----:B0-----:R-:W-:Y:S02]  /*f380*/  SHF.L.U32 R3, R25, 0x1f, RZ ;  /* 0x0000001f19037819 */ /* 0x001fe400000006ff */
[----:B------:R-:W-:Y:S02]  /*f390*/  MOV R5, 0xffffffb0 ;  /* 0xffffffb000057802 */ /* 0x000fe40000000f00 */
[----:B------:R-:W0:Y:S03]  /*f3a0*/  SYNCS.PHASECHK.TRANS64.TRYWAIT P0, [R4+URZ+0x38860], R3 ;  /* 0x03886003040075a7 */ /* 0x000e26000800017f */
[----:B------:R-:W-:Y:S01]  /*f3b0*/  IMAD R5, R8, R5, UR38 ;  /* 0x0000002608057e24 */ /* 0x000fe2000f8e0205 */
[----:B0-----:R-:W-:Y:S06]  /*f3c0*/  @!P0 BRA `(.L_x_73) ;  /* 0x0000002c00288947 */ /* 0x001fec0003800000 */
.L_x_152:
[----:B------:R-:W-:Y:S05]  /*f3d0*/  BSYNC B0 ;  /* 0x0000000000007941 */ /* 0x000fea0003800000 */
.L_x_72:
        /* <DEDUP_REMOVED lines=8> */
[----:B------:R-:W1:Y:S01]  /*f460*/  SHFL.IDX PT, R14, R17, RZ, 0x181f ;  /* 0x00181fff110e7589 */ /* 0x000e6200000e0000 */
[----:B------:R-:W-:-:S03]  /*f470*/  IMAD.SHL.U32 R6, R37, 0x2, RZ ;  /* 0x0000000225067824 */ /* 0x000fc600078e00ff */
[----:B------:R-:W0:Y:S02]  /*f480*/  SHFL.IDX PT, R0, R18, RZ, 0x181f ;  /* 0x00181fff12007589 */ /* 0x000e2400000e0000 */
[----:B-1----:R-:W-:Y:S02]  /*f490*/  IADD3 R2, P0, R14, R6, RZ ;  /* 0x000000060e027210 */ /* 0x002fe40007f1e0ff */
[----:B------:R-:W1:Y:S03]  /*f4a0*/  SHFL.IDX PT, R14, R17, 0x1, 0x181f ;  /* 0x00381f00110e7f89 */ /* 0x000e6600000e0000 */
[----:B0-----:R-:W-:Y:S01]  /*f4b0*/  IMAD.X R3, RZ, RZ, R0, P0 ;  /* 0x000000ffff037224 */ /* 0x001fe200000e0600 */
[----:B------:R-:W-:Y:S02]  /*f4c0*/  ISETP.LT.OR P0, PT, R5, 0x1, P4 ;  /* 0x000000010500780c */ /* 0x000fe40002701670 */
[----:B------:R-:W-:-:S02]  /*f4d0*/  LEA R0, R7, UR39, 0x1 ;  /* 0x0000002707007c11 */ /* 0x000fc4000f8e08ff */
[----:B------:R-:W0:Y:S09]  /*f4e0*/  SHFL.IDX PT, R7, R18, 0x1, 0x181f ;  /* 0x00381f0012077f89 */ /* 0x000e3200000e0000 */
[----:B------:R-:W-:Y:S01]  /*f4f0*/  LDGSTS.E.BYPASS.LTC128B.128 [R0+0x400], desc[UR36][R2.64], !P0 ;  /* 0x0040000002007fae */ /* 0x000fe2000c101d64 */
[----:B------:R-:W-:-:S13]  /*f500*/  ISETP.LT.OR P0, PT, R5, 0x1, P3 ;  /* 0x000000010500780c */ /* 0x000fda0001f01670 */
[----:B------:R-:W-:Y:S01]  /*f510*/  LDGSTS.E.BYPASS.LTC128B.128 [R0+0x2c00], desc[UR36][R2.64+0x80], !P0 ;  /* 0x02c0008002007fae */ /* 0x000fe2000c101d64 */
[----:B------:R-:W-:-:S13]  /*f520*/  ISETP.LT.OR P0, PT, R5, 0x1, P2 ;  /* 0x000000010500780c */ /* 0x000fda0001701670 */
[----:B------:R-:W-:Y:S01]  /*f530*/  LDGSTS.E.BYPASS.LTC128B.128 [R0+0x5400], desc[UR36][R2.64+0x100], !P0 ;  /* 0x0540010002007fae */ /* 0x000fe2000c101d64 */
[----:B------:R-:W-:-:S13]  /*f540*/  ISETP.LT.OR P0, PT, R5, 0x1, P1 ;  /* 0x000000010500780c */ /* 0x000fda0000f01670 */
[----:B------:R1:W-:Y:S02]  /*f550*/  LDGSTS.E.BYPASS.LTC128B.128 [R0+0x7c00], desc[UR36][R2.64+0x180], !P0 ;  /* 0x07c0018002007fae */ /* 0x0003e4000c101d64 */
[----:B-1----:R-:W-:Y:S02]  /*f560*/  IADD3 R2, P0, R14, R6, RZ ;  /* 0x000000060e027210 */ /* 0x002fe40007f1e0ff */
[----:B------:R-:W1:Y:S02]  /*f570*/  SHFL.IDX PT, R14, R17, 0x2, 0x181f ;  /* 0x00581f00110e7f89 */ /* 0x000e6400000e0000 */
[----:B0-----:R-:W-:Y:S02]  /*f580*/  IADD3.X R3, RZ, R7, RZ, P0, !PT ;  /* 0x00000007ff037210 */ /* 0x001fe400007fe4ff */
[----:B------:R-:W-:Y:S01]  /*f590*/  ISETP.LT.OR P0, PT, R5, 0x11, P4 ;  /* 0x000000110500780c */ /* 0x000fe20002701670 */
[----:B------:R-:W0:-:S12]  /*f5a0*/  SHFL.IDX PT, R7, R18, 0x2, 0x181f ;  /* 0x00581f0012077f89 */ /* 0x000e1800000e0000 */
        /* <DEDUP_REMOVED lines=8> */
[----:B------:R-:W1:Y:S03]  /*f630*/  SHFL.IDX PT, R14, R17, 0x3, 0x181f ;  /* 0x00781f00110e7f89 */ /* 0x000e6600000e0000 */
[----:B0-----:R-:W-:Y:S01]  /*f640*/  IMAD.X R3, RZ, RZ, R7, P0 ;  /* 0x000000ffff037224 */ /* 0x001fe200000e0607 */
[C---:B------:R-:W-:Y:S01]  /*f650*/  ISETP.LT.OR P0, PT, R5.reuse, 0x21, P4 ;  /* 0x000000210500780c */ /* 0x040fe20002701670 */
[----:B------:R-:W0:Y:S04]  /*f660*/  SHFL.IDX PT, R7, R18, 0x3, 0x181f ;  /* 0x00781f0012077f89 */ /* 0x000e2800000e0000 */
[----:B------:R-:W2:Y:S08]  /*f670*/  SHFL.IDX PT, R18, R18, 0x4, 0x181f ;  /* 0x00981f0012127f89 */ /* 0x000eb000000e0000 */
        /* <DEDUP_REMOVED lines=8> */
[----:B------:R1:W3:Y:S03]  /*f700*/  SHFL.IDX PT, R14, R17, 0x4, 0x181f ;  /* 0x00981f00110e7f89 */ /* 0x0002e600000e0000 */
[----:B0-----:R-:W-:Y:S01]  /*f710*/  IMAD.X R3, RZ, RZ, R7, P0 ;  /* 0x000000ffff037224 */ /* 0x001fe200000e0607 */
[----:B------:R-:W-:-:S13]  /*f720*/  ISETP.LT.OR P0, PT, R5, 0x31, P4 ;  /* 0x000000310500780c */ /* 0x000fda0002701670 */
[----:B------:R1:W-:Y:S01]  /*f730*/  LDGSTS.E.BYPASS.LTC128B.128 [R0+0x1c00], desc[UR36][R2.64], !P0 ;  /* 0x01c0000002007fae */ /* 0x0003e2000c101d64 */
[----:B------:R-:W-:-:S13]  /*f740*/  ISETP.LT.OR P0, PT, R5, 0x31, P3 ;  /* 0x000000310500780c */ /* 0x000fda0001f01670 */
[----:B------:R1:W-:Y:S01]  /*f750*/  LDGSTS.E.BYPASS.LTC128B.128 [R0+0x4400], desc[UR36][R2.64+0x80], !P0 ;  /* 0x0440008002007fae */ /* 0x0003e2000c101d64 */
[----:B------:R-:W-:-:S13]  /*f760*/  ISETP.LT.OR P0, PT, R5, 0x31, P2 ;  /* 0x000000310500780c */ /* 0x000fda0001701670 */
[----:B------:R1:W-:Y:S01]  /*f770*/  LDGSTS.E.BYPASS.LTC128B.128 [R0+0x6c00], desc[UR36][R2.64+0x100], !P0 ;  /* 0x06c0010002007fae */ /* 0x0003e2000c101d64 */
[----:B------:R-:W-:-:S13]  /*f780*/  ISETP.LT.OR P0, PT, R5, 0x31, P1 ;  /* 0x000000310500780c */ /* 0x000fda0000f01670 */
[----:B--23--:R1:W-:Y:S02]  /*f790*/  LDGSTS.E.BYPASS.LTC128B.128 [R0+0x9400], desc[UR36][R2.64+0x180], !P0 ;  /* 0x0940018002007fae */ /* 0x00c3e4000c101d64 */
.L_x_164:
[----:B01----:R-:W-:-:S05]  /*f7a0*/  IADD3 R2, P0, R14, R6, RZ ;  /* 0x000000060e027210 */ /* 0x003fca0007f1e0ff */
[----:B------:R-:W-:Y:S01]  /*f7b0*/  IMAD.X R3, RZ, RZ, R18, P0 ;  /* 0x000000ffff037224 */ /* 0x000fe200000e0612 */
[----:B------:R-:W-:-:S13]  /*f7c0*/  ISETP.LT.OR P0, PT, R5, 0x41, P4 ;  /* 0x000000410500780c */ /* 0x000fda0002701670 */
[----:B------:R-:W-:Y:S01]  /*f7d0*/  @!PT LDS RZ, [RZ] ;  /* 0x00000000fffff984 */ /* 0x000fe20000000800 */
[----:B------:R-:W-:Y:S01]  /*f7e0*/  @!PT LDS RZ, [RZ] ;  /* 0x00000000fffff984 */ /* 0x000fe20000000800 */
[----:B------:R-:W-:Y:S01]  /*f7f0*/  @!PT LDS RZ, [RZ] ;  /* 0x00000000fffff984 */ /* 0x000fe20000000800 */
[----:B------:R0:W-:Y:S01]  /*f800*/  LDGSTS.E.BYPASS.LTC128B.128 [R0+0x2400], desc[UR36][R2.64], !P0 ;  /* 0x0240000002007fae */ /* 0x0001e2000c101d64 */
[----:B------:R-:W-:-:S13]  /*f810*/  ISETP.LT.OR P0, PT, R5, 0x41, P3 ;  /* 0x000000410500780c */ /* 0x000fda0001f01670 */
[----:B------:R0:W-:Y:S01]  /*f820*/  LDGSTS.E.BYPASS.LTC128B.128 [R0+0x4c00], desc[UR36][R2.64+0x80], !P0 ;  /* 0x04c0008002007fae */ /* 0x0001e2000c101d64 */
[----:B------:R-:W-:-:S13]  /*f830*/  ISETP.LT.OR P0, PT, R5, 0x41, P2 ;  /* 0x000000410500780c */ /* 0x000fda0001701670 */
[----:B------:R0:W-:Y:S01]  /*f840*/  LDGSTS.E.BYPASS.LTC128B.128 [R0+0x7400], desc[UR36][R2.64+0x100], !P0 ;  /* 0x0740010002007fae */ /* 0x0001e2000c101d64 */
[----:B------:R-:W-:-:S13]  /*f850*/  ISETP.LT.OR P0, PT, R5, 0x41, P1 ;  /* 0x000000410500780c */ /* 0x000fda0000f01670 */
[----:B------:R0:W-:Y:S01]  /*f860*/  LDGSTS.E.BYPASS.LTC128B.128 [R0+0x9c00], desc[UR36][R2.64+0x180], !P0 ;  /* 0x09c0018002007fae */ /* 0x0001e2000c101d64 */
[----:B------:R-:W-:Y:S01]  /*f870*/  PLOP3.LUT P0, PT, PT, PT, PT, 0x80, 0x0 ;  /* 0x000000000000781c */ /* 0x000fe20003f0f070 */
[----:B------:R-:W-:-:S12]  /*f880*/  NOP ;  /* 0x0000000000007918 */ /* 0x000fd80000000000 */
.L_x_75:
        /* <DEDUP_REMOVED lines=10> */
.L_x_76:
[----:B0-----:R-:W2:Y:S01]  /*f930*/  LDL.LU R2, [R1] ;  /* 0x0000000001027983 */ /* 0x001ea20000300800 */
[----:B------:R-:W-:Y:S01]  /*f940*/  IADD3 R22, R22, 0x1, RZ ;  /* 0x0000000116167810 */ /* 0x000fe20007ffe0ff */
[----:B------:R-:W-:Y:S01]  /*f950*/  VIADD R36, R36, UR43 ;  /* 0x0000002b24247c36 */ /* 0x000fe20008000000 */
[----:B------:R-:W-:Y:S01]  /*f960*/  ULDC UR4, c[0x0][0xc34] ;  /* 0x00030d0000047ab9 */ /* 0x000fe20000000800 */
[----:B------:R0:W-:Y:S01]  /*f970*/  SYNCS.ARRIVE.TRANS64.A1T0 RZ, [R4+URZ+0x38850], RZ ;  /* 0x038850ff04ff79a7 */ /* 0x0001e2000810003f */
[----:B------:R-:W-:-:S04]  /*f980*/  ISETP.NE.AND P0, PT, R22, 0x2, PT ;  /* 0x000000021600780c */ /* 0x000fc80003f05270 */
[----:B------:R-:W-:Y:S02]  /*f990*/  SEL R22, R22, RZ, P0 ;  /* 0x000000ff16167207 */ /* 0x000fe40000000000 */
[----:B------:R-:W-:Y:S02]  /*f9a0*/  SEL R0, RZ, 0x1, P0 ;  /* 0x00000001ff007807 */ /* 0x000fe40000000000 */
[----:B------:R-:W-:Y:S02]  /*f9b0*/  ISETP.GE.AND P0, PT, R36, UR4, PT ;  /* 0x0000000424007c0c */ /* 0x000fe4000bf06270 */
[----:B------:R-:W-:Y:S01]  /*f9c0*/  LOP3.LUT R25, R25, R0, RZ, 0x3c, !PT ;  /* 0x0000000019197212 */ /* 0x000fe200078e3cff */
[----:B--2---:R-:W-:-:S05]  /*f9d0*/  VIADD R2, R2, 0x1 ;  /* 0x0000000102027836 */ /* 0x004fca0000000000 */
[----:B------:R0:W-:Y:S05]  /*f9e0*/  STL [R1], R2 ;  /* 0x0000000201007387 */ /* 0x0001ea0000100800 */
[----:B------:R-:W-:Y:S05]  /*f9f0*/  @!P0 BRA `(.L_x_77) ;  /* 0xffffffcc009c8947 */ /* 0x000fea000383ffff */
[----:B------:R-:W-:-:S07]  /*fa00*/  LOP3.LUT R0, R2, 0x1, RZ, 0xc, !PT ;  /* 0x0000000102007812 */ /* 0x000fce00078e0cff */
.L_x_40:
[----:B------:R-:W1:Y:S01]  /*fa10*/  S2R R3, SR_CgaCtaId ;  /* 0x0000000000037919 */ /* 0x000e620000008800 */
[----:B0-----:R-:W-:Y:S01]  /*fa20*/  MOV R2, 0x400 ;  /* 0x0000040000027802 */ /* 0x001fe20000000f00 */
[----:B------:R-:W-:Y:S01]  /*fa30*/  BSSY B0, `(.L_x_78) ;  /* 0x0000005000007945 */ /* 0x000fe20003800000 */
[----:B------:R-:W-:Y:S02]  /*fa40*/  SHF.L.U32 R0, R0, 0x1f, RZ ;  /* 0x0000001f00007819 */ /* 0x000fe400000006ff */
[----:B-1----:R-:W-:-:S04]  /*fa50*/  LEA R5, R3, R2, 0x18 ;  /* 0x0000000203057211 */ /* 0x002fc800078ec0ff */
[----:B------:R-:W0:Y:S02]  /*fa60*/  SYNCS.PHASECHK.TRANS64.TRYWAIT P0, [R5+URZ+0x38820], R0 ;  /* 0x03882000050075a7 */ /* 0x000e24000800017f */
[----:B0-----:R-:W-:Y:S05]  /*fa70*/  @!P0 BRA `(.L_x_79) ;  /* 0x0000002c00808947 */ /* 0x001fea0003800000 */
.L_x_165:
[----:B------:R-:W-:Y:S05]  /*fa80*/  BSYNC B0 ;  /* 0x0000000000007941 */ /* 0x000fea0003800000 */
.L_x_78:
[----:B------:R-:W-:-:S03]  /*fa90*/  UMOV UR4, 0xffffffff ;  /* 0xffffffff00047882 */ /* 0x000fc60000000000 */
[----:B------:R-:W-:Y:S05]  /*faa0*/  BRA.DIV UR4, `(.L_x_80) ;  /* 0x0000002e04887947 */ /* 0x000fea000b800000 */
[----:B0-----:R-:W0:Y:S02]  /*fab0*/  S2R R0, SR_TID.X ;  /* 0x0000000000007919 */ /* 0x001e240000002100 */
[----:B0-----:R-:W-:-:S04]  /*fac0*/  SHF.R.U32.HI R0, RZ, 0x5, R0 ;  /* 0x00000005ff007819 */ /* 0x001fc80000011600 */
[----:B------:R-:W-:-:S05]  /*fad0*/  LOP3.LUT R0, R0, 0x3, RZ, 0xc0, !PT ;  /* 0x0000000300007812 */ /* 0x000fca00078ec0ff */
[----:B------:R0:W1:Y:S02]  /*fae0*/  SHFL.IDX PT, R14, R0, RZ, 0x1f ;  /* 0x00001fff000e7589 */ /* 0x00006400000e0000 */
.L_x_168:
[----:B-1----:R-:W-:Y:S01]  /*faf0*/  ISETP.NE.AND P0, PT, R14, RZ, PT ;  /* 0x000000ff0e00720c */ /* 0x002fe20003f05270 */
[----:B------:R-:W-:-:S12]  /*fb00*/  BSSY B0, `(.L_x_81) ;  /* 0x0000026000007945 */ /* 0x000fd80003800000 */
[----:B------:R-:W-:Y:S05]  /*fb10*/  @P0 BRA `(.L_x_82) ;  /* 0x0000000000900947 */ /* 0x000fea0003800000 */
[----:B------:R-:W-:-:S03]  /*fb20*/  UMOV UR4, 0xffffffff ;  /* 0xffffffff00047882 */ /* 0x000fc60000000000 */
[----:B------:R-:W-:Y:S05]  /*fb30*/  BRA.DIV UR4, `(.L_x_83) ;  /* 0x0000002e04987947 */ /* 0x000fea000b800000 */
[----:B------:R-:W-:-:S13]  /*fb40*/  ELECT P6, URZ, PT ;  /* 0x00000000003f782f */ /* 0x000fda00038c0000 */
.L_x_171:
[----:B------:R-:W-:Y:S05]  /*fb50*/  @!P6 BRA `(.L_x_82) ;  /* 0x000000000080e947 */ /* 0x000fea0003800000 */
[----:B0-----:R-:W2:Y:S02]  /*fb60*/  LDL R0, [R1+0xc] ;  /* 0x00000c0001007983 */ /* 0x001ea40000100800 */
[----:B--2---:R-:W-:-:S13]  /*fb70*/  R2UR UR4, R0 ;  /* 0x00000000000472ca */ /* 0x004fda00000e0000 */
[----:B------:R-:W-:-:S06]  /*fb80*/  ULOP3.LUT UR4, UR4, 0x2, URZ, 0xfc, !UPT ;  /* 0x0000000204047892 */ /* 0x000fcc000f8efc3f */
[----:B------:R-:W-:-:S05]  /*fb90*/  IMAD.U32 R0, RZ, RZ, UR4 ;  /* 0x00000004ff007e24 */ /* 0x000fca000f8e00ff */
[----:B------:R-:W-:-:S13]  /*fba0*/  ISETP.NE.AND P0, PT, R0, 0x3, PT ;  /* 0x000000030000780c */ /* 0x000fda0003f05270 */
[----:B------:R-:W-:Y:S05]  /*fbb0*/  @!P0 BRA `(.L_x_84) ;  /* 0x0000000000048947 */ /* 0x000fea0003800000 */
[----:B------:R-:W-:Y:S01]  /*fbc0*/  BPT.TRAP 0x1 ;  /* 0x000000040000795c */ /* 0x000fe20000300000 */
.L_x_84:
[C---:B------:R-:W-:Y:S01]  /*fbd0*/  LEA R3, R22.reuse, R5, 0x3 ;  /* 0x0000000516037211 */ /* 0x040fe200078e18ff */
[----:B------:R-:W-:Y:S01]  /*fbe0*/  VIADD R22, R22, 0x1 ;  /* 0x0000000116167836 */ /* 0x000fe20000000000 */
[----:B------:R-:W-:-:S04]  /*fbf0*/  SHF.L.U32 R2, R25, 0x1f, RZ ;  /* 0x0000001f19027819 */ /* 0x000fc800000006ff */
[----:B------:R-:W0:Y:S01]  /*fc00*/  SYNCS.PHASECHK.TRANS64.TRYWAIT P1, [R3+URZ+0x38840], R2 ;  /* 0x03884002030075a7 */ /* 0x000e22000802017f */
[----:B------:R-:W-:-:S04]  /*fc10*/  ISETP.NE.AND P2, PT, R22, 0x2, PT ;  /* 0x000000021600780c */ /* 0x000fc80003f45270 */
[----:B------:R-:W-:Y:S01]  /*fc20*/  SEL R0, RZ, 0x1, P2 ;  /* 0x00000001ff007807 */ /* 0x000fe20001000000 */
[----:B0-----:R-:W-:Y:S08]  /*fc30*/  @!P1 BRA `(.L_x_85) ;  /* 0x0000002c00789947 */ /* 0x001ff00003800000 */
.L_x_172:
[----:B------:R-:W-:Y:S02]  /*fc40*/  SEL R22, R22, RZ, P2 ;  /* 0x000000ff16167207 */ /* 0x000fe40001000000 */
[----:B------:R-:W-:Y:S01]  /*fc50*/  LOP3.LUT R0, R25, R0, RZ, 0x3c, !PT ;  /* 0x0000000019007212 */ /* 0x000fe200078e3cff */
[----:B------:R-:W-:Y:S06]  /*fc60*/  @!P0 BRA `(.L_x_86) ;  /* 0x0000000000048947 */ /* 0x000fec0003800000 */
[----:B------:R-:W-:Y:S01]  /*fc70*/  BPT.TRAP 0x1 ;  /* 0x000000040000795c */ /* 0x000fe20000300000 */
.L_x_86:
[----:B------:R-:W-:Y:S01]  /*fc80*/  IMAD R5, R22, 0x8, R5 ;  /* 0x0000000816057824 */ /* 0x000fe200078e0205 */
[----:B------:R-:W-:-:S04]  /*fc90*/  SHF.L.U32 R0, R0, 0x1f, RZ ;  /* 0x0000001f00007819 */ /* 0x000fc800000006ff */
[----:B------:R-:W1:Y:S02]  /*fca0*/  SYNCS.PHASECHK.TRANS64.TRYWAIT P1, [R5+URZ+0x38840], R0 ;  /* 0x03884000050075a7 */ /* 0x000e64000802017f */
[----:B-1----:R-:W-:Y:S05]  /*fcb0*/  @!P1 BRA `(.L_x_87) ;  /* 0x0000002c006c9947 */ /* 0x002fea0003800000 */
.L_x_173:
[----:B------:R-:W-:Y:S05]  /*fcc0*/  @!P0 BRA `(.L_x_88) ;  /* 0x0000000000048947 */ /* 0x000fea0003800000 */
[----:B------:R-:W-:Y:S01]  /*fcd0*/  BPT.TRAP 0x1 ;  /* 0x000000040000795c */ /* 0x000fe20000300000 */
.L_x_88:
[----:B------:R-:W2:Y:S02]  /*fce0*/  SYNCS.PHASECHK.TRANS64.TRYWAIT P1, [R3+URZ+0x38860], R2 ;  /* 0x03886002030075a7 */ /* 0x000ea4000802017f */
[----:B--2---:R-:W-:Y:S05]  /*fcf0*/  @!P1 BRA `(.L_x_89) ;  /* 0x0000002c00709947 */ /* 0x004fea0003800000 */
.L_x_174:
[----:B------:R-:W-:Y:S05]  /*fd00*/  @!P0 BRA `(.L_x_90) ;  /* 0x0000000000048947 */ /* 0x000fea0003800000 */
[----:B------:R-:W-:Y:S01]  /*fd10*/  BPT.TRAP 0x1 ;  /* 0x000000040000795c */ /* 0x000fe20000300000 */
.L_x_90:
[----:B---3--:R3:W4:Y:S02]  /*fd20*/  SYNCS.PHASECHK.TRANS64.TRYWAIT P0, [R5+URZ+0x38860], R0 ;  /* 0x03886000050075a7 */ /* 0x008724000800017f */
[----:B----4-:R-:W-:Y:S05]  /*fd30*/  @!P0 NANOSLEEP.SYNCS 0x989680 ;  /* 0x009896800000895d */ /* 0x010fea0003900000 */
[----:B------:R-:W4:Y:S02]  /*fd40*/  @!P0 SYNCS.PHASECHK.TRANS64 P0, [R5+URZ+0x38860], R0 ;  /* 0x03886000050085a7 */ /* 0x000f24000800007f */
[----:B----4-:R-:W-:Y:S05]  /*fd50*/  @!P0 BRA `(.L_x_90) ;  /* 0xfffffffc00f08947 */ /* 0x010fea000383ffff */
.L_x_82:
[----:B------:R-:W-:Y:S05]  /*fd60*/  BSYNC B0 ;  /* 0x0000000000007941 */ /* 0x000fea0003800000 */
.L_x_81:
[----:B------:R-:W-:Y:S05]  /*fd70*/  EXIT ;  /* 0x000000000000794d */ /* 0x000fea0003800000 */
.L_x_8:
[----:B0-----:R-:W-:-:S04]  /*fd80*/  IMAD.U32 R3, RZ, RZ, UR40 ;  /* 0x00000028ff037e24 */ /* 0x001fc8000f8e00ff */
[----:B------:R0:W1:Y:S03]  /*fd90*/  SYNCS.PHASECHK.TRANS64.TRYWAIT P1, [R3+URZ+0x38800], R0 ;  /* 0x03880000030075a7 */ /* 0x000066000802017f */
[----:B-1----:R-:W-:Y:S05]  /*fda0*/  @!P1 NANOSLEEP.SYNCS 0x989680 ;  /* 0x009896800000995d */ /* 0x002fea0003900000 */
[----:B------:R-:W1:Y:S02]  /*fdb0*/  @!P1 SYNCS.PHASECHK.TRANS64 P1, [R3+URZ+0x38800], R0 ;  /* 0x03880000030095a7 */ /* 0x000e64000802007f */
[----:B-1----:R-:W-:Y:S05]  /*fdc0*/  @!P1 BRA `(.L_x_8) ;  /* 0xfffffffc00ec9947 */ /* 0x002fea000383ffff */
[----:B------:R-:W-:Y:S05]  /*fdd0*/  BRA `(.L_x_91) ;  /* 0xffffff1000ec7947 */ /* 0x000fea000383ffff */
.L_x_12:
[----:B-1----:R1:W2:Y:S02]  /*fde0*/  SYNCS.PHASECHK.TRANS64.TRYWAIT P1, [R0+URZ+0x38830], R3 ;  /* 0x03883003000075a7 */ /* 0x0022a4000802017f */
[----:B--2---:R-:W-:Y:S05]  /*fdf0*/  @!P1 NANOSLEEP.SYNCS 0x989680 ;  /* 0x009896800000995d */ /* 0x004fea0003900000 */
[----:B------:R-:W2:Y:S02]  /*fe00*/  @!P1 SYNCS.PHASECHK.TRANS64 P1, [R0+URZ+0x38830], R3 ;  /* 0x03883003000095a7 */ /* 0x000ea4000802007f */
[----:B--2---:R-:W-:Y:S05]  /*fe10*/  @!P1 BRA `(.L_x_12) ;  /* 0xfffffffc00f09947 */ /* 0x004fea000383ffff */
[----:B------:R-:W-:Y:S05]  /*fe20*/  BRA `(.L_x_11) ;  /* 0xffffff1400107947 */ /* 0x000fea000383ffff */
.L_x_18:
[----:B-1----:R-:W-:-:S04]  /*fe30*/  MOV R4, UR60 ;  /* 0x0000003c00047c02 */ /* 0x002fc80008000f00 */
[----:B------:R1:W2:Y:S03]  /*fe40*/  SYNCS.PHASECHK.TRANS64.TRYWAIT P1, [R4+URZ+0x38830], R3 ;  /* 0x03883003040075a7 */ /* 0x0002a6000802017f */
[----:B--2---:R-:W-:Y:S05]  /*fe50*/  @!P1 NANOSLEEP.SYNCS 0x989680 ;  /* 0x009896800000995d */ /* 0x004fea0003900000 */
[----:B------:R-:W2:Y:S02]  /*fe60*/  @!P1 SYNCS.PHASECHK.TRANS64 P1, [R4+URZ+0x38830], R3 ;  /* 0x03883003040095a7 */ /* 0x000ea4000802007f */
[----:B--2---:R-:W-:Y:S05]  /*fe70*/  @!P1 BRA `(.L_x_18) ;  /* 0xfffffffc00ec9947 */ /* 0x004fea000383ffff */
[----:B------:R-:W-:Y:S05]  /*fe80*/  BRA `(.L_x_17) ;  /* 0xffffff5400a07947 */ /* 0x000fea000383ffff */
.L_x_22:
[----:B01----:R-:W-:-:S04]  /*fe90*/  IMAD.U32 R3, RZ, RZ, UR4 ;  /* 0x00000004ff037e24 */ /* 0x003fc8000f8e00ff */
[----:B------:R0:W1:Y:S03]  /*fea0*/  SYNCS.PHASECHK.TRANS64.TRYWAIT P1, [R3+URZ+0x38850], R0 ;  /* 0x03885000030075a7 */ /* 0x000066000802017f */
[----:B-1----:R-:W-:Y:S05]  /*feb0*/  @!P1 NANOSLEEP.SYNCS 0x989680 ;  /* 0x009896800000995d */ /* 0x002fea0003900000 */
[----:B------:R-:W1:Y:S02]  /*fec0*/  @!P1 SYNCS.PHASECHK.TRANS64 P1, [R3+URZ+0x38850], R0 ;  /* 0x03885000030095a7 */ /* 0x000e64000802007f */
[----:B-1----:R-:W-:Y:S05]  /*fed0*/  @!P1 BRA `(.L_x_22) ;  /* 0xfffffffc00ec9947 */ /* 0x002fea000383ffff */
[----:B------:R-:W-:Y:S05]  /*fee0*/  BRA `(.L_x_21) ;  /* 0xffffff7c00ec7947 */ /* 0x000fea000383ffff */
.L_x_29:
[----:B-1----:R-:W-:-:S04]  /*fef0*/  IMAD.U32 R7, RZ, RZ, UR12 ;  /* 0x0000000cff077e24 */ /* 0x002fc8000f8e00ff */
[----:B------:R1:W2:Y:S03]  /*ff00*/  SYNCS.PHASECHK.TRANS64.TRYWAIT P1, [R7+URZ+0x38850], R0 ;  /* 0x03885000070075a7 */ /* 0x0002a6000802017f */
[----:B--2---:R-:W-:Y:S05]  /*ff10*/  @!P1 NANOSLEEP.SYNCS 0x989680 ;  /* 0x009896800000995d */ /* 0x004fea0003900000 */
[----:B------:R-:W2:Y:S02]  /*ff20*/  @!P1 SYNCS.PHASECHK.TRANS64 P1, [R7+URZ+0x38850], R0 ;  /* 0x03885000070095a7 */ /* 0x000ea4000802007f */
[----:B--2---:R-:W-:Y:S05]  /*ff30*/  @!P1 BRA `(.L_x_29) ;  /* 0xfffffffc00ec9947 */ /* 0x004fea000383ffff */
[----:B------:R-:W-:Y:S05]  /*ff40*/  BRA `(.L_x_28) ;  /* 0xffffff9800087947 */ /* 0x000fea000383ffff */
.L_x_44:
[----:B------:R-:W0:Y:S01]  /*ff50*/  S2R R17, SR_TID.X ;  /* 0x0000000000117919 */ /* 0x000e220000002100 */
[----:B------:R-:W-:Y:S01]  /*ff60*/  BSSY B0, `(.L_x_92) ;  /* 0x000000a000007945 */ /* 0x000fe20003800000 */
[----:B------:R-:W-:Y:S01]  /*ff70*/  MOV R12, RZ ;  /* 0x000000ff000c7202 */ /* 0x000fe20000000f00 */
[----:B------:R-:W-:Y:S02]  /*ff80*/  IMAD.MOV.U32 R11, RZ, RZ, 0x1f ;  /* 0x0000001fff0b7424 */ /* 0x000fe400078e00ff */
[----:B------:R-:W-:Y:S01]  /*ff90*/  IMAD.MOV.U32 R15, RZ, RZ, -0x1 ;  /* 0xffffffffff0f7424 */ /* 0x000fe200078e00ff */
[----:B0-----:R-:W-:-:S04]  /*ffa0*/  SHF.R.U32.HI R17, RZ, 0x5, R17 ;  /* 0x00000005ff117819 */ /* 0x001fc80000011611 */
[----:B------:R-:W-:-:S05]  /*ffb0*/  LOP3.LUT R17, R17, 0x3, RZ, 0xc0, !PT ;  /* 0x0000000311117812 */ /* 0x000fca00078ec0ff */
[----:B------:R-:W-:-:S07]  /*ffc0*/  IMAD.MOV.U32 R13, RZ, RZ, R17 ;  /* 0x000000ffff0d7224 */ /* 0x000fce00078e0011 */
[----:B-1---5:R-:W-:Y:S05]  /*ffd0*/  WARPSYNC.COLLECTIVE R15, `(.L_x_93) ;  /* 0x000000000f087348 */ /* 0x022fea0003c00000 */
[----:B------:R0:W2:Y:S02]  /*ffe0*/  SHFL.IDX P6, R14, R13, R12, R11 ;  /* 0x0000000c0d0e7389 */ /* 0x0000a400000c000b */
[----:B012--5:R-:W-:Y:S01]  /*fff0*/  ENDCOLLECTIVE ;  /* 0x000000000000791b */ /* 0x027fe20003800000 */
.L_x_93:
[----:B------:R-:W-:Y:S05]  /*10000*/  BSYNC B0 ;  /* 0x0000000000007941 */ /* 0x000fea0003800000 */
.L_x_92:
[----:B------:R-:W-:Y:S05]  /*10010*/  BRA `(.L_x_94) ;  /* 0xffffffcc00787947 */ /* 0x000fea000383ffff */
.L_x_47:
[----:B0-----:R0:W1:Y:S02]  /*10020*/  SYNCS.PHASECHK.TRANS64.TRYWAIT P0, [R0+URZ+0x38840], R3 ;  /* 0x03884003000075a7 */ /* 0x001064000800017f */
[----:B-1----:R-:W-:Y:S05]  /*10030*/  @!P0 NANOSLEEP.SYNCS 0x989680 ;  /* 0x009896800000895d */ /* 0x002fea0003900000 */
[----:B------:R-:W1:Y:S02]  /*10040*/  @!P0 SYNCS.PHASECHK.TRANS64 P0, [R0+URZ+0x38840], R3 ;  /* 0x03884003000085a7 */ /* 0x000e64000800007f */
[----:B-1----:R-:W-:Y:S05]  /*10050*/  @!P0 BRA `(.L_x_47) ;  /* 0xfffffffc00f08947 */ /* 0x002fea000383ffff */
[----:B------:R-:W-:Y:S05]  /*10060*/  BRA `(.L_x_95) ;  /* 0xffffffd0004c7947 */ /* 0x000fea000383ffff */
.L_x_48:
[----:B------:R-:W-:Y:S01]  /*10070*/  BSSY B0, `(.L_x_96) ;  /* 0x0000008000007945 */ /* 0x000fe20003800000 */
[----:B------:R-:W-:Y:S01]  /*10080*/  IMAD.MOV.U32 R13, RZ, RZ, R6 ;  /* 0x000000ffff0d7224 */ /* 0x000fe200078e0006 */
[----:B------:R-:W-:Y:S01]  /*10090*/  MOV R12, RZ ;  /* 0x000000ff000c7202 */ /* 0x000fe20000000f00 */
[----:B------:R-:W-:Y:S02]  /*100a0*/  IMAD.MOV.U32 R11, RZ, RZ, 0x181f ;  /* 0x0000181fff0b7424 */ /* 0x000fe400078e00ff */
[----:B------:R-:W-:-:S07]  /*100b0*/  IMAD.MOV.U32 R15, RZ, RZ, -0x1 ;  /* 0xffffffffff0f7424 */ /* 0x000fce00078e00ff */
[----:B------:R-:W-:Y:S05]  /*100c0*/  WARPSYNC.COLLECTIVE R15, `(.L_x_97) ;  /* 0x000000000f087348 */ /* 0x000fea0003c00000 */
[----:B------:R0:W1:Y:S02]  /*100d0*/  SHFL.IDX P6, R14, R13, R12, R11 ;  /* 0x0000000c0d0e7389 */ /* 0x00006400000c000b */
[----:B01----:R-:W-:Y:S01]  /*100e0*/  ENDCOLLECTIVE ;  /* 0x000000000000791b */ /* 0x003fe20003800000 */
.L_x_97:
[----:B------:R-:W-:Y:S05]  /*100f0*/  BSYNC B0 ;  /* 0x0000000000007941 */ /* 0x000fea0003800000 */
.L_x_96:
[----:B------:R-:W-:Y:S01]  /*10100*/  MOV R13, R4 ;  /* 0x00000004000d7202 */ /* 0x000fe20000000f00 */
[----:B------:R-:W-:Y:S01]  /*10110*/  IMAD.MOV.U32 R12, RZ, RZ, RZ ;  /* 0x000000ffff0c7224 */ /* 0x000fe200078e00ff */
[----:B------:R-:W-:Y:S01]  /*10120*/  ISETP.GE.AND P0, PT, R33, 0x1, PT ;  /* 0x000000012100780c */ /* 0x000fe20003f06270 */
[----:B------:R-:W-:Y:S01]  /*10130*/  IMAD.MOV.U32 R11, RZ, RZ, 0x181f ;  /* 0x0000181fff0b7424 */ /* 0x000fe200078e00ff */
[C---:B------:R-:W-:Y:S01]  /*10140*/  LOP3.LUT P5, RZ, R16.reuse, 0x8, RZ, 0xc0, !PT ;  /* 0x0000000810ff7812 */ /* 0x040fe200078ac0ff */
[----:B------:R-:W-:Y:S01]  /*10150*/  IMAD.MOV.U32 R15, RZ, RZ, -0x1 ;  /* 0xffffffffff0f7424 */ /* 0x000fe200078e00ff */
[C---:B------:R-:W-:Y:S01]  /*10160*/  LOP3.LUT P4, RZ, R16.reuse, 0x4, RZ, 0xc0, !PT ;  /* 0x0000000410ff7812 */ /* 0x040fe2000788c0ff */
[----:B------:R-:W-:Y:S01]  /*10170*/  IMAD.MOV.U32 R2, RZ, RZ, R14 ;  /* 0x000000ffff027224 */ /* 0x000fe200078e000e */
[----:B------:R-:W-:-:S13]  /*10180*/  LOP3.LUT P3, RZ, R16, 0x2, RZ, 0xc0, !PT ;  /* 0x0000000210ff7812 */ /* 0x000fda000786c0ff */
[----:B------:R-:W-:Y:S05]  /*10190*/  WARPSYNC.COLLECTIVE R15, `(.L_x_98) ;  /* 0x000000000f087348 */ /* 0x000fea0003c00000 */
[----:B------:R0:W1:Y:S02]  /*101a0*/  SHFL.IDX P6, R14, R13, R12, R11 ;  /* 0x0000000c0d0e7389 */ /* 0x00006400000c000b */
[----:B01----:R-:W-:Y:S01]  /*101b0*/  ENDCOLLECTIVE ;  /* 0x000000000000791b */ /* 0x003fe20003800000 */
.L_x_98:
[----:B------:R-:W-:Y:S02]  /*101c0*/  LOP3.LUT P2, RZ, R16, 0x1, RZ, 0xc0, !PT ;  /* 0x0000000110ff7812 */ /* 0x000fe4000784c0ff */
[----:B------:R-:W-:Y:S01]  /*101d0*/  @P0 LEA R7, R5, UR39, 0x1 ;  /* 0x0000002705070c11 */ /* 0x000fe2000f8e08ff */
[----:B------:R-:W-:Y:S02]  /*101e0*/  IMAD.MOV.U32 R13, RZ, RZ, R6 ;  /* 0x000000ffff0d7224 */ /* 0x000fe400078e0006 */
[----:B------:R-:W-:Y:S01]  /*101f0*/  IMAD.MOV.U32 R12, RZ, RZ, 0x1 ;  /* 0x00000001ff0c7424 */ /* 0x000fe200078e00ff */
[----:B------:R-:W-:-:S04]  /*10200*/  @P0 LEA R14, P1, R37, R14, 0x1 ;  /* 0x0000000e250e0211 */ /* 0x000fc800078208ff */
[----:B------:R-:W-:Y:S01]  /*10210*/  @P0 IADD3.X R3, RZ, R2, RZ, P1, !PT ;  /* 0x00000002ff030210 */ /* 0x000fe20000ffe4ff */
[----:B------:R-:W-:-:S08]  /*10220*/  @P0 IMAD.MOV.U32 R2, RZ, RZ, R14 ;  /* 0x000000ffff020224 */ /* 0x000fd000078e000e */
[----:B------:R-:W-:Y:S05]  /*10230*/  WARPSYNC.COLLECTIVE R15, `(.L_x_99) ;  /* 0x000000000f087348 */ /* 0x000fea0003c00000 */
[----:B------:R0:W1:Y:S02]  /*10240*/  SHFL.IDX P6, R14, R13, R12, R11 ;  /* 0x0000000c0d0e7389 */ /* 0x00006400000c000b */
[----:B01----:R-:W-:Y:S01]  /*10250*/  ENDCOLLECTIVE ;  /* 0x000000000000791b */ /* 0x003fe20003800000 */
.L_x_99:
[----:B------:R-:W-:Y:S01]  /*10260*/  @!PT LDS RZ, [RZ] ;  /* 0x00000000fffff984 */ /* 0x000fe20000000800 */
[----:B------:R-:W-:Y:S01]  /*10270*/  @!PT LDS RZ, [RZ] ;  /* 0x00000000fffff984 */ /* 0x000fe20000000800 */
[----:B------:R-:W-:Y:S01]  /*10280*/  @!PT LDS RZ, [RZ] ;  /* 0x00000000fffff984 */ /* 0x000fe20000000800 */
[----:B------:R0:W-:Y:S04]  /*10290*/  @P0 LDGSTS.E.BYPASS.LTC128B.128 [R7+0x24400], desc[UR36][R2.64], !P5 ;  /* 0x2440000002070fae */ /* 0x0001e8000e901d64 */
[----:B------:R0:W-:Y:S04]  /*102a0*/  @P0 LDGSTS.E.BYPASS.LTC128B.128 [R7+0x26c00], desc[UR36][R2.64+0x80], !P4 ;  /* 0x26c0008002070fae */ /* 0x0001e8000e101d64 */
[----:B------:R0:W-:Y:S01]  /*102b0*/  @P0 LDGSTS.E.BYPASS.LTC128B.128 [R7+0x29400], desc[UR36][R2.64+0x100], !P3 ;  /* 0x2940010002070fae */ /* 0x0001e2000d901d64 */
[----:B------:R-:W-:-:S03]  /*102c0*/  IMAD.MOV.U32 R13, RZ, RZ, R4 ;  /* 0x000000ffff0d7224 */ /* 0x000fc600078e0004 */
[----:B------:R0:W-:Y:S01]  /*102d0*/  @P0 LDGSTS.E.BYPASS.LTC128B.128 [R7+0x2bc00], desc[UR36][R2.64+0x180], !P2 ;  /* 0x2bc0018002070fae */ /* 0x0001e2000d101d64 */
[----:B------:R-:W-:Y:S02]  /*102e0*/  ISETP.GE.AND P0, PT, R33, 0x11, PT ;  /* 0x000000112100780c */ /* 0x000fe40003f06270 */
[----:B------:R-:W-:-:S11]  /*102f0*/  MOV R8, R14 ;  /* 0x0000000e00087202 */ /* 0x000fd60000000f00 */
[----:B0-----:R-:W-:Y:S05]  /*10300*/  WARPSYNC.COLLECTIVE R15, `(.L_x_100) ;  /* 0x000000000f087348 */ /* 0x001fea0003c00000 */
[----:B------:R1:W2:Y:S02]  /*10310*/  SHFL.IDX P6, R14, R13, R12, R11 ;  /* 0x0000000c0d0e7389 */ /* 0x0002a400000c000b */
[----:B012---:R-:W-:Y:S01]  /*10320*/  ENDCOLLECTIVE ;  /* 0x000000000000791b */ /* 0x007fe20003800000 */
.L_x_100:
[----:B------:R-:W-:Y:S01]  /*10330*/  @P0 LEA R21, R5, UR39, 0x1 ;  /* 0x0000002705150c11 */ /* 0x000fe2000f8e08ff */
[----:B------:R-:W-:Y:S02]  /*10340*/  IMAD.MOV.U32 R13, RZ, RZ, R6 ;  /* 0x000000ffff0d7224 */ /* 0x000fe400078e0006 */
[----:B------:R-:W-:Y:S01]  /*10350*/  IMAD.MOV.U32 R12, RZ, RZ, 0x2 ;  /* 0x00000002ff0c7424 */ /* 0x000fe200078e00ff */
[----:B------:R-:W-:-:S05]  /*10360*/  @P0 LEA R14, P1, R37, R14, 0x1 ;  /* 0x0000000e250e0211 */ /* 0x000fca00078208ff */
[----:B------:R-:W-:-:S08]  /*10370*/  @P0 IMAD.MOV.U32 R2, RZ, RZ, R14 ;  /* 0x000000ffff020224 */ /* 0x000fd000078e000e */
[----:B------:R-:W-:Y:S05]  /*10380*/  WARPSYNC.COLLECTIVE R15, `(.L_x_101) ;  /* 0x000000000f087348 */ /* 0x000fea0003c00000 */
[----:B------:R0:W1:Y:S02]  /*10390*/  SHFL.IDX P6, R14, R13, R12, R11 ;  /* 0x0000000c0d0e7389 */ /* 0x00006400000c000b */
[----:B01----:R-:W-:Y:S01]  /*103a0*/  ENDCOLLECTIVE ;  /* 0x000000000000791b */ /* 0x003fe20003800000 */
.L_x_101:
[----:B------:R-:W-:-:S05]  /*103b0*/  @P0 IMAD.X R9, RZ, RZ, R8, P1 ;  /* 0x000000ffff090224 */ /* 0x000fca00008e0608 */
[----:B------:R-:W-:-:S05]  /*103c0*/  @P0 MOV R3, R9 ;  /* 0x0000000900030202 */ /* 0x000fca0000000f00 */
[----:B------:R-:W-:Y:S01]  /*103d0*/  @!PT LDS RZ, [RZ] ;  /* 0x00000000fffff984 */ /* 0x000fe20000000800 */
[----:B------:R-:W-:Y:S01]  /*103e0*/  @!PT LDS RZ, [RZ] ;  /* 0x00000000fffff984 */ /* 0x000fe20000000800 */
[----:B------:R-:W-:Y:S01]  /*103f0*/  @!PT LDS RZ, [RZ] ;  /* 0x00000000fffff984 */ /* 0x000fe20000000800 */
[----:B------:R0:W-:Y:S01]  /*10400*/  @P0 LDGSTS.E.BYPASS.LTC128B.128 [R21+0x24c00], desc[UR36][R2.64], !P5 ;  /* 0x24c0000002150fae */ /* 0x0001e2000e901d64 */
[----:B------:R-:W-:-:S03]  /*10410*/  MOV R13, R4 ;  /* 0x00000004000d7202 */ /* 0x000fc60000000f00 */
[----:B------:R0:W-:Y:S04]  /*10420*/  @P0 LDGSTS.E.BYPASS.LTC128B.128 [R21+0x27400], desc[UR36][R2.64+0x80], !P4 ;  /* 0x2740008002150fae */ /* 0x0001e8000e101d64 */
[----:B------:R0:W-:Y:S04]  /*10430*/  @P0 LDGSTS.E.BYPASS.LTC128B.128 [R21+0x29c00], desc[UR36][R2.64+0x100], !P3 ;  /* 0x29c0010002150fae */ /* 0x0001e8000d901d64 */
[----:B------:R0:W-:Y:S01]  /*10440*/  @P0 LDGSTS.E.BYPASS.LTC128B.128 [R21+0x2c400], desc[UR36][R2.64+0x180], !P2 ;  /* 0x2c40018002150fae */ /* 0x0001e2000d101d64 */
[----:B------:R-:W-:Y:S01]  /*10450*/  IMAD.MOV.U32 R7, RZ, RZ, R14 ;  /* 0x000000ffff077224 */ /* 0x000fe200078e000e */
[----:B------:R-:W-:-:S13]  /*10460*/  ISETP.GE.AND P0, PT, R33, 0x21, PT ;  /* 0x000000212100780c */ /* 0x000fda0003f06270 */
[----:B0-----:R-:W-:Y:S05]  /*10470*/  WARPSYNC.COLLECTIVE R15, `(.L_x_102) ;  /* 0x000000000f087348 */ /* 0x001fea0003c00000 */
[----:B------:R1:W2:Y:S02]  /*10480*/  SHFL.IDX P6, R14, R13, R12, R11 ;  /* 0x0000000c0d0e7389 */ /* 0x0002a400000c000b */
[----:B012---:R-:W-:Y:S01]  /*10490*/  ENDCOLLECTIVE ;  /* 0x000000000000791b */ /* 0x007fe20003800000 */
.L_x_102:
[----:B------:R-:W-:Y:S02]  /*104a0*/  @P0 LEA R9, R5, UR39, 0x1 ;  /* 0x0000002705090c11 */ /* 0x000fe4000f8e08ff */
[----:B------:R-:W-:Y:S01]  /*104b0*/  MOV R13, R6 ;  /* 0x00000006000d7202 */ /* 0x000fe20000000f00 */
[----:B------:R-:W-:Y:S01]  /*104c0*/  IMAD.MOV.U32 R12, RZ, RZ, 0x3 ;  /* 0x00000003ff0c7424 */ /* 0x000fe200078e00ff */
[----:B------:R-:W-:-:S05]  /*104d0*/  @P0 LEA R14, P1, R37, R14, 0x1 ;  /* 0x0000000e250e0211 */ /* 0x000fca00078208ff */
[----:B------:R-:W-:-:S08]  /*104e0*/  @P0 IMAD.MOV.U32 R2, RZ, RZ, R14 ;  /* 0x000000ffff020224 */ /* 0x000fd000078e000e */
[----:B------:R-:W-:Y:S05]  /*104f0*/  WARPSYNC.COLLECTIVE R15, `(.L_x_103) ;  /* 0x000000000f087348 */ /* 0x000fea0003c00000 */
[----:B------:R0:W1:Y:S02]  /*10500*/  SHFL.IDX P6, R14, R13, R12, R11 ;  /* 0x0000000c0d0e7389 */ /* 0x00006400000c000b */
[----:B01----:R-:W-:Y:S01]  /*10510*/  ENDCOLLECTIVE ;  /* 0x000000000000791b */ /* 0x003fe20003800000 */
.L_x_103:
[----:B------:R-:W-:-:S04]  /*10520*/  @P0 IMAD.X R7, RZ, RZ, R7, P1 ;  /* 0x000000ffff070224 */ /* 0x000fc800008e0607 */
[----:B------:R-:W-:-:S05]  /*10530*/  @P0 IMAD.MOV.U32 R3, RZ, RZ, R7 ;  /* 0x000000ffff030224 */ /* 0x000fca00078e0007 */
[----:B------:R-:W-:Y:S01]  /*10540*/  @!PT LDS RZ, [RZ] ;  /* 0x00000000fffff984 */ /* 0x000fe20000000800 */
[----:B------:R-:W-:Y:S01]  /*10550*/  @!PT LDS RZ, [RZ] ;  /* 0x00000000fffff984 */ /* 0x000fe20000000800 */
[----:B------:R-:W-:Y:S01]  /*10560*/  @!PT LDS RZ, [RZ] ;  /* 0x00000000fffff984 */ /* 0x000fe20000000800 */
[----:B------:R0:W-:Y:S01]  /*10570*/  @P0 LDGSTS.E.BYPASS.LTC128B.128 [R9+0x25400], desc[UR36][R2.64], !P5 ;  /* 0x2540000002090fae */ /* 0x0001e2000e901d64 */
[----:B------:R-:W-:-:S03]  /*10580*/  IMAD.MOV.U32 R13, RZ, RZ, R4 ;  /* 0x000000ffff0d7224 */ /* 0x000fc600078e0004 */
        /* <DEDUP_REMOVED lines=8> */
.L_x_104:
[----:B------:R-:W-:Y:S01]  /*10610*/  @P0 LEA R21, R5, UR39, 0x1 ;  /* 0x0000002705150c11 */ /* 0x000fe2000f8e08ff */
[----:B------:R-:W-:Y:S01]  /*10620*/  IMAD.MOV.U32 R13, RZ, RZ, R6 ;  /* 0x000000ffff0d7224 */ /* 0x000fe200078e0006 */
[----:B------:R-:W-:Y:S02]  /*10630*/  MOV R12, 0x4 ;  /* 0x00000004000c7802 */ /* 0x000fe40000000f00 */
[----:B------:R-:W-:-:S04]  /*10640*/  @P0 LEA R14, P1, R37, R14, 0x1 ;  /* 0x0000000e250e0211 */ /* 0x000fc800078208ff */
[----:B------:R-:W-:Y:S01]  /*10650*/  @P0 IADD3.X R7, RZ, R7, RZ, P1, !PT ;  /* 0x00000007ff070210 */ /* 0x000fe20000ffe4ff */
[----:B------:R-:W-:-:S08]  /*10660*/  @P0 IMAD.MOV.U32 R2, RZ, RZ, R14 ;  /* 0x000000ffff020224 */ /* 0x000fd000078e000e */
[----:B------:R-:W-:Y:S05]  /*10670*/  WARPSYNC.COLLECTIVE R15, `(.L_x_105) ;  /* 0x000000000f087348 */ /* 0x000fea0003c00000 */
[----:B------:R0:W1:Y:S02]  /*10680*/  SHFL.IDX P6, R14, R13, R12, R11 ;  /* 0x0000000c0d0e7389 */ /* 0x00006400000c000b */
[----:B01----:R-:W-:Y:S01]  /*10690*/  ENDCOLLECTIVE ;  /* 0x000000000000791b */ /* 0x003fe20003800000 */
.L_x_105:
[----:B------:R-:W-:-:S05]  /*106a0*/  @P0 IMAD.MOV.U32 R3, RZ, RZ, R7 ;  /* 0x000000ffff030224 */ /* 0x000fca00078e0007 */
[----:B------:R-:W-:Y:S01]  /*106b0*/  @!PT LDS RZ, [RZ] ;  /* 0x00000000fffff984 */ /* 0x000fe20000000800 */
[----:B------:R-:W-:Y:S01]  /*106c0*/  @!PT LDS RZ, [RZ] ;  /* 0x00000000fffff984 */ /* 0x000fe20000000800 */
[----:B------:R-:W-:Y:S01]  /*106d0*/  @!PT LDS RZ, [RZ] ;  /* 0x00000000fffff984 */ /* 0x000fe20000000800 */
[----:B------:R0:W-:Y:S04]  /*106e0*/  @P0 LDGSTS.E.BYPASS.LTC128B.128 [R21+0x25c00], desc[UR36][R2.64], !P5 ;  /* 0x25c0000002150fae */ /* 0x0001e8000e901d64 */
[----:B------:R0:W-:Y:S01]  /*106f0*/  @P0 LDGSTS.E.BYPASS.LTC128B.128 [R21+0x28400], desc[UR36][R2.64+0x80], !P4 ;  /* 0x2840008002150fae */ /* 0x0001e2000e101d64 */
[----:B------:R-:W-:-:S03]  /*10700*/  IMAD.MOV.U32 R13, RZ, RZ, R4 ;  /* 0x000000ffff0d7224 */ /* 0x000fc600078e0004 */
[----:B------:R0:W-:Y:S04]  /*10710*/  @P0 LDGSTS.E.BYPASS.LTC128B.128 [R21+0x2ac00], desc[UR36][R2.64+0x100], !P3 ;  /* 0x2ac0010002150fae */ /* 0x0001e8000d901d64 */
[----:B------:R0:W-:Y:S01]  /*10720*/  @P0 LDGSTS.E.BYPASS.LTC128B.128 [R21+0x2d400], desc[UR36][R2.64+0x180], !P2 ;  /* 0x2d40018002150fae */ /* 0x0001e2000d101d64 */
[----:B------:R-:W-:-:S07]  /*10730*/  IMAD.MOV.U32 R7, RZ, RZ, R14 ;  /* 0x000000ffff077224 */ /* 0x000fce00078e000e */
[----:B0-----:R-:W-:Y:S05]  /*10740*/  WARPSYNC.COLLECTIVE R15, `(.L_x_106) ;  /* 0x000000000f087348 */ /* 0x001fea0003c00000 */
[----:B------:R1:W2:Y:S02]  /*10750*/  SHFL.IDX P6, R14, R13, R12, R11 ;  /* 0x0000000c0d0e7389 */ /* 0x0002a400000c000b */
[----:B012---:R-:W-:Y:S01]  /*10760*/  ENDCOLLECTIVE ;  /* 0x000000000000791b */ /* 0x007fe20003800000 */
.L_x_106:
[----:B------:R-:W-:Y:S05]  /*10770*/  BRA `(.L_x_107) ;  /* 0xffffffcc00b47947 */ /* 0x000fea000383ffff */
.L_x_54:
[----:B------:R-:W-:Y:S01]  /*10780*/  IMAD.MOV.U32 R13, RZ, RZ, R5 ;  /* 0x000000ffff0d7224 */ /* 0x000fe200078e0005 */
[----:B------:R-:W-:Y:S01]  /*10790*/  MOV R12, RZ ;  /* 0x000000ff000c7202 */ /* 0x000fe20000000f00 */
[----:B------:R-:W-:Y:S02]  /*107a0*/  IMAD.MOV.U32 R11, RZ, RZ, 0x181f ;  /* 0x0000181fff0b7424 */ /* 0x000fe400078e00ff */
[----:B------:R-:W-:Y:S02]  /*107b0*/  IMAD.MOV.U32 R15, RZ, RZ, -0x1 ;  /* 0xffffffffff0f7424 */ /* 0x000fe400078e00ff */
[----:B------:R-:W-:-:S07]  /*107c0*/  IMAD.IADD R4, R34, 0x1, R4 ;  /* 0x0000000122047824 */ /* 0x000fce00078e0204 */
[----:B-----5:R-:W-:Y:S05]  /*107d0*/  WARPSYNC.COLLECTIVE R15, `(.L_x_108) ;  /* 0x000000000f087348 */ /* 0x020fea0003c00000 */
[----:B------:R0:W1:Y:S02]  /*107e0*/  SHFL.IDX P6, R14, R13, R12, R11 ;  /* 0x0000000c0d0e7389 */ /* 0x00006400000c000b */
[----:B01---5:R-:W-:Y:S01]  /*107f0*/  ENDCOLLECTIVE ;  /* 0x000000000000791b */ /* 0x023fe20003800000 */
.L_x_108:
[C---:B------:R-:W-:Y:S02]  /*10800*/  ISETP.GE.AND P0, PT, R4.reuse, UR40, PT ;  /* 0x0000002804007c0c */ /* 0x040fe4000bf06270 */
[----:B------:R-:W-:Y:S02]  /*10810*/  IADD3 R6, R4, 0x10, RZ ;  /* 0x0000001004067810 */ /* 0x000fe40007ffe0ff */
[----:B------:R-:W-:Y:S01]  /*10820*/  MOV R13, R0 ;  /* 0x00000000000d7202 */ /* 0x000fe20000000f00 */
[----:B------:R-:W-:-:S08]  /*10830*/  IMAD.MOV.U32 R2, RZ, RZ, R14 ;  /* 0x000000ffff027224 */ /* 0x000fd000078e000e */
[----:B------:R-:W-:Y:S05]  /*10840*/  WARPSYNC.COLLECTIVE R15, `(.L_x_109) ;  /* 0x000000000f087348 */ /* 0x000fea0003c00000 */
[----:B------:R0:W1:Y:S02]  /*10850*/  SHFL.IDX P6, R14, R13, R12, R11 ;  /* 0x0000000c0d0e7389 */ /* 0x00006400000c000b */
[----:B01----:R-:W-:Y:S01]  /*10860*/  ENDCOLLECTIVE ;  /* 0x000000000000791b */ /* 0x003fe20003800000 */
.L_x_109:
[----:B------:R-:W-:Y:S02]  /*10870*/  IMAD.MOV.U32 R13, RZ, RZ, R5 ;  /* 0x000000ffff0d7224 */ /* 0x000fe400078e0005 */
[----:B------:R-:W-:Y:S01]  /*10880*/  IMAD.MOV.U32 R12, RZ, RZ, 0x1 ;  /* 0x00000001ff0c7424 */ /* 0x000fe200078e00ff */
[----:B------:R-:W-:-:S05]  /*10890*/  @!P0 LEA R14, P1, R37, R14, 0x1 ;  /* 0x0000000e250e8211 */ /* 0x000fca00078208ff */
[----:B------:R-:W-:Y:S02]  /*108a0*/  @!P0 IMAD.X R3, RZ, RZ, R2, P1 ;  /* 0x000000ffff038224 */ /* 0x000fe400008e0602 */
[----:B------:R-:W-:-:S07]  /*108b0*/  @!P0 IMAD.MOV.U32 R2, RZ, RZ, R14 ;  /* 0x000000ffff028224 */ /* 0x000fce00078e000e */
[----:B------:R-:W-:Y:S05]  /*108c0*/  WARPSYNC.COLLECTIVE R15, `(.L_x_110) ;  /* 0x000000000f087348 */ /* 0x000fea0003c00000 */
[----:B------:R0:W1:Y:S02]  /*108d0*/  SHFL.IDX P6, R14, R13, R12, R11 ;  /* 0x0000000c0d0e7389 */ /* 0x00006400000c000b */
[----:B01----:R-:W-:Y:S01]  /*108e0*/  ENDCOLLECTIVE ;  /* 0x000000000000791b */ /* 0x003fe20003800000 */
.L_x_110:
[----:B------:R-:W-:Y:S01]  /*108f0*/  @!PT LDS RZ, [RZ] ;  /* 0x00000000fffff984 */ /* 0x000fe20000000800 */
[----:B------:R-:W-:Y:S01]  /*10900*/  @!PT LDS RZ, [RZ] ;  /* 0x00000000fffff984 */ /* 0x000fe20000000800 */
[----:B------:R-:W-:Y:S01]  /*10910*/  @!PT LDS RZ, [RZ] ;  /* 0x00000000fffff984 */ /* 0x000fe20000000800 */
[----:B------:R0:W-:Y:S04]  /*10920*/  @!P0 LDGSTS.E.BYPASS.LTC128B.128 [R20+0x14400], desc[UR36][R2.64], !P2 ;  /* 0x1440000002148fae */ /* 0x0001e8000d101d64 */
[----:B------:R0:W-:Y:S04]  /*10930*/  @!P0 LDGSTS.E.BYPASS.LTC128B.128 [R20+0x18400], desc[UR36][R2.64+0x80], !P3 ;  /* 0x1840008002148fae */ /* 0x0001e8000d901d64 */
[----:B------:R0:W-:Y:S01]  /*10940*/  @!P0 LDGSTS.E.BYPASS.LTC128B.128 [R20+0x1c400], desc[UR36][R2.64+0x100], !P4 ;  /* 0x1c40010002148fae */ /* 0x0001e2000e101d64 */
[----:B------:R-:W-:-:S03]  /*10950*/  MOV R13, R0 ;  /* 0x00000000000d7202 */ /* 0x000fc60000000f00 */
[----:B------:R0:W-:Y:S01]  /*10960*/  @!P0 LDGSTS.E.BYPASS.LTC128B.128 [R20+0x20400], desc[UR36][R2.64+0x180], !P5 ;  /* 0x2040018002148fae */ /* 0x0001e2000e901d64 */
[----:B------:R-:W-:Y:S01]  /*10970*/  ISETP.GE.AND P0, PT, R6, UR40, PT ;  /* 0x0000002806007c0c */ /* 0x000fe2000bf06270 */
[----:B------:R-:W-:-:S12]  /*10980*/  IMAD.MOV.U32 R6, RZ, RZ, R14 ;  /* 0x000000ffff067224 */ /* 0x000fd800078e000e */
[----:B0-----:R-:W-:Y:S05]  /*10990*/  WARPSYNC.COLLECTIVE R15, `(.L_x_111) ;  /* 0x000000000f087348 */ /* 0x001fea0003c00000 */
[----:B------:R1:W2:Y:S02]  /*109a0*/  SHFL.IDX P6, R14, R13, R12, R11 ;  /* 0x0000000c0d0e7389 */ /* 0x0002a400000c000b */
[----:B012---:R-:W-:Y:S01]  /*109b0*/  ENDCOLLECTIVE ;  /* 0x000000000000791b */ /* 0x007fe20003800000 */
.L_x_111:
[----:B------:R-:W-:Y:S02]  /*109c0*/  IMAD.MOV.U32 R13, RZ, RZ, R5 ;  /* 0x000000ffff0d7224 */ /* 0x000fe400078e0005 */
[----:B------:R-:W-:Y:S01]  /*109d0*/  IMAD.MOV.U32 R12, RZ, RZ, 0x2 ;  /* 0x00000002ff0c7424 */ /* 0x000fe200078e00ff */
[----:B------:R-:W-:-:S05]  /*109e0*/  @!P0 LEA R14, P1, R37, R14, 0x1 ;  /* 0x0000000e250e8211 */ /* 0x000fca00078208ff */
[----:B------:R-:W-:-:S08]  /*109f0*/  @!P0 IMAD.MOV.U32 R2, RZ, RZ, R14 ;  /* 0x000000ffff028224 */ /* 0x000fd000078e000e */
[----:B------:R-:W-:Y:S05]  /*10a00*/  WARPSYNC.COLLECTIVE R15, `(.L_x_112) ;  /* 0x000000000f087348 */ /* 0x000fea0003c00000 */
[----:B------:R0:W1:Y:S02]  /*10a10*/  SHFL.IDX P6, R14, R13, R12, R11 ;  /* 0x0000000c0d0e7389 */ /* 0x00006400000c000b */
[----:B01----:R-:W-:Y:S01]  /*10a20*/  ENDCOLLECTIVE ;  /* 0x000000000000791b */ /* 0x003fe20003800000 */
.L_x_112:
[----:B------:R-:W-:Y:S01]  /*10a30*/  @!P0 IMAD.X R7, RZ, RZ, R6, P1 ;  /* 0x000000ffff078224 */ /* 0x000fe200008e0606 */
[----:B------:R-:W-:-:S03]  /*10a40*/  IADD3 R6, R4, 0x20, RZ ;  /* 0x0000002004067810 */ /* 0x000fc60007ffe0ff */
[----:B------:R-:W-:-:S05]  /*10a50*/  @!P0 IMAD.MOV.U32 R3, RZ, RZ, R7 ;  /* 0x000000ffff038224 */ /* 0x000fca00078e0007 */
[----:B------:R-:W-:Y:S01]  /*10a60*/  @!PT LDS RZ, [RZ] ;  /* 0x00000000fffff984 */ /* 0x000fe20000000800 */
[----:B------:R-:W-:Y:S01]  /*10a70*/  @!PT LDS RZ, [RZ] ;  /* 0x00000000fffff984 */ /* 0x000fe20000000800 */
[----:B------:R-:W-:Y:S01]  /*10a80*/  @!PT LDS RZ, [RZ] ;  /* 0x00000000fffff984 */ /* 0x000fe20000000800 */
[----:B------:R0:W-:Y:S04]  /*10a90*/  @!P0 LDGSTS.E.BYPASS.LTC128B.128 [R20+0x14c00], desc[UR36][R2.64], !P2 ;  /* 0x14c0000002148fae */ /* 0x0001e8000d101d64 */
[----:B------:R0:W-:Y:S01]  /*10aa0*/  @!P0 LDGSTS.E.BYPASS.LTC128B.128 [R20+0x18c00], desc[UR36][R2.64+0x80], !P3 ;  /* 0x18c0008002148fae */ /* 0x0001e2000d901d64 */
[----:B------:R-:W-:-:S03]  /*10ab0*/  MOV R13, R0 ;  /* 0x00000000000d7202 */ /* 0x000fc60000000f00 */
[----:B------:R0:W-:Y:S04]  /*10ac0*/  @!P0 LDGSTS.E.BYPASS.LTC128B.128 [R20+0x1cc00], desc[UR36][R2.64+0x100], !P4 ;  /* 0x1cc0010002148fae */ /* 0x0001e8000e101d64 */
[----:B------:R0:W-:Y:S01]  /*10ad0*/  @!P0 LDGSTS.E.BYPASS.LTC128B.128 [R20+0x20c00], desc[UR36][R2.64+0x180], !P5 ;  /* 0x20c0018002148fae */ /* 0x0001e2000e901d64 */
[----:B------:R-:W-:Y:S01]  /*10ae0*/  ISETP.GE.AND P0, PT, R6, UR40, PT ;  /* 0x0000002806007c0c */ /* 0x000fe2000bf06270 */
[----:B------:R-:W-:-:S12]  /*10af0*/  IMAD.MOV.U32 R6, RZ, RZ, R14 ;  /* 0x000000ffff067224 */ /* 0x000fd800078e000e */
[----:B0-----:R-:W-:Y:S05]  /*10b00*/  WARPSYNC.COLLECTIVE R15, `(.L_x_113) ;  /* 0x000000000f087348 */ /* 0x001fea0003c00000 */
[----:B------:R1:W2:Y:S02]  /*10b10*/  SHFL.IDX P6, R14, R13, R12, R11 ;  /* 0x0000000c0d0e7389 */ /* 0x0002a400000c000b */
[----:B012---:R-:W-:Y:S01]  /*10b20*/  ENDCOLLECTIVE ;  /* 0x000000000000791b */ /* 0x007fe20003800000 */
.L_x_113:
[----:B------:R-:W-:Y:S02]  /*10b30*/  IMAD.MOV.U32 R13, RZ, RZ, R5 ;  /* 0x000000ffff0d7224 */ /* 0x000fe400078e0005 */
[----:B------:R-:W-:Y:S01]  /*10b40*/  IMAD.MOV.U32 R12, RZ, RZ, 0x3 ;  /* 0x00000003ff0c7424 */ /* 0x000fe200078e00ff */
[----:B------:R-:W-:-:S05]  /*10b50*/  @!P0 LEA R14, P1, R37, R14, 0x1 ;  /* 0x0000000e250e8211 */ /* 0x000fca00078208ff */
[----:B------:R-:W-:-:S08]  /*10b60*/  @!P0 IMAD.MOV.U32 R2, RZ, RZ, R14 ;  /* 0x000000ffff028224 */ /* 0x000fd000078e000e */
[----:B------:R-:W-:Y:S05]  /*10b70*/  WARPSYNC.COLLECTIVE R15, `(.L_x_114) ;  /* 0x000000000f087348 */ /* 0x000fea0003c00000 */
[----:B------:R0:W1:Y:S02]  /*10b80*/  SHFL.IDX P6, R14, R13, R12, R11 ;  /* 0x0000000c0d0e7389 */ /* 0x00006400000c000b */
[----:B01----:R-:W-:Y:S01]  /*10b90*/  ENDCOLLECTIVE ;  /* 0x000000000000791b */ /* 0x003fe20003800000 */
.L_x_114:
        /* <DEDUP_REMOVED lines=16> */
.L_x_115:
[----:B------:R-:W-:Y:S02]  /*10ca0*/  IMAD.MOV.U32 R13, RZ, RZ, R5 ;  /* 0x000000ffff0d7224 */ /* 0x000fe400078e0005 */
[----:B------:R-:W-:Y:S01]  /*10cb0*/  IMAD.MOV.U32 R12, RZ, RZ, 0x4 ;  /* 0x00000004ff0c7424 */ /* 0x000fe200078e00ff */
[----:B------:R-:W-:-:S05]  /*10cc0*/  @!P0 LEA R14, P1, R37, R14, 0x1 ;  /* 0x0000000e250e8211 */ /* 0x000fca00078208ff */
[----:B------:R-:W-:-:S08]  /*10cd0*/  @!P0 IMAD.MOV.U32 R2, RZ, RZ, R14 ;  /* 0x000000ffff028224 */ /* 0x000fd000078e000e */
[----:B------:R-:W-:Y:S05]  /*10ce0*/  WARPSYNC.COLLECTIVE R15, `(.L_x_116) ;  /* 0x000000000f087348 */ /* 0x000fea0003c00000 */
[----:B------:R0:W1:Y:S02]  /*10cf0*/  SHFL.IDX P6, R14, R13, R12, R11 ;  /* 0x0000000c0d0e7389 */ /* 0x00006400000c000b */
[----:B01----:R-:W-:Y:S01]  /*10d00*/  ENDCOLLECTIVE ;  /* 0x000000000000791b */ /* 0x003fe20003800000 */
.L_x_116:
        /* <DEDUP_REMOVED lines=16> */
.L_x_117:
[----:B------:R-:W-:Y:S02]  /*10e10*/  IMAD.MOV.U32 R13, RZ, RZ, R5 ;  /* 0x000000ffff0d7224 */ /* 0x000fe400078e0005 */
[----:B------:R-:W-:Y:S01]  /*10e20*/  IMAD.MOV.U32 R12, RZ, RZ, 0x5 ;  /* 0x00000005ff0c7424 */ /* 0x000fe200078e00ff */
[----:B------:R-:W-:-:S05]  /*10e30*/  @!P0 LEA R14, P1, R37, R14, 0x1 ;  /* 0x0000000e250e8211 */ /* 0x000fca00078208ff */
[----:B------:R-:W-:-:S08]  /*10e40*/  @!P0 IMAD.MOV.U32 R2, RZ, RZ, R14 ;  /* 0x000000ffff028224 */ /* 0x000fd000078e000e */
[----:B------:R-:W-:Y:S05]  /*10e50*/  WARPSYNC.COLLECTIVE R15, `(.L_x_118) ;  /* 0x000000000f087348 */ /* 0x000fea0003c00000 */
[----:B------:R0:W1:Y:S02]  /*10e60*/  SHFL.IDX P6, R14, R13, R12, R11 ;  /* 0x0000000c0d0e7389 */ /* 0x00006400000c000b */
[----:B01----:R-:W-:Y:S01]  /*10e70*/  ENDCOLLECTIVE ;  /* 0x000000000000791b */ /* 0x003fe20003800000 */
.L_x_118:
        /* <DEDUP_REMOVED lines=16> */
.L_x_119:
[----:B------:R-:W-:Y:S02]  /*10f80*/  IMAD.MOV.U32 R13, RZ, RZ, R5 ;  /* 0x000000ffff0d7224 */ /* 0x000fe400078e0005 */
[----:B------:R-:W-:Y:S01]  /*10f90*/  IMAD.MOV.U32 R12, RZ, RZ, 0x6 ;  /* 0x00000006ff0c7424 */ /* 0x000fe200078e00ff */
[----:B------:R-:W-:-:S05]  /*10fa0*/  @!P0 LEA R14, P1, R37, R14, 0x1 ;  /* 0x0000000e250e8211 */ /* 0x000fca00078208ff */
[----:B------:R-:W-:-:S08]  /*10fb0*/  @!P0 IMAD.MOV.U32 R2, RZ, RZ, R14 ;  /* 0x000000ffff028224 */ /* 0x000fd000078e000e */
[----:B------:R-:W-:Y:S05]  /*10fc0*/  WARPSYNC.COLLECTIVE R15, `(.L_x_120) ;  /* 0x000000000f087348 */ /* 0x000fea0003c00000 */
[----:B------:R0:W1:Y:S02]  /*10fd0*/  SHFL.IDX P6, R14, R13, R12, R11 ;  /* 0x0000000c0d0e7389 */ /* 0x00006400000c000b */
[----:B01----:R-:W-:Y:S01]  /*10fe0*/  ENDCOLLECTIVE ;  /* 0x000000000000791b */ /* 0x003fe20003800000 */
.L_x_120:
        /* <DEDUP_REMOVED lines=16> */
.L_x_121:
[----:B------:R-:W-:Y:S01]  /*110f0*/  MOV R13, R5 ;  /* 0x00000005000d7202 */ /* 0x000fe20000000f00 */
[----:B------:R-:W-:Y:S01]  /*11100*/  IMAD.MOV.U32 R12, RZ, RZ, 0x7 ;  /* 0x00000007ff0c7424 */ /* 0x000fe200078e00ff */
[----:B------:R-:W-:-:S05]  /*11110*/  @!P0 LEA R14, P1, R37, R14, 0x1 ;  /* 0x0000000e250e8211 */ /* 0x000fca00078208ff */
[----:B------:R-:W-:-:S08]  /*11120*/  @!P0 IMAD.MOV.U32 R2, RZ, RZ, R14 ;  /* 0x000000ffff028224 */ /* 0x000fd000078e000e */
[----:B------:R-:W-:Y:S05]  /*11130*/  WARPSYNC.COLLECTIVE R15, `(.L_x_122) ;  /* 0x000000000f087348 */ /* 0x000fea0003c00000 */
[----:B------:R0:W1:Y:S02]  /*11140*/  SHFL.IDX P6, R14, R13, R12, R11 ;  /* 0x0000000c0d0e7389 */ /* 0x00006400000c000b */
[----:B01----:R-:W-:Y:S01]  /*11150*/  ENDCOLLECTIVE ;  /* 0x000000000000791b */ /* 0x003fe20003800000 */
.L_x_122:
[----:B------:R-:W-:-:S04]  /*11160*/  @!P0 IMAD.X R7, RZ, RZ, R6, P1 ;  /* 0x000000ffff078224 */ /* 0x000fc800008e0606 */
[----:B------:R-:W-:-:S05]  /*11170*/  @!P0 IMAD.MOV.U32 R3, RZ, RZ, R7 ;  /* 0x000000ffff038224 */ /* 0x000fca00078e0007 */
[----:B------:R-:W-:Y:S01]  /*11180*/  @!PT LDS RZ, [RZ] ;  /* 0x00000000fffff984 */ /* 0x000fe20000000800 */
[----:B------:R-:W-:Y:S01]  /*11190*/  @!PT LDS RZ, [RZ] ;  /* 0x00000000fffff984 */ /* 0x000fe20000000800 */
[----:B------:R-:W-:Y:S01]  /*111a0*/  @!PT LDS RZ, [RZ] ;  /* 0x00000000fffff984 */ /* 0x000fe20000000800 */
[----:B------:R0:W-:Y:S01]  /*111b0*/  @!P0 LDGSTS.E.BYPASS.LTC128B.128 [R20+0x17400], desc[UR36][R2.64], !P2 ;  /* 0x1740000002148fae */ /* 0x0001e2000d101d64 */
[----:B------:R-:W-:-:S03]  /*111c0*/  IMAD.MOV.U32 R13, RZ, RZ, R0 ;  /* 0x000000ffff0d7224 */ /* 0x000fc600078e0000 */
[----:B------:R0:W-:Y:S04]  /*111d0*/  @!P0 LDGSTS.E.BYPASS.LTC128B.128 [R20+0x1b400], desc[UR36][R2.64+0x80], !P3 ;  /* 0x1b40008002148fae */ /* 0x0001e8000d901d64 */
[----:B------:R0:W-:Y:S04]  /*111e0*/  @!P0 LDGSTS.E.BYPASS.LTC128B.128 [R20+0x1f400], desc[UR36][R2.64+0x100], !P4 ;  /* 0x1f40010002148fae */ /* 0x0001e8000e101d64 */
[----:B------:R0:W-:Y:S01]  /*111f0*/  @!P0 LDGSTS.E.BYPASS.LTC128B.128 [R20+0x23400], desc[UR36][R2.64+0x180], !P5 ;  /* 0x2340018002148fae */ /* 0x0001e2000e901d64 */
[----:B------:R-:W-:-:S07]  /*11200*/  IMAD.MOV.U32 R6, RZ, RZ, R14 ;  /* 0x000000ffff067224 */ /* 0x000fce00078e000e */
[----:B0-----:R-:W-:Y:S05]  /*11210*/  WARPSYNC.COLLECTIVE R15, `(.L_x_123) ;  /* 0x000000000f087348 */ /* 0x001fea0003c00000 */
[----:B------:R1:W2:Y:S02]  /*11220*/  SHFL.IDX P6, R14, R13, R12, R11 ;  /* 0x0000000c0d0e7389 */ /* 0x0002a400000c000b */
[----:B012---:R-:W-:Y:S01]  /*11230*/  ENDCOLLECTIVE ;  /* 0x000000000000791b */ /* 0x007fe20003800000 */
.L_x_123:
[----:B------:R-:W-:Y:S05]  /*11240*/  BRA `(.L_x_124) ;  /* 0xffffffcc00e47947 */ /* 0x000fea000383ffff */
.L_x_56:
[----:B0-----:R-:W-:-:S04]  /*11250*/  MOV R3, UR39 ;  /* 0x0000002700037c02 */ /* 0x001fc80008000f00 */
[----:B------:R0:W1:Y:S03]  /*11260*/  SYNCS.PHASECHK.TRANS64.TRYWAIT P0, [R3+URZ+0x38820], R0 ;  /* 0x03882000030075a7 */ /* 0x000066000800017f */
[----:B-1----:R-:W-:Y:S05]  /*11270*/  @!P0 NANOSLEEP.SYNCS 0x989680 ;  /* 0x009896800000895d */ /* 0x002fea0003900000 */
[----:B------:R-:W1:Y:S02]  /*11280*/  @!P0 SYNCS.PHASECHK.TRANS64 P0, [R3+URZ+0x38820], R0 ;  /* 0x03882000030085a7 */ /* 0x000e64000800007f */
[----:B-1----:R-:W-:Y:S05]  /*11290*/  @!P0 BRA `(.L_x_56) ;  /* 0xfffffffc00ec8947 */ /* 0x002fea000383ffff */
[----:B------:R-:W-:Y:S05]  /*112a0*/  BRA `(.L_x_125) ;  /* 0xffffffd000247947 */ /* 0x000fea000383ffff */
.L_x_60:
[----:B0-----:R0:W1:Y:S02]  /*112b0*/  SYNCS.PHASECHK.TRANS64.TRYWAIT P0, [R7+URZ+0x38840], R0 ;  /* 0x03884000070075a7 */ /* 0x001064000800017f */
[----:B-1----:R-:W-:Y:S05]  /*112c0*/  @!P0 NANOSLEEP.SYNCS 0x989680 ;  /* 0x009896800000895d */ /* 0x002fea0003900000 */
[----:B------:R-:W1:Y:S02]  /*112d0*/  @!P0 SYNCS.PHASECHK.TRANS64 P0, [R7+URZ+0x38840], R0 ;  /* 0x03884000070085a7 */ /* 0x000e64000800007f */
[----:B-1----:R-:W-:Y:S05]  /*112e0*/  @!P0 BRA `(.L_x_60) ;  /* 0xfffffffc00f08947 */ /* 0x002fea000383ffff */
[----:B------:R-:W-:Y:S05]  /*112f0*/  BRA `(.L_x_126) ;  /* 0xffffffd000d47947 */ /* 0x000fea000383ffff */
.L_x_61:
[----:B------:R-:W-:Y:S01]  /*11300*/  BSSY B1, `(.L_x_127) ;  /* 0x0000008000017945 */ /* 0x000fe20003800000 */
[----:B------:R-:W-:Y:S01]  /*11310*/  IMAD.MOV.U32 R13, RZ, RZ, R23 ;  /* 0x000000ffff0d7224 */ /* 0x000fe200078e0017 */
[----:B------:R-:W-:Y:S01]  /*11320*/  MOV R15, 0xffffffff ;  /* 0xffffffff000f7802 */ /* 0x000fe20000000f00 */
[----:B------:R-:W-:Y:S02]  /*11330*/  IMAD.MOV.U32 R12, RZ, RZ, RZ ;  /* 0x000000ffff0c7224 */ /* 0x000fe400078e00ff */
[----:B------:R-:W-:-:S07]  /*11340*/  IMAD.MOV.U32 R11, RZ, RZ, 0x181f ;  /* 0x0000181fff0b7424 */ /* 0x000fce00078e00ff */
[----:B------:R-:W-:Y:S05]  /*11350*/  WARPSYNC.COLLECTIVE R15, `(.L_x_128) ;  /* 0x000000000f087348 */ /* 0x000fea0003c00000 */
[----:B------:R0:W1:Y:S02]  /*11360*/  SHFL.IDX P6, R14, R13, R12, R11 ;  /* 0x0000000c0d0e7389 */ /* 0x00006400000c000b */
[----:B01----:R-:W-:Y:S01]  /*11370*/  ENDCOLLECTIVE ;  /* 0x000000000000791b */ /* 0x003fe20003800000 */
.L_x_128:
[----:B------:R-:W-:Y:S05]  /*11380*/  BSYNC B1 ;  /* 0x0000000000017941 */ /* 0x000fea0003800000 */
.L_x_127:
[----:B------:R-:W-:Y:S01]  /*11390*/  IMAD.MOV.U32 R13, RZ, RZ, R9 ;  /* 0x000000ffff0d7224 */ /* 0x000fe200078e0009 */
[----:B------:R-:W-:Y:S01]  /*113a0*/  MOV R11, 0x181f ;  /* 0x0000181f000b7802 */ /* 0x000fe20000000f00 */
[----:B------:R-:W-:Y:S01]  /*113b0*/  IMAD.MOV.U32 R12, RZ, RZ, RZ ;  /* 0x000000ffff0c7224 */ /* 0x000fe200078e00ff */
[----:B------:R-:W-:Y:S01]  /*113c0*/  LEA R20, R20, UR39, 0x1 ;  /* 0x0000002714147c11 */ /* 0x000fe2000f8e08ff */
[----:B------:R-:W-:Y:S02]  /*113d0*/  IMAD.MOV.U32 R15, RZ, RZ, -0x1 ;  /* 0xffffffffff0f7424 */ /* 0x000fe400078e00ff */
[----:B------:R-:W-:Y:S02]  /*113e0*/  IMAD.MOV.U32 R3, RZ, RZ, R14 ;  /* 0x000000ffff037224 */ /* 0x000fe400078e000e */
[----:B------:R-:W-:-:S07]  /*113f0*/  IMAD.SHL.U32 R0, R37, 0x2, RZ ;  /* 0x0000000225007824 */ /* 0x000fce00078e00ff */
[----:B------:R-:W-:Y:S05]  /*11400*/  WARPSYNC.COLLECTIVE R15, `(.L_x_129) ;  /* 0x000000000f087348 */ /* 0x000fea0003c00000 */
[----:B------:R0:W1:Y:S02]  /*11410*/  SHFL.IDX P6, R14, R13, R12, R11 ;  /* 0x0000000c0d0e7389 */ /* 0x00006400000c000b */
[----:B01----:R-:W-:Y:S01]  /*11420*/  ENDCOLLECTIVE ;  /* 0x000000000000791b */ /* 0x003fe20003800000 */
.L_x_129:
[----:B------:R-:W-:Y:S01]  /*11430*/  MOV R13, R23 ;  /* 0x00000017000d7202 */ /* 0x000fe20000000f00 */
[----:B------:R-:W-:Y:S01]  /*11440*/  IMAD.MOV.U32 R12, RZ, RZ, 0x1 ;  /* 0x00000001ff0c7424 */ /* 0x000fe200078e00ff */
[----:B------:R-:W-:-:S13]  /*11450*/  IADD3 R2, P0, R14, R0, RZ ;  /* 0x000000000e027210 */ /* 0x000fda0007f1e0ff */
[----:B------:R-:W-:Y:S05]  /*11460*/  WARPSYNC.COLLECTIVE R15, `(.L_x_130) ;  /* 0x000000000f087348 */ /* 0x000fea0003c00000 */
[----:B------:R0:W1:Y:S02]  /*11470*/  SHFL.IDX P6, R14, R13, R12, R11 ;  /* 0x0000000c0d0e7389 */ /* 0x00006400000c000b */
[----:B01----:R-:W-:Y:S01]  /*11480*/  ENDCOLLECTIVE ;  /* 0x000000000000791b */ /* 0x003fe20003800000 */
.L_x_130:
[----:B------:R-:W-:-:S05]  /*11490*/  IMAD.X R3, RZ, RZ, R3, P0 ;  /* 0x000000ffff037224 */ /* 0x000fca00000e0603 */
[----:B------:R-:W-:Y:S01]  /*114a0*/  @!PT LDS RZ, [RZ] ;  /* 0x00000000fffff984 */ /* 0x000fe20000000800 */
[----:B------:R-:W-:Y:S01]  /*114b0*/  @!PT LDS RZ, [RZ] ;  /* 0x00000000fffff984 */ /* 0x000fe20000000800 */
[----:B------:R-:W-:Y:S01]  /*114c0*/  @!PT LDS RZ, [RZ] ;  /* 0x00000000fffff984 */ /* 0x000fe20000000800 */
[----:B------:R0:W-:Y:S04]  /*114d0*/  LDGSTS.E.BYPASS.LTC128B.128 [R20+0x24400], desc[UR36][R2.64], !P4 ;  /* 0x2440000002147fae */ /* 0x0001e8000e101d64 */
[----:B------:R0:W-:Y:S01]  /*114e0*/  LDGSTS.E.BYPASS.LTC128B.128 [R20+0x26c00], desc[UR36][R2.64+0x80], !P3 ;  /* 0x26c0008002147fae */ /* 0x0001e2000d901d64 */
[----:B------:R-:W-:-:S03]  /*114f0*/  IMAD.MOV.U32 R13, RZ, RZ, R9 ;  /* 0x000000ffff0d7224 */ /* 0x000fc600078e0009 */
[----:B------:R0:W-:Y:S04]  /*11500*/  LDGSTS.E.BYPASS.LTC128B.128 [R20+0x29400], desc[UR36][R2.64+0x100], !P2 ;  /* 0x2940010002147fae */ /* 0x0001e8000d101d64 */
[----:B------:R0:W-:Y:S01]  /*11510*/  LDGSTS.E.BYPASS.LTC128B.128 [R20+0x2bc00], desc[UR36][R2.64+0x180], !P1 ;  /* 0x2bc0018002147fae */ /* 0x0001e2000c901d64 */
[----:B------:R-:W-:-:S07]  /*11520*/  IMAD.MOV.U32 R35, RZ, RZ, R14 ;  /* 0x000000ffff237224 */ /* 0x000fce00078e000e */
[----:B0-----:R-:W-:Y:S05]  /*11530*/  WARPSYNC.COLLECTIVE R15, `(.L_x_131) ;  /* 0x000000000f087348 */ /* 0x001fea0003c00000 */
[----:B------:R1:W2:Y:S02]  /*11540*/  SHFL.IDX P6, R14, R13, R12, R11 ;  /* 0x0000000c0d0e7389 */ /* 0x0002a400000c000b */
[----:B012---:R-:W-:Y:S01]  /*11550*/  ENDCOLLECTIVE ;  /* 0x000000000000791b */ /* 0x007fe20003800000 */
.L_x_131:
[----:B------:R-:W-:Y:S02]  /*11560*/  IMAD.MOV.U32 R13, RZ, RZ, R23 ;  /* 0x000000ffff0d7224 */ /* 0x000fe400078e0017 */
[----:B------:R-:W-:Y:S01]  /*11570*/  IMAD.MOV.U32 R12, RZ, RZ, 0x2 ;  /* 0x00000002ff0c7424 */ /* 0x000fe200078e00ff */
[----:B------:R-:W-:-:S13]  /*11580*/  IADD3 R2, P0, R14, R0, RZ ;  /* 0x000000000e027210 */ /* 0x000fda0007f1e0ff */
[----:B------:R-:W-:Y:S05]  /*11590*/  WARPSYNC.COLLECTIVE R15, `(.L_x_132) ;  /* 0x000000000f087348 */ /* 0x000fea0003c00000 */
[----:B------:R0:W1:Y:S02]  /*115a0*/  SHFL.IDX P6, R14, R13, R12, R11 ;  /* 0x0000000c0d0e7389 */ /* 0x00006400000c000b */
[----:B01----:R-:W-:Y:S01]  /*115b0*/  ENDCOLLECTIVE ;  /* 0x000000000000791b */ /* 0x003fe20003800000 */
.L_x_132:
[----:B------:R-:W-:-:S05]  /*115c0*/  IADD3.X R3, RZ, R35, RZ, P0, !PT ;  /* 0x00000023ff037210 */ /* 0x000fca00007fe4ff */
[----:B------:R-:W-:Y:S01]  /*115d0*/  @!PT LDS RZ, [RZ] ;  /* 0x00000000fffff984 */ /* 0x000fe20000000800 */
[----:B------:R-:W-:Y:S01]  /*115e0*/  @!PT LDS RZ, [RZ] ;  /* 0x00000000fffff984 */ /* 0x000fe20000000800 */
[----:B------:R-:W-:Y:S01]  /*115f0*/  @!PT LDS RZ, [RZ] ;  /* 0x00000000fffff984 */ /* 0x000fe20000000800 */
[----:B------:R0:W-:Y:S04]  /*11600*/  LDGSTS.E.BYPASS.LTC128B.128 [R20+0x24c00], desc[UR36][R2.64], !P4 ;  /* 0x24c0000002147fae */ /* 0x0001e8000e101d64 */
[----:B------:R0:W-:Y:S01]  /*11610*/  LDGSTS.E.BYPASS.LTC128B.128 [R20+0x27400], desc[UR36][R2.64+0x80], !P3 ;  /* 0x2740008002147fae */ /* 0x0001e2000d901d64 */
[----:B------:R-:W-:-:S03]  /*11620*/  MOV R13, R9 ;  /* 0x00000009000d7202 */ /* 0x000fc60000000f00 */
[----:B------:R0:W-:Y:S04]  /*11630*/  LDGSTS.E.BYPASS.LTC128B.128 [R20+0x29c00], desc[UR36][R2.64+0x100], !P2 ;  /* 0x29c0010002147fae */ /* 0x0001e8000d101d64 */
[----:B------:R0:W-:Y:S01]  /*11640*/  LDGSTS.E.BYPASS.LTC128B.128 [R20+0x2c400], desc[UR36][R2.64+0x180], !P1 ;  /* 0x2c40018002147fae */ /* 0x0001e2000c901d64 */
[----:B------:R-:W-:-:S07]  /*11650*/  IMAD.MOV.U32 R35, RZ, RZ, R14 ;  /* 0x000000ffff237224 */ /* 0x000fce00078e000e */
[----:B0-----:R-:W-:Y:S05]  /*11660*/  WARPSYNC.COLLECTIVE R15, `(.L_x_133) ;  /* 0x000000000f087348 */ /* 0x001fea0003c00000 */
[----:B------:R1:W2:Y:S02]  /*11670*/  SHFL.IDX P6, R14, R13, R12, R11 ;  /* 0x0000000c0d0e7389 */ /* 0x0002a400000c000b */
[----:B012---:R-:W-:Y:S01]  /*11680*/  ENDCOLLECTIVE ;  /* 0x000000000000791b */ /* 0x007fe20003800000 */
.L_x_133:
[----:B------:R-:W-:Y:S02]  /*11690*/  IMAD.MOV.U32 R13, RZ, RZ, R23 ;  /* 0x000000ffff0d7224 */ /* 0x000fe400078e0017 */
[----:B------:R-:W-:Y:S01]  /*116a0*/  IMAD.MOV.U32 R12, RZ, RZ, 0x3 ;  /* 0x00000003ff0c7424 */ /* 0x000fe200078e00ff */
[----:B------:R-:W-:-:S13]  /*116b0*/  IADD3 R2, P0, R14, R0, RZ ;  /* 0x000000000e027210 */ /* 0x000fda0007f1e0ff */
[----:B------:R-:W-:Y:S05]  /*116c0*/  WARPSYNC.COLLECTIVE R15, `(.L_x_134) ;  /* 0x000000000f087348 */ /* 0x000fea0003c00000 */
[----:B------:R0:W1:Y:S02]  /*116d0*/  SHFL.IDX P6, R14, R13, R12, R11 ;  /* 0x0000000c0d0e7389 */ /* 0x00006400000c000b */
[----:B01----:R-:W-:Y:S01]  /*116e0*/  ENDCOLLECTIVE ;  /* 0x000000000000791b */ /* 0x003fe20003800000 */
.L_x_134:
        /* <DEDUP_REMOVED lines=9> */
[----:B------:R-:W-:-:S07]  /*11780*/  MOV R35, R14 ;  /* 0x0000000e00237202 */ /* 0x000fce0000000f00 */
[----:B0-----:R-:W-:Y:S05]  /*11790*/  WARPSYNC.COLLECTIVE R15, `(.L_x_135) ;  /* 0x000000000f087348 */ /* 0x001fea0003c00000 */
[----:B------:R1:W2:Y:S02]  /*117a0*/  SHFL.IDX P6, R14, R13, R12, R11 ;  /* 0x0000000c0d0e7389 */ /* 0x0002a400000c000b */
[----:B012---:R-:W-:Y:S01]  /*117b0*/  ENDCOLLECTIVE ;  /* 0x000000000000791b */ /* 0x007fe20003800000 */
.L_x_135:
[----:B------:R-:W-:Y:S01]  /*117c0*/  IMAD.MOV.U32 R13, RZ, RZ, R23 ;  /* 0x000000ffff0d7224 */ /* 0x000fe200078e0017 */
[----:B------:R-:W-:Y:S02]  /*117d0*/  MOV R12, 0x4 ;  /* 0x00000004000c7802 */ /* 0x000fe40000000f00 */
[----:B------:R-:W-:-:S13]  /*117e0*/  IADD3 R2, P0, R14, R0, RZ ;  /* 0x000000000e027210 */ /* 0x000fda0007f1e0ff */
[----:B------:R-:W-:Y:S05]  /*117f0*/  WARPSYNC.COLLECTIVE R15, `(.L_x_136) ;  /* 0x000000000f087348 */ /* 0x000fea0003c00000 */
[----:B------:R0:W1:Y:S02]  /*11800*/  SHFL.IDX P6, R14, R13, R12, R11 ;  /* 0x0000000c0d0e7389 */ /* 0x00006400000c000b */
[----:B01----:R-:W-:Y:S01]  /*11810*/  ENDCOLLECTIVE ;  /* 0x000000000000791b */ /* 0x003fe20003800000 */
.L_x_136:
        /* <DEDUP_REMOVED lines=13> */
.L_x_137:
[----:B------:R-:W-:Y:S05]  /*118f0*/  BRA `(.L_x_138) ;  /* 0xffffffd000547947 */ /* 0x000fea000383ffff */
.L_x_66:
[----:B0-----:R0:W1:Y:S02]  /*11900*/  SYNCS.PHASECHK.TRANS64.TRYWAIT P0, [R7+URZ+0x38860], R2 ;  /* 0x03886002070075a7 */ /* 0x001064000800017f */
[----:B-1----:R-:W-:Y:S05]  /*11910*/  @!P0 NANOSLEEP.SYNCS 0x989680 ;  /* 0x009896800000895d */ /* 0x002fea0003900000 */
[----:B------:R-:W1:Y:S02]  /*11920*/  @!P0 SYNCS.PHASECHK.TRANS64 P0, [R7+URZ+0x38860], R2 ;  /* 0x03886002070085a7 */ /* 0x000e64000800007f */
[----:B-1----:R-:W-:Y:S05]  /*11930*/  @!P0 BRA `(.L_x_66) ;  /* 0xfffffffc00f08947 */ /* 0x002fea000383ffff */
[----:B------:R-:W-:Y:S05]  /*11940*/  BRA `(.L_x_139) ;  /* 0xffffffd000bc7947 */ /* 0x000fea000383ffff */
.L_x_67:
[----:B------:R-:W-:Y:S01]  /*11950*/  BSSY B1, `(.L_x_140) ;  /* 0x0000008000017945 */ /* 0x000fe20003800000 */
[----:B------:R-:W-:Y:S01]  /*11960*/  IMAD.MOV.U32 R13, RZ, RZ, R18 ;  /* 0x000000ffff0d7224 */ /* 0x000fe200078e0012 */
[----:B------:R-:W-:Y:S01]  /*11970*/  MOV R12, RZ ;  /* 0x000000ff000c7202 */ /* 0x000fe20000000f00 */
[----:B------:R-:W-:Y:S02]  /*11980*/  IMAD.MOV.U32 R11, RZ, RZ, 0x181f ;  /* 0x0000181fff0b7424 */ /* 0x000fe400078e00ff */
[----:B------:R-:W-:-:S07]  /*11990*/  IMAD.MOV.U32 R15, RZ, RZ, -0x1 ;  /* 0xffffffffff0f7424 */ /* 0x000fce00078e00ff */
[----:B0-----:R-:W-:Y:S05]  /*119a0*/  WARPSYNC.COLLECTIVE R15, `(.L_x_141) ;  /* 0x000000000f087348 */ /* 0x001fea0003c00000 */
[----:B------:R1:W2:Y:S02]  /*119b0*/  SHFL.IDX P6, R14, R13, R12, R11 ;  /* 0x0000000c0d0e7389 */ /* 0x0002a400000c000b */
[----:B012---:R-:W-:Y:S01]  /*119c0*/  ENDCOLLECTIVE ;  /* 0x000000000000791b */ /* 0x007fe20003800000 */
.L_x_141:
[----:B------:R-:W-:Y:S05]  /*119d0*/  BSYNC B1 ;  /* 0x0000000000017941 */ /* 0x000fea0003800000 */
.L_x_140:
[----:B------:R-:W-:Y:S01]  /*119e0*/  MOV R13, R17 ;  /* 0x00000011000d7202 */ /* 0x000fe20000000f00 */
[----:B------:R-:W-:Y:S01]  /*119f0*/  IMAD.MOV.U32 R12, RZ, RZ, RZ ;  /* 0x000000ffff0c7224 */ /* 0x000fe200078e00ff */
[----:B------:R-:W-:Y:S01]  /*11a00*/  LEA R6, R6, UR39, 0x1 ;  /* 0x0000002706067c11 */ /* 0x000fe2000f8e08ff */
[----:B------:R-:W-:Y:S02]  /*11a10*/  IMAD.MOV.U32 R11, RZ, RZ, 0x181f ;  /* 0x0000181fff0b7424 */ /* 0x000fe400078e00ff */
[----:B------:R-:W-:Y:S02]  /*11a20*/  IMAD.MOV.U32 R15, RZ, RZ, -0x1 ;  /* 0xffffffffff0f7424 */ /* 0x000fe400078e00ff */
[----:B------:R-:W-:-:S07]  /*11a30*/  IMAD.MOV.U32 R3, RZ, RZ, R14 ;  /* 0x000000ffff037224 */ /* 0x000fce00078e000e */
[----:B------:R-:W-:Y:S05]  /*11a40*/  WARPSYNC.COLLECTIVE R15, `(.L_x_142) ;  /* 0x000000000f087348 */ /* 0x000fea0003c00000 */
[----:B------:R0:W1:Y:S02]  /*11a50*/  SHFL.IDX P6, R14, R13, R12, R11 ;  /* 0x0000000c0d0e7389 */ /* 0x00006400000c000b */
[----:B01----:R-:W-:Y:S01]  /*11a60*/  ENDCOLLECTIVE ;  /* 0x000000000000791b */ /* 0x003fe20003800000 */
.L_x_142:
[----:B------:R-:W-:Y:S02]  /*11a70*/  IMAD.MOV.U32 R13, RZ, RZ, R18 ;  /* 0x000000ffff0d7224 */ /* 0x000fe400078e0012 */
[----:B------:R-:W-:Y:S01]  /*11a80*/  IMAD.MOV.U32 R12, RZ, RZ, 0x1 ;  /* 0x00000001ff0c7424 */ /* 0x000fe200078e00ff */
[----:B------:R-:W-:-:S13]  /*11a90*/  IADD3 R2, P0, R14, R0, RZ ;  /* 0x000000000e027210 */ /* 0x000fda0007f1e0ff */
[----:B------:R-:W-:Y:S05]  /*11aa0*/  WARPSYNC.COLLECTIVE R15, `(.L_x_143) ;  /* 0x000000000f087348 */ /* 0x000fea0003c00000 */
[----:B------:R0:W1:Y:S02]  /*11ab0*/  SHFL.IDX P6, R14, R13, R12, R11 ;  /* 0x0000000c0d0e7389 */ /* 0x00006400000c000b */
[----:B01----:R-:W-:Y:S01]  /*11ac0*/  ENDCOLLECTIVE ;  /* 0x000000000000791b */ /* 0x003fe20003800000 */
.L_x_143:
[----:B------:R-:W-:Y:S02]  /*11ad0*/  IADD3.X R3, RZ, R3, RZ, P0, !PT ;  /* 0x00000003ff037210 */ /* 0x000fe400007fe4ff */
[----:B------:R-:W-:Y:S02]  /*11ae0*/  ISETP.LT.OR P0, PT, R9, 0x1, P4 ;  /* 0x000000010900780c */ /* 0x000fe40002701670 */
[----:B------:R-:W-:-:S11]  /*11af0*/  MOV R13, R17 ;  /* 0x00000011000d7202 */ /* 0x000fd60000000f00 */
        /* <DEDUP_REMOVED lines=8> */
[----:B------:R-:W-:-:S13]  /*11b80*/  ISETP.LT.OR P0, PT, R9, 0x1, P1 ;  /* 0x000000010900780c */ /* 0x000fda0000f01670 */
[----:B------:R0:W-:Y:S02]  /*11b90*/  LDGSTS.E.BYPASS.LTC128B.128 [R6+0x7c00], desc[UR36][R2.64+0x180], !P0 ;  /* 0x07c0018002067fae */ /* 0x0001e4000c101d64 */
[----:B0-----:R-:W-:-:S07]  /*11ba0*/  IMAD.MOV.U32 R3, RZ, RZ, R14 ;  /* 0x000000ffff037224 */ /* 0x001fce00078e000e */
[----:B------:R-:W-:Y:S05]  /*11bb0*/  WARPSYNC.COLLECTIVE R15, `(.L_x_144) ;  /* 0x000000000f087348 */ /* 0x000fea0003c00000 */
[----:B------:R0:W1:Y:S02]  /*11bc0*/  SHFL.IDX P6, R14, R13, R12, R11 ;  /* 0x0000000c0d0e7389 */ /* 0x00006400000c000b */
[----:B01----:R-:W-:Y:S01]  /*11bd0*/  ENDCOLLECTIVE ;  /* 0x000000000000791b */ /* 0x003fe20003800000 */
.L_x_144:
[----:B------:R-:W-:Y:S02]  /*11be0*/  IMAD.MOV.U32 R13, RZ, RZ, R18 ;  /* 0x000000ffff0d7224 */ /* 0x000fe400078e0012 */
[----:B------:R-:W-:Y:S01]  /*11bf0*/  IMAD.MOV.U32 R12, RZ, RZ, 0x2 ;  /* 0x00000002ff0c7424 */ /* 0x000fe200078e00ff */
[----:B------:R-:W-:-:S13]  /*11c00*/  IADD3 R2, P0, R14, R0, RZ ;  /* 0x000000000e027210 */ /* 0x000fda0007f1e0ff */
[----:B------:R-:W-:Y:S05]  /*11c10*/  WARPSYNC.COLLECTIVE R15, `(.L_x_145) ;  /* 0x000000000f087348 */ /* 0x000fea0003c00000 */
[----:B------:R0:W1:Y:S02]  /*11c20*/  SHFL.IDX P6, R14, R13, R12, R11 ;  /* 0x0000000c0d0e7389 */ /* 0x00006400000c000b */
[----:B01----:R-:W-:Y:S01]  /*11c30*/  ENDCOLLECTIVE ;  /* 0x000000000000791b */ /* 0x003fe20003800000 */
.L_x_145:
[----:B------:R-:W-:Y:S01]  /*11c40*/  IMAD.X R3, RZ, RZ, R3, P0 ;  /* 0x000000ffff037224 */ /* 0x000fe200000e0603 */
[----:B------:R-:W-:Y:S01]  /*11c50*/  ISETP.LT.OR P0, PT, R9, 0x11, P4 ;  /* 0x000000110900780c */ /* 0x000fe20002701670 */
[----:B------:R-:W-:-:S12]  /*11c60*/  IMAD.MOV.U32 R13, RZ, RZ, R17 ;  /* 0x000000ffff0d7224 */ /* 0x000fd800078e0011 */
        /* <DEDUP_REMOVED lines=10> */
[----:B0-----:R-:W-:-:S07]  /*11d10*/  MOV R3, R14 ;  /* 0x0000000e00037202 */ /* 0x001fce0000000f00 */
[----:B------:R-:W-:Y:S05]  /*11d20*/  WARPSYNC.COLLECTIVE R15, `(.L_x_146) ;  /* 0x000000000f087348 */ /* 0x000fea0003c00000 */
[----:B------:R0:W1:Y:S02]  /*11d30*/  SHFL.IDX P6, R14, R13, R12, R11 ;  /* 0x0000000c0d0e7389 */ /* 0x00006400000c000b */
[----:B01----:R-:W-:Y:S01]  /*11d40*/  ENDCOLLECTIVE ;  /* 0x000000000000791b */ /* 0x003fe20003800000 */
.L_x_146:
[----:B------:R-:W-:Y:S01]  /*11d50*/  IMAD.MOV.U32 R13, RZ, RZ, R18 ;  /* 0x000000ffff0d7224 */ /* 0x000fe200078e0012 */
[----:B------:R-:W-:Y:S02]  /*11d60*/  MOV R12, 0x3 ;  /* 0x00000003000c7802 */ /* 0x000fe40000000f00 */
[----:B------:R-:W-:-:S13]  /*11d70*/  IADD3 R2, P0, R14, R0, RZ ;  /* 0x000000000e027210 */ /* 0x000fda0007f1e0ff */
[----:B------:R-:W-:Y:S05]  /*11d80*/  WARPSYNC.COLLECTIVE R15, `(.L_x_147) ;  /* 0x000000000f087348 */ /* 0x000fea0003c00000 */
[----:B------:R0:W1:Y:S02]  /*11d90*/  SHFL.IDX P6, R14, R13, R12, R11 ;  /* 0x0000000c0d0e7389 */ /* 0x00006400000c000b */
[----:B01----:R-:W-:Y:S01]  /*11da0*/  ENDCOLLECTIVE ;  /* 0x000000000000791b */ /* 0x003fe20003800000 */
.L_x_147:
        /* <DEDUP_REMOVED lines=17> */
.L_x_148:
[----:B------:R-:W-:Y:S01]  /*11ec0*/  MOV R13, R18 ;  /* 0x00000012000d7202 */ /* 0x000fe20000000f00 */
[----:B------:R-:W-:Y:S01]  /*11ed0*/  IMAD.MOV.U32 R12, RZ, RZ, 0x4 ;  /* 0x00000004ff0c7424 */ /* 0x000fe200078e00ff */
[----:B------:R-:W-:-:S13]  /*11ee0*/  IADD3 R2, P0, R14, R0, RZ ;  /* 0x000000000e027210 */ /* 0x000fda0007f1e0ff */
[----:B------:R-:W-:Y:S05]  /*11ef0*/  WARPSYNC.COLLECTIVE R15, `(.L_x_149) ;  /* 0x000000000f087348 */ /* 0x000fea0003c00000 */
[----:B------:R0:W1:Y:S02]  /*11f00*/  SHFL.IDX P6, R14, R13, R12, R11 ;  /* 0x0000000c0d0e7389 */ /* 0x00006400000c000b */
[----:B01----:R-:W-:Y:S01]  /*11f10*/  ENDCOLLECTIVE ;  /* 0x000000000000791b */ /* 0x003fe20003800000 */
.L_x_149:
[----:B------:R-:W-:Y:S01]  /*11f20*/  IMAD.X R3, RZ, RZ, R3, P0 ;  /* 0x000000ffff037224 */ /* 0x000fe200000e0603 */
[----:B------:R-:W-:Y:S01]  /*11f30*/  ISETP.LT.OR P0, PT, R9, 0x31, P4 ;  /* 0x000000310900780c */ /* 0x000fe20002701670 */
[----:B------:R-:W-:-:S12]  /*11f40*/  IMAD.MOV.U32 R13, RZ, RZ, R17 ;  /* 0x000000ffff0d7224 */ /* 0x000fd800078e0011 */
[----:B------:R-:W-:Y:S01]  /*11f50*/  @!PT LDS RZ, [RZ] ;  /* 0x00000000fffff984 */ /* 0x000fe20000000800 */
[----:B------:R-:W-:Y:S01]  /*11f60*/  @!PT LDS RZ, [RZ] ;  /* 0x00000000fffff984 */ /* 0x000fe20000000800 */
[----:B------:R-:W-:Y:S01]  /*11f70*/  @!PT LDS RZ, [RZ] ;  /* 0x00000000fffff984 */ /* 0x000fe20000000800 */
[----:B------:R0:W-:Y:S01]  /*11f80*/  LDGSTS.E.BYPASS.LTC128B.128 [R6+0x1c00], desc[UR36][R2.64], !P0 ;  /* 0x01c0000002067fae */ /* 0x0001e2000c101d64 */
[----:B------:R-:W-:Y:S01]  /*11f90*/  ISETP.LT.OR P0, PT, R9, 0x31, P3 ;  /* 0x000000310900780c */ /* 0x000fe20001f01670 */
[----:B------:R-:W-:-:S12]  /*11fa0*/  IMAD.MOV.U32 R18, RZ, RZ, R14 ;  /* 0x000000ffff127224 */ /* 0x000fd800078e000e */
[----:B0-----:R-:W-:Y:S05]  /*11fb0*/  WARPSYNC.COLLECTIVE R15, `(.L_x_150) ;  /* 0x000000000f087348 */ /* 0x001fea0003c00000 */
[----:B------:R1:W2:Y:S02]  /*11fc0*/  SHFL.IDX P6, R14, R13, R12, R11 ;  /* 0x0000000c0d0e7389 */ /* 0x0002a400000c000b */
[----:B012---:R-:W-:Y:S01]  /*11fd0*/  ENDCOLLECTIVE ;  /* 0x000000000000791b */ /* 0x007fe20003800000 */
.L_x_150:
        /* <DEDUP_REMOVED lines=8> */
[----:B------:R-:W-:Y:S05]  /*12060*/  BRA `(.L_x_151) ;  /* 0xffffffcc00e47947 */ /* 0x000fea000383ffff */
.L_x_73:
[----:B0-----:R0:W1:Y:S02]  /*12070*/  SYNCS.PHASECHK.TRANS64.TRYWAIT P0, [R4+URZ+0x38860], R3 ;  /* 0x03886003040075a7 */ /* 0x001064000800017f */
[----:B-1----:R-:W-:Y:S05]  /*12080*/  @!P0 NANOSLEEP.SYNCS 0x989680 ;  /* 0x009896800000895d */ /* 0x002fea0003900000 */
[----:B------:R-:W1:Y:S02]  /*12090*/  @!P0 SYNCS.PHASECHK.TRANS64 P0, [R4+URZ+0x38860], R3 ;  /* 0x03886003040085a7 */ /* 0x000e64000800007f */
[----:B-1----:R-:W-:Y:S05]  /*120a0*/  @!P0 BRA `(.L_x_73) ;  /* 0xfffffffc00f08947 */ /* 0x002fea000383ffff */
[----:B------:R-:W-:Y:S05]  /*120b0*/  BRA `(.L_x_152) ;  /* 0xffffffd000c47947 */ /* 0x000fea000383ffff */
.L_x_74:
[----:B------:R-:W-:Y:S01]  /*120c0*/  BSSY B0, `(.L_x_153) ;  /* 0x0000008000007945 */ /* 0x000fe20003800000 */
[----:B------:R-:W-:Y:S01]  /*120d0*/  MOV R13, R18 ;  /* 0x00000012000d7202 */ /* 0x000fe20000000f00 */
[----:B------:R-:W-:Y:S02]  /*120e0*/  IMAD.MOV.U32 R12, RZ, RZ, RZ ;  /* 0x000000ffff0c7224 */ /* 0x000fe400078e00ff */
[----:B------:R-:W-:Y:S02]  /*120f0*/  IMAD.MOV.U32 R11, RZ, RZ, 0x181f ;  /* 0x0000181fff0b7424 */ /* 0x000fe400078e00ff */
[----:B------:R-:W-:-:S07]  /*12100*/  IMAD.MOV.U32 R15, RZ, RZ, -0x1 ;  /* 0xffffffffff0f7424 */ /* 0x000fce00078e00ff */
[----:B0-----:R-:W-:Y:S05]  /*12110*/  WARPSYNC.COLLECTIVE R15, `(.L_x_154) ;  /* 0x000000000f087348 */ /* 0x001fea0003c00000 */
[----:B------:R1:W2:Y:S02]  /*12120*/  SHFL.IDX P6, R14, R13, R12, R11 ;  /* 0x0000000c0d0e7389 */ /* 0x0002a400000c000b */
[----:B012---:R-:W-:Y:S01]  /*12130*/  ENDCOLLECTIVE ;  /* 0x000000000000791b */ /* 0x007fe20003800000 */
.L_x_154:
[----:B------:R-:W-:Y:S05]  /*12140*/  BSYNC B0 ;  /* 0x0000000000007941 */ /* 0x000fea0003800000 */
.L_x_153:
[----:B------:R-:W-:Y:S01]  /*12150*/  IMAD.MOV.U32 R13, RZ, RZ, R17 ;  /* 0x000000ffff0d7224 */ /* 0x000fe200078e0011 */
[----:B------:R-:W-:Y:S01]  /*12160*/  MOV R15, 0xffffffff ;  /* 0xffffffff000f7802 */ /* 0x000fe20000000f00 */
[----:B------:R-:W-:Y:S01]  /*12170*/  IMAD.MOV.U32 R12, RZ, RZ, RZ ;  /* 0x000000ffff0c7224 */ /* 0x000fe200078e00ff */
[----:B------:R-:W-:Y:S01]  /*12180*/  MOV R0, R14 ;  /* 0x0000000e00007202 */ /* 0x000fe20000000f00 */
[----:B------:R-:W-:Y:S02]  /*12190*/  IMAD.MOV.U32 R11, RZ, RZ, 0x181f ;  /* 0x0000181fff0b7424 */ /* 0x000fe400078e00ff */
[----:B------:R-:W-:-:S07]  /*121a0*/  IMAD.SHL.U32 R6, R37, 0x2, RZ ;  /* 0x0000000225067824 */ /* 0x000fce00078e00ff */
[----:B------:R-:W-:Y:S05]  /*121b0*/  WARPSYNC.COLLECTIVE R15, `(.L_x_155) ;  /* 0x000000000f087348 */ /* 0x000fea0003c00000 */
[----:B------:R0:W1:Y:S02]  /*121c0*/  SHFL.IDX P6, R14, R13, R12, R11 ;  /* 0x0000000c0d0e7389 */ /* 0x00006400000c000b */
[----:B01----:R-:W-:Y:S01]  /*121d0*/  ENDCOLLECTIVE ;  /* 0x000000000000791b */ /* 0x003fe20003800000 */
.L_x_155:
[----:B------:R-:W-:Y:S01]  /*121e0*/  IMAD.MOV.U32 R13, RZ, RZ, R18 ;  /* 0x000000ffff0d7224 */ /* 0x000fe200078e0012 */
[----:B------:R-:W-:Y:S02]  /*121f0*/  MOV R12, 0x1 ;  /* 0x00000001000c7802 */ /* 0x000fe40000000f00 */
[----:B------:R-:W-:-:S13]  /*12200*/  IADD3 R2, P0, R14, R6, RZ ;  /* 0x000000060e027210 */ /* 0x000fda0007f1e0ff */
[----:B------:R-:W-:Y:S05]  /*12210*/  WARPSYNC.COLLECTIVE R15, `(.L_x_156) ;  /* 0x000000000f087348 */ /* 0x000fea0003c00000 */
[----:B------:R0:W1:Y:S02]  /*12220*/  SHFL.IDX P6, R14, R13, R12, R11 ;  /* 0x0000000c0d0e7389 */ /* 0x00006400000c000b */
[----:B01----:R-:W-:Y:S01]  /*12230*/  ENDCOLLECTIVE ;  /* 0x000000000000791b */ /* 0x003fe20003800000 */
.L_x_156:
[----:B------:R-:W-:Y:S01]  /*12240*/  IMAD.X R3, RZ, RZ, R0, P0 ;  /* 0x000000ffff037224 */ /* 0x000fe200000e0600 */
[----:B------:R-:W-:Y:S02]  /*12250*/  ISETP.LT.OR P0, PT, R5, 0x1, P4 ;  /* 0x000000010500780c */ /* 0x000fe40002701670 */
[----:B------:R-:W-:Y:S01]  /*12260*/  LEA R0, R7, UR39, 0x1 ;  /* 0x0000002707007c11 */ /* 0x000fe2000f8e08ff */
[----:B------:R-:W-:-:S10]  /*12270*/  IMAD.MOV.U32 R13, RZ, RZ, R17 ;  /* 0x000000ffff0d7224 */ /* 0x000fd400078e0011 */
        /* <DEDUP_REMOVED lines=9> */
.L_x_157:
[----:B------:R-:W-:Y:S01]  /*12310*/  @!PT LDS RZ, [RZ] ;  /* 0x00000000fffff984 */ /* 0x000fe20000000800 */
[----:B------:R-:W-:Y:S01]  /*12320*/  @!PT LDS RZ, [RZ] ;  /* 0x00000000fffff984 */ /* 0x000fe20000000800 */
[----:B------:R-:W-:Y:S01]  /*12330*/  @!PT LDS RZ, [RZ] ;  /* 0x00000000fffff984 */ /* 0x000fe20000000800 */
[----:B------:R-:W-:Y:S01]  /*12340*/  LDGSTS.E.BYPASS.LTC128B.128 [R0+0x2c00], desc[UR36][R2.64+0x80], !P0 ;  /* 0x02c0008002007fae */ /* 0x000fe2000c101d64 */
[----:B------:R-:W-:Y:S02]  /*12350*/  ISETP.LT.OR P0, PT, R5, 0x1, P2 ;  /* 0x000000010500780c */ /* 0x000fe40001701670 */
[----:B------:R-:W-:Y:S01]  /*12360*/  MOV R13, R18 ;  /* 0x00000012000d7202 */ /* 0x000fe20000000f00 */
[----:B------:R-:W-:-:S10]  /*12370*/  IMAD.MOV.U32 R12, RZ, RZ, 0x2 ;  /* 0x00000002ff0c7424 */ /* 0x000fd400078e00ff */
[----:B------:R-:W-:Y:S01]  /*12380*/  LDGSTS.E.BYPASS.LTC128B.128 [R0+0x5400], desc[UR36][R2.64+0x100], !P0 ;  /* 0x0540010002007fae */ /* 0x000fe2000c101d64 */
[----:B------:R-:W-:-:S13]  /*12390*/  ISETP.LT.OR P0, PT, R5, 0x1, P1 ;  /* 0x000000010500780c */ /* 0x000fda0000f01670 */
[----:B------:R0:W-:Y:S02]  /*123a0*/  LDGSTS.E.BYPASS.LTC128B.128 [R0+0x7c00], desc[UR36][R2.64+0x180], !P0 ;  /* 0x07c0018002007fae */ /* 0x0001e4000c101d64 */
[----:B0-----:R-:W-:-:S13]  /*123b0*/  IADD3 R2, P0, R14, R6, RZ ;  /* 0x000000060e027210 */ /* 0x001fda0007f1e0ff */
[----:B------:R-:W-:Y:S05]  /*123c0*/  WARPSYNC.COLLECTIVE R15, `(.L_x_158) ;  /* 0x000000000f087348 */ /* 0x000fea0003c00000 */
[----:B------:R0:W1:Y:S02]  /*123d0*/  SHFL.IDX P6, R14, R13, R12, R11 ;  /* 0x0000000c0d0e7389 */ /* 0x00006400000c000b */
[----:B01----:R-:W-:Y:S01]  /*123e0*/  ENDCOLLECTIVE ;  /* 0x000000000000791b */ /* 0x003fe20003800000 */
.L_x_158:
        /* <DEDUP_REMOVED lines=12> */
.L_x_159:
[----:B------:R-:W-:Y:S01]  /*124b0*/  @!PT LDS RZ, [RZ] ;  /* 0x00000000fffff984 */ /* 0x000fe20000000800 */
[----:B------:R-:W-:Y:S01]  /*124c0*/  @!PT LDS RZ, [RZ] ;  /* 0x00000000fffff984 */ /* 0x000fe20000000800 */
[----:B------:R-:W-:Y:S01]  /*124d0*/  @!PT LDS RZ, [RZ] ;  /* 0x00000000fffff984 */ /* 0x000fe20000000800 */
[----:B------:R-:W-:Y:S01]  /*124e0*/  LDGSTS.E.BYPASS.LTC128B.128 [R0+0x3400], desc[UR36][R2.64+0x80], !P0 ;  /* 0x0340008002007fae */ /* 0x000fe2000c101d64 */
[----:B------:R-:W-:Y:S01]  /*124f0*/  ISETP.LT.OR P0, PT, R5, 0x11, P2 ;  /* 0x000000110500780c */ /* 0x000fe20001701670 */
[----:B------:R-:W-:Y:S02]  /*12500*/  IMAD.MOV.U32 R13, RZ, RZ, R18 ;  /* 0x000000ffff0d7224 */ /* 0x000fe400078e0012 */
        /* <DEDUP_REMOVED lines=8> */
.L_x_160:
[----:B------:R-:W-:Y:S02]  /*12590*/  IADD3.X R3, RZ, R7, RZ, P0, !PT ;  /* 0x00000007ff037210 */ /* 0x000fe400007fe4ff */
[----:B------:R-:W-:Y:S02]  /*125a0*/  ISETP.LT.OR P0, PT, R5, 0x21, P4 ;  /* 0x000000210500780c */ /* 0x000fe40002701670 */
[----:B------:R-:W-:-:S11]  /*125b0*/  MOV R13, R17 ;  /* 0x00000011000d7202 */ /* 0x000fd60000000f00 */
        /* <DEDUP_REMOVED lines=9> */
.L_x_161:
        /* <DEDUP_REMOVED lines=14> */
.L_x_162:
[----:B------:R-:W-:Y:S01]  /*12730*/  IMAD.X R3, RZ, RZ, R7, P0 ;  /* 0x000000ffff037224 */ /* 0x000fe200000e0607 */
[----:B------:R-:W-:Y:S01]  /*12740*/  ISETP.LT.OR P0, PT, R5, 0x31, P4 ;  /* 0x000000310500780c */ /* 0x000fe20002701670 */
[----:B------:R-:W-:-:S12]  /*12750*/  IMAD.MOV.U32 R13, RZ, RZ, R17 ;  /* 0x000000ffff0d7224 */ /* 0x000fd800078e0011 */
[----:B------:R-:W-:Y:S01]  /*12760*/  @!PT LDS RZ, [RZ] ;  /* 0x00000000fffff984 */ /* 0x000fe20000000800 */
[----:B------:R-:W-:Y:S01]  /*12770*/  @!PT LDS RZ, [RZ] ;  /* 0x00000000fffff984 */ /* 0x000fe20000000800 */
[----:B------:R-:W-:Y:S01]  /*12780*/  @!PT LDS RZ, [RZ] ;  /* 0x00000000fffff984 */ /* 0x000fe20000000800 */
[----:B------:R0:W-:Y:S01]  /*12790*/  LDGSTS.E.BYPASS.LTC128B.128 [R0+0x1c00], desc[UR36][R2.64], !P0 ;  /* 0x01c0000002007fae */ /* 0x0001e2000c101d64 */
[----:B------:R-:W-:Y:S02]  /*127a0*/  ISETP.LT.OR P0, PT, R5, 0x31, P3 ;  /* 0x000000310500780c */ /* 0x000fe40001f01670 */
[----:B------:R-:W-:-:S11]  /*127b0*/  MOV R18, R14 ;  /* 0x0000000e00127202 */ /* 0x000fd60000000f00 */
[----:B0-----:R-:W-:Y:S05]  /*127c0*/  WARPSYNC.COLLECTIVE R15, `(.L_x_163) ;  /* 0x000000000f087348 */ /* 0x001fea0003c00000 */
[----:B------:R1:W2:Y:S02]  /*127d0*/  SHFL.IDX P6, R14, R13, R12, R11 ;  /* 0x0000000c0d0e7389 */ /* 0x0002a400000c000b */
[----:B012---:R-:W-:Y:S01]  /*127e0*/  ENDCOLLECTIVE ;  /* 0x000000000000791b */ /* 0x007fe20003800000 */
.L_x_163:
        /* <DEDUP_REMOVED lines=9> */
.L_x_79:
[----:B0-----:R0:W1:Y:S02]  /*12880*/  SYNCS.PHASECHK.TRANS64.TRYWAIT P0, [R5+URZ+0x38820], R0 ;  /* 0x03882000050075a7 */ /* 0x001064000800017f */
[----:B-1----:R-:W-:Y:S05]  /*12890*/  @!P0 NANOSLEEP.SYNCS 0x989680 ;  /* 0x009896800000895d */ /* 0x002fea0003900000 */
[----:B------:R-:W1:Y:S02]  /*128a0*/  @!P0 SYNCS.PHASECHK.TRANS64 P0, [R5+URZ+0x38820], R0 ;  /* 0x03882000050085a7 */ /* 0x000e64000800007f */
[----:B-1----:R-:W-:Y:S05]  /*128b0*/  @!P0 BRA `(.L_x_79) ;  /* 0xfffffffc00f08947 */ /* 0x002fea000383ffff */
[----:B------:R-:W-:Y:S05]  /*128c0*/  BRA `(.L_x_165) ;  /* 0xffffffd0006c7947 */ /* 0x000fea000383ffff */
.L_x_80:
[----:B------:R-:W1:Y:S01]  /*128d0*/  S2R R2, SR_TID.X ;  /* 0x0000000000027919 */ /* 0x000e620000002100 */
[----:B------:R-:W-:Y:S01]  /*128e0*/  BSSY B0, `(.L_x_166) ;  /* 0x000000a000007945 */ /* 0x000fe20003800000 */
[----:B------:R-:W-:Y:S01]  /*128f0*/  IMAD.MOV.U32 R12, RZ, RZ, RZ ;  /* 0x000000ffff0c7224 */ /* 0x000fe200078e00ff */
[----:B------:R-:W-:Y:S01]  /*12900*/  MOV R11, 0x1f ;  /* 0x0000001f000b7802 */ /* 0x000fe20000000f00 */
[----:B------:R-:W-:Y:S01]  /*12910*/  IMAD.MOV.U32 R15, RZ, RZ, -0x1 ;  /* 0xffffffffff0f7424 */ /* 0x000fe200078e00ff */
[----:B-1----:R-:W-:-:S04]  /*12920*/  SHF.R.U32.HI R2, RZ, 0x5, R2 ;  /* 0x00000005ff027819 */ /* 0x002fc80000011602 */
[----:B------:R-:W-:-:S05]  /*12930*/  LOP3.LUT R2, R2, 0x3, RZ, 0xc0, !PT ;  /* 0x0000000302027812 */ /* 0x000fca00078ec0ff */
[----:B------:R-:W-:-:S07]  /*12940*/  IMAD.MOV.U32 R13, RZ, RZ, R2 ;  /* 0x000000ffff0d7224 */ /* 0x000fce00078e0002 */
[----:B0-----:R-:W-:Y:S05]  /*12950*/  WARPSYNC.COLLECTIVE R15, `(.L_x_167) ;  /* 0x000000000f087348 */ /* 0x001fea0003c00000 */
[----:B------:R1:W2:Y:S02]  /*12960*/  SHFL.IDX P6, R14, R13, R12, R11 ;  /* 0x0000000c0d0e7389 */ /* 0x0002a400000c000b */
[----:B012---:R-:W-:Y:S01]  /*12970*/  ENDCOLLECTIVE ;  /* 0x000000000000791b */ /* 0x007fe20003800000 */
.L_x_167:
[----:B------:R-:W-:Y:S05]  /*12980*/  BSYNC B0 ;  /* 0x0000000000007941 */ /* 0x000fea0003800000 */
.L_x_166:
[----:B------:R-:W-:Y:S05]  /*12990*/  BRA `(.L_x_168) ;  /* 0xffffffd000547947 */ /* 0x000fea000383ffff */
.L_x_83:
[----:B------:R-:W-:Y:S01]  /*129a0*/  BSSY B1, `(.L_x_169) ;  /* 0x0000006000017945 */ /* 0x000fe20003800000 */
[----:B------:R-:W-:-:S07]  /*129b0*/  IMAD.MOV.U32 R15, RZ, RZ, -0x1 ;  /* 0xffffffffff0f7424 */ /* 0x000fce00078e00ff */
[----:B0-----:R-:W-:Y:S05]  /*129c0*/  WARPSYNC.COLLECTIVE R15, `(.L_x_170) ;  /* 0x000000000f0c7348 */ /* 0x001fea0003c00000 */
[----:B------:R-:W-:Y:S02]  /*129d0*/  ELECT P6, UR62, PT ;  /* 0x00000000003e782f */ /* 0x000fe400038c0000 */
[----:B------:R-:W-:Y:S01]  /*129e0*/  MOV R14, UR62 ;  /* 0x0000003e000e7c02 */ /* 0x000fe20008000f00 */
[----:B0-----:R-:W-:Y:S10]  /*129f0*/  ENDCOLLECTIVE ;  /* 0x000000000000791b */ /* 0x001ff40003800000 */
.L_x_170:
[----:B------:R-:W-:Y:S05]  /*12a00*/  BSYNC B1 ;  /* 0x0000000000017941 */ /* 0x000fea0003800000 */
.L_x_169:
[----:B------:R-:W-:Y:S05]  /*12a10*/  BRA `(.L_x_171) ;  /* 0xffffffd0004c7947 */ /* 0x000fea000383ffff */
.L_x_85:
[----:B0-----:R0:W1:Y:S02]  /*12a20*/  SYNCS.PHASECHK.TRANS64.TRYWAIT P1, [R3+URZ+0x38840], R2 ;  /* 0x03884002030075a7 */ /* 0x001064000802017f */
[----:B-1----:R-:W-:Y:S05]  /*12a30*/  @!P1 NANOSLEEP.SYNCS 0x989680 ;  /* 0x009896800000995d */ /* 0x002fea0003900000 */
[----:B------:R-:W1:Y:S02]  /*12a40*/  @!P1 SYNCS.PHASECHK.TRANS64 P1, [R3+URZ+0x38840], R2 ;  /* 0x03884002030095a7 */ /* 0x000e64000802007f */
[----:B-1----:R-:W-:Y:S05]  /*12a50*/  @!P1 BRA `(.L_x_85) ;  /* 0xfffffffc00f09947 */ /* 0x002fea000383ffff */
[----:B------:R-:W-:Y:S05]  /*12a60*/  BRA `(.L_x_172) ;  /* 0xffffffd000747947 */ /* 0x000fea000383ffff */
.L_x_87:
[----:B-1----:R1:W2:Y:S02]  /*12a70*/  SYNCS.PHASECHK.TRANS64.TRYWAIT P1, [R5+URZ+0x38840], R0 ;  /* 0x03884000050075a7 */ /* 0x0022a4000802017f */
[----:B--2---:R-:W-:Y:S05]  /*12a80*/  @!P1 NANOSLEEP.SYNCS 0x989680 ;  /* 0x009896800000995d */ /* 0x004fea0003900000 */
[----:B------:R-:W2:Y:S02]  /*12a90*/  @!P1 SYNCS.PHASECHK.TRANS64 P1, [R5+URZ+0x38840], R0 ;  /* 0x03884000050095a7 */ /* 0x000ea4000802007f */
[----:B--2---:R-:W-:Y:S05]  /*12aa0*/  @!P1 BRA `(.L_x_87) ;  /* 0xfffffffc00f09947 */ /* 0x004fea000383ffff */
[----:B------:R-:W-:Y:S05]  /*12ab0*/  BRA `(.L_x_173) ;  /* 0xffffffd000807947 */ /* 0x000fea000383ffff */
.L_x_89:
[----:B--2---:R2:W3:Y:S02]  /*12ac0*/  SYNCS.PHASECHK.TRANS64.TRYWAIT P1, [R3+URZ+0x38860], R2 ;  /* 0x03886002030075a7 */ /* 0x0044e4000802017f */
[----:B---3--:R-:W-:Y:S05]  /*12ad0*/  @!P1 NANOSLEEP.SYNCS 0x989680 ;  /* 0x009896800000995d */ /* 0x008fea0003900000 */
[----:B------:R-:W3:Y:S02]  /*12ae0*/  @!P1 SYNCS.PHASECHK.TRANS64 P1, [R3+URZ+0x38860], R2 ;  /* 0x03886002030095a7 */ /* 0x000ee4000802007f */
[----:B---3--:R-:W-:Y:S05]  /*12af0*/  @!P1 BRA `(.L_x_89) ;  /* 0xfffffffc00f09947 */ /* 0x008fea000383ffff */
[----:B------:R-:W-:Y:S05]  /*12b00*/  BRA `(.L_x_174) ;  /* 0xffffffd0007c7947 */ /* 0x000fea000383ffff */
.L_x_175:
[----:B------:R-:W-:-:S00]  /*12b10*/  BRA `(.L_x_175) ;  /* 0xfffffffc00fc7947 */ /* 0x000fc0000383ffff */
[----:B------:R-:W-:-:S00]  /*12b20*/  NOP ;  /* 0x0000000000007918 */ /* 0x000fc00000000000 */
        /* <DEDUP_REMOVED lines=13> */
.L_x_3293:


//--------------------- .text._ZN7cutlass13device_kernelIN5flash11enable_sm90INS1_16FlashAttnFwdSm90INS1_25CollectiveMainloopFwdSm90ILi2EN4cute5tupleIJNS5_1CILi1EEES8_S8_EEENS6_IJNS7_ILi128EEENS7_ILi80EEENS7_ILi256EEEEEELi256ENS_10bfloat16_tEfNS_4arch4Sm90ELb0ELb0ELb0ELb1ELb1ELb0ELb0ELb1ELb1ELb1ELb0ELb0EEENS1_21CollectiveEpilogueFwdINS6_IJSA_SC_SB_EEES9_SE_SG_Li256ELb1ELb1ELb0ELb0EEENS1_36VarlenDynamicPersistentTileSchedulerILi128ELi80ELi256ELi128ELb0ELb1ELb1ELb0ELb1ELb1EEEEEEEEEvNT_6ParamsE --------------------------
	.section	.text._ZN7cutlass13device_kernelIN5flash11enable_sm90INS1_16FlashAttnFwdSm90INS1_25CollectiveMainloopFwdSm90ILi2EN4cute5tupleIJNS5_1CILi1EEES8_S8_EEENS6_IJNS7_ILi128EEENS7_ILi80EEENS7_ILi256EEEEEELi256ENS_10bfloat16_tEfNS_4arch4Sm90ELb0ELb0ELb0ELb1ELb1ELb0ELb0ELb1ELb1ELb1ELb0ELb0EEENS1_21CollectiveEpilogueFwdINS6_IJSA_SC_SB_EEES9_SE_SG_Li256ELb1ELb1ELb0ELb0EEENS1_36VarlenDynamicPersistentTileSchedulerILi128ELi80ELi256ELi128ELb0ELb1ELb1ELb0ELb1ELb1EEEEEEEEEvNT_6ParamsE,"ax",@progbits
	.align	128
.text._ZN7cutlass13device_kernelIN5flash11enable_sm90INS1_16FlashAttnFwdSm90INS1_25CollectiveMainloopFwdSm90ILi2EN4cute5tupleIJNS5_1CILi1EEES8_S8_EEENS6_IJNS7_ILi128EEENS7_ILi80EEENS7_ILi256EEEEEELi256ENS_10bfloat16_tEfNS_4arch4Sm90ELb0ELb0ELb0ELb1ELb1ELb0ELb0ELb1ELb1ELb1ELb0ELb0EEENS1_21CollectiveEpilogueFwdINS6_IJSA_SC_SB_EEES9_SE_SG_Li256ELb1ELb1ELb0ELb0EEENS1_36VarlenDynamicPersistentTileSchedulerILi128ELi80ELi256ELi128ELb0ELb1ELb1ELb0ELb1ELb1EEEEEEEEEvNT_6ParamsE:
        .type           _ZN7cutlass13device_kernelIN5flash11enable_sm90INS1_16FlashAttnFwdSm90INS1_25CollectiveMainloopFwdSm90ILi2EN4cute5tupleIJNS5_1CILi1EEES8_S8_EEENS6_IJNS7_ILi128EEENS7_ILi80EEENS7_ILi256EEEEEELi256ENS_10bfloat16_tEfNS_4arch4Sm90ELb0ELb0ELb0ELb1ELb1ELb0ELb0ELb1ELb1ELb1ELb0ELb0EEENS1_21CollectiveEpilogueFwdINS6_IJSA_SC_SB_EEES9_SE_SG_Li256ELb1ELb1ELb0ELb0EEENS1_36VarlenDynamicPersistentTileSchedulerILi128ELi80ELi256ELi128ELb0ELb1ELb1ELb0ELb1ELb1EEEEEEEEEvNT_6ParamsE,@function
        .size           _ZN7cutlass13device_kernelIN5flash11enable_sm90INS1_16FlashAttnFwdSm90INS1_25CollectiveMainloopFwdSm90ILi2EN4cute5tupleIJNS5_1CILi1EEES8_S8_EEENS6_IJNS7_ILi128EEENS7_ILi80EEENS7_ILi256EEEEEELi256ENS_10bfloat16_tEfNS_4arch4Sm90ELb0ELb0ELb0ELb1ELb1ELb0ELb0ELb1ELb1ELb1ELb0ELb0EEENS1_21CollectiveEpilogueFwdINS6_IJSA_SC_SB_EEES9_SE_SG_Li256ELb1ELb1ELb0ELb0EEENS1_36VarlenDynamicPersistentTileSchedulerILi128ELi80ELi256ELi128ELb0ELb1ELb1ELb0ELb1ELb1EEEEEEEEEvNT_6ParamsE,(.L_x_3294 - _ZN7cutlass13device_kernelIN5flash11enable_sm90INS1_16FlashAttnFwdSm90INS1_25CollectiveMainloopFwdSm90ILi2EN4cute5tupleIJNS5_1CILi1EEES8_S8_EEENS6_IJNS7_ILi128EEENS7_ILi80EEENS7_ILi256EEEEEELi256ENS_10bfloat16_tEfNS_4arch4Sm90ELb0ELb0ELb0ELb1ELb1ELb0ELb0ELb1ELb1ELb1ELb0ELb0EEENS1_21CollectiveEpilogueFwdINS6_IJSA_SC_SB_EEES9_SE_SG_Li256ELb1ELb1ELb0ELb0EEENS1_36VarlenDynamicPersistentTileSchedulerILi128ELi80ELi256ELi128ELb0ELb1ELb1ELb0ELb1ELb1EEEEEEEEEvNT_6ParamsE)
        .other          _ZN7cutlass13device_kernelIN5flash11enable_sm90INS1_16FlashAttnFwdSm90INS1_25CollectiveMainloopFwdSm90ILi2EN4cute5tupleIJNS5_1CILi1EEES8_S8_EEENS6_IJNS7_ILi128EEENS7_ILi80EEENS7_ILi256EEEEEELi256ENS_10bfloat16_tEfNS_4arch4Sm90ELb0ELb0ELb0ELb1ELb1ELb0ELb0ELb1ELb1ELb1ELb0ELb0EEENS1_21CollectiveEpilogueFwdINS6_IJSA_SC_SB_EEES9_SE_SG_Li256ELb1ELb1ELb0ELb0EEENS1_36VarlenDynamicPersistentTileSchedulerILi128ELi80ELi256ELi128ELb0ELb1ELb1ELb0ELb1ELb1EEEEEEEEEvNT_6ParamsE,@"STO_CUDA_ENTRY STV_DEFAULT"
_ZN7cutlass13device_kernelIN5flash11enable_sm90INS1_16FlashAttnFwdSm90INS1_25CollectiveMainloopFwdSm90ILi2EN4cute5tupleIJNS5_1CILi1EEES8_S8_EEENS6_IJNS7_ILi128EEENS7_ILi80EEENS7_ILi256EEEEEELi256ENS_10bfloat16_tEfNS_4arch4Sm90ELb0ELb0ELb0ELb1ELb1ELb0ELb0ELb1ELb1ELb1ELb0ELb0EEENS1_21CollectiveEpilogueFwdINS6_IJSA_SC_SB_EEES9_SE_SG_Li256ELb1ELb1ELb0ELb0EEENS1_36VarlenDynamicPersistentTileSchedulerILi128ELi80ELi256ELi128ELb0ELb1ELb1ELb0ELb1ELb1EEEEEEEEEvNT_6ParamsE:
        /* <DEDUP_REMOVED lines=45> */
.L_x_176:
        /* <DEDUP_REMOVED lines=22> */
.L_x_177:
        /* <DEDUP_REMOVED lines=18> */
.L_x_178:
        /* <DEDUP_REMOVED lines=22> */
.L_x_179:
        /* <DEDUP_REMOVED lines=23> */
.L_x_180:
        /* <DEDUP_REMOVED lines=10> */
.L_x_182:
[----:B------:R-:W-:-:S08]  /*08c0*/  NOP ;  /* 0x0000000000007918 */ /* 0x000fd00000000000 */
[----:B------:R-:W1:Y:S02]  /*08d0*/  USETMAXREG.TRY_ALLOC.CTAPOOL UP0, 0xe8 ;  /* 0x000000e8000079c8 */ /* 0x000e640008000600 */
[----:B-1----:R-:W-:-:S13]  /*08e0*/  PLOP3.LUT P0, PT, PT, PT, UP0, 0x80, 0x0 ;  /* 0x000000000000781c */ /* 0x002fda0003f0f008 */
[----:B------:R-:W-:Y:S05]  /*08f0*/  @!P0 BRA `(.L_x_182) ;  /* 0xfffffffc00f08947 */ /* 0x000fea000383ffff */
[----:B------:R-:W1:Y:S08]  /*0900*/  S2UR UR5, SR_CgaCtaId ;  /* 0x00000000000579c3 */ /* 0x000e700000008800 */
[----:B------:R-:W-:Y:S06]  /*0910*/  BAR.ARV 0x8, 0x180 ;  /* 0x0206000000007b1d */ /* 0x000fec0000002000 */
[----:B------:R-:W-:-:S02]  /*0920*/  UMOV UR4, 0x400 ;  /* 0x0000040000047882 */ /* 0x000fc40000000000 */
[----:B------:R-:W-:Y:S01]  /*0930*/  BAR.SYNC.DEFER_BLOCKING 0x5, 0x180 ;  /* 0x0146000000007b1d */ /* 0x000fe20000010000 */
[----:B-1----:R-:W-:-:S09]  /*0940*/  ULEA UR4, UR5, UR4, 0x18 ;  /* 0x0000000405047291 */ /* 0x002fd2000f8ec03f */
[----:B------:R-:W1:Y:S01]  /*0950*/  LDS.128 R12, [UR4+0x388d0] ;  /* 0x0388d004ff0c7984 */ /* 0x000e620008000c00 */
[----:B------:R-:W-:Y:S01]  /*0960*/  ULDC UR4, c[0x0][0xc3c] ;  /* 0x00030f0000047ab9 */ /* 0x000fe20000000800 */
[----:B------:R-:W-:Y:S06]  /*0970*/  BAR.ARV 0x4, 0x180 ;  /* 0x0106000000007b1d */ /* 0x000fec0000002000 */
[----:B-1----:R-:W-:-:S13]  /*0980*/  ISETP.GE.AND P0, PT, R15, UR4, PT ;  /* 0x000000040f007c0c */ /* 0x002fda000bf06270 */
[----:B------:R-:W-:Y:S05]  /*0990*/  @P0 EXIT ;  /* 0x000000000000094d */ /* 0x000fea0003800000 */
[----:B0-----:R-:W2:Y:S01]  /*09a0*/  LDL R2, [R1+0x24] ;  /* 0x0000240001027983 */ /* 0x001ea20000100800 */
[----:B------:R-:W-:Y:S01]  /*09b0*/  R2UR UR5, R13 ;  /* 0x000000000d0572ca */ /* 0x000fe200000e0000 */
[----:B------:R-:W-:Y:S01]  /*09c0*/  UMOV UR38, URZ ;  /* 0x0000003f00267c82 */ /* 0x000fe20008000000 */
[----:B------:R-:W-:Y:S01]  /*09d0*/  R2UR UR6, R14 ;  /* 0x000000000e0672ca */ /* 0x000fe200000e0000 */
[----:B------:R-:W0:Y:S01]  /*09e0*/  S2R R0, SR_TID.X ;  /* 0x0000000000007919 */ /* 0x000e220000002100 */
[----:B------:R-:W-:Y:S01]  /*09f0*/  R2UR UR7, R15 ;  /* 0x000000000f0772ca */ /* 0x000fe200000e0000 */
[----:B0-----:R-:W-:-:S05]  /*0a00*/  VIADD R11, R0, 0xffffff80 ;  /* 0xffffff80000b7836 */ /* 0x001fca0000000000 */
[----:B------:R-:W-:-:S04]  /*0a10*/  SHF.R.S32.HI R0, RZ, 0x1f, R11 ;  /* 0x0000001fff007819 */ /* 0x000fc8000001140b */
[CC--:B------:R-:W-:Y:S02]  /*0a20*/  LEA.HI R4, R0.reuse, R11.reuse, RZ, 0x5 ;  /* 0x0000000b00047211 */ /* 0x0c0fe400078f28ff */
[----:B------:R-:W-:-:S03]  /*0a30*/  LEA.HI R3, R0, R11, RZ, 0x4 ;  /* 0x0000000b00037211 */ /* 0x000fc600078f20ff */
[----:B------:R-:W-:Y:S01]  /*0a40*/  IMAD.SHL.U32 R5, R4, 0x20, RZ ;  /* 0x0000002004057824 */ /* 0x000fe200078e00ff */
[----:B------:R-:W-:Y:S02]  /*0a50*/  LOP3.LUT R4, R3, 0x3fffff0, RZ, 0xc0, !PT ;  /* 0x03fffff003047812 */ /* 0x000fe400078ec0ff */
[----:B------:R-:W-:Y:S02]  /*0a60*/  SHF.R.S32.HI R6, RZ, 0x4, R3 ;  /* 0x00000004ff067819 */ /* 0x000fe40000011403 */
[----:B------:R-:W-:Y:S01]  /*0a70*/  LOP3.LUT R5, R5, 0xfffffc00, RZ, 0xc0, !PT ;  /* 0xfffffc0005057812 */ /* 0x000fe200078ec0ff */
[----:B------:R-:W-:Y:S01]  /*0a80*/  IMAD.IADD R4, R11, 0x1, -R4 ;  /* 0x000000010b047824 */ /* 0x000fe200078e0a04 */
[----:B------:R-:W-:-:S03]  /*0a90*/  LEA.HI R3, R3, R6, RZ, 0x1 ;  /* 0x0000000603037211 */ /* 0x000fc600078f08ff */
[----:B------:R-:W-:Y:S01]  /*0aa0*/  IMAD R4, R4, 0x40, R5 ;  /* 0x0000004004047824 */ /* 0x000fe200078e0205 */
[----:B------:R-:W-:Y:S02]  /*0ab0*/  LEA.HI R5, R0, R11, RZ, 0x2 ;  /* 0x0000000b00057211 */ /* 0x000fe400078f10ff */
[----:B------:R-:W-:Y:S02]  /*0ac0*/  LOP3.LUT R3, R3, 0x1ffffffe, RZ, 0xc0, !PT ;  /* 0x1ffffffe03037812 */ /* 0x000fe400078ec0ff */
[----:B------:R-:W-:Y:S02]  /*0ad0*/  LOP3.LUT R5, R5, 0xfffffffc, RZ, 0xc0, !PT ;  /* 0xfffffffc05057812 */ /* 0x000fe400078ec0ff */
[----:B------:R-:W-:Y:S01]  /*0ae0*/  IADD3 R3, R6, -R3, RZ ;  /* 0x8000000306037210 */ /* 0x000fe20007ffe0ff */
[----:B------:R-:W-:Y:S02]  /*0af0*/  IMAD.MOV.U32 R6, RZ, RZ, -0x2 ;  /* 0xfffffffeff067424 */ /* 0x000fe400078e00ff */
[----:B------:R-:W-:-:S02]  /*0b00*/  IMAD.IADD R5, R11, 0x1, -R5 ;  /* 0x000000010b057824 */ /* 0x000fc400078e0a05 */
[----:B------:R-:W-:-:S03]  /*0b10*/  IMAD R225, R3, 0x8, R4 ;  /* 0x0000000803e17824 */ /* 0x000fc600078e0204 */
[----:B------:R-:W-:-:S04]  /*0b20*/  LEA.HI R3, R5, R5, RZ, 0x1 ;  /* 0x0000000505037211 */ /* 0x000fc800078f08ff */
[----:B------:R-:W-:-:S05]  /*0b30*/  LOP3.LUT R4, R3, 0x1ffffffe, RZ, 0xc0, !PT ;  /* 0x1ffffffe03047812 */ /* 0x000fca00078ec0ff */
[----:B------:R-:W-:Y:S01]  /*0b40*/  IMAD.IADD R5, R5, 0x1, -R4 ;  /* 0x0000000105057824 */ /* 0x000fe200078e0a04 */
[----:B--2---:R-:W-:Y:S02]  /*0b50*/  R2UR UR4, R2 ;  /* 0x00000000020472ca */ /* 0x004fe400000e0000 */
[CC--:B------:R-:W-:Y:S02]  /*0b60*/  LEA.HI R2, R0.reuse, R11.reuse, RZ, 0x7 ;  /* 0x0000000b00027211 */ /* 0x0c0fe400078f38ff */
[----:B------:R-:W-:Y:S02]  /*0b70*/  LEA.HI R0, R0, R11, RZ, 0x3 ;  /* 0x0000000b00007211 */ /* 0x000fe400078f18ff */
[----:B------:R-:W-:Y:S02]  /*0b80*/  LOP3.LUT R220, R2, 0xffffff80, RZ, 0xc0, !PT ;  /* 0xffffff8002dc7812 */ /* 0x000fe400078ec0ff */
[----:B------:R-:W-:Y:S02]  /*0b90*/  SHF.R.S32.HI R221, RZ, 0x7, R2 ;  /* 0x00000007ffdd7819 */ /* 0x000fe40000011402 */
[----:B------:R-:W-:Y:S01]  /*0ba0*/  LOP3.LUT R213, R0, 0xfffffff8, RZ, 0xc0, !PT ;  /* 0xfffffff800d57812 */ /* 0x000fe200078ec0ff */
[C---:B------:R-:W-:Y:S01]  /*0bb0*/  IMAD.IADD R220, R11.reuse, 0x1, -R220 ;  /* 0x000000010bdc7824 */ /* 0x040fe200078e0adc */
[----:B------:R-:W-:Y:S01]  /*0bc0*/  LEA.HI R2, R2, R221, RZ, 0x1 ;  /* 0x000000dd02027211 */ /* 0x000fe200078f08ff */
[----:B------:R-:W-:Y:S01]  /*0bd0*/  ULOP3.LUT UR8, UR4, 0x1, URZ, 0xfc, !UPT ;  /* 0x0000000104087892 */ /* 0x000fe2000f8efc3f */
[----:B------:R-:W-:-:S02]  /*0be0*/  IADD3 R213, R11, -R213, RZ ;  /* 0x800000d50bd57210 */ /* 0x000fc40007ffe0ff */
[----:B------:R-:W-:Y:S01]  /*0bf0*/  SHF.R.S32.HI R7, RZ, 0x1f, R220 ;  /* 0x0000001fff077819 */ /* 0x000fe200000114dc */
[----:B------:R-:W-:Y:S01]  /*0c00*/  UMOV UR4, URZ ;  /* 0x0000003f00047c82 */ /* 0x000fe20008000000 */
[----:B------:R-:W-:Y:S01]  /*0c10*/  LOP3.LUT R2, R2, 0x3fffffe, RZ, 0xc0, !PT ;  /* 0x03fffffe02027812 */ /* 0x000fe200078ec0ff */
[----:B------:R-:W-:Y:S01]  /*0c20*/  IMAD.SHL.U32 R17, R213, 0x8, RZ ;  /* 0x00000008d5117824 */ /* 0x000fe200078e00ff */
[CC--:B------:R-:W-:Y:S01]  /*0c30*/  LEA.HI R8, R7.reuse, R220.reuse, RZ, 0x2 ;  /* 0x000000dc07087211 */ /* 0x0c0fe200078f10ff */
[----:B------:R-:W-:Y:S01]  /*0c40*/  IMAD.U32 R226, RZ, RZ, UR8 ;  /* 0x00000008ffe27e24 */ /* 0x000fe2000f8e00ff */
[----:B------:R-:W-:Y:S01]  /*0c50*/  LEA.HI R7, R7, R220, RZ, 0x5 ;  /* 0x000000dc07077211 */ /* 0x000fe200078f28ff */
[----:B------:R-:W-:Y:S01]  /*0c60*/  IMAD.IADD R2, R221, 0x1, -R2 ;  /* 0x00000001dd027824 */ /* 0x000fe200078e0a02 */
[--C-:B------:R-:W-:Y:S01]  /*0c70*/  SHF.R.S32.HI R9, RZ, 0x2, R8.reuse ;  /* 0x00000002ff097819 */ /* 0x100fe20000011408 */
[C---:B------:R-:W-:Y:S01]  /*0c80*/  VIADD R23, R17.reuse, 0x40 ;  /* 0x0000004011177836 */ /* 0x040fe20000000000 */
[----:B------:R-:W-:Y:S01]  /*0c90*/  SHF.R.S32.HI R10, RZ, 0x1f, R8 ;  /* 0x0000001fff0a7819 */ /* 0x000fe20000011408 */
[C---:B------:R-:W-:Y:S01]  /*0ca0*/  VIADD R22, R17.reuse, 0x80 ;  /* 0x0000008011167836 */ /* 0x040fe20000000000 */
[----:B------:R-:W-:Y:S01]  /*0cb0*/  SHF.R.S32.HI R7, RZ, 0x5, R7 ;  /* 0x00000005ff077819 */ /* 0x000fe20000011407 */
[----:B------:R-:W-:Y:S01]  /*0cc0*/  IMAD.U32 R219, RZ, RZ, UR4 ;  /* 0x00000004ffdb7e24 */ /* 0x000fe2000f8e00ff */
[----:B------:R-:W-:Y:S01]  /*0cd0*/  LEA.HI R10, R10, R9, RZ, 0x3 ;  /* 0x000000090a0a7211 */ /* 0x000fe200078f18ff */
[----:B------:R-:W-:Y:S01]  /*0ce0*/  IMAD.U32 R16, RZ, RZ, UR4 ;  /* 0x00000004ff107e24 */ /* 0x000fe2000f8e00ff */
[----:B------:R-:W-:-:S02]  /*0cf0*/  IADD3 R212, R17, 0xc0, RZ ;  /* 0x000000c011d47810 */ /* 0x000fc40007ffe0ff */
[----:B------:R-:W-:Y:S02]  /*0d00*/  LOP3.LUT R10, R10, 0xfffffff8, RZ, 0xc0, !PT ;  /* 0xfffffff80a0a7812 */ /* 0x000fe400078ec0ff */
[----:B------:R-:W-:Y:S02]  /*0d10*/  SHF.R.S32.HI R217, RZ, 0x3, R0 ;  /* 0x00000003ffd97819 */ /* 0x000fe40000011400 */
[----:B------:R-:W-:Y:S01]  /*0d20*/  SHF.R.S32.HI R3, RZ, 0x1f, R17 ;  /* 0x0000001fff037819 */ /* 0x000fe20000011411 */
[----:B------:R-:W-:Y:S01]  /*0d30*/  IMAD.IADD R10, R9, 0x1, -R10 ;  /* 0x00000001090a7824 */ /* 0x000fe200078e0a0a */
[----:B------:R-:W-:Y:S02]  /*0d40*/  LOP3.LUT R9, R8, 0x7ffffffc, RZ, 0xc0, !PT ;  /* 0x7ffffffc08097812 */ /* 0x000fe400078ec0ff */
[----:B------:R-:W-:Y:S01]  /*0d50*/  SHF.R.S32.HI R0, RZ, 0x1f, R22 ;  /* 0x0000001fff007819 */ /* 0x000fe20000011416 */
[----:B------:R-:W-:Y:S01]  /*0d60*/  IMAD R7, R7, 0x10, R10 ;  /* 0x0000001007077824 */ /* 0x000fe200078e020a */
[----:B------:R-:W-:Y:S01]  /*0d70*/  SHF.R.S32.HI R227, RZ, 0x1f, R212 ;  /* 0x0000001fffe37819 */ /* 0x000fe200000114d4 */
[----:B------:R-:W-:-:S02]  /*0d80*/  IMAD.IADD R9, R220, 0x1, -R9 ;  /* 0x00000001dc097824 */ /* 0x000fc400078e0a09 */
[----:B------:R-:W-:Y:S01]  /*0d90*/  IMAD R222, R2, 0x40, R7 ;  /* 0x0000004002de7824 */ /* 0x000fe200078e0207 */
[----:B------:R-:W-:Y:S01]  /*0da0*/  SHF.R.S32.HI R2, RZ, 0x1f, R23 ;  /* 0x0000001fff027819 */ /* 0x000fe20000011417 */
[----:B------:R-:W-:Y:S02]  /*0db0*/  IMAD R223, R9, R6, 0x50 ;  /* 0x0000005009df7424 */ /* 0x000fe400078e0206 */
[----:B------:R-:W-:-:S07]  /*0dc0*/  IMAD R224, R5, 0x8, R222 ;  /* 0x0000000805e07824 */ /* 0x000fce00078e02de */
.L_x_228:
[----:B------:R-:W-:Y:S01]  /*0dd0*/  ULDC.64 UR8, c[0x0][0xc88] ;  /* 0x0003220000087ab9 */ /* 0x000fe20000000a00 */
[----:B------:R-:W-:Y:S01]  /*0de0*/  ULDC.64 UR10, c[0x0][0xa20] ;  /* 0x00028800000a7ab9 */ /* 0x000fe20000000a00 */
[----:B------:R-:W-:-:S06]  /*0df0*/  UIMAD.WIDE UR8, UR7, 0x4, UR8 ;  /* 0x00000004070878a5 */ /* 0x000fcc000f8e0208 */
[----:B01----:R-:W-:Y:S02]  /*0e00*/  IMAD.U32 R2, RZ, RZ, UR8 ;  /* 0x00000008ff027e24 */ /* 0x003fe4000f8e00ff */
[----:B------:R-:W-:Y:S01]  /*0e10*/  IMAD.U32 R3, RZ, RZ, UR9 ;  /* 0x00000009ff037e24 */ /* 0x000fe2000f8e00ff */
[----:B------:R-:W-:-:S04]  /*0e20*/  ULDC.64 UR8, c[0x0][0xa28] ;  /* 0x00028a0000087ab9 */ /* 0x000fc80000000a00 */
[----:B--2---:R-:W2:Y:S01]  /*0e30*/  LDG.E R2, desc[UR36][R2.64] ;  /* 0x0000002402027981 */ /* 0x004ea2000c1e1900 */
[----:B------:R-:W-:Y:S02]  /*0e40*/  UISETP.NE.U32.AND UP0, UPT, UR8, URZ, UPT ;  /* 0x0000003f0800728c */ /* 0x000fe4000bf05070 */
[----:B------:R-:W-:Y:S02]  /*0e50*/  UISETP.NE.U32.AND UP1, UPT, UR10, URZ, UPT ;  /* 0x0000003f0a00728c */ /* 0x000fe4000bf25070 */
[----:B------:R-:W-:Y:S02]  /*0e60*/  UISETP.NE.AND.EX UP0, UPT, UR9, URZ, UPT, UP0 ;  /* 0x0000003f0900728c */ /* 0x000fe4000bf05300 */
[----:B------:R-:W-:-:S04]  /*0e70*/  UISETP.NE.AND.EX UP1, UPT, UR11, URZ, UPT, UP1 ;  /* 0x0000003f0b00728c */ /* 0x000fc8000bf25310 */
[----:B------:R-:W-:Y:S02]  /*0e80*/  PLOP3.LUT P0, PT, PT, PT, UP0, 0x80, 0x0 ;  /* 0x000000000000781c */ /* 0x000fe40003f0f008 */
[----:B------:R-:W-:Y:S02]  /*0e90*/  PLOP3.LUT P1, PT, PT, PT, UP1, 0x80, 0x0 ;  /* 0x000000000000781c */ /* 0x000fe40003f2f018 */
[----:B--2---:R-:W-:-:S13]  /*0ea0*/  R2UR UR4, R2 ;  /* 0x00000000020472ca */ /* 0x004fda00000e0000 */
[----:B------:R-:W-:Y:S02]  /*0eb0*/  USHF.R.S32.HI UR12, URZ, 0x1f, UR4 ;  /* 0x0000001f3f0c7899 */ /* 0x000fe40008011404 */
[----:B------:R-:W-:Y:S01]  /*0ec0*/  IMAD.U32 R215, RZ, RZ, UR4 ;  /* 0x00000004ffd77e24 */ /* 0x000fe2000f8e00ff */
[----:B------:R-:W-:Y:S02]  /*0ed0*/  @UP0 ULEA UR8, UP2, UR4, UR8, 0x2 ;  /* 0x0000000804080291 */ /* 0x000fe4000f84103f */
[----:B------:R-:W-:Y:S02]  /*0ee0*/  @UP1 ULEA UR10, UP3, UR4, UR10, 0x2 ;  /* 0x0000000a040a1291 */ /* 0x000fe4000f86103f */
[----:B------:R-:W-:Y:S01]  /*0ef0*/  @UP0 ULEA.HI.X UR9, UR4, UR9, UR12, 0x2, UP2 ;  /* 0x0000000904090291 */ /* 0x000fe200090f140c */
[----:B------:R-:W-:Y:S01]  /*0f00*/  IMAD.U32 R216, RZ, RZ, UR5 ;  /* 0x00000005ffd87e24 */ /* 0x000fe2000f8e00ff */
[----:B------:R-:W-:Y:S01]  /*0f10*/  @UP1 ULEA.HI.X UR11, UR4, UR11, UR12, 0x2, UP3 ;  /* 0x0000000b040b1291 */ /* 0x000fe200098f140c */
[----:B------:R-:W-:Y:S01]  /*0f20*/  IMAD.U32 R2, RZ, RZ, UR8 ;  /* 0x00000008ff027e24 */ /* 0x000fe2000f8e00ff */
[----:B------:R-:W-:Y:S01]  /*0f30*/  ULDC UR5, c[0x0][0x2f0] ;  /* 0x0000bc0000057ab9 */ /* 0x000fe20000000800 */
[----:B----4-:R-:W-:Y:S01]  /*0f40*/  IMAD.U32 R4, RZ, RZ, UR10 ;  /* 0x0000000aff047e24 */ /* 0x010fe2000f8e00ff */
[----:B------:R-:W-:Y:S01]  /*0f50*/  MOV R3, UR9 ;  /* 0x0000000900037c02 */ /* 0x000fe20008000f00 */
[----:B------:R-:W-:Y:S01]  /*0f60*/  ULDC.64 UR8, c[0x0][0x418] ;  /* 0x0001060000087ab9 */ /* 0x000fe20000000a00 */
[----:B------:R-:W-:Y:S01]  /*0f70*/  IMAD.U32 R5, RZ, RZ, UR11 ;  /* 0x0000000bff057e24 */ /* 0x000fe2000f8e00ff */
[----:B------:R-:W-:Y:S01]  /*0f80*/  ULDC UR4, c[0x0][0x424] ;  /* 0x0001090000047ab9 */ /* 0x000fe20000000800 */
[----:B------:R-:W-:Y:S01]  /*0f90*/  UMOV UR39, URZ ;  /* 0x0000003f00277c82 */ /* 0x000fe20008000000 */
[----:B------:R-:W2:Y:S01]  /*0fa0*/  @P0 LDG.E R2, desc[UR36][R2.64] ;  /* 0x0000002402020981 */ /* 0x000ea2000c1e1900 */
[----:B------:R-:W-:-:S03]  /*0fb0*/  IMAD.U32 R218, RZ, RZ, UR12 ;  /* 0x0000000cffda7e24 */ /* 0x000fc6000f8e00ff */
[----:B---3--:R-:W3:Y:S01]  /*0fc0*/  @P1 LDG.E R4, desc[UR36][R4.64] ;  /* 0x0000002404041981 */ /* 0x008ee2000c1e1900 */
[----:B------:R-:W-:-:S04]  /*0fd0*/  UISETP.NE.U32.AND UP0, UPT, UR8, URZ, UPT ;  /* 0x0000003f0800728c */ /* 0x000fc8000bf05070 */
[----:B------:R-:W-:-:S04]  /*0fe0*/  UISETP.NE.AND.EX UP0, UPT, UR9, URZ, UPT, UP0 ;  /* 0x0000003f0900728c */ /* 0x000fc8000bf05300 */
[----:B------:R-:W-:-:S04]  /*0ff0*/  USEL UR4, UR4, 0x1, UP0 ;  /* 0x0000000104047887 */ /* 0x000fc80008000000 */
[----:B------:R-:W-:Y:S01]  /*1000*/  UIMAD UR4, UR4, UR5, URZ ;  /* 0x00000005040472a4 */ /* 0x000fe2000f8e023f */
[----:B------:R-:W-:Y:S01]  /*1010*/  IMAD.MOV.U32 R0, RZ, RZ, RZ ;  /* 0x000000ffff007224 */ /* 0x000fe200078e00ff */
        /* <DEDUP_REMOVED lines=28> */
[----:B------:R-:W-:Y:S01]  /*11e0*/  IMAD.MOV.U32 R166, RZ, RZ, RZ ;  /* 0x000000ffffa67224 */ /* 0x000fe200078e00ff */
        /* <DEDUP_REMOVED lines=26> */
[----:B------:R-:W-:Y:S02]  /*1390*/  IMAD.MOV.U32 R41, RZ, RZ, RZ ;  /* 0x000000ffff297224 */ /* 0x000fe400078e00ff */
[----:B------:R-:W-:Y:S01]  /*13a0*/  IMAD.U32 R214, RZ, RZ, UR6 ;  /* 0x00000006ffd67e24 */ /* 0x000fe2000f8e00ff */
[----:B--2---:R-:W-:Y:S02]  /*13b0*/  @P0 R2UR UR39, R2 ;  /* 0x00000000022702ca */ /* 0x004fe400000e0000 */
[----:B------:R-:W-:Y:S02]  /*13c0*/  CS2R R2, SRZ ;  /* 0x0000000000027805 */ /* 0x000fe4000001ff00 */
[----:B---3--:R-:W-:Y:S02]  /*13d0*/  @P1 R2UR UR4, R4 ;  /* 0x00000000040412ca */ /* 0x008fe400000e0000 */
[----:B------:R-:W-:Y:S01]  /*13e0*/  PLOP3.LUT P0, PT, PT, PT, PT, 0x80, 0x0 ;  /* 0x000000000000781c */ /* 0x000fe20003f0f070 */
[----:B------:R-:W-:-:S12]  /*13f0*/  @P1 BRA `(.L_x_183) ;  /* 0x0000000000381947 */ /* 0x000fd80003800000 */
[----:B------:R-:W-:Y:S02]  /*1400*/  ULDC.64 UR6, c[0x0][0xa08] ;  /* 0x0002820000067ab9 */ /* 0x000fe40000000a00 */
[----:B------:R-:W-:-:S04]  /*1410*/  ISETP.NE.U32.AND P1, PT, RZ, UR6, PT ;  /* 0x00000006ff007c0c */ /* 0x000fc8000bf25070 */
[----:B------:R-:W-:-:S13]  /*1420*/  ISETP.NE.AND.EX P1, PT, RZ, UR7, PT, P1 ;  /* 0x00000007ff007c0c */ /* 0x000fda000bf25310 */
[----:B------:R-:W-:Y:S05]  /*1430*/  @!P1 BRA `(.L_x_183) ;  /* 0x0000000000289947 */ /* 0x000fea0003800000 */
[----:B------:R-:W-:Y:S01]  /*1440*/  R2UR UR6, R215 ;  /* 0x00000000d70672ca */ /* 0x000fe200000e0000 */
[----:B------:R-:W-:-:S12]  /*1450*/  ULDC.64 UR4, c[0x0][0xa08] ;  /* 0x0002820000047ab9 */ /* 0x000fd80000000a00 */
[----:B------:R-:W-:-:S06]  /*1460*/  UIMAD.WIDE UR4, UR6, 0x4, UR4 ;  /* 0x00000004060478a5 */ /* 0x000fcc000f8e0204 */
[----:B------:R-:W-:Y:S01]  /*1470*/  MOV R4, UR4 ;  /* 0x0000000400047c02 */ /* 0x000fe20008000f00 */
[----:B------:R-:W-:-:S05]  /*1480*/  IMAD.U32 R5, RZ, RZ, UR5 ;  /* 0x00000005ff057e24 */ /* 0x000fca000f8e00ff */
[----:B------:R-:W2:Y:S04]  /*1490*/  LDG.E R7, desc[UR36][R4.64] ;  /* 0x0000002404077981 */ /* 0x000ea8000c1e1900 */
[----:B------:R-:W3:Y:S01]  /*14a0*/  LDG.E R6, desc[UR36][R4.64+0x4] ;  /* 0x0000042404067981 */ /* 0x000ee2000c1e1900 */
[----:B--2---:R-:W-:Y:S02]  /*14b0*/  R2UR UR4, R7 ;  /* 0x00000000070472ca */ /* 0x004fe400000e0000 */
[----:B---3--:R-:W-:-:S13]  /*14c0*/  R2UR UR5, R6 ;  /* 0x00000000060572ca */ /* 0x008fda00000e0000 */
[----:B------:R-:W-:-:S12]  /*14d0*/  UIADD3 UR4, -UR4, UR5, URZ ;  /* 0x0000000504047290 */ /* 0x000fd8000fffe13f */
.L_x_183:
[----:B------:R-:W-:Y:S01]  /*14e0*/  UIADD3 UR39, -UR39, UR4, URZ ;  /* 0x0000000427277290 */ /* 0x000fe2000fffe13f */
[----:B------:R-:W-:Y:S01]  /*14f0*/  IMAD.MOV.U32 R40, RZ, RZ, RZ ;  /* 0x000000ffff287224 */ /* 0x000fe200078e00ff */
[----:B------:R-:W-:Y:S02]  /*1500*/  CS2R R162, SRZ ;  /* 0x0000000000a27805 */ /* 0x000fe4000001ff00 */
[----:B------:R-:W-:Y:S01]  /*1510*/  CS2R R34, SRZ ;  /* 0x0000000000227805 */ /* 0x000fe2000001ff00 */
[----:B------:R-:W-:Y:S01]  /*1520*/  UISETP.GE.AND UP0, UPT, UR39, 0x1, UPT ;  /* 0x000000012700788c */ /* 0x000fe2000bf06270 */
[----:B------:R-:W-:Y:S01]  /*1530*/  CS2R R36, SRZ ;  /* 0x0000000000247805 */ /* 0x000fe2000001ff00 */
[----:B------:R-:W-:Y:S01]  /*1540*/  UIADD3 UR4, UR39, 0x4f, URZ ;  /* 0x0000004f27047890 */ /* 0x000fe2000fffe03f */
[----:B------:R-:W-:Y:S02]  /*1550*/  CS2R R32, SRZ ;  /* 0x0000000000207805 */ /* 0x000fe4000001ff00 */
[----:B------:R-:W-:-:S02]  /*1560*/  CS2R R164, SRZ ;  /* 0x0000000000a47805 */ /* 0x000fc4000001ff00 */
[----:B------:R-:W-:Y:S02]  /*1570*/  CS2R R26, SRZ ;  /* 0x00000000001a7805 */ /* 0x000fe4000001ff00 */
[----:B------:R-:W-:Y:S01]  /*1580*/  PLOP3.LUT P1, PT, PT, PT, UP0, 0x80, 0x0 ;  /* 0x000000000000781c */ /* 0x000fe20003f2f008 */
[----:B------:R-:W-:Y:S01]  /*1590*/  UIMAD.WIDE UR4, UR4, 0x66666667, URZ ;  /* 0x66666667040478a5 */ /* 0x000fe2000f8e023f */
[----:B------:R-:W-:Y:S02]  /*15a0*/  CS2R R28, SRZ ;  /* 0x00000000001c7805 */ /* 0x000fe4000001ff00 */
[----:B------:R-:W-:Y:S01]  /*15b0*/  CS2R R24, SRZ ;  /* 0x0000000000187805 */ /* 0x000fe2000001ff00 */
[----:B------:R-:W-:-:S04]  /*15c0*/  USHF.R.U32.HI UR60, URZ, 0x1f, UR5 ;  /* 0x0000001f3f3c7899 */ /* 0x000fc80008011605 */
[----:B------:R-:W-:-:S04]  /*15d0*/  ULEA.HI.SX32 UR60, UR5, UR60, 0x1b ;  /* 0x0000003c053c7291 */ /* 0x000fc8000f8fda3f */
[----:B------:R-:W-:Y:S08]  /*15e0*/  @!P1 BRA `(.L_x_184) ;  /* 0x00000094005c9947 */ /* 0x000ff00003800000 */
[----:B------:R-:W0:Y:S01]  /*15f0*/  SHFL.IDX PT, R0, R221, RZ, 0x1f ;  /* 0x00001fffdd007589 */ /* 0x000e2200000e0000 */
[----:B------:R-:W1:Y:S01]  /*1600*/  S2UR UR61, SR_CgaCtaId ;  /* 0x00000000003d79c3 */ /* 0x000e620000008800 */
[----:B------:R-:W-:Y:S01]  /*1610*/  UMOV UR40, 0x400 ;  /* 0x0000040000287882 */ /* 0x000fe20000000000 */
[----:B0-----:R-:W-:Y:S01]  /*1620*/  R2UR UR4, R0 ;  /* 0x00000000000472ca */ /* 0x001fe200000e0000 */
[----:B-1----:R-:W-:-:S04]  /*1630*/  ULEA UR40, UR61, UR40, 0x18 ;  /* 0x000000283d287291 */ /* 0x002fc8000f8ec03f */
[----:B------:R-:W-:-:S04]  /*1640*/  UIADD3 UR6, UR40, 0x14400, URZ ;  /* 0x0001440028067890 */ /* 0x000fc8000fffe03f */
[----:B------:R-:W-:-:S04]  /*1650*/  ULOP3.LUT UP0, URZ, UR6, 0x9f, URZ, 0xc0, !UPT ;  /* 0x0000009f063f7892 */ /* 0x000fc8000f80c03f */
[----:B------:R-:W-:Y:S02]  /*1660*/  ULEA.HI UR5, UR4, UR4, URZ, 0x1 ;  /* 0x0000000404057291 */ /* 0x000fe4000f8f083f */
[----:B------:R-:W-:Y:S02]  /*1670*/  PLOP3.LUT P0, PT, PT, PT, UP0, 0x80, 0x0 ;  /* 0x000000000000781c */ /* 0x000fe40003f0f008 */
[----:B------:R-:W-:-:S04]  /*1680*/  ULOP3.LUT UR5, UR5, 0x1e, URZ, 0xc0, !UPT ;  /* 0x0000001e05057892 */ /* 0x000fc8000f8ec03f */
[----:B------:R-:W-:-:S04]  /*1690*/  UIADD3 UR5, UR4, -UR5, URZ ;  /* 0x8000000504057290 */ /* 0x000fc8000fffe03f */
[----:B------:R-:W-:-:S04]  /*16a0*/  ULEA UR5, UR5, UR6, 0xd ;  /* 0x0000000605057291 */ /* 0x000fc8000f8e683f */
[----:B------:R-:W-:-:S04]  /*16b0*/  USHF.R.U32.HI UR5, URZ, 0x4, UR5 ;  /* 0x000000043f057899 */ /* 0x000fc80008011605 */
[----:B------:R-:W-:Y:S01]  /*16c0*/  ULOP3.LUT UR41, UR5, 0x3fff, URZ, 0xc0, !UPT ;  /* 0x00003fff05297892 */ /* 0x000fe2000f8ec03f */
[----:B------:R-:W-:Y:S11]  /*16d0*/  @!P0 BRA `(.L_x_185) ;  /* 0x0000000000408947 */ /* 0x000ff60003800000 */
[----:B------:R-:W-:Y:S01]  /*16e0*/  MOV R0, 0x0 ;  /* 0x0000000000007802 */ /* 0x000fe20000000f00 */
[----:B------:R-:W-:Y:S01]  /*16f0*/  ULDC.64 UR4, c[0x4][0xa8] ;  /* 0x01002a0000047ab9 */ /* 0x000fe20000000a00 */
[----:B------:R-:W-:Y:S01]  /*1700*/  ULDC.64 UR6, c[0x4][0x28] ;  /* 0x01000a0000067ab9 */ /* 0x000fe20000000a00 */
[----:B------:R-:W-:Y:S01]  /*1710*/  IMAD.U32 R4, RZ, RZ, UR4 ;  /* 0x00000004ff047e24 */ /* 0x000fe2000f8e00ff */
[----:B------:R0:W1:Y:S01]  /*1720*/  LDC.64 R2, c[0x4][R0] ;  /* 0x0100000000027b82 */ /* 0x0000620000000a00 */
[----:B------:R-:W-:Y:S01]  /*1730*/  IMAD.U32 R5, RZ, RZ, UR5 ;  /* 0x00000005ff057e24 */ /* 0x000fe2000f8e00ff */
[----:B------:R-:W-:Y:S01]  /*1740*/  ULDC.64 UR4, c[0x4][0xb0] ;  /* 0x01002c0000047ab9 */ /* 0x000fe20000000a00 */
[----:B------:R-:W-:Y:S01]  /*1750*/  IMAD.U32 R10, RZ, RZ, UR6 ;  /* 0x00000006ff0a7e24 */ /* 0x000fe2000f8e00ff */
[----:B------:R-:W-:Y:S01]  /*1760*/  MOV R11, UR7 ;  /* 0x00000007000b7c02 */ /* 0x000fe20008000f00 */
[----:B------:R-:W-:Y:S02]  /*1770*/  IMAD.U32 R6, RZ, RZ, UR4 ;  /* 0x00000004ff067e24 */ /* 0x000fe4000f8e00ff */
[----:B------:R-:W-:-:S02]  /*1780*/  IMAD.U32 R7, RZ, RZ, UR5 ;  /* 0x00000005ff077e24 */ /* 0x000fc4000f8e00ff */
[----:B------:R-:W-:Y:S02]  /*1790*/  IMAD.MOV.U32 R8, RZ, RZ, 0x70 ;  /* 0x00000070ff087424 */ /* 0x000fe400078e00ff */
[----:B------:R-:W-:Y:S02]  /*17a0*/  IMAD.MOV.U32 R12, RZ, RZ, 0x1 ;  /* 0x00000001ff0c7424 */ /* 0x000fe400078e00ff */
[----:B0-----:R-:W-:-:S07]  /*17b0*/  IMAD.MOV.U32 R13, RZ, RZ, RZ ;  /* 0x000000ffff0d7224 */ /* 0x001fce00078e00ff */
[----:B------:R-:W-:-:S07]  /*17c0*/  LEPC R20, `(.L_x_185) ;  /* 0x000000001014794e */ /* 0x000fce0000000000 */
[----:B-1----:R-:W-:Y:S05]  /*17d0*/  CALL.ABS.NOINC R2 ;  /* 0x0000000002007343 */ /* 0x002fea0003c00000 */
.L_x_185:
[----:B------:R-:W-:Y:S02]  /*17e0*/  R2UR UR6, R219 ;  /* 0x00000000db0672ca */ /* 0x000fe400000e0000 */
[----:B------:R-:W-:-:S11]  /*17f0*/  R2UR UR5, R226 ;  /* 0x00000000e20572ca */ /* 0x000fd600000e0000 */
[----:B------:R-:W-:Y:S02]  /*1800*/  ULEA.HI UR4, UR6, UR6, URZ, 0x1 ;  /* 0x0000000606047291 */ /* 0x000fe4000f8f083f */
[----:B------:R-:W-:Y:S02]  /*1810*/  IMAD.U32 R2, RZ, RZ, UR5 ;  /* 0x00000005ff027e24 */ /* 0x000fe4000f8e00ff */
[----:B------:R-:W-:-:S03]  /*1820*/  ULOP3.LUT UR4, UR4, 0xfffffffe, URZ, 0xc0, !UPT ;  /* 0xfffffffe04047892 */ /* 0x000fc6000f8ec03f */
[----:B------:R-:W-:Y:S01]  /*1830*/  ISETP.NE.AND P0, PT, R2, 0x3, PT ;  /* 0x000000030200780c */ /* 0x000fe20003f05270 */
[----:B------:R-:W-:-:S06]  /*1840*/  UIADD3 UR4, UR6, -UR4, URZ ;  /* 0x8000000406047290 */ /* 0x000fcc000fffe03f */
[----:B------:R-:W-:-:S05]  /*1850*/  IMAD.U32 R0, RZ, RZ, UR4 ;  /* 0x00000004ff007e24 */ /* 0x000fca000f8e00ff */
[----:B------:R-:W-:-:S04]  /*1860*/  SHF.L.U32 R0, R0, 0x1f, RZ ;  /* 0x0000001f00007819 */ /* 0x000fc800000006ff */
[----:B------:R-:W0:Y:S02]  /*1870*/  SYNCS.PHASECHK.TRANS64.TRYWAIT P1, [UR40+0x38800], R0 ;  /* 0x03880000ff0075a7 */ /* 0x000e240008020168 */
[----:B0-----:R-:W-:Y:S05]  /*1880*/  @!P1 BRA `(.L_x_186) ;  /* 0x0000011800009947 */ /* 0x001fea0003800000 */
.L_x_317:
[----:B------:R-:W-:Y:S05]  /*1890*/  @!P0 BRA `(.L_x_187) ;  /* 0x0000000000048947 */ /* 0x000fea0003800000 */
[----:B------:R-:W-:Y:S01]  /*18a0*/  BPT.TRAP 0x1 ;  /* 0x000000040000795c */ /* 0x000fe20000300000 */
.L_x_187:
        /* <DEDUP_REMOVED lines=8> */
.L_x_188:
[----:B------:R-:W-:Y:S01]  /*1930*/  MOV R151, RZ ;  /* 0x000000ff00977202 */ /* 0x000fe20000000f00 */
[----:B-1----:R-:W-:Y:S06]  /*1940*/  @P1 BRA `(.L_x_189) ;  /* 0x0000000000081947 */ /* 0x002fec0003800000 */
[----:B------:R-:W1:Y:S02]  /*1950*/  SYNCS.PHASECHK.TRANS64.TRYWAIT P1, [R0+URZ+0x38830], R3 ;  /* 0x03883003000075a7 */ /* 0x000e64000802017f */
[----:B-1----:R-:W-:Y:S05]  /*1960*/  @!P1 BRA `(.L_x_190) ;  /* 0x0000011400e09947 */ /* 0x002fea0003800000 */
.L_x_189:
        /* <DEDUP_REMOVED lines=19> */
[----:B------:R-:W-:Y:S01]  /*1aa0*/  IMAD.U32 R19, RZ, RZ, UR4 ;  /* 0x00000004ff137e24 */ /* 0x000fe2000f8e00ff */
        /* <DEDUP_REMOVED lines=250> */
[----:B------:R-:W-:Y:S01]  /*2a50*/  IMAD.U32 R7, RZ, RZ, UR13 ;  /* 0x0000000dff077e24 */ /* 0x000fe2000f8e00ff */
        /* <DEDUP_REMOVED lines=308> */
.L_x_191:
        /* <DEDUP_REMOVED lines=161> */
[----:B------:R-:W-:Y:S01]  /*47b0*/  FSEL R26, R26, -INF , P4 ;  /* 0xff8000001a1a7808 */ /* 0x000fe20002000000 */
[----:B------:R-:W0:Y:S01]  /*47c0*/  SHFL.BFLY PT, R2, R5, 0x2, 0x1f ;  /* 0x0c401f0005027f89 */ /* 0x000e2200000e0000 */
[----:B------:R-:W-:Y:S01]  /*47d0*/  FSEL R27, R27, -INF , P3 ;  /* 0xff8000001b1b7808 */ /* 0x000fe20001800000 */
[--C-:B------:R-:W-:Y:S01]  /*47e0*/  IMAD.MOV.U32 R65, RZ, RZ, R151.reuse ;  /* 0x000000ffff417224 */ /* 0x100fe200078e0097 */
[----:B------:R-:W-:Y:S01]  /*47f0*/  FSEL R30, R30, -INF , P2 ;  /* 0xff8000001e1e7808 */ /* 0x000fe20001000000 */
[----:B------:R-:W-:Y:S01]  /*4800*/  IMAD.MOV.U32 R64, RZ, RZ, R151 ;  /* 0x000000ffff407224 */ /* 0x000fe200078e0097 */
[----:B------:R-:W-:-:S02]  /*4810*/  FSEL R31, R31, -INF , P1 ;  /* 0xff8000001f1f7808 */ /* 0x000fc40000800000 */
[-C--:B------:R-:W-:Y:S02]  /*4820*/  MOV R134, R151.reuse ;  /* 0x0000009700867202 */ /* 0x080fe40000000f00 */
[-C--:B------:R-:W-:Y:S02]  /*4830*/  MOV R126, R151.reuse ;  /* 0x00000097007e7202 */ /* 0x080fe40000000f00 */
[-C--:B------:R-:W-:Y:S02]  /*4840*/  MOV R118, R151.reuse ;  /* 0x0000009700767202 */ /* 0x080fe40000000f00 */
[-C--:B------:R-:W-:Y:S02]  /*4850*/  MOV R110, R151.reuse ;  /* 0x00000097006e7202 */ /* 0x080fe40000000f00 */
[-C--:B------:R-:W-:Y:S02]  /*4860*/  MOV R102, R151.reuse ;  /* 0x0000009700667202 */ /* 0x080fe40000000f00 */
[----:B------:R-:W-:-:S02]  /*4870*/  MOV R94, R151 ;  /* 0x00000097005e7202 */ /* 0x000fc40000000f00 */
[-C--:B------:R-:W-:Y:S02]  /*4880*/  MOV R86, R151.reuse ;  /* 0x0000009700567202 */ /* 0x080fe40000000f00 */
[-C--:B------:R-:W-:Y:S02]  /*4890*/  MOV R78, R151.reuse ;  /* 0x00000097004e7202 */ /* 0x080fe40000000f00 */
[----:B------:R-:W-:Y:S02]  /*48a0*/  MOV R70, R151 ;  /* 0x0000009700467202 */ /* 0x000fe40000000f00 */
[----:B0-----:R-:W-:-:S05]  /*48b0*/  FMNMX.FTZ R18, R5, R2, !PT ;  /* 0x0000000205127209 */ /* 0x001fca0007810000 */
[----:B------:R-:W0:Y:S02]  /*48c0*/  SHFL.BFLY PT, R3, R18, 0x1, 0x1f ;  /* 0x0c201f0012037f89 */ /* 0x000e2400000e0000 */
[----:B0-----:R-:W-:Y:S02]  /*48d0*/  FMNMX.FTZ R4, R18, R3, !PT ;  /* 0x0000000312047209 */ /* 0x001fe40007810000 */
[----:B------:R-:W-:Y:S02]  /*48e0*/  FMNMX.FTZ R3, R58, R59, !PT ;  /* 0x0000003b3a037209 */ /* 0x000fe40007810000 */
        /* <DEDUP_REMOVED lines=28> */
[--C-:B------:R-:W-:Y:S01]  /*4ab0*/  FFMA.FTZ R36, R36, UR5, -R20.reuse ;  /* 0x0000000524247c23 */ /* 0x100fe20008010814 */
[--C-:B------:R-:W-:Y:S01]  /*4ac0*/  FFMA.FTZ R37, R37, UR5, -R20.reuse ;  /* 0x0000000525257c23 */ /* 0x100fe20008010814 */
[----:B------:R-:W-:Y:S01]  /*4ad0*/  FMNMX.FTZ R3, R43, R2, !PT ;  /* 0x000000022b037209 */ /* 0x000fe20007810000 */
[--C-:B------:R-:W-:Y:S01]  /*4ae0*/  FFMA.FTZ R24, R24, UR5, -R20.reuse ;  /* 0x0000000518187c23 */ /* 0x100fe20008010814 */
[--C-:B------:R-:W-:Y:S01]  /*4af0*/  FFMA.FTZ R25, R25, UR5, -R20.reuse ;  /* 0x0000000519197c23 */ /* 0x100fe20008010814 */
[--C-:B------:R-:W-:Y:S01]  /*4b00*/  FFMA.FTZ R28, R28, UR5, -R20.reuse ;  /* 0x000000051c1c7c23 */ /* 0x100fe20008010814 */
[----:B------:R-:W-:Y:S01]  /*4b10*/  FMNMX.FTZ R2, R46, R3, !PT ;  /* 0x000000032e027209 */ /* 0x000fe20007810000 */
[----:B------:R-:W2:Y:S01]  /*4b20*/  MUFU.EX2 R61, R61 ;  /* 0x0000003d003d7308 */ /* 0x000ea20000000800 */
[----:B0-----:R-:W-:Y:S01]  /*4b30*/  FADD.FTZ R21, R56, R57 ;  /* 0x0000003938157221 */ /* 0x001fe20000010000 */
[----:B------:R-:W-:Y:S01]  /*4b40*/  FFMA.FTZ R20, R29, UR5, -R20 ;  /* 0x000000051d147c23 */ /* 0x000fe20008010814 */
[----:B------:R-:W-:-:S02]  /*4b50*/  FMNMX.FTZ R3, R47, R2, !PT ;  /* 0x000000022f037209 */ /* 0x000fc40007810000 */
[----:B------:R-:W-:Y:S01]  /*4b60*/  F2FP.BF16.F32.PACK_AB R208, R57, R56 ;  /* 0x0000003839d0723e */ /* 0x000fe200000010ff */
[----:B------:R-:W-:Y:S01]  /*4b70*/  IMAD.MOV.U32 R57, RZ, RZ, R151 ;  /* 0x000000ffff397224 */ /* 0x000fe200078e0097 */
[----:B------:R-:W-:Y:S01]  /*4b80*/  FMNMX.FTZ R2, R34, R3, !PT ;  /* 0x0000000322027209 */ /* 0x000fe20007810000 */
[----:B------:R-:W0:Y:S01]  /*4b90*/  MUFU.EX2 R48, R48 ;  /* 0x0000003000307308 */ /* 0x000e220000000800 */
[----:B-1----:R-:W-:Y:S01]  /*4ba0*/  FADD.FTZ R18, R60, R21 ;  /* 0x000000153c127221 */ /* 0x002fe20000010000 */
[----:B------:R-:W-:Y:S01]  /*4bb0*/  IMAD.MOV.U32 R56, RZ, RZ, R151 ;  /* 0x000000ffff387224 */ /* 0x000fe200078e0097 */
[----:B------:R-:W-:-:S04]  /*4bc0*/  FMNMX.FTZ R3, R35, R2, !PT ;  /* 0x0000000223037209 */ /* 0x000fc80007810000 */
[----:B------:R-:W-:Y:S01]  /*4bd0*/  FMNMX.FTZ R2, R38, R3, !PT ;  /* 0x0000000326027209 */ /* 0x000fe20007810000 */
[----:B------:R-:W1:Y:S01]  /*4be0*/  MUFU.EX2 R49, R49 ;  /* 0x0000003100317308 */ /* 0x000e620000000800 */
[C---:B--2---:R-:W-:Y:S01]  /*4bf0*/  FADD.FTZ R21, R61.reuse, R18 ;  /* 0x000000123d157221 */ /* 0x044fe20000010000 */
[----:B------:R-:W-:Y:S01]  /*4c00*/  F2FP.BF16.F32.PACK_AB R210, R61, R60 ;  /* 0x0000003c3dd2723e */ /* 0x000fe200000010ff */
[--C-:B------:R-:W-:Y:S01]  /*4c10*/  IMAD.MOV.U32 R61, RZ, RZ, R151.reuse ;  /* 0x000000ffff3d7224 */ /* 0x100fe200078e0097 */
[----:B------:R-:W-:Y:S01]  /*4c20*/  FMNMX.FTZ R3, R39, R2, !PT ;  /* 0x0000000227037209 */ /* 0x000fe20007810000 */
[----:B------:R-:W-:-:S03]  /*4c30*/  IMAD.MOV.U32 R60, RZ, RZ, R151 ;  /* 0x000000ffff3c7224 */ /* 0x000fc600078e0097 */
[----:B------:R-:W-:Y:S01]  /*4c40*/  FMNMX.FTZ R2, R26, R3, !PT ;  /* 0x000000031a027209 */ /* 0x000fe20007810000 */
[----:B------:R-:W-:Y:S01]  /*4c50*/  MUFU.EX2 R52, R52 ;  /* 0x0000003400347308 */ /* 0x000fe20000000800 */
[----:B0-----:R-:W-:Y:S02]  /*4c60*/  FADD.FTZ R18, R48, R21 ;  /* 0x0000001530127221 */ /* 0x001fe40000010000 */
[----:B------:R-:W-:-:S04]  /*4c70*/  FMNMX.FTZ R3, R27, R2, !PT ;  /* 0x000000021b037209 */ /* 0x000fc80007810000 */
[----:B------:R-:W-:Y:S01]  /*4c80*/  FMNMX.FTZ R2, R30, R3, !PT ;  /* 0x000000031e027209 */ /* 0x000fe20007810000 */
[----:B------:R-:W0:Y:S01]  /*4c90*/  MUFU.EX2 R53, R53 ;  /* 0x0000003500357308 */ /* 0x000e220000000800 */
[C---:B-1----:R-:W-:Y:S01]  /*4ca0*/  FADD.FTZ R29, R49.reuse, R18 ;  /* 0x00000012311d7221 */ /* 0x042fe20000010000 */
[----:B------:R-:W-:Y:S01]  /*4cb0*/  F2FP.BF16.F32.PACK_AB R204, R49, R48 ;  /* 0x0000003031cc723e */ /* 0x000fe200000010ff */
[--C-:B------:R-:W-:Y:S01]  /*4cc0*/  IMAD.MOV.U32 R49, RZ, RZ, R151.reuse ;  /* 0x000000ffff317224 */ /* 0x100fe200078e0097 */
[----:B------:R-:W-:Y:S01]  /*4cd0*/  FMNMX.FTZ R2, R31, R2, !PT ;  /* 0x000000021f027209 */ /* 0x000fe20007810000 */
[----:B------:R-:W-:-:S03]  /*4ce0*/  IMAD.MOV.U32 R48, RZ, RZ, R151 ;  /* 0x000000ffff307224 */ /* 0x000fc600078e0097 */
[----:B------:R-:W-:Y:S01]  /*4cf0*/  MUFU.EX2 R40, R40 ;  /* 0x0000002800287308 */ /* 0x000fe20000000800 */
[----:B------:R-:W1:Y:S07]  /*4d00*/  SHFL.BFLY PT, R3, R2, 0x2, 0x1f ;  /* 0x0c401f0002037f89 */ /* 0x000e6e00000e0000 */
[----:B------:R-:W2:Y:S01]  /*4d10*/  MUFU.EX2 R41, R41 ;  /* 0x0000002900297308 */ /* 0x000ea20000000800 */
[----:B0-----:R-:W-:-:S07]  /*4d20*/  F2FP.BF16.F32.PACK_AB R206, R53, R52 ;  /* 0x0000003435ce723e */ /* 0x001fce00000010ff */
[----:B------:R-:W-:Y:S08]  /*4d30*/  MUFU.EX2 R44, R44 ;  /* 0x0000002c002c7308 */ /* 0x000ff00000000800 */
[----:B------:R-:W0:Y:S01]  /*4d40*/  MUFU.EX2 R45, R45 ;  /* 0x0000002d002d7308 */ /* 0x000e220000000800 */
[----:B-1----:R-:W-:Y:S02]  /*4d50*/  FMNMX.FTZ R5, R2, R3, !PT ;  /* 0x0000000302057209 */ /* 0x002fe40007810000 */
[----:B--2---:R-:W-:-:S03]  /*4d60*/  F2FP.BF16.F32.PACK_AB R200, R41, R40 ;  /* 0x0000002829c8723e */ /* 0x004fc600000010ff */
[----:B------:R-:W1:Y:S02]  /*4d70*/  SHFL.BFLY PT, R2, R5, 0x1, 0x1f ;  /* 0x0c201f0005027f89 */ /* 0x000e6400000e0000 */
[----:B------:R-:W-:Y:S08]  /*4d80*/  MUFU.EX2 R32, R32 ;  /* 0x0000002000207308 */ /* 0x000ff00000000800 */
[----:B------:R-:W2:Y:S01]  /*4d90*/  MUFU.EX2 R33, R33 ;  /* 0x0000002100217308 */ /* 0x000ea20000000800 */
[----:B0-----:R-:W-:-:S07]  /*4da0*/  F2FP.BF16.F32.PACK_AB R202, R45, R44 ;  /* 0x0000002c2dca723e */ /* 0x001fce00000010ff */
[----:B------:R-:W-:Y:S01]  /*4db0*/  MUFU.EX2 R36, R36 ;  /* 0x0000002400247308 */ /* 0x000fe20000000800 */
[----:B-1----:R-:W-:-:S07]  /*4dc0*/  FMNMX.FTZ R3, R5, R2, !PT ;  /* 0x0000000205037209 */ /* 0x002fce0007810000 */
[----:B------:R0:W-:Y:S01]  /*4dd0*/  MUFU.EX2 R5, R20 ;  /* 0x0000001400057308 */ /* 0x0001e20000000800 */
[----:B--2---:R-:W-:Y:S01]  /*4de0*/  F2FP.BF16.F32.PACK_AB R196, R33, R32 ;  /* 0x0000002021c4723e */ /* 0x004fe200000010ff */
[C---:B------:R-:W-:Y:S01]  /*4df0*/  FMUL.FTZ R2, R3.reuse, UR5 ;  /* 0x0000000503027c20 */ /* 0x040fe20008410000 */
[----:B------:R-:W-:-:S04]  /*4e00*/  FSETP.NEU.FTZ.AND P1, PT, R3, -INF , PT ;  /* 0xff8000000300780b */ /* 0x000fc80003f3d000 */
[----:B------:R-:W-:Y:S01]  /*4e10*/  FSEL R2, R2, RZ, P1 ;  /* 0x000000ff02027208 */ /* 0x000fe20000800000 */
[----:B0-----:R-:W-:Y:S01]  /*4e20*/  FADD.FTZ R20, R52, R29 ;  /* 0x0000001d34147221 */ /* 0x001fe20000010000 */
[----:B------:R-:W0:Y:S01]  /*4e30*/  MUFU.EX2 R37, R37 ;  /* 0x0000002500257308 */ /* 0x000e220000000800 */
[----:B------:R-:W-:Y:S01]  /*4e40*/  PLOP3.LUT P1, PT, PT, PT, UP0, 0x80, 0x0 ;  /* 0x000000000000781c */ /* 0x000fe20003f2f008 */
[----:B------:R-:W-:Y:S02]  /*4e50*/  IMAD.MOV.U32 R52, RZ, RZ, R151 ;  /* 0x000000ffff347224 */ /* 0x000fe400078e0097 */
[--C-:B------:R-:W-:Y:S01]  /*4e60*/  FFMA.FTZ R58, R58, UR5, -R2.reuse ;  /* 0x000000053a3a7c23 */ /* 0x100fe20008010802 */
        /* <DEDUP_REMOVED lines=9> */
[----:B------:R-:W-:Y:S01]  /*4f00*/  FFMA.FTZ R43, R43, UR5, -R2 ;  /* 0x000000052b2b7c23 */ /* 0x000fe20008010802 */
[----:B------:R-:W-:Y:S01]  /*4f10*/  FADD.FTZ R29, R53, R20 ;  /* 0x00000014351d7221 */ /* 0x000fe20000010000 */
[--C-:B------:R-:W-:Y:S01]  /*4f20*/  FFMA.FTZ R46, R46, UR5, -R2.reuse ;  /* 0x000000052e2e7c23 */ /* 0x100fe20008010802 */
[--C-:B------:R-:W-:Y:S01]  /*4f30*/  FFMA.FTZ R47, R47, UR5, -R2.reuse ;  /* 0x000000052f2f7c23 */ /* 0x100fe20008010802 */
[----:B------:R-:W1:Y:S01]  /*4f40*/  MUFU.EX2 R59, R59 ;  /* 0x0000003b003b7308 */ /* 0x000e620000000800 */
[----:B------:R-:W-:Y:S01]  /*4f50*/  FADD.FTZ R20, R40, R29 ;  /* 0x0000001d28147221 */ /* 0x000fe20000010000 */
[--C-:B------:R-:W-:Y:S01]  /*4f60*/  FFMA.FTZ R34, R34, UR5, -R2.reuse ;  /* 0x0000000522227c23 */ /* 0x100fe20008010802 */
[--C-:B------:R-:W-:Y:S01]  /*4f70*/  FFMA.FTZ R35, R35, UR5, -R2.reuse ;  /* 0x0000000523237c23 */ /* 0x100fe20008010802 */
[----:B------:R-:W-:Y:S01]  /*4f80*/  FFMA.FTZ R38, R38, UR5, -R2 ;  /* 0x0000000526267c23 */ /* 0x000fe20008010802 */
[----:B------:R-:W-:Y:S01]  /*4f90*/  FADD.FTZ R29, R41, R20 ;  /* 0x00000014291d7221 */ /* 0x000fe20000010000 */
[--C-:B------:R-:W-:Y:S01]  /*4fa0*/  FFMA.FTZ R39, R39, UR5, -R2.reuse ;  /* 0x0000000527277c23 */ /* 0x100fe20008010802 */
[--C-:B------:R-:W-:Y:S01]  /*4fb0*/  FFMA.FTZ R26, R26, UR5, -R2.reuse ;  /* 0x000000051a1a7c23 */ /* 0x100fe20008010802 */
[----:B------:R-:W2:Y:S01]  /*4fc0*/  MUFU.EX2 R62, R62 ;  /* 0x0000003e003e7308 */ /* 0x000ea20000000800 */
[----:B------:R-:W-:Y:S01]  /*4fd0*/  FADD.FTZ R0, R44, R29 ;  /* 0x0000001d2c007221 */ /* 0x000fe20000010000 */
[--C-:B------:R-:W-:Y:S01]  /*4fe0*/  FFMA.FTZ R27, R27, UR5, -R2.reuse ;  /* 0x000000051b1b7c23 */ /* 0x100fe20008010802 */
[--C-:B------:R-:W-:Y:S01]  /*4ff0*/  FFMA.FTZ R30, R30, UR5, -R2.reuse ;  /* 0x000000051e1e7c23 */ /* 0x100fe20008010802 */
[----:B------:R-:W-:Y:S01]  /*5000*/  FFMA.FTZ R2, R31, UR5, -R2 ;  /* 0x000000051f027c23 */ /* 0x000fe20008010802 */
[----:B------:R-:W-:Y:S01]  /*5010*/  FADD.FTZ R29, R45, R0 ;  /* 0x000000002d1d7221 */ /* 0x000fe20000010000 */
[----:B0-----:R-:W-:Y:S01]  /*5020*/  F2FP.BF16.F32.PACK_AB R198, R37, R36 ;  /* 0x0000002425c6723e */ /* 0x001fe200000010ff */
[----:B------:R-:W-:Y:S01]  /*5030*/  IMAD.MOV.U32 R53, RZ, RZ, R151 ;  /* 0x000000ffff357224 */ /* 0x000fe200078e0097 */
[----:B------:R-:W0:Y:S01]  /*5040*/  MUFU.EX2 R63, R63 ;  /* 0x0000003f003f7308 */ /* 0x000e220000000800 */
[----:B-1----:R-:W-:Y:S01]  /*5050*/  FADD.FTZ R21, R58, R59 ;  /* 0x0000003b3a157221 */ /* 0x002fe20000010000 */
[----:B------:R-:W-:Y:S01]  /*5060*/  F2FP.BF16.F32.PACK_AB R209, R59, R58 ;  /* 0x0000003a3bd1723e */ /* 0x000fe200000010ff */
[----:B------:R-:W-:-:S02]  /*5070*/  IMAD.MOV.U32 R59, RZ, RZ, R151 ;  /* 0x000000ffff3b7224 */ /* 0x000fc400078e0097 */
[--C-:B------:R-:W-:Y:S02]  /*5080*/  IMAD.MOV.U32 R58, RZ, RZ, R151.reuse ;  /* 0x000000ffff3a7224 */ /* 0x100fe400078e0097 */
[----:B------:R-:W-:Y:S01]  /*5090*/  IMAD.MOV.U32 R45, RZ, RZ, R151 ;  /* 0x000000ffff2d7224 */ /* 0x000fe200078e0097 */
[----:B------:R-:W1:Y:S01]  /*50a0*/  MUFU.EX2 R50, R50 ;  /* 0x0000003200327308 */ /* 0x000e620000000800 */
[----:B--2---:R-:W-:Y:S01]  /*50b0*/  FADD.FTZ R18, R62, R21 ;  /* 0x000000153e127221 */ /* 0x004fe20000010000 */
[--C-:B------:R-:W-:Y:S02]  /*50c0*/  IMAD.MOV.U32 R44, RZ, RZ, R151.reuse ;  /* 0x000000ffff2c7224 */ /* 0x100fe400078e0097 */
[--C-:B------:R-:W-:Y:S02]  /*50d0*/  IMAD.MOV.U32 R41, RZ, RZ, R151.reuse ;  /* 0x000000ffff297224 */ /* 0x100fe400078e0097 */
[--C-:B------:R-:W-:Y:S02]  /*50e0*/  IMAD.MOV.U32 R40, RZ, RZ, R151.reuse ;  /* 0x000000ffff287224 */ /* 0x100fe400078e0097 */
[----:B------:R-:W2:Y:S01]  /*50f0*/  MUFU.EX2 R51, R51 ;  /* 0x0000003300337308 */ /* 0x000ea20000000800 */
[C---:B0-----:R-:W-:Y:S01]  /*5100*/  FADD.FTZ R21, R63.reuse, R18 ;  /* 0x000000123f157221 */ /* 0x041fe20000010000 */
[----:B------:R-:W-:Y:S01]  /*5110*/  F2FP.BF16.F32.PACK_AB R211, R63, R62 ;  /* 0x0000003e3fd3723e */ /* 0x000fe200000010ff */
[--C-:B------:R-:W-:Y:S01]  /*5120*/  IMAD.MOV.U32 R63, RZ, RZ, R151.reuse ;  /* 0x000000ffff3f7224 */ /* 0x100fe200078e0097 */
[----:B------:R-:W-:Y:S01]  /*5130*/  MOV R62, R151 ;  /* 0x00000097003e7202 */ /* 0x000fe20000000f00 */
[----:B------:R-:W-:-:S03]  /*5140*/  IMAD.MOV.U32 R31, RZ, RZ, R151 ;  /* 0x000000ffff1f7224 */ /* 0x000fc600078e0097 */
[----:B------:R-:W0:Y:S01]  /*5150*/  MUFU.EX2 R54, R54 ;  /* 0x0000003600367308 */ /* 0x000e220000000800 */
[----:B-1----:R-:W-:-:S07]  /*5160*/  FADD.FTZ R18, R50, R21 ;  /* 0x0000001532127221 */ /* 0x002fce0000010000 */
[----:B------:R-:W1:Y:S01]  /*5170*/  MUFU.EX2 R55, R55 ;  /* 0x0000003700377308 */ /* 0x000e620000000800 */
[C---:B--2---:R-:W-:Y:S01]  /*5180*/  FADD.FTZ R21, R51.reuse, R18 ;  /* 0x0000001233157221 */ /* 0x044fe20000010000 */
[----:B------:R-:W-:Y:S01]  /*5190*/  F2FP.BF16.F32.PACK_AB R205, R51, R50 ;  /* 0x0000003233cd723e */ /* 0x000fe200000010ff */
[--C-:B------:R-:W-:Y:S02]  /*51a0*/  IMAD.MOV.U32 R51, RZ, RZ, R151.reuse ;  /* 0x000000ffff337224 */ /* 0x100fe400078e0097 */
[----:B------:R-:W-:-:S03]  /*51b0*/  IMAD.MOV.U32 R50, RZ, RZ, R151 ;  /* 0x000000ffff327224 */ /* 0x000fc600078e0097 */
[----:B------:R-:W2:Y:S01]  /*51c0*/  MUFU.EX2 R42, R42 ;  /* 0x0000002a002a7308 */ /* 0x000ea20000000800 */
[----:B0-----:R-:W-:-:S07]  /*51d0*/  FADD.FTZ R18, R54, R21 ;  /* 0x0000001536127221 */ /* 0x001fce0000010000 */
[----:B------:R-:W0:Y:S01]  /*51e0*/  MUFU.EX2 R43, R43 ;  /* 0x0000002b002b7308 */ /* 0x000e220000000800 */
[C---:B-1----:R-:W-:Y:S01]  /*51f0*/  FADD.FTZ R21, R55.reuse, R18 ;  /* 0x0000001237157221 */ /* 0x042fe20000010000 */
[----:B------:R-:W-:Y:S01]  /*5200*/  FADD.FTZ R18, R32, R29 ;  /* 0x0000001d20127221 */ /* 0x000fe20000010000 */
[----:B------:R-:W-:Y:S01]  /*5210*/  F2FP.BF16.F32.PACK_AB R207, R55, R54 ;  /* 0x0000003637cf723e */ /* 0x000fe200000010ff */
[--C-:B------:R-:W-:Y:S01]  /*5220*/  IMAD.MOV.U32 R55, RZ, RZ, R151.reuse ;  /* 0x000000ffff377224 */ /* 0x100fe200078e0097 */
[----:B------:R-:W-:Y:S01]  /*5230*/  MOV R54, R151 ;  /* 0x0000009700367202 */ /* 0x000fe20000000f00 */
[----:B------:R-:W-:Y:S01]  /*5240*/  FADD.FTZ R29, R33, R18 ;  /* 0x00000012211d7221 */ /* 0x000fe20000010000 */
[----:B------:R-:W-:Y:S01]  /*5250*/  IMAD.MOV.U32 R33, RZ, RZ, R151 ;  /* 0x000000ffff217224 */ /* 0x000fe200078e0097 */
[----:B------:R-:W1:Y:S01]  /*5260*/  MUFU.EX2 R46, R46 ;  /* 0x0000002e002e7308 */ /* 0x000e620000000800 */
[----:B--2---:R-:W-:Y:S01]  /*5270*/  FADD.FTZ R0, R42, R21 ;  /* 0x000000152a007221 */ /* 0x004fe20000010000 */
[----:B------:R-:W-:Y:S01]  /*5280*/  FADD.FTZ R18, R36, R29 ;  /* 0x0000001d24127221 */ /* 0x000fe20000010000 */
[----:B------:R-:W-:-:S02]  /*5290*/  IMAD.MOV.U32 R36, RZ, RZ, R151 ;  /* 0x000000ffff247224 */ /* 0x000fc400078e0097 */
[--C-:B------:R-:W-:Y:S02]  /*52a0*/  IMAD.MOV.U32 R32, RZ, RZ, R151.reuse ;  /* 0x000000ffff207224 */ /* 0x100fe400078e0097 */
[----:B------:R-:W-:Y:S01]  /*52b0*/  FADD.FTZ R29, R37, R18 ;  /* 0x00000012251d7221 */ /* 0x000fe20000010000 */
[--C-:B------:R-:W-:Y:S01]  /*52c0*/  IMAD.MOV.U32 R37, RZ, RZ, R151.reuse ;  /* 0x000000ffff257224 */ /* 0x100fe200078e0097 */
[----:B------:R-:W2:Y:S01]  /*52d0*/  MUFU.EX2 R47, R47 ;  /* 0x0000002f002f7308 */ /* 0x000ea20000000800 */
[C---:B0-----:R-:W-:Y:S01]  /*52e0*/  FADD.FTZ R21, R43.reuse, R0 ;  /* 0x000000002b157221 */ /* 0x041fe20000010000 */
[----:B------:R-:W-:Y:S01]  /*52f0*/  F2FP.BF16.F32.PACK_AB R201, R43, R42 ;  /* 0x0000002a2bc9723e */ /* 0x000fe200000010ff */
[--C-:B------:R-:W-:Y:S02]  /*5300*/  IMAD.MOV.U32 R43, RZ, RZ, R151.reuse ;  /* 0x000000ffff2b7224 */ /* 0x100fe400078e0097 */
[----:B------:R-:W-:-:S03]  /*5310*/  IMAD.MOV.U32 R42, RZ, RZ, R151 ;  /* 0x000000ffff2a7224 */ /* 0x000fc600078e0097 */
[----:B------:R-:W0:Y:S01]  /*5320*/  MUFU.EX2 R34, R34 ;  /* 0x0000002200227308 */ /* 0x000e220000000800 */
[----:B-1----:R-:W-:-:S07]  /*5330*/  FADD.FTZ R0, R46, R21 ;  /* 0x000000152e007221 */ /* 0x002fce0000010000 */
[----:B------:R-:W1:Y:S01]  /*5340*/  MUFU.EX2 R35, R35 ;  /* 0x0000002300237308 */ /* 0x000e620000000800 */
[C---:B--2---:R-:W-:Y:S01]  /*5350*/  FADD.FTZ R21, R47.reuse, R0 ;  /* 0x000000002f157221 */ /* 0x044fe20000010000 */
[----:B------:R-:W-:Y:S01]  /*5360*/  F2FP.BF16.F32.PACK_AB R203, R47, R46 ;  /* 0x0000002e2fcb723e */ /* 0x000fe200000010ff */
[----:B------:R-:W-:Y:S01]  /*5370*/  IMAD.MOV.U32 R47, RZ, RZ, R151 ;  /* 0x000000ffff2f7224 */ /* 0x000fe200078e0097 */
[----:B------:R-:W-:-:S04]  /*5380*/  MOV R46, R151 ;  /* 0x00000097002e7202 */ /* 0x000fc80000000f00 */
[----:B------:R-:W2:Y:S01]  /*5390*/  MUFU.EX2 R24, R24 ;  /* 0x0000001800187308 */ /* 0x000ea20000000800 */
[----:B0-----:R-:W-:-:S07]  /*53a0*/  FADD.FTZ R0, R34, R21 ;  /* 0x0000001522007221 */ /* 0x001fce0000010000 */
[----:B------:R-:W0:Y:S01]  /*53b0*/  MUFU.EX2 R38, R38 ;  /* 0x0000002600267308 */ /* 0x000e220000000800 */
[C---:B-1----:R-:W-:Y:S01]  /*53c0*/  FADD.FTZ R21, R35.reuse, R0 ;  /* 0x0000000023157221 */ /* 0x042fe20000010000 */
[----:B------:R-:W-:Y:S01]  /*53d0*/  F2FP.BF16.F32.PACK_AB R197, R35, R34 ;  /* 0x0000002223c5723e */ /* 0x000fe200000010ff */
[--C-:B------:R-:W-:Y:S02]  /*53e0*/  IMAD.MOV.U32 R35, RZ, RZ, R151.reuse ;  /* 0x000000ffff237224 */ /* 0x100fe400078e0097 */
[----:B------:R-:W-:-:S03]  /*53f0*/  IMAD.MOV.U32 R34, RZ, RZ, R151 ;  /* 0x000000ffff227224 */ /* 0x000fc600078e0097 */
[----:B------:R-:W1:Y:S01]  /*5400*/  MUFU.EX2 R25, R25 ;  /* 0x0000001900197308 */ /* 0x000e620000000800 */
[----:B--2---:R-:W-:-:S07]  /*5410*/  FADD.FTZ R18, R24, R29 ;  /* 0x0000001d18127221 */ /* 0x004fce0000010000 */
        /* <DEDUP_REMOVED lines=8> */
[C---:B--2---:R-:W-:Y:S01]  /*54a0*/  FADD.FTZ R21, R39.reuse, R0 ;  /* 0x0000000027157221 */ /* 0x044fe20000010000 */
[----:B------:R-:W-:Y:S01]  /*54b0*/  F2FP.BF16.F32.PACK_AB R199, R39, R38 ;  /* 0x0000002627c7723e */ /* 0x000fe200000010ff */
[----:B------:R-:W-:Y:S01]  /*54c0*/  IMAD.MOV.U32 R39, RZ, RZ, R151 ;  /* 0x000000ffff277224 */ /* 0x000fe200078e0097 */
[----:B------:R-:W-:-:S04]  /*54d0*/  MOV R38, R151 ;  /* 0x0000009700267202 */ /* 0x000fc80000000f00 */
[----:B------:R-:W2:Y:S01]  /*54e0*/  MUFU.EX2 R27, R27 ;  /* 0x0000001b001b7308 */ /* 0x000ea20000000800 */
[----:B0-----:R-:W-:Y:S01]  /*54f0*/  FADD.FTZ R18, R28, R29 ;  /* 0x0000001d1c127221 */ /* 0x001fe20000010000 */
[C---:B------:R-:W-:Y:S01]  /*5500*/  F2FP.BF16.F32.PACK_AB R194, R5.reuse, R28 ;  /* 0x0000001c05c2723e */ /* 0x040fe200000010ff */
[--C-:B------:R-:W-:Y:S02]  /*5510*/  IMAD.MOV.U32 R29, RZ, RZ, R151.reuse ;  /* 0x000000ffff1d7224 */ /* 0x100fe400078e0097 */
[----:B------:R-:W-:Y:S01]  /*5520*/  FADD.FTZ R18, R5, R18 ;  /* 0x0000001205127221 */ /* 0x000fe20000010000 */
[----:B------:R-:W-:Y:S02]  /*5530*/  IMAD.MOV.U32 R28, RZ, RZ, R151 ;  /* 0x000000ffff1c7224 */ /* 0x000fe400078e0097 */
[----:B------:R-:W0:Y:S01]  /*5540*/  MUFU.EX2 R30, R30 ;  /* 0x0000001e001e7308 */ /* 0x000e220000000800 */
[----:B-1----:R-:W-:-:S07]  /*5550*/  FADD.FTZ R0, R26, R21 ;  /* 0x000000151a007221 */ /* 0x002fce0000010000 */
[----:B------:R1:W3:Y:S01]  /*5560*/  MUFU.EX2 R195, R2 ;  /* 0x0000000200c37308 */ /* 0x0002e20000000800 */
[C---:B--2---:R-:W-:Y:S01]  /*5570*/  FADD.FTZ R5, R27.reuse, R0 ;  /* 0x000000001b057221 */ /* 0x044fe20000010000 */
[----:B------:R-:W-:Y:S01]  /*5580*/  F2FP.BF16.F32.PACK_AB R193, R27, R26 ;  /* 0x0000001a1bc1723e */ /* 0x000fe200000010ff */
[--C-:B------:R-:W-:Y:S02]  /*5590*/  IMAD.MOV.U32 R27, RZ, RZ, R151.reuse ;  /* 0x000000ffff1b7224 */ /* 0x100fe400078e0097 */
[----:B------:R-:W-:Y:S02]  /*55a0*/  IMAD.MOV.U32 R26, RZ, RZ, R151 ;  /* 0x000000ffff1a7224 */ /* 0x000fe400078e0097 */
[----:B0-----:R-:W-:Y:S01]  /*55b0*/  FADD.FTZ R0, R30, R5 ;  /* 0x000000051e007221 */ /* 0x001fe20000010000 */
[----:B-1----:R-:W-:-:S03]  /*55c0*/  IMAD.MOV.U32 R2, RZ, RZ, 0x3f800000 ;  /* 0x3f800000ff027424 */ /* 0x002fc600078e00ff */
        /* <DEDUP_REMOVED lines=77> */
.L_x_203:
[----:B------:R-:W-:Y:S01]  /*5aa0*/  R2UR UR5, R229 ;  /* 0x00000000e50572ca */ /* 0x000fe200000e0000 */
[----:B------:R-:W-:-:S04]  /*5ab0*/  UISETP.NE.AND UP0, UPT, UR39, 0x1, UPT ;  /* 0x000000012700788c */ /* 0x000fc8000bf05270 */
[----:B------:R-:W-:-:S08]  /*5ac0*/  USEL UR4, URZ, 0x1, UP0 ;  /* 0x000000013f047887 */ /* 0x000fd00008000000 */
[----:B------:R-:W-:-:S06]  /*5ad0*/  ULOP3.LUT UR4, UR5, UR4, URZ, 0x3c, !UPT ;  /* 0x0000000405047292 */ /* 0x000fcc000f8e3c3f */
[----:B------:R-:W-:Y:S01]  /*5ae0*/  IMAD.U32 R16, RZ, RZ, UR4 ;  /* 0x00000004ff107e24 */ /* 0x000fe2000f8e00ff */
[----:B------:R-:W-:Y:S06]  /*5af0*/  @!P0 BRA `(.L_x_193) ;  /* 0x0000000000048947 */ /* 0x000fec0003800000 */
[----:B------:R-:W-:Y:S01]  /*5b00*/  BPT.TRAP 0x1 ;  /* 0x000000040000795c */ /* 0x000fe20000300000 */
.L_x_193:
        /* <DEDUP_REMOVED lines=13> */
.L_x_194:
[----:B-1----:R-:W-:Y:S05]  /*5be0*/  @P1 BRA `(.L_x_195) ;  /* 0x0000000000081947 */ /* 0x002fea0003800000 */
[----:B------:R-:W1:Y:S02]  /*5bf0*/  SYNCS.PHASECHK.TRANS64.TRYWAIT P1, [UR60+0x38830], R3 ;  /* 0x03883003ff0075a7 */ /* 0x000e64000802017c */
[----:B-1----:R-:W-:Y:S05]  /*5c00*/  @!P1 BRA `(.L_x_196) ;  /* 0x000000d4004c9947 */ /* 0x002fea0003800000 */
.L_x_195:
        /* <DEDUP_REMOVED lines=655> */
.L_x_197:
[----:B------:R-:W-:Y:S01]  /*8500*/  R2UR UR5, R229 ;  /* 0x00000000e50572ca */ /* 0x000fe200000e0000 */
[----:B------:R-:W-:-:S12]  /*8510*/  ULEA UR4, UR39, UR61, 0x3 ;  /* 0x0000003d27047291 */ /* 0x000fd8000f8e183f */
[----:B------:R-:W-:-:S05]  /*8520*/  IMAD.U32 R0, RZ, RZ, UR5 ;  /* 0x00000005ff007e24 */ /* 0x000fca000f8e00ff */
[----:B------:R-:W-:-:S04]  /*8530*/  SHF.L.U32 R0, R0, 0x1f, RZ ;  /* 0x0000001f00007819 */ /* 0x000fc800000006ff */
[----:B------:R2:W3:Y:S01]  /*8540*/  SYNCS.PHASECHK.TRANS64.TRYWAIT P1, [UR4+0x38850], R0 ;  /* 0x03885000ff0075a7 */ /* 0x0004e20008020144 */
[----:B------:R-:W-:Y:S05]  /*8550*/  @!P0 BRA `(.L_x_198) ;  /* 0x0000000000048947 */ /* 0x000fea0003800000 */
[----:B------:R-:W-:Y:S01]  /*8560*/  BPT.TRAP 0x1 ;  /* 0x000000040000795c */ /* 0x000fe20000300000 */
.L_x_198:
[----:B---3--:R-:W-:Y:S05]  /*8570*/  @P1 BRA `(.L_x_199) ;  /* 0x0000000000081947 */ /* 0x008fea0003800000 */
[----:B------:R-:W3:Y:S02]  /*8580*/  SYNCS.PHASECHK.TRANS64.TRYWAIT P1, [UR4+0x38850], R0 ;  /* 0x03885000ff0075a7 */ /* 0x000ee40008020144 */
[----:B---3--:R-:W-:Y:S05]  /*8590*/  @!P1 BRA `(.L_x_200) ;  /* 0x000000ac00009947 */ /* 0x008fea0003800000 */
.L_x_199:
        /* <DEDUP_REMOVED lines=36> */
.L_x_201:
[----:B--23--:R-:W-:Y:S01]  /*87e0*/  FMNMX.FTZ R0, R184, R21, !PT ;  /* 0x00000015b8007209 */ /* 0x00cfe20007810000 */
[----:B------:R-:W-:Y:S01]  /*87f0*/  ULDC UR5, c[0x0][0x988] ;  /* 0x0002620000057ab9 */ /* 0x000fe20000000800 */
[----:B------:R-:W-:Y:S01]  /*8800*/  FMNMX.FTZ R2, R186, R20, !PT ;  /* 0x00000014ba027209 */ /* 0x000fe20007810000 */
[----:B------:R-:W2:Y:S01]  /*8810*/  S2UR UR6, SR_CgaCtaId ;  /* 0x00000000000679c3 */ /* 0x000ea20000008800 */
[----:B01----:R-:W-:Y:S01]  /*8820*/  FMNMX.FTZ R3, R185, R0, !PT ;  /* 0x00000000b9037209 */ /* 0x003fe20007810000 */
        /* <DEDUP_REMOVED lines=12> */
[----:B--2---:R-:W-:Y:S01]  /*88f0*/  UPRMT UR60, UR6, 0x654, UR60 ;  /* 0x00000654063c7896 */ /* 0x004fe2000800003c */
        /* <DEDUP_REMOVED lines=40> */
[----:B------:R-:W-:Y:S03]  /*8b80*/  MUFU.EX2 R0, R21 ;  /* 0x0000001500007308 */ /* 0x000fe60000000800 */
[--C-:B------:R-:W-:Y:S01]  /*8b90*/  FFMA.FTZ R192, R152, UR5, -R20.reuse ;  /* 0x0000000598c07c23 */ /* 0x100fe20008010814 */
[----:B------:R-:W-:Y:S01]  /*8ba0*/  FMUL.FTZ R152, R3, UR5 ;  /* 0x0000000503987c20 */ /* 0x000fe20008410000 */
[--C-:B------:R-:W-:Y:S01]  /*8bb0*/  FFMA.FTZ R208, R184, UR5, -R20.reuse ;  /* 0x00000005b8d07c23 */ /* 0x100fe20008010814 */
[--C-:B------:R-:W-:Y:S01]  /*8bc0*/  FFMA.FTZ R204, R176, UR5, -R20.reuse ;  /* 0x00000005b0cc7c23 */ /* 0x100fe20008010814 */
[----:B------:R-:W-:Y:S01]  /*8bd0*/  FFMA.FTZ R185, R185, UR5, -R20 ;  /* 0x00000005b9b97c23 */ /* 0x000fe20008010814 */
[----:B------:R-:W-:Y:S01]  /*8be0*/  FFMA.FTZ R209, R186, UR5, -R152 ;  /* 0x00000005bad17c23 */ /* 0x000fe20008010898 */
[----:B------:R-:W-:Y:S01]  /*8bf0*/  FFMA.FTZ R176, R181, UR5, -R20 ;  /* 0x00000005b5b07c23 */ /* 0x000fe20008010814 */
[----:B------:R-:W-:Y:S01]  /*8c00*/  FFMA.FTZ R181, R187, UR5, -R152 ;  /* 0x00000005bbb57c23 */ /* 0x000fe20008010898 */
[----:B------:R-:W0:Y:S01]  /*8c10*/  MUFU.EX2 R208, R208 ;  /* 0x000000d000d07308 */ /* 0x000e220000000800 */
[----:B------:R-:W-:Y:S01]  /*8c20*/  FFMA.FTZ R210, R188, UR5, -R20 ;  /* 0x00000005bcd27c23 */ /* 0x000fe20008010814 */
[----:B------:R-:W-:Y:S01]  /*8c30*/  FFMA.FTZ R211, R190, UR5, -R152 ;  /* 0x00000005bed37c23 */ /* 0x000fe20008010898 */
[--C-:B------:R-:W-:Y:S01]  /*8c40*/  FFMA.FTZ R184, R189, UR5, -R20.reuse ;  /* 0x00000005bdb87c23 */ /* 0x100fe20008010814 */
[----:B------:R-:W-:Y:S01]  /*8c50*/  FFMA.FTZ R206, R180, UR5, -R20 ;  /* 0x00000005b4ce7c23 */ /* 0x000fe20008010814 */
[--C-:B------:R-:W-:Y:S01]  /*8c60*/  FFMA.FTZ R180, R191, UR5, -R152.reuse ;  /* 0x00000005bfb47c23 */ /* 0x100fe20008010898 */
[----:B------:R-:W-:Y:S01]  /*8c70*/  FFMA.FTZ R205, R178, UR5, -R152 ;  /* 0x00000005b2cd7c23 */ /* 0x000fe20008010898 */
[--C-:B------:R-:W-:Y:S01]  /*8c80*/  FFMA.FTZ R200, R168, UR5, -R20.reuse ;  /* 0x00000005a8c87c23 */ /* 0x100fe20008010814 */
[----:B------:R-:W-:Y:S01]  /*8c90*/  MUFU.EX2 R2, R2 ;  /* 0x0000000200027308 */ /* 0x000fe20000000800 */
[--C-:B------:R-:W-:Y:S01]  /*8ca0*/  FFMA.FTZ R177, R177, UR5, -R20.reuse ;  /* 0x00000005b1b17c23 */ /* 0x100fe20008010814 */
[----:B------:R-:W-:Y:S01]  /*8cb0*/  FFMA.FTZ R168, R173, UR5, -R20 ;  /* 0x00000005ada87c23 */ /* 0x000fe20008010814 */
[----:B------:R-:W-:Y:S01]  /*8cc0*/  FFMA.FTZ R173, R179, UR5, -R152 ;  /* 0x00000005b3ad7c23 */ /* 0x000fe20008010898 */
[----:B------:R-:W-:Y:S01]  /*8cd0*/  FFMA.FTZ R194, R156, UR5, -R20 ;  /* 0x000000059cc27c23 */ /* 0x000fe20008010814 */
[----:B------:R-:W-:Y:S01]  /*8ce0*/  FFMA.FTZ R207, R182, UR5, -R152 ;  /* 0x00000005b6cf7c23 */ /* 0x000fe20008010898 */
[----:B------:R-:W-:Y:S01]  /*8cf0*/  FFMA.FTZ R202, R172, UR5, -R20 ;  /* 0x00000005acca7c23 */ /* 0x000fe20008010814 */
[----:B------:R-:W-:Y:S01]  /*8d00*/  FFMA.FTZ R172, R183, UR5, -R152 ;  /* 0x00000005b7ac7c23 */ /* 0x000fe20008010898 */
[----:B------:R-:W1:Y:S01]  /*8d10*/  MUFU.EX2 R209, R209 ;  /* 0x000000d100d17308 */ /* 0x000e620000000800 */
[----:B0-----:R-:W-:Y:S01]  /*8d20*/  FFMA.FTZ R18, R0, R18, R208 ;  /* 0x0000001200127223 */ /* 0x001fe200000100d0 */
[----:B------:R-:W-:Y:S01]  /*8d30*/  FFMA.FTZ R21, R153, UR5, -R20 ;  /* 0x0000000599157c23 */ /* 0x000fe20008010814 */
[----:B------:R-:W-:Y:S01]  /*8d40*/  FFMA.FTZ R201, R170, UR5, -R152 ;  /* 0x00000005aac97c23 */ /* 0x000fe20008010898 */
[--C-:B------:R-:W-:Y:S01]  /*8d50*/  FFMA.FTZ R196, R160, UR5, -R20.reuse ;  /* 0x00000005a0c47c23 */ /* 0x100fe20008010814 */
[--C-:B------:R-:W-:Y:S01]  /*8d60*/  FFMA.FTZ R169, R169, UR5, -R20.reuse ;  /* 0x00000005a9a97c23 */ /* 0x100fe20008010814 */
[----:B------:R-:W-:Y:S01]  /*8d70*/  FFMA.FTZ R160, R165, UR5, -R20 ;  /* 0x00000005a5a07c23 */ /* 0x000fe20008010814 */
[--C-:B------:R-:W-:Y:S01]  /*8d80*/  FFMA.FTZ R165, R171, UR5, -R152.reuse ;  /* 0x00000005aba57c23 */ /* 0x100fe20008010898 */
        /* <DEDUP_REMOVED lines=8> */
[----:B------:R-:W2:Y:S01]  /*8e10*/  MUFU.EX2 R181, R181 ;  /* 0x000000b500b57308 */ /* 0x000ea20000000800 */
[----:B-1----:R-:W-:Y:S01]  /*8e20*/  FFMA.FTZ R156, R2, R5, R209 ;  /* 0x00000005029c7223 */ /* 0x002fe200000100d1 */
[--C-:B------:R-:W-:Y:S01]  /*8e30*/  FFMA.FTZ R193, R154, UR5, -R152.reuse ;  /* 0x000000059ac17c23 */ /* 0x100fe20008010898 */
[--C-:B------:R-:W-:Y:S01]  /*8e40*/  FFMA.FTZ R199, R166, UR5, -R152.reuse ;  /* 0x00000005a6c77c23 */ /* 0x100fe20008010898 */
[----:B------:R-:W-:-:S04]  /*8e50*/  FFMA.FTZ R195, R158, UR5, -R152 ;  /* 0x000000059ec37c23 */ /* 0x000fc80008010898 */
        /* <DEDUP_REMOVED lines=79> */
.L_x_202:
        /* <DEDUP_REMOVED lines=34> */
.L_x_192:
        /* <DEDUP_REMOVED lines=131> */
.L_x_204:
        /* <DEDUP_REMOVED lines=10> */
.L_x_205:
[----:B-1----:R-:W-:Y:S05]  /*9e40*/  @P1 BRA `(.L_x_206) ;  /* 0x0000000000081947 */ /* 0x002fea0003800000 */
[----:B------:R-:W1:Y:S02]  /*9e50*/  SYNCS.PHASECHK.TRANS64.TRYWAIT P1, [UR7+0x38850], R0 ;  /* 0x03885000ff0075a7 */ /* 0x000e640008020147 */
[----:B-1----:R-:W-:Y:S05]  /*9e60*/  @!P1 BRA `(.L_x_207) ;  /* 0x0000009000e49947 */ /* 0x002fea0003800000 */
.L_x_206:
[----:B------:R-:W-:Y:S01]  /*9e70*/  UIADD3 UR4, UR4, 0x400, URZ ;  /* 0x0000040004047890 */ /* 0x000fe2000fffe03f */
[----:B------:R-:W-:Y:S01]  /*9e80*/  WARPGROUP.ARRIVE ;  /* 0x00000000000079c5 */ /* 0x000fe20000000000 */
[----:B------:R-:W-:Y:S01]  /*9e90*/  UMOV UR11, 0x40000040 ;  /* 0x40000040000b7882 */ /* 0x000fe20000000000 */
[----:B-1----:R-:W1:Y:S01]  /*9ea0*/  SHFL.BFLY PT, R7, R18, 0x2, 0x1f ;  /* 0x0c401f0012077f89 */ /* 0x002e6200000e0000 */
[----:B------:R-:W-:Y:S01]  /*9eb0*/  USHF.R.U32.HI UR4, URZ, 0x4, UR4 ;  /* 0x000000043f047899 */ /* 0x000fe20008011604 */
[----:B------:R-:W-:Y:S02]  /*9ec0*/  IMAD.MOV.U32 R6, RZ, RZ, RZ ;  /* 0x000000ffff067224 */ /* 0x000fe400078e00ff */
[----:B0-----:R-:W0:Y:S01]  /*9ed0*/  SHFL.BFLY PT, R0, R5, 0x2, 0x1f ;  /* 0x0c401f0005007f89 */ /* 0x001e2200000e0000 */
[----:B------:R-:W-:Y:S01]  /*9ee0*/  ULOP3.LUT UR4, UR4, 0x3fff, URZ, 0xc0, !UPT ;  /* 0x00003fff04047892 */ /* 0x000fe2000f8ec03f */
[----:B------:R-:W-:-:S03]  /*9ef0*/  IMAD.U32 R13, RZ, RZ, UR5 ;  /* 0x00000005ff0d7e24 */ /* 0x000fc6000f8e00ff */
[----:B------:R-:W-:-:S04]  /*9f00*/  ULOP3.LUT UR4, UR4, 0x2800000, URZ, 0xfc, !UPT ;  /* 0x0280000004047892 */ /* 0x000fc8000f8efc3f */
[----:B------:R-:W-:-:S04]  /*9f10*/  UIMAD UR4, UR38, 0xa00, UR4 ;  /* 0x00000a00260478a4 */ /* 0x000fc8000f8e0204 */
[----:B------:R-:W-:-:S03]  /*9f20*/  UIADD3 UR6, UR4, 0x80, URZ ;  /* 0x0000008004067890 */ /* 0x000fc6000fffe03f */
[----:B------:R-:W-:Y:S02]  /*9f30*/  UMOV UR10, UR4 ;  /* 0x00000004000a7c82 */ /* 0x000fe40008000000 */
[----:B------:R-:W-:Y:S01]  /*9f40*/  HGMMA.64x256x16.F32.BF16 R24, R208, gdesc[UR8].tnspB, R24, gsb0 ;  /* 0x43e00008d0187df0 */ /* 0x000fe20008001818 */
[----:B------:R-:W-:Y:S01]  /*9f50*/  UMOV UR11, 0x40000040 ;  /* 0x40000040000b7882 */ /* 0x000fe20000000000 */
[----:B------:R-:W-:Y:S01]  /*9f60*/  UMOV UR10, UR6 ;  /* 0x00000006000a7c82 */ /* 0x000fe20008000000 */
[----:B------:R-:W-:Y:S01]  /*9f70*/  UIADD3 UR6, UR4, 0x100, URZ ;  /* 0x0000010004067890 */ /* 0x000fe2000fffe03f */
[----:B-1----:R-:W-:Y:S01]  /*9f80*/  FADD.FTZ R7, R7, R18 ;  /* 0x0000001207077221 */ /* 0x002fe20000010000 */
[----:B0-----:R-:W-:Y:S01]  /*9f90*/  FADD.FTZ R2, R0, R5 ;  /* 0x0000000500027221 */ /* 0x001fe20000010000 */
[----:B------:R-:W-:-:S03]  /*9fa0*/  IMAD.MOV.U32 R5, RZ, RZ, RZ ;  /* 0x000000ffff057224 */ /* 0x000fc600078e00ff */
[----:B------:R-:W0:Y:S04]  /*9fb0*/  SHFL.BFLY PT, R0, R7, 0x1, 0x1f ;  /* 0x0c201f0007007f89 */ /* 0x000e2800000e0000 */
[----:B------:R-:W1:Y:S01]  /*9fc0*/  SHFL.BFLY PT, R9, R2, 0x1, 0x1f ;  /* 0x0c201f0002097f89 */ /* 0x000e6200000e0000 */
[----:B0-----:R-:W-:Y:S01]  /*9fd0*/  FADD.FTZ R11, R7, R0 ;  /* 0x00000000070b7221 */ /* 0x001fe20000010000 */
[----:B------:R-:W-:Y:S01]  /*9fe0*/  IMAD.U32 R7, RZ, RZ, UR5 ;  /* 0x00000005ff077e24 */ /* 0x000fe2000f8e00ff */
[----:B------:R-:W-:Y:S01]  /*9ff0*/  MOV R0, 0xff800000 ;  /* 0xff80000000007802 */ /* 0x000fe20000000f00 */
[----:B-1----:R-:W-:Y:S02]  /*a000*/  FADD.FTZ R12, R2, R9 ;  /* 0x00000009020c7221 */ /* 0x002fe40000010000 */
[----:B------:R-:W-:Y:S01]  /*a010*/  FSETP.NE.FTZ.AND P1, PT, R11, RZ, PT ;  /* 0x000000ff0b00720b */ /* 0x000fe20003f35000 */
[----:B------:R-:W-:-:S02]  /*a020*/  IMAD.MOV.U32 R2, RZ, RZ, -0x800000 ;  /* 0xff800000ff027424 */ /* 0x000fc400078e00ff */
[----:B------:R-:W-:-:S10]  /*a030*/  FSETP.NE.FTZ.AND P2, PT, R12, RZ, PT ;  /* 0x000000ff0c00720b */ /* 0x000fd40003f55000 */
[----:B------:R-:W0:Y:S01]  /*a040*/  @P1 MUFU.LG2 R8, R11 ;  /* 0x0000000b00081308 */ /* 0x000e220000000c00 */
[----:B------:R-:W-:Y:S02]  /*a050*/  @P1 FMUL.FTZ R7, R7, 0.69314718246459960938 ;  /* 0x3f31721807071820 */ /* 0x000fe40000410000 */
[----:B------:R-:W-:-:S05]  /*a060*/  @P2 FMUL.FTZ R13, R13, 0.69314718246459960938 ;  /* 0x3f3172180d0d2820 */ /* 0x000fca0000410000 */
        /* <DEDUP_REMOVED lines=31> */
[----:B0-23--:R-:W-:Y:S05]  /*a260*/  @!P0 BRA `(.L_x_208) ;  /* 0x0000000000048947 */ /* 0x00dfea0003800000 */
[----:B------:R-:W-:Y:S01]  /*a270*/  BPT.TRAP 0x1 ;  /* 0x000000040000795c */ /* 0x000fe20000300000 */
.L_x_208:
[----:B------:R-:W-:Y:S01]  /*a280*/  UIADD3 UR4, UR7, 0x38860, URZ ;  /* 0x0003886007047890 */ /* 0x000fe2000fffe03f */
[----:B------:R-:W-:Y:S01]  /*a290*/  R2UR UR6, R219 ;  /* 0x00000000db0672ca */ /* 0x000fe200000e0000 */
[----:B------:R-:W-:Y:S01]  /*a2a0*/  UIADD3 UR38, UR38, 0x1, URZ ;  /* 0x0000000126267890 */ /* 0x000fe2000fffe03f */
[----:B------:R-:W-:Y:S01]  /*a2b0*/  R2UR UR5, R16 ;  /* 0x00000000100572ca */ /* 0x000fe200000e0000 */
[----:B------:R-:W-:Y:S01]  /*a2c0*/  UPRMT UR4, UR8, 0x654, UR4 ;  /* 0x0000065408047896 */ /* 0x000fe20008000004 */
[-C--:B------:R-:W-:Y:S01]  /*a2d0*/  FMUL.FTZ R3, R83, R5.reuse ;  /* 0x0000000553037220 */ /* 0x080fe20000410000 */
[----:B------:R-:W-:Y:S01]  /*a2e0*/  UISETP.NE.AND UP0, UPT, UR38, 0x2, UPT ;  /* 0x000000022600788c */ /* 0x000fe2000bf05270 */
[-C--:B------:R-:W-:Y:S01]  /*a2f0*/  FMUL.FTZ R165, R27, R5.reuse ;  /* 0x000000051ba57220 */ /* 0x080fe20000410000 */
[-C--:B------:R-:W-:Y:S01]  /*a300*/  FMUL.FTZ R163, R35, R5.reuse ;  /* 0x0000000523a37220 */ /* 0x080fe20000410000 */
[-C--:B------:R-:W-:Y:S01]  /*a310*/  FMUL.FTZ R161, R43, R5.reuse ;  /* 0x000000052ba17220 */ /* 0x080fe20000410000 */
[-C--:B------:R-:W-:Y:S01]  /*a320*/  FMUL.FTZ R159, R51, R5.reuse ;  /* 0x00000005339f7220 */ /* 0x080fe20000410000 */
[-C--:B------:R-:W-:Y:S01]  /*a330*/  FMUL.FTZ R157, R59, R5.reuse ;  /* 0x000000053b9d7220 */ /* 0x080fe20000410000 */
[-C--:B------:R-:W-:Y:S01]  /*a340*/  FMUL.FTZ R155, R67, R5.reuse ;  /* 0x00000005439b7220 */ /* 0x080fe20000410000 */
[----:B------:R-:W-:Y:S01]  /*a350*/  SYNCS.ARRIVE.TRANS64.RED.A1T0 RZ, [UR4], RZ ;  /* 0x000000ffffff79a7 */ /* 0x000fe20008100404 */
[----:B------:R-:W-:Y:S01]  /*a360*/  USEL UR4, URZ, 0x1, UP0 ;  /* 0x000000013f047887 */ /* 0x000fe20008000000 */
[-C--:B------:R-:W-:Y:S01]  /*a370*/  FMUL.FTZ R153, R75, R5.reuse ;  /* 0x000000054b997220 */ /* 0x080fe20000410000 */
[----:B------:R-:W-:Y:S01]  /*a380*/  UIADD3 UR6, UR6, 0x1, URZ ;  /* 0x0000000106067890 */ /* 0x000fe2000fffe03f */
[-C--:B------:R-:W-:Y:S01]  /*a390*/  FMUL.FTZ R83, R87, R5.reuse ;  /* 0x0000000557537220 */ /* 0x080fe20000410000 */
[----:B------:R-:W-:Y:S01]  /*a3a0*/  ULOP3.LUT UR5, UR5, UR4, URZ, 0x3c, !UPT ;  /* 0x0000000405057292 */ /* 0x000fe2000f8e3c3f */
        /* <DEDUP_REMOVED lines=114> */
[----:B------:R-:W-:Y:S01]  /*aad0*/  IMAD.U32 R219, RZ, RZ, UR6 ;  /* 0x00000006ffdb7e24 */ /* 0x000fe2000f8e00ff */
[----:B------:R-:W-:Y:S01]  /*aae0*/  PLOP3.LUT P0, PT, PT, PT, PT, 0x8, 0x0 ;  /* 0x000000000000781c */ /* 0x000fe20003f0e170 */
[-C--:B------:R-:W-:Y:S01]  /*aaf0*/  FMUL.FTZ R143, R143, R5.reuse ;  /* 0x000000058f8f7220 */ /* 0x080fe20000410000 */
[-C--:B------:R-:W-:Y:S01]  /*ab00*/  FMUL.FTZ R146, R146, R5.reuse ;  /* 0x0000000592927220 */ /* 0x080fe20000410000 */
[----:B------:R-:W-:Y:S01]  /*ab10*/  FMUL.FTZ R147, R147, R5 ;  /* 0x0000000593937220 */ /* 0x000fe20000410000 */
[----:B------:R-:W-:-:S02]  /*ab20*/  IMAD.U32 R16, RZ, RZ, UR5 ;  /* 0x00000005ff107e24 */ /* 0x000fc4000f8e00ff */
[-C--:B------:R-:W-:Y:S01]  /*ab30*/  FMUL.FTZ R150, R150, R5.reuse ;  /* 0x0000000596967220 */ /* 0x080fe20000410000 */
[----:B------:R-:W-:Y:S01]  /*ab40*/  FMUL.FTZ R151, R151, R5 ;  /* 0x0000000597977220 */ /* 0x000fe20000410000 */
[----:B------:R-:W-:-:S12]  /*ab50*/  USEL UR38, UR38, URZ, UP0 ;  /* 0x0000003f26267287 */ /* 0x000fd80008000000 */
.L_x_184:
[----:B------:R-:W0:Y:S08]  /*ab60*/  S2UR UR4, SR_CgaCtaId ;  /* 0x00000000000479c3 */ /* 0x000e300000008800 */
[----:B------:R-:W-:Y:S06]  /*ab70*/  BAR.SYNC.DEFER_BLOCKING 0x5, 0x180 ;  /* 0x0146000000007b1d */ /* 0x000fec0000010000 */
[----:B------:R-:W-:Y:S01]  /*ab80*/  UMOV UR10, 0x400 ;  /* 0x00000400000a7882 */ /* 0x000fe20000000000 */
[----:B------:R-:W-:Y:S01]  /*ab90*/  BSSY B0, `(.L_x_209) ;  /* 0x00002f3000007945 */ /* 0x000fe20003800000 */
[----:B0-----:R-:W-:-:S09]  /*aba0*/  ULEA UR10, UR4, UR10, 0x18 ;  /* 0x0000000a040a7291 */ /* 0x001fd2000f8ec03f */
[----:B------:R-:W0:Y:S02]  /*abb0*/  LDS.128 R4, [UR10+0x388d0] ;  /* 0x0388d00aff047984 */ /* 0x000e240008000c00 */
[----:B0-----:R-:W-:Y:S02]  /*abc0*/  R2UR UR5, R5 ;  /* 0x00000000050572ca */ /* 0x001fe400000e0000 */
[----:B------:R-:W-:Y:S02]  /*abd0*/  R2UR UR6, R6 ;  /* 0x00000000060672ca */ /* 0x000fe400000e0000 */
[----:B------:R-:W-:Y:S01]  /*abe0*/  R2UR UR7, R7 ;  /* 0x00000000070772ca */ /* 0x000fe200000e0000 */
[----:B------:R-:W-:Y:S06]  /*abf0*/  BAR.ARV 0x4, 0x180 ;  /* 0x0106000000007b1d */ /* 0x000fec0000002000 */
[----:B------:R-:W-:Y:S08]  /*ac00*/  @P0 BRA `(.L_x_210) ;  /* 0x0000002000100947 */ /* 0x000ff00003800000 */
[----:B------:R-:W0:Y:S01]  /*ac10*/  S2UR UR4, SR_SWINHI ;  /* 0x00000000000479c3 */ /* 0x000e220000002f00 */
[----:B------:R-:W-:-:S07]  /*ac20*/  IMAD.MOV.U32 R94, RZ, RZ, 0x2 ;  /* 0x00000002ff5e7424 */ /* 0x000fce00078e00ff */
[----:B------:R-:W-:Y:S01]  /*ac30*/  BAR.SYNC.DEFER_BLOCKING 0x1, 0x100 ;  /* 0x0044000000007b1d */ /* 0x000fe20000010000 */
[----:B------:R-:W-:Y:S02]  /*ac40*/  F2FP.BF16.F32.PACK_AB R24, R25, R24 ;  /* 0x000000181918723e */ /* 0x000fe400000010ff */
[----:B------:R-:W-:Y:S02]  /*ac50*/  F2FP.BF16.F32.PACK_AB R25, R165, R26 ;  /* 0x0000001aa519723e */ /* 0x000fe400000010ff */
[----:B------:R-:W-:Y:S02]  /*ac60*/  F2FP.BF16.F32.PACK_AB R32, R33, R32 ;  /* 0x000000202120723e */ /* 0x000fe400000010ff */
[----:B------:R-:W-:Y:S02]  /*ac70*/  F2FP.BF16.F32.PACK_AB R26, R29, R28 ;  /* 0x0000001c1d1a723e */ /* 0x000fe400000010ff */
[----:B------:R-:W-:Y:S02]  /*ac80*/  F2FP.BF16.F32.PACK_AB R27, R164, R27 ;  /* 0x0000001ba41b723e */ /* 0x000fe400000010ff */
[----:B------:R-:W-:-:S02]  /*ac90*/  F2FP.BF16.F32.PACK_AB R33, R163, R34 ;  /* 0x00000022a321723e */ /* 0x000fc400000010ff */
[----:B------:R-:W-:Y:S02]  /*aca0*/  F2FP.BF16.F32.PACK_AB R40, R41, R40 ;  /* 0x000000282928723e */ /* 0x000fe400000010ff */
[----:B------:R-:W-:Y:S02]  /*acb0*/  F2FP.BF16.F32.PACK_AB R34, R37, R36 ;  /* 0x000000242522723e */ /* 0x000fe400000010ff */
[----:B------:R-:W-:Y:S02]  /*acc0*/  F2FP.BF16.F32.PACK_AB R35, R162, R35 ;  /* 0x00000023a223723e */ /* 0x000fe400000010ff */
[----:B------:R-:W-:Y:S02]  /*acd0*/  F2FP.BF16.F32.PACK_AB R41, R161, R42 ;  /* 0x0000002aa129723e */ /* 0x000fe400000010ff */
[----:B------:R-:W-:Y:S01]  /*ace0*/  F2FP.BF16.F32.PACK_AB R48, R49, R48 ;  /* 0x000000303130723e */ /* 0x000fe200000010ff */
[----:B------:R-:W-:Y:S01]  /*acf0*/  UMOV UR8, UR10 ;  /* 0x0000000a00087c82 */ /* 0x000fe20008000000 */
[----:B0-----:R-:W-:Y:S01]  /*ad00*/  UMOV UR9, UR4 ;  /* 0x0000000400097c82 */ /* 0x001fe20008000000 */
[----:B------:R-:W-:Y:S01]  /*ad10*/  F2FP.BF16.F32.PACK_AB R42, R45, R44 ;  /* 0x0000002c2d2a723e */ /* 0x000fe200000010ff */
[----:B------:R-:W-:Y:S01]  /*ad20*/  IMAD.WIDE R94, R225, R94, UR8 ;  /* 0x00000008e15e7e25 */ /* 0x000fe2000f8e025e */
[----:B------:R-:W-:-:S02]  /*ad30*/  F2FP.BF16.F32.PACK_AB R43, R160, R43 ;  /* 0x0000002ba02b723e */ /* 0x000fc400000010ff */
[----:B------:R-:W-:Y:S02]  /*ad40*/  F2FP.BF16.F32.PACK_AB R49, R159, R50 ;  /* 0x000000329f31723e */ /* 0x000fe400000010ff */
[C---:B------:R-:W-:Y:S02]  /*ad50*/  IADD3 R169, P1, R94.reuse, 0x20, RZ ;  /* 0x000000205ea97810 */ /* 0x040fe40007f3e0ff */
[C---:B------:R-:W-:Y:S02]  /*ad60*/  IADD3 R171, P0, R94.reuse, 0x40, RZ ;  /* 0x000000405eab7810 */ /* 0x040fe40007f1e0ff */
[C---:B------:R-:W-:Y:S01]  /*ad70*/  IADD3 R173, P4, R94.reuse, 0x60, RZ ;  /* 0x000000605ead7810 */ /* 0x040fe20007f9e0ff */
[--C-:B------:R-:W-:Y:S01]  /*ad80*/  IMAD.X R7, RZ, RZ, R95.reuse, P1 ;  /* 0x000000ffff077224 */ /* 0x100fe200008e065f */
[C---:B------:R-:W-:Y:S01]  /*ad90*/  IADD3 R175, P3, R94.reuse, 0x4000, RZ ;  /* 0x000040005eaf7810 */ /* 0x040fe20007f7e0ff */
[--C-:B------:R-:W-:Y:S01]  /*ada0*/  IMAD.X R9, RZ, RZ, R95.reuse, P0 ;  /* 0x000000ffff097224 */ /* 0x100fe200000e065f */
[----:B------:R-:W-:Y:S01]  /*adb0*/  LOP3.LUT R5, R94, 0x380, RZ, 0xc0, !PT ;  /* 0x000003805e057812 */ /* 0x000fe200078ec0ff */
[----:B------:R-:W-:Y:S01]  /*adc0*/  IMAD.X R11, RZ, RZ, R95, P4 ;  /* 0x000000ffff0b7224 */ /* 0x000fe200020e065f */
[----:B------:R-:W-:-:S02]  /*add0*/  LOP3.LUT R6, R169, 0x380, RZ, 0xc0, !PT ;  /* 0x00000380a9067812 */ /* 0x000fc400078ec0ff */
[C---:B------:R-:W-:Y:S02]  /*ade0*/  IADD3 R177, P6, R94.reuse, 0x4020, RZ ;  /* 0x000040205eb17810 */ /* 0x040fe40007fde0ff */
[C---:B------:R-:W-:Y:S02]  /*adf0*/  IADD3 R179, P5, R94.reuse, 0x4040, RZ ;  /* 0x000040405eb37810 */ /* 0x040fe40007fbe0ff */
[C---:B------:R-:W-:Y:S01]  /*ae00*/  IADD3 R181, P2, R94.reuse, 0x4060, RZ ;  /* 0x000040605eb57810 */ /* 0x040fe20007f5e0ff */
[--C-:B------:R-:W-:Y:S01]  /*ae10*/  IMAD.X R15, RZ, RZ, R95.reuse, P6 ;  /* 0x000000ffff0f7224 */ /* 0x100fe200030e065f */
[----:B------:R-:W-:Y:S01]  /*ae20*/  IADD3 R183, P1, R94, 0x8000, RZ ;  /* 0x000080005eb77810 */ /* 0x000fe20007f3e0ff */
[--C-:B------:R-:W-:Y:S01]  /*ae30*/  IMAD.X R19, RZ, RZ, R95.reuse, P5 ;  /* 0x000000ffff137224 */ /* 0x100fe200028e065f */
[----:B------:R-:W-:Y:S01]  /*ae40*/  LOP3.LUT R8, R171, 0x380, RZ, 0xc0, !PT ;  /* 0x00000380ab087812 */ /* 0x000fe200078ec0ff */
[--C-:B------:R-:W-:Y:S01]  /*ae50*/  IMAD.X R21, RZ, RZ, R95.reuse, P2 ;  /* 0x000000ffff157224 */ /* 0x100fe200010e065f */
[----:B------:R-:W-:Y:S01]  /*ae60*/  LOP3.LUT R10, R173, 0x380, RZ, 0xc0, !PT ;  /* 0x00000380ad0a7812 */ /* 0x000fe200078ec0ff */
[----:B------:R-:W-:Y:S01]  /*ae70*/  IMAD.X R31, RZ, RZ, R95, P1 ;  /* 0x000000ffff1f7224 */ /* 0x000fe200008e065f */
[----:B------:R-:W-:-:S02]  /*ae80*/  LOP3.LUT R12, R175, 0x380, RZ, 0xc0, !PT ;  /* 0x00000380af0c7812 */ /* 0x000fc400078ec0ff */
[----:B------:R-:W-:Y:S02]  /*ae90*/  SHF.R.U64 R5, R5, 0x3, RZ ;  /* 0x0000000305057819 */ /* 0x000fe400000012ff */
[----:B------:R-:W-:Y:S02]  /*aea0*/  SHF.R.U64 R6, R6, 0x3, RZ ;  /* 0x0000000306067819 */ /* 0x000fe400000012ff */
[----:B------:R-:W-:Y:S02]  /*aeb0*/  IADD3 R38, P0, R94, 0x8020, RZ ;  /* 0x000080205e267810 */ /* 0x000fe40007f1e0ff */
[----:B------:R-:W-:Y:S02]  /*aec0*/  SHF.R.U64 R8, R8, 0x3, RZ ;  /* 0x0000000308087819 */ /* 0x000fe400000012ff */
[----:B------:R-:W-:Y:S01]  /*aed0*/  LOP3.LUT R14, R177, 0x380, RZ, 0xc0, !PT ;  /* 0x00000380b10e7812 */ /* 0x000fe200078ec0ff */
[----:B------:R-:W-:Y:S01]  /*aee0*/  IMAD.X R39, RZ, RZ, R95, P0 ;  /* 0x000000ffff277224 */ /* 0x000fe200000e065f */
[----:B------:R-:W-:-:S02]  /*aef0*/  IADD3 R46, P4, R94, 0x8040, RZ ;  /* 0x000080405e2e7810 */ /* 0x000fc40007f9e0ff */
[----:B------:R-:W-:Y:S02]  /*af00*/  IADD3.X R13, RZ, R95, RZ, P3, !PT ;  /* 0x0000005fff0d7210 */ /* 0x000fe40001ffe4ff */
[----:B------:R-:W-:Y:S01]  /*af10*/  SHF.R.U64 R10, R10, 0x3, RZ ;  /* 0x000000030a0a7819 */ /* 0x000fe200000012ff */
[--C-:B------:R-:W-:Y:S01]  /*af20*/  IMAD.X R47, RZ, RZ, R95.reuse, P4 ;  /* 0x000000ffff2f7224 */ /* 0x100fe200020e065f */
[----:B------:R-:W-:Y:S02]  /*af30*/  LOP3.LUT R18, R179, 0x380, RZ, 0xc0, !PT ;  /* 0x00000380b3127812 */ /* 0x000fe400078ec0ff */
[C---:B------:R-:W-:Y:S02]  /*af40*/  IADD3 R54, P3, R94.reuse, 0x8060, RZ ;  /* 0x000080605e367810 */ /* 0x040fe40007f7e0ff */
[C---:B------:R-:W-:Y:S02]  /*af50*/  IADD3 R62, P6, R94.reuse, 0xc000, RZ ;  /* 0x0000c0005e3e7810 */ /* 0x040fe40007fde0ff */
[C---:B------:R-:W-:Y:S01]  /*af60*/  IADD3 R4, P5, R94.reuse, 0xc020, RZ ;  /* 0x0000c0205e047810 */ /* 0x040fe20007fbe0ff */
[----:B------:R-:W-:Y:S01]  /*af70*/  IMAD.X R55, RZ, RZ, R95, P3 ;  /* 0x000000ffff377224 */ /* 0x000fe200018e065f */
[----:B------:R-:W-:-:S02]  /*af80*/  IADD3 R78, P2, R94, 0xc040, RZ ;  /* 0x0000c0405e4e7810 */ /* 0x000fc40007f5e0ff */
[----:B------:R-:W-:Y:S01]  /*af90*/  IADD3 R167, P1, R94, 0xc060, RZ ;  /* 0x0000c0605ea77810 */ /* 0x000fe20007f3e0ff */
[--C-:B------:R-:W-:Y:S01]  /*afa0*/  IMAD.X R71, RZ, RZ, R95.reuse, P5 ;  /* 0x000000ffff477224 */ /* 0x100fe200028e065f */
[----:B------:R-:W-:Y:S01]  /*afb0*/  SHF.R.U64 R12, R12, 0x3, RZ ;  /* 0x000000030c0c7819 */ /* 0x000fe200000012ff */
[--C-:B------:R-:W-:Y:S01]  /*afc0*/  IMAD.X R79, RZ, RZ, R95.reuse, P2 ;  /* 0x000000ffff4f7224 */ /* 0x100fe200010e065f */
[----:B------:R-:W-:Y:S02]  /*afd0*/  LOP3.LUT R20, R181, 0x380, RZ, 0xc0, !PT ;  /* 0x00000380b5147812 */ /* 0x000fe400078ec0ff */
[----:B------:R-:W-:Y:S01]  /*afe0*/  LOP3.LUT R94, R5, R94, RZ, 0x3c, !PT ;  /* 0x0000005e055e7212 */ /* 0x000fe200078e3cff */
[----:B------:R-:W-:Y:S01]  /*aff0*/  IMAD.X R5, RZ, RZ, R95, P1 ;  /* 0x000000ffff057224 */ /* 0x000fe200008e065f */
[----:B------:R-:W-:Y:S02]  /*b000*/  LOP3.LUT R6, R6, R169, RZ, 0x3c, !PT ;  /* 0x000000a906067212 */ /* 0x000fe400078e3cff */
[----:B------:R-:W-:-:S02]  /*b010*/  LOP3.LUT R30, R183, 0x380, RZ, 0xc0, !PT ;  /* 0x00000380b71e7812 */ /* 0x000fc400078ec0ff */
[----:B------:R-:W-:Y:S02]  /*b020*/  LOP3.LUT R8, R8, R171, RZ, 0x3c, !PT ;  /* 0x000000ab08087212 */ /* 0x000fe400078e3cff */
[----:B------:R-:W-:Y:S02]  /*b030*/  SHF.R.U64 R14, R14, 0x3, RZ ;  /* 0x000000030e0e7819 */ /* 0x000fe400000012ff */
[----:B------:R-:W-:Y:S02]  /*b040*/  LOP3.LUT R169, R38, 0x380, RZ, 0xc0, !PT ;  /* 0x0000038026a97812 */ /* 0x000fe400078ec0ff */
[----:B------:R-:W-:Y:S02]  /*b050*/  LOP3.LUT R10, R10, R173, RZ, 0x3c, !PT ;  /* 0x000000ad0a0a7212 */ /* 0x000fe400078e3cff */
[----:B------:R-:W-:Y:S02]  /*b060*/  SHF.R.U64 R18, R18, 0x3, RZ ;  /* 0x0000000312127819 */ /* 0x000fe400000012ff */
[----:B------:R-:W-:-:S02]  /*b070*/  LOP3.LUT R171, R46, 0x380, RZ, 0xc0, !PT ;  /* 0x000003802eab7812 */ /* 0x000fc400078ec0ff */
[----:B------:R-:W-:Y:S02]  /*b080*/  LOP3.LUT R12, R12, R175, RZ, 0x3c, !PT ;  /* 0x000000af0c0c7212 */ /* 0x000fe400078e3cff */
[----:B------:R-:W-:Y:S02]  /*b090*/  SHF.R.U64 R20, R20, 0x3, RZ ;  /* 0x0000000314147819 */ /* 0x000fe400000012ff */
[----:B------:R-:W-:Y:S02]  /*b0a0*/  LOP3.LUT R173, R54, 0x380, RZ, 0xc0, !PT ;  /* 0x0000038036ad7812 */ /* 0x000fe400078ec0ff */
[----:B------:R-:W-:Y:S02]  /*b0b0*/  SHF.R.U64 R30, R30, 0x3, RZ ;  /* 0x000000031e1e7819 */ /* 0x000fe400000012ff */
[----:B------:R-:W-:Y:S02]  /*b0c0*/  LOP3.LUT R175, R62, 0x380, RZ, 0xc0, !PT ;  /* 0x000003803eaf7812 */ /* 0x000fe400078ec0ff */
[----:B------:R-:W-:-:S02]  /*b0d0*/  MOV R94, R94 ;  /* 0x0000005e005e7202 */ /* 0x000fc40000000f00 */
[----:B------:R-:W-:Y:S02]  /*b0e0*/  IADD3.X R63, RZ, R95, RZ, P6, !PT ;  /* 0x0000005fff3f7210 */ /* 0x000fe400037fe4ff */
[----:B------:R-:W-:Y:S01]  /*b0f0*/  LOP3.LUT R14, R14, R177, RZ, 0x3c, !PT ;  /* 0x000000b10e0e7212 */ /* 0x000fe200078e3cff */
[----:B------:R-:W-:Y:S01]  /*b100*/  STSM.16.M88.4 [R94], R24 ;  /* 0x000000185e007844 */ /* 0x000fe20000000200 */
[----:B------:R-:W-:Y:S02]  /*b110*/  SHF.R.U64 R169, R169, 0x3, RZ ;  /* 0x00000003a9a97819 */ /* 0x000fe400000012ff */
[----:B------:R-:W-:Y:S02]  /*b120*/  LOP3.LUT R70, R4, 0x380, RZ, 0xc0, !PT ;  /* 0x0000038004467812 */ /* 0x000fe400078ec0ff */
[----:B------:R-:W-:Y:S02]  /*b130*/  MOV R7, R6 ;  /* 0x0000000600077202 */ /* 0x000fe40000000f00 */
[----:B------:R-:W-:-:S02]  /*b140*/  LOP3.LUT R18, R18, R179, RZ, 0x3c, !PT ;  /* 0x000000b312127212 */ /* 0x000fc400078e3cff */
[----:B------:R-:W-:Y:S01]  /*b150*/  SHF.R.U64 R171, R171, 0x3, RZ ;  /* 0x00000003abab7819 */ /* 0x000fe200000012ff */
[----:B------:R0:W-:Y:S01]  /*b160*/  STSM.16.M88.4 [R7], R32 ;  /* 0x0000002007007844 */ /* 0x0001e20000000200 */
[----:B------:R-:W-:Y:S02]  /*b170*/  LOP3.LUT R95, R78, 0x380, RZ, 0xc0, !PT ;  /* 0x000003804e5f7812 */ /* 0x000fe400078ec0ff */
[----:B------:R-:W-:Y:S02]  /*b180*/  MOV R8, R8 ;  /* 0x0000000800087202 */ /* 0x000fe40000000f00 */
[----:B------:R-:W-:Y:S02]  /*b190*/  F2FP.BF16.F32.PACK_AB R56, R57, R56 ;  /* 0x000000383938723e */ /* 0x000fe400000010ff */
[----:B------:R-:W-:Y:S01]  /*b1a0*/  LOP3.LUT R20, R20, R181, RZ, 0x3c, !PT ;  /* 0x000000b514147212 */ /* 0x000fe200078e3cff */
[----:B------:R-:W-:Y:S01]  /*b1b0*/  STSM.16.M88.4 [R8], R40 ;  /* 0x0000002808007844 */ /* 0x000fe20000000200 */
[----:B------:R-:W-:-:S02]  /*b1c0*/  SHF.R.U64 R173, R173, 0x3, RZ ;  /* 0x00000003adad7819 */ /* 0x000fc400000012ff */
[----:B------:R-:W-:Y:S02]  /*b1d0*/  LOP3.LUT R165, R167, 0x380, RZ, 0xc0, !PT ;  /* 0x00000380a7a57812 */ /* 0x000fe400078ec0ff */
[----:B------:R-:W-:Y:S02]  /*b1e0*/  MOV R10, R10 ;  /* 0x0000000a000a7202 */ /* 0x000fe40000000f00 */
[----:B------:R-:W-:Y:S02]  /*b1f0*/  F2FP.BF16.F32.PACK_AB R50, R53, R52 ;  /* 0x000000343532723e */ /* 0x000fe400000010ff */
[----:B------:R-:W-:Y:S02]  /*b200*/  F2FP.BF16.F32.PACK_AB R51, R158, R51 ;  /* 0x000000339e33723e */ /* 0x000fe400000010ff */
[----:B------:R-:W-:Y:S02]  /*b210*/  F2FP.BF16.F32.PACK_AB R57, R157, R58 ;  /* 0x0000003a9d39723e */ /* 0x000fe400000010ff */
[----:B------:R-:W-:Y:S01]  /*b220*/  F2FP.BF16.F32.PACK_AB R64, R65, R64 ;  /* 0x000000404140723e */ /* 0x000fe200000010ff */
[----:B------:R1:W-:Y:S01]  /*b230*/  STSM.16.M88.4 [R10], R48 ;  /* 0x000000300a007844 */ /* 0x0003e20000000200 */
[----:B------:R-:W-:-:S02]  /*b240*/  LOP3.LUT R30, R30, R183, RZ, 0x3c, !PT ;  /* 0x000000b71e1e7212 */ /* 0x000fc400078e3cff */
[----:B------:R-:W-:Y:S02]  /*b250*/  SHF.R.U64 R175, R175, 0x3, RZ ;  /* 0x00000003afaf7819 */ /* 0x000fe400000012ff */
        /* <DEDUP_REMOVED lines=14> */
[----:B------:R-:W-:-:S02]  /*b340*/  R2UR UR12, R218 ;  /* 0x00000000da0c72ca */ /* 0x000fc400000e0000 */
[----:B------:R-:W-:Y:S02]  /*b350*/  R2UR UR11, R215 ;  /* 0x00000000d70b72ca */ /* 0x000fe400000e0000 */
[----:B------:R-:W-:Y:S02]  /*b360*/  LOP3.LUT R46, R171, R46, RZ, 0x3c, !PT ;  /* 0x0000002eab2e7212 */ /* 0x000fe400078e3cff */
[----:B------:R-:W-:Y:S02]  /*b370*/  SHF.R.U64 R95, R95, 0x3, RZ ;  /* 0x000000035f5f7819 */ /* 0x000fe400000012ff */
[----:B------:R-:W-:Y:S02]  /*b380*/  MOV R18, R18 ;  /* 0x0000001200127202 */ /* 0x000fe40000000f00 */
[----:B------:R-:W-:Y:S02]  /*b390*/  F2FP.BF16.F32.PACK_AB R74, R77, R76 ;  /* 0x0000004c4d4a723e */ /* 0x000fe400000010ff */
[----:B------:R-:W-:Y:S01]  /*b3a0*/  F2FP.BF16.F32.PACK_AB R75, R152, R75 ;  /* 0x0000004b984b723e */ /* 0x000fe200000010ff */
[----:B------:R-:W3:Y:S01]  /*b3b0*/  LDC R76, c[0x0][0xbe8] ;  /* 0x0002fa00ff4c7b82 */ /* 0x000ee20000000800 */
[----:B------:R-:W-:Y:S01]  /*b3c0*/  F2FP.BF16.F32.PACK_AB R81, R3, R82 ;  /* 0x000000520351723e */ /* 0x000fe200000010ff */
[----:B------:R-:W-:Y:S01]  /*b3d0*/  USHF.L.U64.HI UR15, UR11, 0x2, UR12 ;  /* 0x000000020b0f7899 */ /* 0x000fe2000801020c */
[----:B------:R-:W-:Y:S01]  /*b3e0*/  LOP3.LUT R54, R173, R54, RZ, 0x3c, !PT ;  /* 0x00000036ad367212 */ /* 0x000fe200078e3cff */
[----:B------:R2:W-:Y:S01]  /*b3f0*/  STSM.16.M88.4 [R18], R72 ;  /* 0x0000004812007844 */ /* 0x0005e20000000200 */
[----:B------:R-:W-:Y:S01]  /*b400*/  SHF.R.U64 R28, R165, 0x3, RZ ;  /* 0x00000003a51c7819 */ /* 0x000fe200000012ff */
[----:B------:R-:W-:Y:S01]  /*b410*/  ULDC.64 UR12, c[0x0][0xc00] ;  /* 0x00030000000c7ab9 */ /* 0x000fe20000000a00 */
[----:B------:R-:W-:Y:S01]  /*b420*/  MOV R20, R20 ;  /* 0x0000001400147202 */ /* 0x000fe20000000f00 */
[----:B------:R-:W-:Y:S01]  /*b430*/  UISETP.NE.U32.AND UP0, UPT, UR12, URZ, UPT ;  /* 0x0000003f0c00728c */ /* 0x000fe2000bf05070 */
[----:B------:R-:W-:Y:S01]  /*b440*/  F2FP.BF16.F32.PACK_AB R82, R85, R84 ;  /* 0x000000545552723e */ /* 0x000fe200000010ff */
[----:B------:R-:W-:Y:S01]  /*b450*/  USHF.L.U32 UR14, UR11, 0x2, URZ ;  /* 0x000000020b0e7899 */ /* 0x000fe2000800063f */
[----:B------:R-:W-:Y:S01]  /*b460*/  F2FP.BF16.F32.PACK_AB R83, R83, R86 ;  /* 0x000000565353723e */ /* 0x000fe200000010ff */
[----:B------:R-:W-:Y:S01]  /*b470*/  UISETP.NE.AND.EX UP0, UPT, UR13, URZ, UPT, UP0 ;  /* 0x0000003f0d00728c */ /* 0x000fe2000bf05300 */
[----:B------:R-:W-:Y:S01]  /*b480*/  F2FP.BF16.F32.PACK_AB R96, R97, R96 ;  /* 0x000000606160723e */ /* 0x000fe200000010ff */
[----:B------:R-:W-:Y:S01]  /*b490*/  UIADD3 UR4, UP1, UR14, UR12, URZ ;  /* 0x0000000c0e047290 */ /* 0x000fe2000ff3e03f */
[----:B------:R-:W-:Y:S01]  /*b4a0*/  LOP3.LUT R62, R175, R62, RZ, 0x3c, !PT ;  /* 0x0000003eaf3e7212 */ /* 0x000fe200078e3cff */
[----:B------:R2:W-:Y:S01]  /*b4b0*/  STSM.16.M88.4 [R20], R80 ;  /* 0x0000005014007844 */ /* 0x0005e20000000200 */
[----:B------:R-:W-:Y:S01]  /*b4c0*/  MOV R30, R30 ;  /* 0x0000001e001e7202 */ /* 0x000fe20000000f00 */
[----:B------:R-:W-:Y:S01]  /*b4d0*/  UIADD3.X UR11, UR15, UR13, URZ, UP1, !UPT ;  /* 0x0000000d0f0b7290 */ /* 0x000fe20008ffe43f */
[----:B------:R-:W-:-:S02]  /*b4e0*/  F2FP.BF16.F32.PACK_AB R84, R89, R88 ;  /* 0x000000585954723e */ /* 0x000fc400000010ff */
[----:B------:R-:W-:Y:S01]  /*b4f0*/  F2FP.BF16.F32.PACK_AB R85, R91, R90 ;  /* 0x0000005a5b55723e */ /* 0x000fe200000010ff */
[----:B------:R-:W-:Y:S01]  /*b500*/  ULDC.64 UR12, c[0x0][0xc08] ;  /* 0x00030200000c7ab9 */ /* 0x000fe20000000a00 */
[----:B------:R-:W-:Y:S02]  /*b510*/  F2FP.BF16.F32.PACK_AB R86, R93, R92 ;  /* 0x0000005c5d56723e */ /* 0x000fe400000010ff */
[----:B------:R-:W-:Y:S02]  /*b520*/  F2FP.BF16.F32.PACK_AB R87, R166, R87 ;  /* 0x00000057a657723e */ /* 0x000fe400000010ff */
[----:B------:R-:W-:Y:S02]  /*b530*/  F2FP.BF16.F32.PACK_AB R97, R99, R98 ;  /* 0x000000626361723e */ /* 0x000fe400000010ff */
[----:B------:R-:W-:Y:S01]  /*b540*/  F2FP.BF16.F32.PACK_AB R104, R105, R104 ;  /* 0x000000686968723e */ /* 0x000fe200000010ff */
[----:B------:R2:W-:Y:S01]  /*b550*/  STSM.16.M88.4 [R30], R84 ;  /* 0x000000541e007844 */ /* 0x0005e20000000200 */
[----:B------:R-:W-:-:S02]  /*b560*/  LOP3.LUT R70, R29, R4, RZ, 0x3c, !PT ;  /* 0x000000041d467212 */ /* 0x000fc400078e3cff */
[----:B------:R-:W-:Y:S02]  /*b570*/  MOV R38, R38 ;  /* 0x0000002600267202 */ /* 0x000fe40000000f00 */
        /* <DEDUP_REMOVED lines=19> */
[----:B------:R-:W-:-:S02]  /*b6b0*/  MOV R62, R62 ;  /* 0x0000003e003e7202 */ /* 0x000fc40000000f00 */
[----:B------:R-:W-:Y:S02]  /*b6c0*/  F2FP.BF16.F32.PACK_AB R122, R125, R124 ;  /* 0x0000007c7d7a723e */ /* 0x000fe400000010ff */
[----:B------:R-:W-:Y:S02]  /*b6d0*/  F2FP.BF16.F32.PACK_AB R123, R127, R126 ;  /* 0x0000007e7f7b723e */ /* 0x000fe400000010ff */
[----:B------:R-:W-:Y:S02]  /*b6e0*/  F2FP.BF16.F32.PACK_AB R129, R131, R130 ;  /* 0x000000828381723e */ /* 0x000fe400000010ff */
[----:B------:R-:W-:Y:S01]  /*b6f0*/  F2FP.BF16.F32.PACK_AB R136, R137, R136 ;  /* 0x000000888988723e */ /* 0x000fe200000010ff */
[----:B------:R2:W-:Y:S01]  /*b700*/  STSM.16.M88.4 [R62], R120 ;  /* 0x000000783e007844 */ /* 0x0005e20000000200 */
[----:B------:R-:W-:Y:S02]  /*b710*/  MOV R70, R70 ;  /* 0x0000004600467202 */ /* 0x000fe40000000f00 */
[----:B------:R-:W-:-:S02]  /*b720*/  F2FP.BF16.F32.PACK_AB R130, R133, R132 ;  /* 0x000000848582723e */ /* 0x000fc400000010ff */
[----:B------:R-:W-:Y:S02]  /*b730*/  F2FP.BF16.F32.PACK_AB R131, R135, R134 ;  /* 0x000000868783723e */ /* 0x000fe400000010ff */
[----:B------:R-:W-:Y:S02]  /*b740*/  F2FP.BF16.F32.PACK_AB R137, R139, R138 ;  /* 0x0000008a8b89723e */ /* 0x000fe400000010ff */
[----:B------:R-:W-:Y:S01]  /*b750*/  F2FP.BF16.F32.PACK_AB R144, R145, R144 ;  /* 0x000000909190723e */ /* 0x000fe200000010ff */
[----:B------:R2:W-:Y:S01]  /*b760*/  STSM.16.M88.4 [R70], R128 ;  /* 0x0000008046007844 */ /* 0x0005e20000000200 */
[----:B------:R-:W-:Y:S02]  /*b770*/  MOV R78, R78 ;  /* 0x0000004e004e7202 */ /* 0x000fe40000000f00 */
[----:B------:R-:W-:Y:S02]  /*b780*/  F2FP.BF16.F32.PACK_AB R138, R141, R140 ;  /* 0x0000008c8d8a723e */ /* 0x000fe400000010ff */
[----:B------:R-:W-:-:S02]  /*b790*/  F2FP.BF16.F32.PACK_AB R139, R143, R142 ;  /* 0x0000008e8f8b723e */ /* 0x000fc400000010ff */
[----:B------:R-:W-:Y:S02]  /*b7a0*/  F2FP.BF16.F32.PACK_AB R145, R147, R146 ;  /* 0x000000929391723e */ /* 0x000fe400000010ff */
[----:B------:R-:W-:Y:S01]  /*b7b0*/  MOV R6, R4 ;  /* 0x0000000400067202 */ /* 0x000fe20000000f00 */
[----:B------:R2:W-:Y:S01]  /*b7c0*/  STSM.16.M88.4 [R78], R136 ;  /* 0x000000884e007844 */ /* 0x0005e20000000200 */
[----:B------:R-:W-:Y:S01]  /*b7d0*/  F2FP.BF16.F32.PACK_AB R146, R149, R148 ;  /* 0x000000949592723e */ /* 0x000fe200000010ff */
[----:B------:R-:W-:Y:S01]  /*b7e0*/  IMAD.U32 R4, RZ, RZ, UR4 ;  /* 0x00000004ff047e24 */ /* 0x000fe2000f8e00ff */
[----:B------:R-:W-:Y:S01]  /*b7f0*/  F2FP.BF16.F32.PACK_AB R147, R151, R150 ;  /* 0x000000969793723e */ /* 0x000fe200000010ff */
[----:B------:R-:W-:Y:S01]  /*b800*/  IMAD.U32 R5, RZ, RZ, UR11 ;  /* 0x0000000bff057e24 */ /* 0x000fe2000f8e00ff */
[----:B------:R-:W-:-:S03]  /*b810*/  PLOP3.LUT P0, PT, PT, PT, UP0, 0x80, 0x0 ;  /* 0x000000000000781c */ /* 0x000fc60003f0f008 */
[----:B------:R2:W-:Y:S01]  /*b820*/  STSM.16.M88.4 [R6], R144 ;  /* 0x0000009006007844 */ /* 0x0005e20000000200 */
[----:B------:R-:W-:Y:S09]  /*b830*/  BAR.SYNC.DEFER_BLOCKING 0x1, 0x100 ;  /* 0x0044000000007b1d */ /* 0x000ff20000010000 */
[----:B------:R-:W4:Y:S01]  /*b840*/  @P0 LDG.E R3, desc[UR36][R4.64] ;  /* 0x0000002404030981 */ /* 0x000f22000c1e1900 */
[----:B------:R-:W-:Y:S01]  /*b850*/  UISETP.NE.U32.AND UP1, UPT, UR12, URZ, UPT ;  /* 0x0000003f0c00728c */ /* 0x000fe2000bf25070 */
[----:B---3--:R-:W-:Y:S01]  /*b860*/  ISETP.NE.AND P1, PT, R76, 0x1, PT ;  /* 0x000000014c00780c */ /* 0x008fe20003f25270 */
[----:B------:R-:W-:Y:S01]  /*b870*/  ULDC UR11, c[0x0][0xa88] ;  /* 0x0002a200000b7ab9 */ /* 0x000fe20000000800 */
[----:B------:R-:W-:Y:S01]  /*b880*/  UMOV UR4, URZ ;  /* 0x0000003f00047c82 */ /* 0x000fe20008000000 */
[----:B------:R-:W-:-:S06]  /*b890*/  UISETP.NE.AND.EX UP1, UPT, UR13, URZ, UPT, UP1 ;  /* 0x0000003f0d00728c */ /* 0x000fcc000bf25310 */
[----:B------:R-:W-:-:S04]  /*b8a0*/  PLOP3.LUT P2, PT, PT, PT, UP1, 0x80, 0x0 ;  /* 0x000000000000781c */ /* 0x000fc80003f4f018 */
[----:B0-----:R-:W0:Y:S01]  /*b8b0*/  @P1 LDC R7, c[0x0][0xbec] ;  /* 0x0002fb00ff071b82 */ /* 0x001e220000000800 */
[----:B------:R-:W-:-:S04]  /*b8c0*/  @UP1 UIADD3 UR12, UP2, UR14, UR12, URZ ;  /* 0x0000000c0e0c1290 */ /* 0x000fc8000ff5e03f */
[----:B------:R-:W-:Y:S02]  /*b8d0*/  @UP1 UIADD3.X UR13, UR15, UR13, URZ, UP2, !UPT ;  /* 0x0000000d0f0d1290 */ /* 0x000fe400097fe43f */
[----:B-1----:R-:W-:Y:S01]  /*b8e0*/  IMAD.U32 R10, RZ, RZ, UR12 ;  /* 0x0000000cff0a7e24 */ /* 0x002fe2000f8e00ff */
[----:B------:R-:W1:Y:S03]  /*b8f0*/  @P1 LDC R9, c[0x0][0xbf0] ;  /* 0x0002fc00ff091b82 */ /* 0x000e660000000800 */
[----:B------:R-:W-:Y:S02]  /*b900*/  MOV R11, UR13 ;  /* 0x0000000d000b7c02 */ /* 0x000fe40008000f00 */
[----:B----4-:R-:W-:Y:S01]  /*b910*/  @P0 R2UR UR4, R3 ;  /* 0x00000000030402ca */ /* 0x010fe200000e0000 */
[----:B------:R-:W-:-:S06]  /*b920*/  IMAD.U32 R3, RZ, RZ, UR11 ;  /* 0x0000000bff037e24 */ /* 0x000fcc000f8e00ff */
[----:B------:R2:W5:Y:S01]  /*b930*/  @P2 LDG.E R3, desc[UR36][R10.64] ;  /* 0x000000240a032981 */ /* 0x000562000c1e1900 */
[----:B01----:R-:W-:Y:S07]  /*b940*/  @P2 BRA `(.L_x_211) ;  /* 0x0000000000102947 */ /* 0x003fee0003800000 */
[----:B------:R-:W-:Y:S05]  /*b950*/  @!P0 BRA `(.L_x_211) ;  /* 0x00000000000c8947 */ /* 0x000fea0003800000 */
[----:B--2---:R-:W2:Y:S04]  /*b960*/  LDG.E R6, desc[UR36][R4.64] ;  /* 0x0000002404067981 */ /* 0x004ea8000c1e1900 */
[----:B-----5:R-:W2:Y:S02]  /*b970*/  LDG.E R3, desc[UR36][R4.64+0x4] ;  /* 0x0000042404037981 */ /* 0x020ea4000c1e1900 */
[----:B--2---:R-:W-:-:S07]  /*b980*/  IMAD.IADD R3, R3, 0x1, -R6 ;  /* 0x0000000103037824 */ /* 0x004fce00078e0a06 */
.L_x_211:
[----:B------:R-:W-:Y:S01]  /*b990*/  R2UR UR22, R214 ;  /* 0x00000000d61672ca */ /* 0x000fe200000e0000 */
[----:B------:R-:W-:Y:S01]  /*b9a0*/  ULDC.64 UR16, c[0x0][0xb90] ;  /* 0x0002e40000107ab9 */ /* 0x000fe20000000a00 */
[----:B------:R-:W-:Y:S01]  /*b9b0*/  R2UR UR21, R216 ;  /* 0x00000000d81572ca */ /* 0x000fe200000e0000 */
[----:B------:R-:W-:Y:S01]  /*b9c0*/  USHF.R.S32.HI UR13, URZ, 0x1f, UR4 ;  /* 0x0000001f3f0d7899 */ /* 0x000fe20008011404 */
[----:B------:R-:W-:Y:S01]  /*b9d0*/  R2UR UR20, R218 ;  /* 0x00000000da1472ca */ /* 0x000fe200000e0000 */
[----:B------:R-:W-:Y:S01]  /*b9e0*/  UMOV UR12, UR4 ;  /* 0x00000004000c7c82 */ /* 0x000fe20008000000 */
[----:B------:R-:W-:Y:S01]  /*b9f0*/  R2UR UR19, R215 ;  /* 0x00000000d71372ca */ /* 0x000fe200000e0000 */
[----:B-----5:R-:W-:-:S06]  /*ba00*/  IMAD R79, R3, R76, RZ ;  /* 0x0000004c034f7224 */ /* 0x020fcc00078e02ff */
[----:B------:R-:W-:Y:S02]  /*ba10*/  USHF.R.S32.HI UR18, URZ, 0x1f, UR22 ;  /* 0x0000001f3f127899 */ /* 0x000fe40008011416 */
[----:B------:R-:W-:Y:S01]  /*ba20*/  IMAD.U32 R5, RZ, RZ, UR21 ;  /* 0x00000015ff057e24 */ /* 0x000fe2000f8e00ff */
[----:B------:R-:W-:Y:S02]  /*ba30*/  UIMAD.WIDE.U32 UR14, UR22, UR16, UR12 ;  /* 0x00000010160e72a5 */ /* 0x000fe4000f8e000c */
[----:B------:R-:W-:Y:S01]  /*ba40*/  UIMAD UR11, UR18, UR16, URZ ;  /* 0x00000010120b72a4 */ /* 0x000fe2000f8e023f */
[----:B------:R-:W-:Y:S01]  /*ba50*/  IMAD R8, R5, 0x80, R224 ;  /* 0x0000008005087824 */ /* 0x000fe200078e02e0 */
[----:B------:R-:W-:Y:S01]  /*ba60*/  USEL UR20, UR20, URZ, !UP0 ;  /* 0x0000003f14147287 */ /* 0x000fe2000c000000 */
[----:B------:R-:W-:Y:S01]  /*ba70*/  IMAD.MOV.U32 R5, RZ, RZ, 0x2 ;  /* 0x00000002ff057424 */ /* 0x000fe200078e00ff */
[----:B------:R-:W-:Y:S01]  /*ba80*/  UIMAD UR11, UR22, UR17, UR11 ;  /* 0x00000011160b72a4 */ /* 0x000fe2000f8e020b */
[----:B------:R-:W-:Y:S01]  /*ba90*/  @P1 IMAD.HI.U32 R4, R8, R7, RZ ;  /* 0x0000000708041227 */ /* 0x000fe200078e00ff */
[----:B------:R-:W-:Y:S01]  /*baa0*/  USEL UR19, UR19, URZ, !UP0 ;  /* 0x0000003f13137287 */ /* 0x000fe2000c000000 */
[----:B------:R-:W-:-:S02]  /*bab0*/  ULDC.64 UR16, c[0x0][0xb98] ;  /* 0x0002e60000107ab9 */ /* 0x000fc40000000a00 */
[----:B--2---:R-:W-:Y:S01]  /*bac0*/  IMAD.MOV.U32 R6, RZ, RZ, R8 ;  /* 0x000000ffff067224 */ /* 0x004fe200078e0008 */
[----:B------:R-:W-:Y:S01]  /*bad0*/  UIADD3 UR15, UR15, UR11, URZ ;  /* 0x0000000b0f0f7290 */ /* 0x000fe2000fffe03f */
[----:B------:R-:W-:Y:S01]  /*bae0*/  @P1 SHF.R.U32.HI R6, RZ, R9, R4 ;  /* 0x00000009ff061219 */ /* 0x000fe20000011604 */
[----:B------:R-:W-:Y:S01]  /*baf0*/  UIMAD UR11, UR20, UR16, URZ ;  /* 0x00000010140b72a4 */ /* 0x000fe2000f8e023f */
[----:B------:R-:W-:Y:S01]  /*bb00*/  IMAD R4, R217, 0x40, R17 ;  /* 0x00000040d9047824 */ /* 0x000fe200078e0211 */
[----:B------:R-:W-:Y:S01]  /*bb10*/  UIMAD.WIDE.U32 UR14, UR19, UR16, UR14 ;  /* 0x00000010130e72a5 */ /* 0x000fe2000f8e000e */
[--C-:B------:R-:W-:Y:S01]  /*bb20*/  SHF.R.S32.HI R7, RZ, 0x1f, R6.reuse ;  /* 0x0000001fff077819 */ /* 0x100fe20000011406 */
[----:B------:R-:W-:Y:S01]  /*bb30*/  UIMAD UR11, UR19, UR17, UR11 ;  /* 0x00000011130b72a4 */ /* 0x000fe2000f8e020b */
[----:B------:R-:W-:Y:S02]  /*bb40*/  IMAD.MOV R9, RZ, RZ, -R6 ;  /* 0x000000ffff097224 */ /* 0x000fe400078e0a06 */
[----:B------:R-:W-:Y:S01]  /*bb50*/  IMAD.WIDE R4, R4, R5, UR8 ;  /* 0x0000000804047e25 */ /* 0x000fe2000f8e0205 */
[----:B------:R-:W-:Y:S01]  /*bb60*/  IADD3 R6, P0, R6, UR14, RZ ;  /* 0x0000000e06067c10 */ /* 0x000fe2000ff1e0ff */
[----:B------:R-:W-:-:S02]  /*bb70*/  ULDC.64 UR8, c[0x0][0xb88] ;  /* 0x0002e20000087ab9 */ /* 0x000fc40000000a00 */
[----:B------:R-:W-:Y:S01]  /*bb80*/  IMAD R9, R76, R9, R8 ;  /* 0x000000094c097224 */ /* 0x000fe200078e0208 */
[----:B------:R-:W-:Y:S02]  /*bb90*/  MOV R8, UR11 ;  /* 0x0000000b00087c02 */ /* 0x000fe40008000f00 */
[C---:B------:R-:W-:Y:S02]  /*bba0*/  IADD3 R11, P5, R4.reuse, 0x1000, RZ ;  /* 0x00001000040b7810 */ /* 0x040fe40007fbe0ff */
[----:B------:R-:W-:Y:S01]  /*bbb0*/  IADD3.X R7, R7, UR15, R8, P0, !PT ;  /* 0x0000000f07077c10 */ /* 0x000fe200087fe408 */
[----:B------:R-:W-:Y:S01]  /*bbc0*/  ULDC.64 UR14, c[0x0][0xaa0] ;  /* 0x0002a800000e7ab9 */ /* 0x000fe20000000a00 */
[----:B------:R-:W-:Y:S02]  /*bbd0*/  LOP3.LUT R10, R11, 0x380, RZ, 0xc0, !PT ;  /* 0x000003800b0a7812 */ /* 0x000fe400078ec0ff */
[----:B------:R-:W-:Y:S01]  /*bbe0*/  SHF.R.S32.HI R8, RZ, 0x1f, R9 ;  /* 0x0000001fff087819 */ /* 0x000fe20000011409 */
[----:B------:R-:W-:Y:S01]  /*bbf0*/  IMAD.WIDE.U32 R6, R9, UR8, R6 ;  /* 0x0000000809067c25 */ /* 0x000fe2000f8e0006 */
[----:B------:R-:W-:-:S02]  /*bc00*/  IADD3 R25, P0, R4, 0x3000, RZ ;  /* 0x0000300004197810 */ /* 0x000fc40007f1e0ff */
[----:B------:R-:W-:Y:S01]  /*bc10*/  IADD3 R29, P3, R4, 0x4000, RZ ;  /* 0x00004000041d7810 */ /* 0x000fe20007f7e0ff */
[----:B------:R-:W-:Y:S01]  /*bc20*/  IMAD R14, R8, UR8, RZ ;  /* 0x00000008080e7c24 */ /* 0x000fe2000f8e02ff */
[----:B------:R-:W-:Y:S02]  /*bc30*/  SHF.R.U64 R10, R10, 0x3, RZ ;  /* 0x000000030a0a7819 */ /* 0x000fe400000012ff */
[----:B------:R-:W-:Y:S02]  /*bc40*/  LOP3.LUT R24, R25, 0x380, RZ, 0xc0, !PT ;  /* 0x0000038019187812 */ /* 0x000fe400078ec0ff */
[----:B------:R-:W-:Y:S02]  /*bc50*/  IADD3 R33, P2, R4, 0x5000, RZ ;  /* 0x0000500004217810 */ /* 0x000fe40007f5e0ff */
[----:B------:R-:W-:Y:S02]  /*bc60*/  LOP3.LUT R28, R29, 0x380, RZ, 0xc0, !PT ;  /* 0x000003801d1c7812 */ /* 0x000fe400078ec0ff */
[----:B------:R-:W-:Y:S01]  /*bc70*/  LOP3.LUT R8, R10, R11, RZ, 0x3c, !PT ;  /* 0x0000000b0a087212 */ /* 0x000fe200078e3cff */
[----:B------:R-:W-:Y:S01]  /*bc80*/  IMAD R11, R9, UR9, R14 ;  /* 0x00000009090b7c24 */ /* 0x000fe2000f8e020e */
[----:B------:R-:W-:Y:S01]  /*bc90*/  SHF.R.U64 R24, R24, 0x3, RZ ;  /* 0x0000000318187819 */ /* 0x000fe200000012ff */
[----:B------:R-:W-:Y:S01]  /*bca0*/  ULDC.64 UR8, c[0x0][0xb50] ;  /* 0x0002d40000087ab9 */ /* 0x000fe20000000a00 */
[----:B------:R-:W-:Y:S01]  /*bcb0*/  LOP3.LUT R32, R33, 0x380, RZ, 0xc0, !PT ;  /* 0x0000038021207812 */ /* 0x000fe200078ec0ff */
[----:B------:R-:W-:Y:S01]  /*bcc0*/  IMAD.IADD R7, R7, 0x1, R11 ;  /* 0x0000000107077824 */ /* 0x000fe200078e020b */
[----:B------:R-:W-:Y:S01]  /*bcd0*/  SHF.R.U64 R28, R28, 0x3, RZ ;  /* 0x000000031c1c7819 */ /* 0x000fe200000012ff */
[----:B------:R-:W-:Y:S01]  /*bce0*/  IMAD.X R9, RZ, RZ, R5, P5 ;  /* 0x000000ffff097224 */ /* 0x000fe200028e0605 */
[----:B------:R-:W-:-:S02]  /*bcf0*/  LEA R11, P6, R6, UR8, 0x2 ;  /* 0x00000008060b7c11 */ /* 0x000fc4000f8c10ff */
[----:B------:R-:W-:Y:S01]  /*bd00*/  LOP3.LUT R24, R24, R25, RZ, 0x3c, !PT ;  /* 0x0000001918187212 */ /* 0x000fe200078e3cff */
[--C-:B------:R-:W-:Y:S01]  /*bd10*/  IMAD.X R25, RZ, RZ, R5.reuse, P0 ;  /* 0x000000ffff197224 */ /* 0x100fe200000e0605 */
[----:B------:R-:W-:Y:S01]  /*bd20*/  SHF.R.U64 R32, R32, 0x3, RZ ;  /* 0x0000000320207819 */ /* 0x000fe200000012ff */
[----:B------:R-:W-:Y:S01]  /*bd30*/  SHFL.IDX PT, R18, R11, RZ, 0x1c1f ;  /* 0x001c1fff0b127589 */ /* 0x000fe200000e0000 */
[----:B------:R-:W-:Y:S01]  /*bd40*/  LOP3.LUT R28, R28, R29, RZ, 0x3c, !PT ;  /* 0x0000001d1c1c7212 */ /* 0x000fe200078e3cff */
[----:B------:R-:W-:Y:S01]  /*bd50*/  IMAD.X R29, RZ, RZ, R5, P3 ;  /* 0x000000ffff1d7224 */ /* 0x000fe200018e0605 */
[C---:B------:R-:W-:Y:S01]  /*bd60*/  IADD3 R57, P0, R4.reuse, 0x9000, RZ ;  /* 0x0000900004397810 */ /* 0x040fe20007f1e0ff */
[----:B------:R-:W-:Y:S01]  /*bd70*/  SHFL.IDX PT, R20, R11, 0x1, 0x1c1f ;  /* 0x003c1f000b147f89 */ /* 0x000fe200000e0000 */
[----:B------:R-:W-:Y:S02]  /*bd80*/  IADD3 R45, P3, R4, 0xa000, RZ ;  /* 0x0000a000042d7810 */ /* 0x000fe40007f7e0ff */
[----:B------:R-:W-:Y:S01]  /*bd90*/  LEA.HI.X R14, R6, UR9, R7, 0x2, P6 ;  /* 0x00000009060e7c11 */ /* 0x000fe2000b0f1407 */
[----:B------:R-:W-:Y:S01]  /*bda0*/  IMAD.U32 R7, RZ, RZ, UR21 ;  /* 0x00000015ff077e24 */ /* 0x000fe2000f8e00ff */
[----:B------:R-:W-:Y:S01]  /*bdb0*/  LOP3.LUT R32, R32, R33, RZ, 0x3c, !PT ;  /* 0x0000002120207212 */ /* 0x000fe200078e3cff */
[----:B------:R-:W-:Y:S01]  /*bdc0*/  IMAD.X R33, RZ, RZ, R5, P2 ;  /* 0x000000ffff217224 */ /* 0x000fe200010e0605 */
[----:B------:R-:W-:Y:S01]  /*bdd0*/  LOP3.LUT R56, R57, 0x380, RZ, 0xc0, !PT ;  /* 0x0000038039387812 */ /* 0x000fe200078ec0ff */
[----:B------:R-:W0:Y:S01]  /*bde0*/  SHFL.IDX PT, R19, R14, RZ, 0x1c1f ;  /* 0x001c1fff0e137589 */ /* 0x000e2200000e0000 */
[----:B------:R-:W-:Y:S01]  /*bdf0*/  IADD3 R49, P2, R4, 0xb000, RZ ;  /* 0x0000b00004317810 */ /* 0x000fe20007f5e0ff */
[----:B------:R-:W-:Y:S01]  /*be00*/  IMAD R26, R7, 0x80, R222 ;  /* 0x00000080071a7824 */ /* 0x000fe200078e02de */
[----:B------:R-:W-:Y:S01]  /*be10*/  LOP3.LUT R44, R45, 0x380, RZ, 0xc0, !PT ;  /* 0x000003802d2c7812 */ /* 0x000fe200078ec0ff */
[----:B------:R-:W1:Y:S01]  /*be20*/  SHFL.IDX PT, R21, R14, 0x1, 0x1c1f ;  /* 0x003c1f000e157f89 */ /* 0x000e6200000e0000 */
[----:B------:R-:W-:Y:S01]  /*be30*/  SHF.R.U64 R56, R56, 0x3, RZ ;  /* 0x0000000338387819 */ /* 0x000fe200000012ff */
[----:B------:R-:W-:Y:S01]  /*be40*/  VIADD R6, R26, 0x8 ;  /* 0x000000081a067836 */ /* 0x000fe20000000000 */
[----:B------:R-:W-:-:S02]  /*be50*/  LOP3.LUT R48, R49, 0x380, RZ, 0xc0, !PT ;  /* 0x0000038031307812 */ /* 0x000fc400078ec0ff */
[----:B------:R-:W-:Y:S02]  /*be60*/  SHF.R.U64 R44, R44, 0x3, RZ ;  /* 0x000000032c2c7819 */ /* 0x000fe400000012ff */
[----:B------:R-:W-:Y:S01]  /*be70*/  LOP3.LUT R56, R56, R57, RZ, 0x3c, !PT ;  /* 0x0000003938387212 */ /* 0x000fe200078e3cff */
[--C-:B------:R-:W-:Y:S01]  /*be80*/  IMAD.X R57, RZ, RZ, R5.reuse, P0 ;  /* 0x000000ffff397224 */ /* 0x100fe200000e0605 */
[----:B------:R-:W-:Y:S02]  /*be90*/  SHF.R.U64 R48, R48, 0x3, RZ ;  /* 0x0000000330307819 */ /* 0x000fe400000012ff */
[----:B------:R-:W-:Y:S01]  /*bea0*/  LOP3.LUT R44, R44, R45, RZ, 0x3c, !PT ;  /* 0x0000002d2c2c7212 */ /* 0x000fe200078e3cff */
[----:B------:R-:W-:Y:S01]  /*beb0*/  IMAD.X R45, RZ, RZ, R5, P3 ;  /* 0x000000ffff2d7224 */ /* 0x000fe200018e0605 */
[----:B------:R-:W-:Y:S02]  /*bec0*/  LOP3.LUT P0, RZ, R220, 0x3, RZ, 0xc0, !PT ;  /* 0x00000003dcff7812 */ /* 0x000fe4000780c0ff */
[----:B------:R-:W-:-:S02]  /*bed0*/  IADD3 R10, P3, R4, 0xf000, RZ ;  /* 0x0000f000040a7810 */ /* 0x000fc40007f7e0ff */
[----:B------:R-:W-:Y:S01]  /*bee0*/  LOP3.LUT R48, R48, R49, RZ, 0x3c, !PT ;  /* 0x0000003130307212 */ /* 0x000fe200078e3cff */
[--C-:B------:R-:W-:Y:S01]  /*bef0*/  IMAD.X R49, RZ, RZ, R5.reuse, P2 ;  /* 0x000000ffff317224 */ /* 0x100fe200010e0605 */
[-C--:B------:R-:W-:Y:S02]  /*bf00*/  ISETP.GE.OR P2, PT, R26, R79.reuse, P0 ;  /* 0x0000004f1a00720c */ /* 0x080fe40000746670 */
[----:B------:R-:W-:Y:S01]  /*bf10*/  IADD3 R13, P4, R4, 0x2000, RZ ;  /* 0x00002000040d7810 */ /* 0x000fe20007f9e0ff */
[----:B------:R-:W-:Y:S01]  /*bf20*/  UIMAD UR11, UR13, UR14, URZ ;  /* 0x0000000e0d0b72a4 */ /* 0x000fe2000f8e023f */
[----:B------:R-:W-:Y:S02]  /*bf30*/  LOP3.LUT R3, R10, 0x380, RZ, 0xc0, !PT ;  /* 0x000003800a037812 */ /* 0x000fe400078ec0ff */
[----:B------:R-:W-:Y:S01]  /*bf40*/  IADD3 R41, P5, R4, 0x7000, RZ ;  /* 0x0000700004297810 */ /* 0x000fe20007fbe0ff */
[----:B------:R-:W-:Y:S01]  /*bf50*/  UIMAD.WIDE.U32 UR8, UR4, UR14, URZ ;  /* 0x0000000e040872a5 */ /* 0x000fe2000f8e003f */
[----:B------:R-:W-:Y:S01]  /*bf60*/  ISETP.GE.OR P0, PT, R6, R79, P0 ;  /* 0x0000004f0600720c */ /* 0x000fe20000706670 */
[----:B------:R-:W-:Y:S01]  /*bf70*/  ULDC.64 UR12, c[0x0][0xae8] ;  /* 0x0002ba00000c7ab9 */ /* 0x000fe20000000a00 */
[----:B------:R-:W-:Y:S01]  /*bf80*/  SHF.R.U64 R3, R3, 0x3, RZ ;  /* 0x0000000303037819 */ /* 0x000fe200000012ff */
[----:B------:R-:W-:Y:S01]  /*bf90*/  IMAD.X R53, RZ, RZ, R5, P3 ;  /* 0x000000ffff357224 */ /* 0x000fe200018e0605 */
[----:B------:R-:W-:Y:S01]  /*bfa0*/  LOP3.LUT R12, R13, 0x380, RZ, 0xc0, !PT ;  /* 0x000003800d0c7812 */ /* 0x000fe200078ec0ff */
[----:B0-----:R0:W-:Y:S01]  /*bfb0*/  @!P2 ST.E desc[UR36][R18.64], R0 ;  /* 0x000000001200a985 */ /* 0x0011e2000c101924 */
[----:B------:R-:W-:-:S02]  /*bfc0*/  LOP3.LUT R52, R3, R10, RZ, 0x3c, !PT ;  /* 0x0000000a03347212 */ /* 0x000fc400078e3cff */
[----:B------:R-:W2:Y:S01]  /*bfd0*/  @P1 LDC R3, c[0x0][0xbec] ;  /* 0x0002fb00ff031b82 */ /* 0x000ea20000000800 */
[----:B------:R-:W-:Y:S02]  /*bfe0*/  SHF.R.U64 R12, R12, 0x3, RZ ;  /* 0x000000030c0c7819 */ /* 0x000fe400000012ff */
[----:B------:R-:W-:Y:S02]  /*bff0*/  IADD3 R37, P6, R4, 0x6000, RZ ;  /* 0x0000600004257810 */ /* 0x000fe40007fde0ff */
[----:B-1----:R1:W-:Y:S01]  /*c000*/  @!P0 ST.E desc[UR36][R20.64], R2 ;  /* 0x0000000214008985 */ /* 0x0023e2000c101924 */
[----:B------:R-:W-:Y:S01]  /*c010*/  LOP3.LUT R12, R12, R13, RZ, 0x3c, !PT ;  /* 0x0000000d0c0c7212 */ /* 0x000fe200078e3cff */
[----:B------:R-:W-:Y:S01]  /*c020*/  IMAD.X R13, RZ, RZ, R5, P4 ;  /* 0x000000ffff0d7224 */ /* 0x000fe200020e0605 */
[----:B------:R-:W-:Y:S01]  /*c030*/  IADD3 R65, P4, R4, 0x8000, RZ ;  /* 0x0000800004417810 */ /* 0x000fe20007f9e0ff */
[----:B------:R-:W-:Y:S01]  /*c040*/  UIMAD UR11, UR4, UR15, UR11 ;  /* 0x0000000f040b72a4 */ /* 0x000fe2000f8e020b */
[----:B------:R-:W-:-:S02]  /*c050*/  LOP3.LUT R36, R37, 0x380, RZ, 0xc0, !PT ;  /* 0x0000038025247812 */ /* 0x000fc400078ec0ff */
[----:B------:R-:W-:Y:S01]  /*c060*/  LOP3.LUT R40, R41, 0x380, RZ, 0xc0, !PT ;  /* 0x0000038029287812 */ /* 0x000fe200078ec0ff */
[----:B0-----:R-:W-:Y:S01]  /*c070*/  IMAD R0, R213, 0x20, R217 ;  /* 0x00000020d5007824 */ /* 0x001fe200078e02d9 */
[----:B------:R-:W-:Y:S02]  /*c080*/  LOP3.LUT R64, R65, 0x380, RZ, 0xc0, !PT ;  /* 0x0000038041407812 */ /* 0x000fe400078ec0ff */
[----:B------:R-:W-:Y:S01]  /*c090*/  LOP3.LUT R7, R4, 0x380, RZ, 0xc0, !PT ;  /* 0x0000038004077812 */ /* 0x000fe200078ec0ff */
[----:B-1----:R-:W0:Y:S01]  /*c0a0*/  @P1 LDC R21, c[0x0][0xbf0] ;  /* 0x0002fc00ff151b82 */ /* 0x002e220000000800 */
[----:B------:R-:W-:Y:S01]  /*c0b0*/  SHF.R.U64 R36, R36, 0x3, RZ ;  /* 0x0000000324247819 */ /* 0x000fe200000012ff */
[----:B------:R-:W-:Y:S01]  /*c0c0*/  IMAD.U32 R19, RZ, RZ, UR21 ;  /* 0x00000015ff137e24 */ /* 0x000fe2000f8e00ff */
[----:B------:R-:W-:Y:S01]  /*c0d0*/  SHF.R.U64 R40, R40, 0x3, RZ ;  /* 0x0000000328287819 */ /* 0x000fe200000012ff */
[----:B------:R-:W-:Y:S01]  /*c0e0*/  UIADD3 UR9, UR9, UR11, URZ ;  /* 0x0000000b09097290 */ /* 0x000fe2000fffe03f */
[----:B------:R-:W-:Y:S01]  /*c0f0*/  SHF.R.U64 R64, R64, 0x3, RZ ;  /* 0x0000000340407819 */ /* 0x000fe200000012ff */
[----:B------:R-:W-:Y:S01]  /*c100*/  UIMAD UR4, UR18, UR12, URZ ;  /* 0x0000000c120472a4 */ /* 0x000fe2000f8e023f */
[----:B------:R-:W-:Y:S01]  /*c110*/  LOP3.LUT R36, R36, R37, RZ, 0x3c, !PT ;  /* 0x0000002524247212 */ /* 0x000fe200078e3cff */
[----:B------:R-:W-:Y:S01]  /*c120*/  IMAD R18, R19, 0x80, R0 ;  /* 0x0000008013127824 */ /* 0x000fe200078e0200 */
[----:B------:R-:W-:Y:S01]  /*c130*/  LOP3.LUT R40, R40, R41, RZ, 0x3c, !PT ;  /* 0x0000002928287212 */ /* 0x000fe200078e3cff */
[--C-:B------:R-:W-:Y:S01]  /*c140*/  IMAD.X R37, RZ, RZ, R5.reuse, P6 ;  /* 0x000000ffff257224 */ /* 0x100fe200030e0605 */
[----:B------:R-:W-:Y:S01]  /*c150*/  LOP3.LUT R64, R64, R65, RZ, 0x3c, !PT ;  /* 0x0000004140407212 */ /* 0x000fe200078e3cff */
[----:B------:R-:W-:Y:S01]  /*c160*/  IMAD.X R65, RZ, RZ, R5, P4 ;  /* 0x000000ffff417224 */ /* 0x000fe200020e0605 */
[----:B------:R-:W-:Y:S01]  /*c170*/  IADD3.X R41, RZ, R5, RZ, P5, !PT ;  /* 0x00000005ff297210 */ /* 0x000fe20002ffe4ff */
[----:B------:R-:W-:Y:S01]  /*c180*/  UIMAD UR4, UR22, UR13, UR4 ;  /* 0x0000000d160472a4 */ /* 0x000fe2000f8e0204 */
[C---:B------:R-:W-:Y:S01]  /*c190*/  IADD3 R73, P6, R4.reuse, 0xc000, RZ ;  /* 0x0000c00004497810 */ /* 0x040fe20007fde0ff */
[----:B------:R-:W-:Y:S01]  /*c1a0*/  UIMAD.WIDE.U32 UR8, UR22, UR12, UR8 ;  /* 0x0000000c160872a5 */ /* 0x000fe2000f8e0008 */
[----:B------:R-:W-:Y:S01]  /*c1b0*/  IADD3 R69, P5, R4, 0xd000, RZ ;  /* 0x0000d00004457810 */ /* 0x000fe20007fbe0ff */
[----:B--2---:R-:W-:Y:S01]  /*c1c0*/  @P1 IMAD.HI.U32 R0, R18, R3, RZ ;  /* 0x0000000312001227 */ /* 0x004fe200078e00ff */
[----:B------:R-:W-:Y:S01]  /*c1d0*/  IADD3 R61, P4, R4, 0xe000, RZ ;  /* 0x0000e000043d7810 */ /* 0x000fe20007f9e0ff */
[----:B------:R-:W-:Y:S01]  /*c1e0*/  ULDC.64 UR12, c[0x0][0xaf0] ;  /* 0x0002bc00000c7ab9 */ /* 0x000fe20000000a00 */
[----:B------:R-:W-:Y:S01]  /*c1f0*/  UIADD3 UR9, UR9, UR4, URZ ;  /* 0x0000000409097290 */ /* 0x000fe2000fffe03f */
[----:B------:R-:W-:Y:S01]  /*c200*/  LOP3.LUT R72, R73, 0x380, RZ, 0xc0, !PT ;  /* 0x0000038049487812 */ /* 0x000fe200078ec0ff */
[----:B------:R-:W-:Y:S01]  /*c210*/  UIMAD UR4, UR20, UR12, URZ ;  /* 0x0000000c140472a4 */ /* 0x000fe2000f8e023f */
[----:B------:R-:W-:Y:S01]  /*c220*/  LOP3.LUT R68, R69, 0x380, RZ, 0xc0, !PT ;  /* 0x0000038045447812 */ /* 0x000fe200078ec0ff */
[----:B------:R-:W-:Y:S01]  /*c230*/  IMAD.MOV.U32 R19, RZ, RZ, R18 ;  /* 0x000000ffff137224 */ /* 0x000fe200078e0012 */
[----:B------:R-:W-:Y:S01]  /*c240*/  LOP3.LUT R60, R61, 0x380, RZ, 0xc0, !PT ;  /* 0x000003803d3c7812 */ /* 0x000fe200078ec0ff */
[----:B------:R-:W-:Y:S01]  /*c250*/  UIMAD.WIDE.U32 UR8, UR19, UR12, UR8 ;  /* 0x0000000c130872a5 */ /* 0x000fe2000f8e0008 */
[----:B0-----:R-:W-:Y:S01]  /*c260*/  @P1 SHF.R.U32.HI R19, RZ, R21, R0 ;  /* 0x00000015ff131219 */ /* 0x001fe20000011600 */
[----:B------:R-:W-:Y:S01]  /*c270*/  UIMAD UR4, UR19, UR13, UR4 ;  /* 0x0000000d130472a4 */ /* 0x000fe2000f8e0204 */
[----:B------:R-:W-:Y:S01]  /*c280*/  SHF.R.U64 R72, R72, 0x3, RZ ;  /* 0x0000000348487819 */ /* 0x000fe200000012ff */
[----:B------:R-:W5:Y:S01]  /*c290*/  LD.E.128 R8, desc[UR36][R8.64] ;  /* 0x0000002408087980 */ /* 0x000f62000c101d00 */
[----:B------:R-:W-:-:S02]  /*c2a0*/  SHF.R.U64 R68, R68, 0x3, RZ ;  /* 0x0000000344447819 */ /* 0x000fc400000012ff */
[----:B------:R-:W-:Y:S01]  /*c2b0*/  SHF.R.U64 R60, R60, 0x3, RZ ;  /* 0x000000033c3c7819 */ /* 0x000fe200000012ff */
[----:B------:R-:W5:Y:S01]  /*c2c0*/  LD.E.128 R12, desc[UR36][R12.64] ;  /* 0x000000240c0c7980 */ /* 0x000f62000c101d00 */
[----:B------:R-:W-:Y:S01]  /*c2d0*/  SHF.R.U64 R7, R7, 0x3, RZ ;  /* 0x0000000307077819 */ /* 0x000fe200000012ff */
[----:B------:R-:W-:Y:S01]  /*c2e0*/  UIADD3 UR4, UR9, UR4, URZ ;  /* 0x0000000409047290 */ /* 0x000fe2000fffe03f */
[--C-:B------:R-:W-:Y:S01]  /*c2f0*/  SHF.R.S32.HI R0, RZ, 0x1f, R19.reuse ;  /* 0x0000001fff007819 */ /* 0x100fe20000011413 */
[----:B------:R-:W-:Y:S01]  /*c300*/  IMAD.MOV R21, RZ, RZ, -R19 ;  /* 0x000000ffff157224 */ /* 0x000fe200078e0a13 */
[----:B------:R-:W-:Y:S01]  /*c310*/  LOP3.LUT R72, R72, R73, RZ, 0x3c, !PT ;  /* 0x0000004948487212 */ /* 0x000fe200078e3cff */
[----:B------:R-:W-:Y:S01]  /*c320*/  IMAD.U32 R3, RZ, RZ, UR9 ;  /* 0x00000009ff037e24 */ /* 0x000fe2000f8e00ff */
[----:B------:R-:W-:Y:S01]  /*c330*/  LOP3.LUT R68, R68, R69, RZ, 0x3c, !PT ;  /* 0x0000004544447212 */ /* 0x000fe200078e3cff */
[--C-:B------:R-:W-:Y:S01]  /*c340*/  IMAD.X R69, RZ, RZ, R5.reuse, P5 ;  /* 0x000000ffff457224 */ /* 0x100fe200028e0605 */
[----:B------:R-:W-:Y:S01]  /*c350*/  LOP3.LUT R60, R60, R61, RZ, 0x3c, !PT ;  /* 0x0000003d3c3c7212 */ /* 0x000fe200078e3cff */
[----:B------:R-:W-:Y:S01]  /*c360*/  IMAD.X R61, RZ, RZ, R5, P4 ;  /* 0x000000ffff3d7224 */ /* 0x000fe200020e0605 */
[----:B------:R-:W-:Y:S01]  /*c370*/  IADD3.X R73, RZ, R5, RZ, P6, !PT ;  /* 0x00000005ff497210 */ /* 0x000fe200037fe4ff */
[----:B------:R-:W5:Y:S01]  /*c380*/  LD.E.128 R24, desc[UR36][R24.64] ;  /* 0x0000002418187980 */ /* 0x000f62000c101d00 */
[----:B------:R-:W-:-:S02]  /*c390*/  LOP3.LUT R4, R7, R4, RZ, 0x3c, !PT ;  /* 0x0000000407047212 */ /* 0x000fc400078e3cff */
[----:B------:R-:W-:Y:S01]  /*c3a0*/  MOV R2, UR8 ;  /* 0x0000000800027c02 */ /* 0x000fe20008000f00 */
[----:B------:R-:W-:Y:S01]  /*c3b0*/  ULDC.64 UR8, c[0x0][0xae0] ;  /* 0x0002b80000087ab9 */ /* 0x000fe20000000a00 */
[----:B------:R-:W-:Y:S01]  /*c3c0*/  IMAD R21, R76, R21, R18 ;  /* 0x000000154c157224 */ /* 0x000fe200078e0212 */
[----:B------:R-:W5:Y:S01]  /*c3d0*/  LD.E.128 R28, desc[UR36][R28.64] ;  /* 0x000000241c1c7980 */ /* 0x000f62000c101d00 */
[----:B------:R-:W-:Y:S02]  /*c3e0*/  IMAD R0, R0, UR8, RZ ;  /* 0x0000000800007c24 */ /* 0x000fe4000f8e02ff */
[----:B------:R-:W-:Y:S01]  /*c3f0*/  IMAD.U32 R3, RZ, RZ, UR4 ;  /* 0x00000004ff037e24 */ /* 0x000fe2000f8e00ff */
[----:B------:R-:W5:Y:S01]  /*c400*/  LD.E.128 R4, desc[UR36][R4.64] ;  /* 0x0000002404047980 */ /* 0x000f62000c101d00 */
[C---:B------:R-:W-:Y:S01]  /*c410*/  IMAD R77, R19.reuse, UR9, R0 ;  /* 0x00000009134d7c24 */ /* 0x040fe2000f8e0200 */
[----:B------:R-:W-:Y:S02]  /*c420*/  SHF.R.S32.HI R0, RZ, 0x1f, R21 ;  /* 0x0000001fff007819 */ /* 0x000fe40000011415 */
[----:B------:R-:W5:Y:S01]  /*c430*/  LD.E.128 R32, desc[UR36][R32.64] ;  /* 0x0000002420207980 */ /* 0x000f62000c101d00 */
[----:B------:R-:W-:Y:S01]  /*c440*/  IMAD.WIDE.U32 R2, R19, UR8, R2 ;  /* 0x0000000813027c25 */ /* 0x000fe2000f8e0002 */
[----:B------:R-:W-:-:S02]  /*c450*/  ULDC.64 UR8, c[0x0][0xad8] ;  /* 0x0002b60000087ab9 */ /* 0x000fc40000000a00 */
[----:B------:R-:W5:Y:S04]  /*c460*/  LD.E.128 R36, desc[UR36][R36.64] ;  /* 0x0000002424247980 */ /* 0x000f68000c101d00 */
        /* <DEDUP_REMOVED lines=8> */
[----:B------:R-:W5:Y:S01]  /*c4f0*/  LD.E.128 R52, desc[UR36][R52.64] ;  /* 0x0000002434347980 */ /* 0x000f62000c101d00 */
[----:B------:R-:W-:Y:S01]  /*c500*/  IMAD.U32 R82, RZ, RZ, UR21 ;  /* 0x00000015ff527e24 */ /* 0x000fe2000f8e00ff */
[----:B------:R-:W-:Y:S01]  /*c510*/  @!PT LDS RZ, [RZ] ;  /* 0x00000000fffff984 */ /* 0x000fe20000000800 */
[----:B------:R-:W-:Y:S01]  /*c520*/  @!PT LDS RZ, [RZ] ;  /* 0x00000000fffff984 */ /* 0x000fe20000000800 */
[----:B------:R-:W-:Y:S01]  /*c530*/  @!PT LDS RZ, [RZ] ;  /* 0x00000000fffff984 */ /* 0x000fe20000000800 */
[----:B------:R-:W-:Y:S01]  /*c540*/  @!PT LDS RZ, [RZ] ;  /* 0x00000000fffff984 */ /* 0x000fe20000000800 */
[----:B------:R0:W-:Y:S06]  /*c550*/  MEMBAR.ALL.CTA ;  /* 0x0000000000007992 */ /* 0x0001ec0000008000 */
[----:B0-----:R-:W0:Y:S01]  /*c560*/  FENCE.VIEW.ASYNC.S ;  /* 0x00000000000073c6 */ /* 0x001e220000000000 */
[----:B------:R-:W-:-:S02]  /*c570*/  IMAD.IADD R3, R3, 0x1, R77 ;  /* 0x0000000103037824 */ /* 0x000fc400078e024d */
[----:B------:R-:W-:Y:S02]  /*c580*/  IMAD R18, R0, UR8, RZ ;  /* 0x0000000800127c24 */ /* 0x000fe4000f8e02ff */
[----:B------:R-:W-:Y:S01]  /*c590*/  IMAD R82, R82, 0x80, R217 ;  /* 0x0000008052527824 */ /* 0x000fe200078e02d9 */
[----:B------:R-:W-:Y:S01]  /*c5a0*/  UIADD3 UR10, UR10, 0x38820, URZ ;  /* 0x000388200a0a7890 */ /* 0x000fe2000fffe03f */
[C---:B------:R-:W-:Y:S02]  /*c5b0*/  IMAD R19, R21.reuse, UR9, R18 ;  /* 0x0000000915137c24 */ /* 0x040fe4000f8e0212 */
[----:B------:R-:W-:Y:S01]  /*c5c0*/  IMAD.WIDE.U32 R2, R21, UR8, R2 ;  /* 0x0000000815027c25 */ /* 0x000fe2000f8e0002 */
[C---:B------:R-:W-:Y:S01]  /*c5d0*/  ISETP.GE.AND P2, PT, R82.reuse, R79, PT ;  /* 0x0000004f5200720c */ /* 0x040fe20003f46270 */
[----:B------:R-:W-:Y:S02]  /*c5e0*/  ULDC.64 UR8, c[0x0][0xa80] ;  /* 0x0002a00000087ab9 */ /* 0x000fe40000000a00 */
[----:B------:R-:W-:Y:S01]  /*c5f0*/  VIADD R0, R82, 0x20 ;  /* 0x0000002052007836 */ /* 0x000fe20000000000 */
[----:B------:R-:W-:Y:S01]  /*c600*/  LEA R78, P3, R2, UR8, 0x1 ;  /* 0x00000008024e7c11 */ /* 0x000fe2000f8608ff */
[----:B------:R-:W-:Y:S01]  /*c610*/  IMAD.IADD R3, R3, 0x1, R19 ;  /* 0x0000000103037824 */ /* 0x000fe200078e0213 */
[----:B------:R-:W-:-:S02]  /*c620*/  UPRMT UR10, URZ, 0x654, UR10 ;  /* 0x000006543f0a7896 */ /* 0x000fc4000800000a */
[-C--:B------:R-:W-:Y:S02]  /*c630*/  ISETP.GE.AND P1, PT, R0, R79.reuse, PT ;  /* 0x0000004f0000720c */ /* 0x080fe40003f26270 */
[----:B------:R-:W-:Y:S02]  /*c640*/  IADD3 R0, R82, 0x40, RZ ;  /* 0x0000004052007810 */ /* 0x000fe40007ffe0ff */
[----:B------:R-:W-:Y:S01]  /*c650*/  LEA.HI.X R80, R2, UR9, R3, 0x1, P3 ;  /* 0x0000000902507c11 */ /* 0x000fe200098f0c03 */
[----:B0-----:R0:W1:Y:S01]  /*c660*/  SHFL.IDX PT, R76, R78, RZ, 0x181f ;  /* 0x00181fff4e4c7589 */ /* 0x00106200000e0000 */
[----:B------:R-:W-:Y:S01]  /*c670*/  ISETP.GE.AND P0, PT, R0, R79, PT ;  /* 0x0000004f0000720c */ /* 0x000fe20003f06270 */
[----:B------:R-:W-:Y:S01]  /*c680*/  SYNCS.ARRIVE.TRANS64.RED.A1T0 RZ, [UR10], RZ ;  /* 0x000000ffffff79a7 */ /* 0x000fe2000810040a */
[----:B------:R-:W-:Y:S01]  /*c690*/  BSSY B1, `(.L_x_212) ;  /* 0x0000017000017945 */ /* 0x000fe20003800000 */
[----:B------:R0:W2:Y:S01]  /*c6a0*/  SHFL.IDX PT, R0, R80, RZ, 0x181f ;  /* 0x00181fff50007589 */ /* 0x0000a200000e0000 */
[----:B------:R-:W-:-:S02]  /*c6b0*/  SHF.R.S32.HI R81, RZ, 0x1f, R22 ;  /* 0x0000001fff517819 */ /* 0x000fc40000011416 */
[----:B------:R-:W-:Y:S02]  /*c6c0*/  SHF.R.S32.HI R83, RZ, 0x1f, R23 ;  /* 0x0000001fff537819 */ /* 0x000fe40000011417 */
[----:B------:R-:W-:Y:S01]  /*c6d0*/  SHF.R.S32.HI R84, RZ, 0x1f, R17 ;  /* 0x0000001fff547819 */ /* 0x000fe20000011411 */
[----:B------:R-:W-:Y:S06]  /*c6e0*/  @P2 BRA `(.L_x_213) ;  /* 0x0000000000442947 */ /* 0x000fec0003800000 */
[----:B------:R-:W-:Y:S02]  /*c6f0*/  ULDC UR4, c[0x0][0xac8] ;  /* 0x0002b20000047ab9 */ /* 0x000fe40000000800 */
[----:B------:R-:W-:Y:S02]  /*c700*/  ISETP.GE.AND P5, PT, R17, UR4, PT ;  /* 0x0000000411007c0c */ /* 0x000fe4000bfa6270 */
[----:B------:R-:W-:Y:S02]  /*c710*/  ISETP.GE.AND P4, PT, R23, UR4, PT ;  /* 0x0000000417007c0c */ /* 0x000fe4000bf86270 */
[----:B------:R-:W-:Y:S02]  /*c720*/  ISETP.GE.AND P3, PT, R22, UR4, PT ;  /* 0x0000000416007c0c */ /* 0x000fe4000bf66270 */
[----:B------:R-:W-:-:S07]  /*c730*/  ISETP.GE.AND P2, PT, R212, UR4, PT ;  /* 0x00000004d4007c0c */ /* 0x000fce000bf46270 */
[----:B-1----:R-:W-:-:S04]  /*c740*/  @!P5 LEA R2, P6, R17, R76, 0x1 ;  /* 0x0000004c1102d211 */ /* 0x002fc800078c08ff */
[----:B--2---:R-:W-:Y:S02]  /*c750*/  @!P5 LEA.HI.X R3, R17, R0, R84, 0x1, P6 ;  /* 0x000000001103d211 */ /* 0x004fe400030f0c54 */
[----:B------:R-:W-:-:S03]  /*c760*/  @!P4 LEA R18, P6, R23, R76, 0x1 ;  /* 0x0000004c1712c211 */ /* 0x000fc600078c08ff */
[----:B-----5:R3:W-:Y:S01]  /*c770*/  @!P5 ST.E.128 desc[UR36][R2.64], R4 ;  /* 0x000000040200d985 */ /* 0x0207e2000c101d24 */
[----:B------:R-:W-:Y:S02]  /*c780*/  @!P4 LEA.HI.X R19, R23, R0, R83, 0x1, P6 ;  /* 0x000000001713c211 */ /* 0x000fe400030f0c53 */
[----:B------:R-:W-:-:S03]  /*c790*/  @!P3 LEA R20, P6, R22, R76, 0x1 ;  /* 0x0000004c1614b211 */ /* 0x000fc600078c08ff */
[----:B------:R3:W-:Y:S01]  /*c7a0*/  @!P4 ST.E.128 desc[UR36][R18.64], R28 ;  /* 0x0000001c1200c985 */ /* 0x0007e2000c101d24 */
[----:B------:R-:W-:Y:S02]  /*c7b0*/  @!P3 LEA.HI.X R21, R22, R0, R81, 0x1, P6 ;  /* 0x000000001615b211 */ /* 0x000fe400030f0c51 */
[----:B------:R-:W-:-:S03]  /*c7c0*/  @!P2 LEA R76, P6, R212, R76, 0x1 ;  /* 0x0000004cd44ca211 */ /* 0x000fc600078c08ff */
[----:B------:R3:W-:Y:S01]  /*c7d0*/  @!P3 ST.E.128 desc[UR36][R20.64], R64 ;  /* 0x000000401400b985 */ /* 0x0007e2000c101d24 */
[----:B------:R-:W-:-:S05]  /*c7e0*/  @!P2 LEA.HI.X R77, R212, R0, R227, 0x1, P6 ;  /* 0x00000000d44da211 */ /* 0x000fca00030f0ce3 */
[----:B------:R3:W-:Y:S04]  /*c7f0*/  @!P2 ST.E.128 desc[UR36][R76.64], R72 ;  /* 0x000000484c00a985 */ /* 0x0007e8000c101d24 */
.L_x_213:
[----:B------:R-:W-:Y:S05]  /*c800*/  BSYNC B1 ;  /* 0x0000000000017941 */ /* 0x000fea0003800000 */
.L_x_212:
[----:B--2---:R2:W4:Y:S01]  /*c810*/  SHFL.IDX PT, R0, R80, 0x1, 0x181f ;  /* 0x00381f0050007f89 */ /* 0x00452200000e0000 */
[----:B------:R-:W-:Y:S03]  /*c820*/  BSSY B1, `(.L_x_214) ;  /* 0x0000014000017945 */ /* 0x000fe60003800000 */
[----:B---3--:R2:W3:Y:S01]  /*c830*/  SHFL.IDX PT, R18, R78, 0x1, 0x181f ;  /* 0x00381f004e127f89 */ /* 0x0084e200000e0000 */
[----:B------:R-:W-:Y:S05]  /*c840*/  @P1 BRA `(.L_x_215) ;  /* 0x0000000000441947 */ /* 0x000fea0003800000 */
[----:B------:R-:W-:Y:S02]  /*c850*/  ULDC UR4, c[0x0][0xac8] ;  /* 0x0002b20000047ab9 */ /* 0x000fe40000000800 */
[----:B------:R-:W-:Y:S02]  /*c860*/  ISETP.GE.AND P4, PT, R17, UR4, PT ;  /* 0x0000000411007c0c */ /* 0x000fe4000bf86270 */
[----:B------:R-:W-:Y:S02]  /*c870*/  ISETP.GE.AND P3, PT, R23, UR4, PT ;  /* 0x0000000417007c0c */ /* 0x000fe4000bf66270 */
[----:B------:R-:W-:Y:S02]  /*c880*/  ISETP.GE.AND P2, PT, R22, UR4, PT ;  /* 0x0000000416007c0c */ /* 0x000fe4000bf46270 */
[----:B------:R-:W-:-:S07]  /*c890*/  ISETP.GE.AND P1, PT, R212, UR4, PT ;  /* 0x00000004d4007c0c */ /* 0x000fce000bf26270 */
[-C--:B---3--:R-:W-:Y:S02]  /*c8a0*/  @!P4 LEA R2, P6, R17, R18.reuse, 0x1 ;  /* 0x000000121102c211 */ /* 0x088fe400078c08ff */
[----:B-----5:R-:W-:Y:S02]  /*c8b0*/  @!P3 LEA R4, P5, R23, R18, 0x1 ;  /* 0x000000121704b211 */ /* 0x020fe400078a08ff */
[----:B----4-:R-:W-:Y:S02]  /*c8c0*/  @!P4 LEA.HI.X R3, R17, R0, R84, 0x1, P6 ;  /* 0x000000001103c211 */ /* 0x010fe400030f0c54 */
[----:B------:R-:W-:Y:S02]  /*c8d0*/  @!P2 LEA R6, P6, R22, R18, 0x1 ;  /* 0x000000121606a211 */ /* 0x000fe400078c08ff */
[----:B------:R-:W-:Y:S01]  /*c8e0*/  @!P3 LEA.HI.X R5, R23, R0, R83, 0x1, P5 ;  /* 0x000000001705b211 */ /* 0x000fe200028f0c53 */
[----:B------:R3:W-:Y:S01]  /*c8f0*/  @!P4 ST.E.128 desc[UR36][R2.64], R8 ;  /* 0x000000080200c985 */ /* 0x0007e2000c101d24 */
[----:B------:R-:W-:-:S02]  /*c900*/  @!P1 LEA R18, P5, R212, R18, 0x1 ;  /* 0x00000012d4129211 */ /* 0x000fc400078a08ff */
[-C--:B------:R-:W-:Y:S01]  /*c910*/  @!P2 LEA.HI.X R7, R22, R0.reuse, R81, 0x1, P6 ;  /* 0x000000001607a211 */ /* 0x080fe200030f0c51 */
[----:B------:R3:W-:Y:S01]  /*c920*/  @!P3 ST.E.128 desc[UR36][R4.64], R32 ;  /* 0x000000200400b985 */ /* 0x0007e2000c101d24 */
[----:B------:R-:W-:-:S03]  /*c930*/  @!P1 LEA.HI.X R19, R212, R0, R227, 0x1, P5 ;  /* 0x00000000d4139211 */ /* 0x000fc600028f0ce3 */
[----:B------:R3:W-:Y:S04]  /*c940*/  @!P2 ST.E.128 desc[UR36][R6.64], R56 ;  /* 0x000000380600a985 */ /* 0x0007e8000c101d24 */
[----:B------:R3:W-:Y:S02]  /*c950*/  @!P1 ST.E.128 desc[UR36][R18.64], R68 ;  /* 0x0000004412009985 */ /* 0x0007e4000c101d24 */
.L_x_215:
[----:B------:R-:W-:Y:S05]  /*c960*/  BSYNC B1 ;  /* 0x0000000000017941 */ /* 0x000fea0003800000 */
.L_x_214:
[----:B----4-:R4:W0:Y:S01]  /*c970*/  SHFL.IDX PT, R0, R80, 0x2, 0x181f ;  /* 0x00581f0050007f89 */ /* 0x01082200000e0000 */
[----:B------:R-:W-:Y:S03]  /*c980*/  BSSY B1, `(.L_x_216) ;  /* 0x0000014000017945 */ /* 0x000fe60003800000 */
[----:B---3-5:R4:W3:Y:S01]  /*c990*/  SHFL.IDX PT, R8, R78, 0x2, 0x181f ;  /* 0x00581f004e087f89 */ /* 0x0288e200000e0000 */
[----:B------:R-:W-:Y:S05]  /*c9a0*/  @P0 BRA `(.L_x_217) ;  /* 0x0000000000440947 */ /* 0x000fea0003800000 */
[----:B------:R-:W-:Y:S02]  /*c9b0*/  ULDC UR4, c[0x0][0xac8] ;  /* 0x0002b20000047ab9 */ /* 0x000fe40000000800 */
[----:B------:R-:W-:Y:S02]  /*c9c0*/  ISETP.GE.AND P3, PT, R17, UR4, PT ;  /* 0x0000000411007c0c */ /* 0x000fe4000bf66270 */
[----:B------:R-:W-:Y:S02]  /*c9d0*/  ISETP.GE.AND P2, PT, R23, UR4, PT ;  /* 0x0000000417007c0c */ /* 0x000fe4000bf46270 */
[----:B------:R-:W-:Y:S02]  /*c9e0*/  ISETP.GE.AND P1, PT, R22, UR4, PT ;  /* 0x0000000416007c0c */ /* 0x000fe4000bf26270 */
[----:B------:R-:W-:-:S07]  /*c9f0*/  ISETP.GE.AND P0, PT, R212, UR4, PT ;  /* 0x00000004d4007c0c */ /* 0x000fce000bf06270 */
[-C--:B---3--:R-:W-:Y:S02]  /*ca00*/  @!P3 LEA R2, P6, R17, R8.reuse, 0x1 ;  /* 0x000000081102b211 */ /* 0x088fe400078c08ff */
[-C--:B------:R-:W-:Y:S02]  /*ca10*/  @!P2 LEA R4, P5, R23, R8.reuse, 0x1 ;  /* 0x000000081704a211 */ /* 0x080fe400078a08ff */
[----:B------:R-:W-:Y:S02]  /*ca20*/  @!P1 LEA R6, P4, R22, R8, 0x1 ;  /* 0x0000000816069211 */ /* 0x000fe400078808ff */
[----:B0-----:R-:W-:Y:S02]  /*ca30*/  @!P3 LEA.HI.X R3, R17, R0, R84, 0x1, P6 ;  /* 0x000000001103b211 */ /* 0x001fe400030f0c54 */
[----:B------:R-:W-:Y:S02]  /*ca40*/  @!P0 LEA R8, P6, R212, R8, 0x1 ;  /* 0x00000008d4088211 */ /* 0x000fe400078c08ff */
[-C--:B------:R-:W-:Y:S01]  /*ca50*/  @!P2 LEA.HI.X R5, R23, R0.reuse, R83, 0x1, P5 ;  /* 0x000000001705a211 */ /* 0x080fe200028f0c53 */
[----:B------:R0:W-:Y:S01]  /*ca60*/  @!P3 ST.E.128 desc[UR36][R2.64], R12 ;  /* 0x0000000c0200b985 */ /* 0x0001e2000c101d24 */
[----:B------:R-:W-:-:S02]  /*ca70*/  @!P1 LEA.HI.X R7, R22, R0, R81, 0x1, P4 ;  /* 0x0000000016079211 */ /* 0x000fc400020f0c51 */
[----:B------:R-:W-:Y:S01]  /*ca80*/  @!P0 LEA.HI.X R9, R212, R0, R227, 0x1, P6 ;  /* 0x00000000d4098211 */ /* 0x000fe200030f0ce3 */
[----:B------:R0:W-:Y:S04]  /*ca90*/  @!P2 ST.E.128 desc[UR36][R4.64], R36 ;  /* 0x000000240400a985 */ /* 0x0001e8000c101d24 */
[----:B------:R0:W-:Y:S04]  /*caa0*/  @!P1 ST.E.128 desc[UR36][R6.64], R44 ;  /* 0x0000002c06009985 */ /* 0x0001e8000c101d24 */
[----:B------:R0:W-:Y:S02]  /*cab0*/  @!P0 ST.E.128 desc[UR36][R8.64], R60 ;  /* 0x0000003c08008985 */ /* 0x0001e4000c101d24 */
.L_x_217:
[----:B------:R-:W-:Y:S05]  /*cac0*/  BSYNC B1 ;  /* 0x0000000000017941 */ /* 0x000fea0003800000 */
.L_x_216:
[----:B0-----:R-:W-:Y:S01]  /*cad0*/  VIADD R0, R82, 0x60 ;  /* 0x0000006052007836 */ /* 0x001fe20000000000 */
[----:B--2-4-:R-:W0:Y:S04]  /*cae0*/  SHFL.IDX PT, R80, R80, 0x3, 0x181f ;  /* 0x00781f0050507f89 */ /* 0x014e2800000e0000 */
[----:B------:R-:W-:Y:S01]  /*caf0*/  ISETP.GE.AND P0, PT, R0, R79, PT ;  /* 0x0000004f0000720c */ /* 0x000fe20003f06270 */
[----:B------:R-:W2:-:S12]  /*cb00*/  SHFL.IDX PT, R78, R78, 0x3, 0x181f ;  /* 0x00781f004e4e7f89 */ /* 0x000e9800000e0000 */
[----:B------:R-:W-:Y:S05]  /*cb10*/  @P0 BRA `(.L_x_218) ;  /* 0x0000000c00e80947 */ /* 0x000fea0003800000 */
[----:B------:R-:W-:Y:S02]  /*cb20*/  ULDC UR4, c[0x0][0xac8] ;  /* 0x0002b20000047ab9 */ /* 0x000fe40000000800 */
[----:B------:R-:W-:Y:S02]  /*cb30*/  ISETP.GE.AND P3, PT, R17, UR4, PT ;  /* 0x0000000411007c0c */ /* 0x000fe4000bf66270 */
[----:B------:R-:W-:Y:S02]  /*cb40*/  ISETP.GE.AND P4, PT, R23, UR4, PT ;  /* 0x0000000417007c0c */ /* 0x000fe4000bf86270 */
[----:B------:R-:W-:-:S09]  /*cb50*/  ISETP.GE.AND P5, PT, R22, UR4, PT ;  /* 0x0000000416007c0c */ /* 0x000fd2000bfa6270 */
[-C--:B--2---:R-:W-:Y:S02]  /*cb60*/  @!P3 LEA R2, P0, R17, R78.reuse, 0x1 ;  /* 0x0000004e1102b211 */ /* 0x084fe400078008ff */
[-C--:B------:R-:W-:Y:S02]  /*cb70*/  @!P4 LEA R4, P1, R23, R78.reuse, 0x1 ;  /* 0x0000004e1704c211 */ /* 0x080fe400078208ff */
[C---:B------:R-:W-:Y:S02]  /*cb80*/  @!P5 LEA R6, P2, R22.reuse, R78, 0x1 ;  /* 0x0000004e1606d211 */ /* 0x040fe400078408ff */
[-C--:B0-----:R-:W-:Y:S02]  /*cb90*/  @!P3 LEA.HI.X R3, R17, R80.reuse, R84, 0x1, P0 ;  /* 0x000000501103b211 */ /* 0x081fe400000f0c54 */
[-C--:B------:R-:W-:Y:S02]  /*cba0*/  @!P4 LEA.HI.X R5, R23, R80.reuse, R83, 0x1, P1 ;  /* 0x000000501705c211 */ /* 0x080fe400008f0c53 */
[----:B------:R-:W-:Y:S01]  /*cbb0*/  @!P5 LEA.HI.X R7, R22, R80, R81, 0x1, P2 ;  /* 0x000000501607d211 */ /* 0x000fe200010f0c51 */
[----:B------:R0:W-:Y:S01]  /*cbc0*/  @!P3 ST.E.128 desc[UR36][R2.64], R24 ;  /* 0x000000180200b985 */ /* 0x0001e2000c101d24 */
[----:B------:R-:W-:-:S03]  /*cbd0*/  ISETP.GE.AND P0, PT, R212, UR4, PT ;  /* 0x00000004d4007c0c */ /* 0x000fc6000bf06270 */
[----:B------:R0:W-:Y:S04]  /*cbe0*/  @!P4 ST.E.128 desc[UR36][R4.64], R40 ;  /* 0x000000280400c985 */ /* 0x0001e8000c101d24 */
[----:B------:R0:W-:Y:S06]  /*cbf0*/  @!P5 ST.E.128 desc[UR36][R6.64], R48 ;  /* 0x000000300600d985 */ /* 0x0001ec000c101d24 */
[----:B------:R-:W-:Y:S05]  /*cc00*/  @P0 BRA `(.L_x_218) ;  /* 0x0000000c00ac0947 */ /* 0x000fea0003800000 */
[----:B0-----:R-:W-:-:S04]  /*cc10*/  LEA R2, P0, R212, R78, 0x1 ;  /* 0x0000004ed4027211 */ /* 0x001fc800078008ff */
[----:B------:R-:W-:-:S05]  /*cc20*/  LEA.HI.X R3, R212, R80, R227, 0x1, P0 ;  /* 0x00000050d4037211 */ /* 0x000fca00000f0ce3 */
[----:B------:R0:W-:Y:S01]  /*cc30*/  ST.E.128 desc[UR36][R2.64], R52 ;  /* 0x0000003402007985 */ /* 0x0001e2000c101d24 */
[----:B------:R-:W-:Y:S05]  /*cc40*/  BRA `(.L_x_218) ;  /* 0x0000000c009c7947 */ /* 0x000fea0003800000 */
.L_x_210:
[----:B------:R-:W-:Y:S01]  /*cc50*/  R2UR UR4, R215 ;  /* 0x00000000d70472ca */ /* 0x000fe200000e0000 */
[----:B------:R-:W-:Y:S01]  /*cc60*/  ULDC.64 UR8, c[0x0][0xc00] ;  /* 0x0003000000087ab9 */ /* 0x000fe20000000a00 */
[----:B------:R-:W0:Y:S01]  /*cc70*/  LDC R11, c[0x0][0xbe8] ;  /* 0x0002fa00ff0b7b82 */ /* 0x000e220000000800 */
[----:B------:R-:W-:Y:S01]  /*cc80*/  UISETP.NE.U32.AND UP0, UPT, UR8, URZ, UPT ;  /* 0x0000003f0800728c */ /* 0x000fe2000bf05070 */
[----:B------:R-:W-:-:S03]  /*cc90*/  R2UR UR10, R214 ;  /* 0x00000000d60a72ca */ /* 0x000fc600000e0000 */
[----:B------:R-:W-:-:S03]  /*cca0*/  UISETP.NE.AND.EX UP0, UPT, UR9, URZ, UPT, UP0 ;  /* 0x0000003f0900728c */ /* 0x000fc6000bf05300 */
[----:B------:R-:W-:-:S03]  /*ccb0*/  ULDC.64 UR8, c[0x0][0xc00] ;  /* 0x0003000000087ab9 */ /* 0x000fc60000000a00 */
[----:B------:R-:W-:Y:S01]  /*ccc0*/  UIMAD.WIDE UR8, UR4, 0x4, UR8 ;  /* 0x00000004040878a5 */ /* 0x000fe2000f8e0208 */
[----:B------:R-:W-:-:S05]  /*ccd0*/  PLOP3.LUT P2, PT, PT, PT, UP0, 0x80, 0x0 ;  /* 0x000000000000781c */ /* 0x000fca0003f4f008 */
[----:B------:R-:W-:Y:S02]  /*cce0*/  IMAD.U32 R2, RZ, RZ, UR8 ;  /* 0x00000008ff027e24 */ /* 0x000fe4000f8e00ff */
[----:B------:R-:W-:Y:S01]  /*ccf0*/  IMAD.U32 R3, RZ, RZ, UR9 ;  /* 0x00000009ff037e24 */ /* 0x000fe2000f8e00ff */
[----:B------:R-:W-:Y:S02]  /*cd00*/  ULDC.64 UR8, c[0x0][0xc08] ;  /* 0x0003020000087ab9 */ /* 0x000fe40000000a00 */
[----:B------:R-:W-:-:S03]  /*cd10*/  UISETP.NE.U32.AND UP1, UPT, UR8, URZ, UPT ;  /* 0x0000003f0800728c */ /* 0x000fc6000bf25070 */
[----:B------:R-:W2:Y:S01]  /*cd20*/  @P2 LDG.E R6, desc[UR36][R2.64] ;  /* 0x0000002402062981 */ /* 0x000ea2000c1e1900 */
[----:B------:R-:W-:-:S06]  /*cd30*/  UISETP.NE.AND.EX UP1, UPT, UR9, URZ, UPT, UP1 ;  /* 0x0000003f0900728c */ /* 0x000fcc000bf25310 */
[----:B------:R-:W-:-:S05]  /*cd40*/  PLOP3.LUT P3, PT, PT, PT, UP1, 0x80, 0x0 ;  /* 0x000000000000781c */ /* 0x000fca0003f6f018 */
[----:B------:R-:W-:Y:S02]  /*cd50*/  @UP1 ULDC.64 UR8, c[0x0][0xc08] ;  /* 0x0003020000081ab9 */ /* 0x000fe40000000a00 */
[----:B------:R-:W-:-:S03]  /*cd60*/  @UP1 UIMAD.WIDE UR8, UR4, 0x4, UR8 ;  /* 0x00000004040818a5 */ /* 0x000fc6000f8e0208 */
[----:B------:R-:W-:Y:S02]  /*cd70*/  ULDC UR4, c[0x0][0xa88] ;  /* 0x0002a20000047ab9 */ /* 0x000fe40000000800 */
[----:B------:R-:W-:Y:S02]  /*cd80*/  IMAD.U32 R0, RZ, RZ, UR4 ;  /* 0x00000004ff007e24 */ /* 0x000fe4000f8e00ff */
[----:B------:R-:W-:Y:S02]  /*cd90*/  IMAD.U32 R4, RZ, RZ, UR8 ;  /* 0x00000008ff047e24 */ /* 0x000fe4000f8e00ff */
[----:B------:R-:W-:-:S05]  /*cda0*/  IMAD.U32 R5, RZ, RZ, UR9 ;  /* 0x00000009ff057e24 */ /* 0x000fca000f8e00ff */
[----:B------:R1:W5:Y:S01]  /*cdb0*/  @P3 LDG.E R0, desc[UR36][R4.64] ;  /* 0x0000002404003981 */ /* 0x000362000c1e1900 */
[----:B0-----:R-:W-:Y:S01]  /*cdc0*/  ISETP.NE.AND P0, PT, R11, 0x1, PT ;  /* 0x000000010b00780c */ /* 0x001fe20003f05270 */
[----:B------:R-:W-:Y:S01]  /*cdd0*/  UMOV UR4, URZ ;  /* 0x0000003f00047c82 */ /* 0x000fe20008000000 */
[----:B------:R-:W-:Y:S01]  /*cde0*/  USHF.R.S32.HI UR12, URZ, 0x1f, UR10 ;  /* 0x0000001f3f0c7899 */ /* 0x000fe2000801140a */
[----:B------:R-:W0:Y:S10]  /*cdf0*/  S2R R7, SR_TID.X ;  /* 0x0000000000077919 */ /* 0x000e340000002100 */
[----:B------:R-:W3:Y:S01]  /*ce00*/  @P0 LDC R9, c[0x0][0xbec] ;  /* 0x0002fb00ff090b82 */ /* 0x000ee20000000800 */
[----:B0-----:R-:W-:-:S04]  /*ce10*/  IADD3 R7, R7, -0x80, RZ ;  /* 0xffffff8007077810 */ /* 0x001fc80007ffe0ff */
[----:B------:R-:W-:Y:S02]  /*ce20*/  ISETP.GE.AND P1, PT, R7, 0x80, PT ;  /* 0x000000800700780c */ /* 0x000fe40003f26270 */
[----:B--2---:R-:W-:-:S13]  /*ce30*/  @P2 R2UR UR4, R6 ;  /* 0x00000000060422ca */ /* 0x004fda00000e0000 */
[----:B------:R-:W-:Y:S01]  /*ce40*/  USHF.R.S32.HI UR11, URZ, 0x1f, UR4 ;  /* 0x0000001f3f0b7899 */ /* 0x000fe20008011404 */
[----:B-1-3--:R-:W-:Y:S11]  /*ce50*/  @P3 BRA `(.L_x_219) ;  /* 0x0000000000103947 */ /* 0x00aff60003800000 */
[----:B------:R-:W-:Y:S05]  /*ce60*/  @!P2 BRA `(.L_x_219) ;  /* 0x00000000000ca947 */ /* 0x000fea0003800000 */
[----:B------:R-:W2:Y:S04]  /*ce70*/  LDG.E R5, desc[UR36][R2.64] ;  /* 0x0000002402057981 */ /* 0x000ea8000c1e1900 */
[----:B-----5:R-:W2:Y:S02]  /*ce80*/  LDG.E R0, desc[UR36][R2.64+0x4] ;  /* 0x0000042402007981 */ /* 0x020ea4000c1e1900 */
[----:B--2---:R-:W-:-:S07]  /*ce90*/  IMAD.IADD R0, R0, 0x1, -R5 ;  /* 0x0000000100007824 */ /* 0x004fce00078e0a05 */
.L_x_219:
[----:B------:R-:W-:Y:S01]  /*cea0*/  R2UR UR9, R215 ;  /* 0x00000000d70972ca */ /* 0x000fe200000e0000 */
[----:B------:R-:W-:Y:S01]  /*ceb0*/  BSSY B1, `(.L_x_220) ;  /* 0x0000031000017945 */ /* 0x000fe20003800000 */
[----:B------:R-:W-:-:S11]  /*cec0*/  R2UR UR8, R218 ;  /* 0x00000000da0872ca */ /* 0x000fd600000e0000 */
[----:B------:R-:W-:Y:S02]  /*ced0*/  USEL UR13, UR9, URZ, !UP0 ;  /* 0x0000003f090d7287 */ /* 0x000fe4000c000000 */
[----:B------:R-:W-:Y:S01]  /*cee0*/  USEL UR14, UR8, URZ, !UP0 ;  /* 0x0000003f080e7287 */ /* 0x000fe2000c000000 */
[----:B------:R-:W-:Y:S11]  /*cef0*/  @P1 BRA `(.L_x_221) ;  /* 0x0000000000b01947 */ /* 0x000ff60003800000 */
[----:B------:R-:W0:Y:S01]  /*cf00*/  S2R R3, SR_TID.X ;  /* 0x0000000000037919 */ /* 0x000e220000002100 */
[----:B------:R-:W1:Y:S01]  /*cf10*/  LDC R7, c[0x0][0xbe8] ;  /* 0x0002fa00ff077b82 */ /* 0x000e620000000800 */
[----:B------:R-:W-:-:S13]  /*cf20*/  R2UR UR8, R216 ;  /* 0x00000000d80872ca */ /* 0x000fda00000e0000 */
[----:B------:R-:W-:-:S04]  /*cf30*/  IMAD.U32 R2, RZ, RZ, UR8 ;  /* 0x00000008ff027e24 */ /* 0x000fc8000f8e00ff */
[----:B0-----:R-:W-:Y:S02]  /*cf40*/  IMAD R2, R2, 0x80, R3 ;  /* 0x0000008002027824 */ /* 0x001fe400078e0203 */
[----:B-1---5:R-:W-:Y:S02]  /*cf50*/  IMAD R3, R0, R7, RZ ;  /* 0x0000000700037224 */ /* 0x022fe400078e02ff */
[----:B------:R-:W-:-:S05]  /*cf60*/  VIADD R4, R2, 0xffffff80 ;  /* 0xffffff8002047836 */ /* 0x000fca0000000000 */
[----:B------:R-:W-:-:S13]  /*cf70*/  ISETP.GE.AND P1, PT, R4, R3, PT ;  /* 0x000000030400720c */ /* 0x000fda0003f26270 */
[----:B------:R-:W-:Y:S05]  /*cf80*/  @P1 BRA `(.L_x_221) ;  /* 0x00000000008c1947 */ /* 0x000fea0003800000 */
[----:B------:R-:W-:Y:S01]  /*cf90*/  ISETP.NE.AND P1, PT, R7, 0x1, PT ;  /* 0x000000010700780c */ /* 0x000fe20003f25270 */
[----:B------:R-:W-:Y:S01]  /*cfa0*/  ULDC.64 UR16, c[0x0][0xb90] ;  /* 0x0002e40000107ab9 */ /* 0x000fe20000000a00 */
[----:B------:R-:W-:Y:S01]  /*cfb0*/  R2UR UR15, R214 ;  /* 0x00000000d60f72ca */ /* 0x000fe200000e0000 */
[----:B------:R-:W-:Y:S01]  /*cfc0*/  UIMAD UR10, UR12, UR16, URZ ;  /* 0x000000100c0a72a4 */ /* 0x000fe2000f8e023f */
[----:B------:R-:W-:Y:S01]  /*cfd0*/  IMAD.MOV.U32 R2, RZ, RZ, R4 ;  /* 0x000000ffff027224 */ /* 0x000fe200078e0004 */
[----:B------:R-:W-:Y:S01]  /*cfe0*/  UMOV UR8, UR4 ;  /* 0x0000000400087c82 */ /* 0x000fe20008000000 */
[----:B------:R-:W-:-:S07]  /*cff0*/  UMOV UR9, UR11 ;  /* 0x0000000b00097c82 */ /* 0x000fce0008000000 */
[----:B------:R-:W0:Y:S02]  /*d000*/  @P1 LDC R3, c[0x0][0xbec] ;  /* 0x0002fb00ff031b82 */ /* 0x000e240000000800 */
[----:B------:R-:W-:Y:S02]  /*d010*/  UIMAD.WIDE.U32 UR8, UR15, UR16, UR8 ;  /* 0x000000100f0872a5 */ /* 0x000fe4000f8e0008 */
[----:B------:R-:W-:-:S03]  /*d020*/  UIMAD UR10, UR15, UR17, UR10 ;  /* 0x000000110f0a72a4 */ /* 0x000fc6000f8e020a */
[----:B------:R-:W-:Y:S01]  /*d030*/  ULDC.64 UR16, c[0x0][0xb98] ;  /* 0x0002e60000107ab9 */ /* 0x000fe20000000a00 */
[----:B------:R-:W1:Y:S01]  /*d040*/  @P1 LDC R6, c[0x0][0xbf0] ;  /* 0x0002fc00ff061b82 */ /* 0x000e620000000800 */
[----:B------:R-:W-:Y:S02]  /*d050*/  UIADD3 UR9, UR9, UR10, URZ ;  /* 0x0000000a09097290 */ /* 0x000fe4000fffe03f */
[----:B------:R-:W-:Y:S02]  /*d060*/  UIMAD UR10, UR14, UR16, URZ ;  /* 0x000000100e0a72a4 */ /* 0x000fe4000f8e023f */
[----:B------:R-:W-:Y:S02]  /*d070*/  UIMAD.WIDE.U32 UR8, UR13, UR16, UR8 ;  /* 0x000000100d0872a5 */ /* 0x000fe4000f8e0008 */
[----:B------:R-:W-:-:S03]  /*d080*/  UIMAD UR10, UR13, UR17, UR10 ;  /* 0x000000110d0a72a4 */ /* 0x000fc6000f8e020a */
[----:B------:R-:W-:Y:S01]  /*d090*/  ULDC.64 UR16, c[0x0][0xb88] ;  /* 0x0002e20000107ab9 */ /* 0x000fe20000000a00 */
[----:B0-----:R-:W-:-:S05]  /*d0a0*/  @P1 IMAD.HI.U32 R3, R4, R3, RZ ;  /* 0x0000000304031227 */ /* 0x001fca00078e00ff */
[----:B-1----:R-:W-:Y:S01]  /*d0b0*/  @P1 SHF.R.U32.HI R2, RZ, R6, R3 ;  /* 0x00000006ff021219 */ /* 0x002fe20000011603 */
[----:B------:R-:W-:-:S03]  /*d0c0*/  IMAD.U32 R6, RZ, RZ, UR10 ;  /* 0x0000000aff067e24 */ /* 0x000fc6000f8e00ff */
[--C-:B------:R-:W-:Y:S01]  /*d0d0*/  SHF.R.S32.HI R3, RZ, 0x1f, R2.reuse ;  /* 0x0000001fff037819 */ /* 0x100fe20000011402 */
[----:B------:R-:W-:Y:S01]  /*d0e0*/  IMAD.MOV R5, RZ, RZ, -R2 ;  /* 0x000000ffff057224 */ /* 0x000fe200078e0a02 */
[----:B------:R-:W-:-:S03]  /*d0f0*/  IADD3 R2, P1, R2, UR8, RZ ;  /* 0x0000000802027c10 */ /* 0x000fc6000ff3e0ff */
[----:B------:R-:W-:Y:S01]  /*d100*/  IMAD R5, R7, R5, R4 ;  /* 0x0000000507057224 */ /* 0x000fe200078e0204 */
[----:B------:R-:W-:Y:S01]  /*d110*/  IADD3.X R3, R3, UR9, R6, P1, !PT ;  /* 0x0000000903037c10 */ /* 0x000fe20008ffe406 */
[----:B------:R-:W-:-:S03]  /*d120*/  ULDC.64 UR8, c[0x0][0xb50] ;  /* 0x0002d40000087ab9 */ /* 0x000fc60000000a00 */
[----:B------:R-:W-:Y:S01]  /*d130*/  SHF.R.S32.HI R4, RZ, 0x1f, R5 ;  /* 0x0000001fff047819 */ /* 0x000fe20000011405 */
[----:B------:R-:W-:-:S04]  /*d140*/  IMAD.WIDE.U32 R2, R5, UR16, R2 ;  /* 0x0000001005027c25 */ /* 0x000fc8000f8e0002 */
[----:B------:R-:W-:-:S04]  /*d150*/  IMAD R4, R4, UR16, RZ ;  /* 0x0000001004047c24 */ /* 0x000fc8000f8e02ff */
[----:B------:R-:W-:Y:S01]  /*d160*/  IMAD R7, R5, UR17, R4 ;  /* 0x0000001105077c24 */ /* 0x000fe2000f8e0204 */
[----:B------:R-:W-:-:S04]  /*d170*/  LEA R4, P1, R2, UR8, 0x2 ;  /* 0x0000000802047c11 */ /* 0x000fc8000f8210ff */
[----:B------:R-:W-:-:S04]  /*d180*/  IADD3 R3, R3, R7, RZ ;  /* 0x0000000703037210 */ /* 0x000fc80007ffe0ff */
[----:B------:R-:W-:Y:S01]  /*d190*/  LEA.HI.X R5, R2, UR9, R3, 0x2, P1 ;  /* 0x0000000902057c11 */ /* 0x000fe200088f1403 */
[----:B------:R-:W-:-:S05]  /*d1a0*/  IMAD.MOV.U32 R3, RZ, RZ, -0x800000 ;  /* 0xff800000ff037424 */ /* 0x000fca00078e00ff */
[----:B------:R0:W-:Y:S02]  /*d1b0*/  STG.E desc[UR36][R4.64], R3 ;  /* 0x0000000304007986 */ /* 0x0001e4000c101924 */
.L_x_221:
[----:B------:R-:W-:Y:S05]  /*d1c0*/  BSYNC B1 ;  /* 0x0000000000017941 */ /* 0x000fea0003800000 */
.L_x_220:
[----:B------:R-:W-:Y:S01]  /*d1d0*/  R2UR UR15, R216 ;  /* 0x00000000d80f72ca */ /* 0x000fe200000e0000 */
[----:B0-----:R-:W0:Y:S01]  /*d1e0*/  @P0 LDC R3, c[0x0][0xbf0] ;  /* 0x0002fc00ff030b82 */ /* 0x001e220000000800 */
[----:B------:R-:W-:Y:S01]  /*d1f0*/  ULDC.64 UR16, c[0x0][0xaa0] ;  /* 0x0002a80000107ab9 */ /* 0x000fe20000000a00 */
[----:B------:R-:W-:Y:S01]  /*d200*/  R2UR UR18, R214 ;  /* 0x00000000d61272ca */ /* 0x000fe200000e0000 */
[----:B------:R-:W-:Y:S01]  /*d210*/  UIMAD UR10, UR11, UR16, URZ ;  /* 0x000000100b0a72a4 */ /* 0x000fe2000f8e023f */
[--C-:B------:R-:W-:Y:S01]  /*d220*/  IMAD R2, R213, 0x20, R217.reuse ;  /* 0x00000020d5027824 */ /* 0x100fe200078e02d9 */
[----:B------:R-:W-:Y:S01]  /*d230*/  UIMAD.WIDE.U32 UR8, UR4, UR16, URZ ;  /* 0x00000010040872a5 */ /* 0x000fe2000f8e003f */
[----:B------:R-:W-:Y:S01]  /*d240*/  BSSY B1, `(.L_x_222) ;  /* 0x0000045000017945 */ /* 0x000fe20003800000 */
[----:B------:R-:W-:Y:S01]  /*d250*/  UIMAD UR10, UR4, UR17, UR10 ;  /* 0x00000011040a72a4 */ /* 0x000fe2000f8e020a */
[----:B------:R-:W-:Y:S02]  /*d260*/  SHF.R.S32.HI R18, RZ, 0x1f, R22 ;  /* 0x0000001fff127819 */ /* 0x000fe40000011416 */
[----:B------:R-:W-:Y:S01]  /*d270*/  ULDC.64 UR16, c[0x0][0xae8] ;  /* 0x0002ba0000107ab9 */ /* 0x000fe20000000a00 */
[----:B------:R-:W-:Y:S01]  /*d280*/  UIADD3 UR9, UR9, UR10, URZ ;  /* 0x0000000a09097290 */ /* 0x000fe2000fffe03f */
[----:B------:R-:W-:Y:S01]  /*d290*/  IMAD.U32 R5, RZ, RZ, UR15 ;  /* 0x0000000fff057e24 */ /* 0x000fe2000f8e00ff */
[----:B------:R-:W-:Y:S01]  /*d2a0*/  UIMAD UR4, UR12, UR16, URZ ;  /* 0x000000100c0472a4 */ /* 0x000fe2000f8e023f */
[----:B------:R-:W-:Y:S01]  /*d2b0*/  IMAD.U32 R8, RZ, RZ, UR15 ;  /* 0x0000000fff087e24 */ /* 0x000fe2000f8e00ff */
[----:B------:R-:W-:Y:S01]  /*d2c0*/  UIMAD.WIDE.U32 UR8, UR18, UR16, UR8 ;  /* 0x00000010120872a5 */ /* 0x000fe2000f8e0008 */
[----:B------:R-:W-:Y:S01]  /*d2d0*/  IMAD R6, R5, 0x80, R2 ;  /* 0x0000008005067824 */ /* 0x000fe200078e0202 */
[----:B------:R-:W-:Y:S01]  /*d2e0*/  UIMAD UR4, UR18, UR17, UR4 ;  /* 0x00000011120472a4 */ /* 0x000fe2000f8e0204 */
[----:B------:R-:W-:Y:S01]  /*d2f0*/  IMAD R8, R8, 0x80, R217 ;  /* 0x0000008008087824 */ /* 0x000fe200078e02d9 */
[----:B------:R-:W-:Y:S01]  /*d300*/  ULDC.64 UR10, c[0x0][0xaf0] ;  /* 0x0002bc00000a7ab9 */ /* 0x000fe20000000a00 */
[----:B------:R-:W-:Y:S01]  /*d310*/  @P0 IMAD.HI.U32 R2, R6, R9, RZ ;  /* 0x0000000906020227 */ /* 0x000fe200078e00ff */
[----:B------:R-:W-:Y:S01]  /*d320*/  UIADD3 UR9, UR9, UR4, URZ ;  /* 0x0000000409097290 */ /* 0x000fe2000fffe03f */
[----:B------:R-:W-:Y:S01]  /*d330*/  SHF.R.S32.HI R19, RZ, 0x1f, R23 ;  /* 0x0000001fff137819 */ /* 0x000fe20000011417 */
[----:B------:R-:W-:Y:S01]  /*d340*/  UIMAD UR4, UR14, UR10, URZ ;  /* 0x0000000a0e0472a4 */ /* 0x000fe2000f8e023f */
[----:B------:R-:W-:Y:S01]  /*d350*/  IMAD.MOV.U32 R5, RZ, RZ, R6 ;  /* 0x000000ffff057224 */ /* 0x000fe200078e0006 */
[----:B0-----:R-:W-:Y:S01]  /*d360*/  @P0 SHF.R.U32.HI R5, RZ, R3, R2 ;  /* 0x00000003ff050219 */ /* 0x001fe20000011602 */
[----:B------:R-:W-:Y:S01]  /*d370*/  UIMAD.WIDE.U32 UR8, UR13, UR10, UR8 ;  /* 0x0000000a0d0872a5 */ /* 0x000fe2000f8e0008 */
[----:B------:R-:W-:Y:S01]  /*d380*/  SHF.R.S32.HI R20, RZ, 0x1f, R17 ;  /* 0x0000001fff147819 */ /* 0x000fe20000011411 */
[----:B------:R-:W-:Y:S01]  /*d390*/  UIMAD UR4, UR13, UR11, UR4 ;  /* 0x0000000b0d0472a4 */ /* 0x000fe2000f8e0204 */
[--C-:B------:R-:W-:Y:S01]  /*d3a0*/  SHF.R.S32.HI R2, RZ, 0x1f, R5.reuse ;  /* 0x0000001fff027819 */ /* 0x100fe20000011405 */
[----:B------:R-:W-:Y:S01]  /*d3b0*/  IMAD.MOV R7, RZ, RZ, -R5 ;  /* 0x000000ffff077224 */ /* 0x000fe200078e0a05 */
[----:B------:R-:W-:Y:S01]  /*d3c0*/  ULDC.64 UR10, c[0x0][0xae0] ;  /* 0x0002b800000a7ab9 */ /* 0x000fe20000000a00 */
[----:B------:R-:W-:-:S02]  /*d3d0*/  UIADD3 UR4, UR9, UR4, URZ ;  /* 0x0000000409047290 */ /* 0x000fc4000fffe03f */
[----:B------:R-:W-:Y:S01]  /*d3e0*/  MOV R3, UR9 ;  /* 0x0000000900037c02 */ /* 0x000fe20008000f00 */
[----:B------:R-:W-:Y:S02]  /*d3f0*/  IMAD R4, R2, UR10, RZ ;  /* 0x0000000a02047c24 */ /* 0x000fe4000f8e02ff */
[----:B------:R-:W-:Y:S02]  /*d400*/  IMAD R7, R11, R7, R6 ;  /* 0x000000070b077224 */ /* 0x000fe400078e0206 */
[----:B------:R-:W-:Y:S01]  /*d410*/  IMAD.U32 R2, RZ, RZ, UR8 ;  /* 0x00000008ff027e24 */ /* 0x000fe2000f8e00ff */
[----:B------:R-:W-:Y:S01]  /*d420*/  ULDC.64 UR8, c[0x0][0xad8] ;  /* 0x0002b60000087ab9 */ /* 0x000fe20000000a00 */
[----:B------:R-:W-:Y:S02]  /*d430*/  IMAD.U32 R3, RZ, RZ, UR4 ;  /* 0x00000004ff037e24 */ /* 0x000fe4000f8e00ff */
[C---:B------:R-:W-:Y:S01]  /*d440*/  IMAD R9, R5.reuse, UR11, R4 ;  /* 0x0000000b05097c24 */ /* 0x040fe2000f8e0204 */
[----:B------:R-:W-:Y:S01]  /*d450*/  SHF.R.S32.HI R4, RZ, 0x1f, R7 ;  /* 0x0000001fff047819 */ /* 0x000fe20000011407 */
[----:B------:R-:W-:-:S04]  /*d460*/  IMAD.WIDE.U32 R2, R5, UR10, R2 ;  /* 0x0000000a05027c25 */ /* 0x000fc8000f8e0002 */
[----:B------:R-:W-:Y:S02]  /*d470*/  IMAD.IADD R3, R3, 0x1, R9 ;  /* 0x0000000103037824 */ /* 0x000fe400078e0209 */
[----:B------:R-:W-:Y:S02]  /*d480*/  IMAD R4, R4, UR8, RZ ;  /* 0x0000000804047c24 */ /* 0x000fe4000f8e02ff */
[----:B-----5:R-:W-:Y:S02]  /*d490*/  IMAD R11, R0, R11, RZ ;  /* 0x0000000b000b7224 */ /* 0x020fe400078e02ff */
[C---:B------:R-:W-:Y:S02]  /*d4a0*/  IMAD R5, R7.reuse, UR9, R4 ;  /* 0x0000000907057c24 */ /* 0x040fe4000f8e0204 */
[----:B------:R-:W-:Y:S01]  /*d4b0*/  IMAD.WIDE.U32 R2, R7, UR8, R2 ;  /* 0x0000000807027c25 */ /* 0x000fe2000f8e0002 */
[----:B------:R-:W-:Y:S01]  /*d4c0*/  ISETP.GE.AND P2, PT, R8, R11, PT ;  /* 0x0000000b0800720c */ /* 0x000fe20003f46270 */
[----:B------:R-:W-:-:S02]  /*d4d0*/  ULDC.64 UR8, c[0x0][0xa80] ;  /* 0x0002a00000087ab9 */ /* 0x000fc40000000a00 */
[----:B------:R-:W-:Y:S01]  /*d4e0*/  VIADD R0, R8, 0x20 ;  /* 0x0000002008007836 */ /* 0x000fe20000000000 */
[----:B------:R-:W-:Y:S01]  /*d4f0*/  LEA R4, P3, R2, UR8, 0x1 ;  /* 0x0000000802047c11 */ /* 0x000fe2000f8608ff */
[----:B------:R-:W-:-:S03]  /*d500*/  IMAD.IADD R3, R3, 0x1, R5 ;  /* 0x0000000103037824 */ /* 0x000fc600078e0205 */
[-C--:B------:R-:W-:Y:S01]  /*d510*/  ISETP.GE.AND P1, PT, R0, R11.reuse, PT ;  /* 0x0000000b0000720c */ /* 0x080fe20003f26270 */
[----:B------:R-:W-:Y:S01]  /*d520*/  VIADD R0, R8, 0x40 ;  /* 0x0000004008007836 */ /* 0x000fe20000000000 */
[----:B------:R-:W-:Y:S02]  /*d530*/  LEA.HI.X R5, R2, UR9, R3, 0x1, P3 ;  /* 0x0000000902057c11 */ /* 0x000fe400098f0c03 */
[----:B------:R0:W1:Y:S02]  /*d540*/  SHFL.IDX PT, R2, R4, RZ, 0x181f ;  /* 0x00181fff04027589 */ /* 0x00006400000e0000 */
[----:B------:R-:W-:Y:S02]  /*d550*/  ISETP.GE.AND P0, PT, R0, R11, PT ;  /* 0x0000000b0000720c */ /* 0x000fe40003f06270 */
[----:B------:R0:W2:Y:S01]  /*d560*/  SHFL.IDX PT, R0, R5, RZ, 0x181f ;  /* 0x00181fff05007589 */ /* 0x0000a200000e0000 */
[----:B------:R-:W-:Y:S10]  /*d570*/  @P2 BRA `(.L_x_223) ;  /* 0x0000000000442947 */ /* 0x000ff40003800000 */
        /* <DEDUP_REMOVED lines=8> */
[----:B------:R3:W-:Y:S01]  /*d600*/  @!P5 ST.E.128 desc[UR36][R6.64], RZ ;  /* 0x000000ff0600d985 */ /* 0x0007e2000c101d24 */
[----:B------:R-:W-:Y:S02]  /*d610*/  @!P4 LEA.HI.X R13, R23, R0, R19, 0x1, P6 ;  /* 0x00000000170dc211 */ /* 0x000fe400030f0c13 */
[----:B------:R-:W-:-:S03]  /*d620*/  @!P3 LEA R14, P6, R22, R2, 0x1 ;  /* 0x00000002160eb211 */ /* 0x000fc600078c08ff */
[----:B------:R3:W-:Y:S01]  /*d630*/  @!P4 ST.E.128 desc[UR36][R12.64], RZ ;  /* 0x000000ff0c00c985 */ /* 0x0007e2000c101d24 */
[----:B------:R-:W-:Y:S02]  /*d640*/  @!P3 LEA.HI.X R15, R22, R0, R18, 0x1, P6 ;  /* 0x00000000160fb211 */ /* 0x000fe400030f0c12 */
[----:B------:R-:W-:-:S03]  /*d650*/  @!P2 LEA R2, P6, R212, R2, 0x1 ;  /* 0x00000002d402a211 */ /* 0x000fc600078c08ff */
[----:B------:R3:W-:Y:S01]  /*d660*/  @!P3 ST.E.128 desc[UR36][R14.64], RZ ;  /* 0x000000ff0e00b985 */ /* 0x0007e2000c101d24 */
[----:B------:R-:W-:-:S05]  /*d670*/  @!P2 LEA.HI.X R3, R212, R0, R227, 0x1, P6 ;  /* 0x00000000d403a211 */ /* 0x000fca00030f0ce3 */
[----:B------:R3:W-:Y:S04]  /*d680*/  @!P2 ST.E.128 desc[UR36][R2.64], RZ ;  /* 0x000000ff0200a985 */ /* 0x0007e8000c101d24 */
.L_x_223:
[----:B------:R-:W-:Y:S05]  /*d690*/  BSYNC B1 ;  /* 0x0000000000017941 */ /* 0x000fea0003800000 */
.L_x_222:
[----:B--2---:R2:W4:Y:S01]  /*d6a0*/  SHFL.IDX PT, R0, R5, 0x1, 0x181f ;  /* 0x00381f0005007f89 */ /* 0x00452200000e0000 */
[----:B------:R-:W-:Y:S03]  /*d6b0*/  BSSY B1, `(.L_x_224) ;  /* 0x0000014000017945 */ /* 0x000fe60003800000 */
[----:B-1-3--:R2:W1:Y:S01]  /*d6c0*/  SHFL.IDX PT, R2, R4, 0x1, 0x181f ;  /* 0x00381f0004027f89 */ /* 0x00a46200000e0000 */
[----:B------:R-:W-:Y:S05]  /*d6d0*/  @P1 BRA `(.L_x_225) ;  /* 0x0000000000441947 */ /* 0x000fea0003800000 */
[----:B------:R-:W-:Y:S02]  /*d6e0*/  ULDC UR4, c[0x0][0xac8] ;  /* 0x0002b20000047ab9 */ /* 0x000fe40000000800 */
[----:B------:R-:W-:Y:S02]  /*d6f0*/  ISETP.GE.AND P4, PT, R17, UR4, PT ;  /* 0x0000000411007c0c */ /* 0x000fe4000bf86270 */
[----:B------:R-:W-:Y:S02]  /*d700*/  ISETP.GE.AND P3, PT, R23, UR4, PT ;  /* 0x0000000417007c0c */ /* 0x000fe4000bf66270 */
[----:B------:R-:W-:Y:S02]  /*d710*/  ISETP.GE.AND P2, PT, R22, UR4, PT ;  /* 0x0000000416007c0c */ /* 0x000fe4000bf46270 */
[----:B------:R-:W-:-:S07]  /*d720*/  ISETP.GE.AND P1, PT, R212, UR4, PT ;  /* 0x00000004d4007c0c */ /* 0x000fce000bf26270 */
[-C--:B-1----:R-:W-:Y:S02]  /*d730*/  @!P4 LEA R6, P6, R17, R2.reuse, 0x1 ;  /* 0x000000021106c211 */ /* 0x082fe400078c08ff */
[----:B------:R-:W-:Y:S02]  /*d740*/  @!P3 LEA R12, P5, R23, R2, 0x1 ;  /* 0x00000002170cb211 */ /* 0x000fe400078a08ff */
[----:B----4-:R-:W-:Y:S02]  /*d750*/  @!P4 LEA.HI.X R7, R17, R0, R20, 0x1, P6 ;  /* 0x000000001107c211 */ /* 0x010fe400030f0c14 */
[----:B------:R-:W-:Y:S02]  /*d760*/  @!P2 LEA R14, P6, R22, R2, 0x1 ;  /* 0x00000002160ea211 */ /* 0x000fe400078c08ff */
[----:B------:R-:W-:Y:S01]  /*d770*/  @!P3 LEA.HI.X R13, R23, R0, R19, 0x1, P5 ;  /* 0x00000000170db211 */ /* 0x000fe200028f0c13 */
[----:B------:R3:W-:Y:S01]  /*d780*/  @!P4 ST.E.128 desc[UR36][R6.64], RZ ;  /* 0x000000ff0600c985 */ /* 0x0007e2000c101d24 */
[----:B------:R-:W-:-:S02]  /*d790*/  @!P1 LEA R2, P5, R212, R2, 0x1 ;  /* 0x00000002d4029211 */ /* 0x000fc400078a08ff */
[-C--:B------:R-:W-:Y:S01]  /*d7a0*/  @!P2 LEA.HI.X R15, R22, R0.reuse, R18, 0x1, P6 ;  /* 0x00000000160fa211 */ /* 0x080fe200030f0c12 */
[----:B------:R3:W-:Y:S01]  /*d7b0*/  @!P3 ST.E.128 desc[UR36][R12.64], RZ ;  /* 0x000000ff0c00b985 */ /* 0x0007e2000c101d24 */
[----:B------:R-:W-:-:S03]  /*d7c0*/  @!P1 LEA.HI.X R3, R212, R0, R227, 0x1, P5 ;  /* 0x00000000d4039211 */ /* 0x000fc600028f0ce3 */
[----:B------:R3:W-:Y:S04]  /*d7d0*/  @!P2 ST.E.128 desc[UR36][R14.64], RZ ;  /* 0x000000ff0e00a985 */ /* 0x0007e8000c101d24 */
[----:B------:R3:W-:Y:S02]  /*d7e0*/  @!P1 ST.E.128 desc[UR36][R2.64], RZ ;  /* 0x000000ff02009985 */ /* 0x0007e4000c101d24 */
.L_x_225:
[----:B------:R-:W-:Y:S05]  /*d7f0*/  BSYNC B1 ;  /* 0x0000000000017941 */ /* 0x000fea0003800000 */
.L_x_224:
[----:B----4-:R4:W0:Y:S01]  /*d800*/  SHFL.IDX PT, R0, R5, 0x2, 0x181f ;  /* 0x00581f0005007f89 */ /* 0x01082200000e0000 */
        /* <DEDUP_REMOVED lines=9> */
[-C--:B------:R-:W-:Y:S02]  /*d8a0*/  @!P2 LEA R12, P5, R23, R2.reuse, 0x1 ;  /* 0x00000002170ca211 */ /* 0x080fe400078a08ff */
[----:B------:R-:W-:Y:S02]  /*d8b0*/  @!P1 LEA R14, P4, R22, R2, 0x1 ;  /* 0x00000002160e9211 */ /* 0x000fe400078808ff */
[----:B0-----:R-:W-:Y:S02]  /*d8c0*/  @!P3 LEA.HI.X R7, R17, R0, R20, 0x1, P6 ;  /* 0x000000001107b211 */ /* 0x001fe400030f0c14 */
[----:B------:R-:W-:Y:S02]  /*d8d0*/  @!P0 LEA R2, P6, R212, R2, 0x1 ;  /* 0x00000002d4028211 */ /* 0x000fe400078c08ff */
[-C--:B------:R-:W-:Y:S01]  /*d8e0*/  @!P2 LEA.HI.X R13, R23, R0.reuse, R19, 0x1, P5 ;  /* 0x00000000170da211 */ /* 0x080fe200028f0c13 */
[----:B------:R3:W-:Y:S01]  /*d8f0*/  @!P3 ST.E.128 desc[UR36][R6.64], RZ ;  /* 0x000000ff0600b985 */ /* 0x0007e2000c101d24 */
[----:B------:R-:W-:-:S02]  /*d900*/  @!P1 LEA.HI.X R15, R22, R0, R18, 0x1, P4 ;  /* 0x00000000160f9211 */ /* 0x000fc400020f0c12 */
[----:B------:R-:W-:Y:S01]  /*d910*/  @!P0 LEA.HI.X R3, R212, R0, R227, 0x1, P6 ;  /* 0x00000000d4038211 */ /* 0x000fe200030f0ce3 */
[----:B------:R3:W-:Y:S04]  /*d920*/  @!P2 ST.E.128 desc[UR36][R12.64], RZ ;  /* 0x000000ff0c00a985 */ /* 0x0007e8000c101d24 */
[----:B------:R3:W-:Y:S04]  /*d930*/  @!P1 ST.E.128 desc[UR36][R14.64], RZ ;  /* 0x000000ff0e009985 */ /* 0x0007e8000c101d24 */
[----:B------:R3:W-:Y:S02]  /*d940*/  @!P0 ST.E.128 desc[UR36][R2.64], RZ ;  /* 0x000000ff02008985 */ /* 0x0007e4000c101d24 */
.L_x_227:
[----:B------:R-:W-:Y:S05]  /*d950*/  BSYNC B1 ;  /* 0x0000000000017941 */ /* 0x000fea0003800000 */
.L_x_226:
[----:B0-----:R-:W-:Y:S01]  /*d960*/  IADD3 R0, R8, 0x60, RZ ;  /* 0x0000006008007810 */ /* 0x001fe20007ffe0ff */
[----:B---3--:R0:W3:Y:S03]  /*d970*/  SHFL.IDX PT, R6, R5, 0x3, 0x181f ;  /* 0x00781f0005067f89 */ /* 0x0080e600000e0000 */
[----:B------:R-:W-:Y:S01]  /*d980*/  ISETP.GE.AND P0, PT, R0, R11, PT ;  /* 0x0000000b0000720c */ /* 0x000fe20003f06270 */
[----:B-1----:R0:W1:-:S12]  /*d990*/  SHFL.IDX PT, R2, R4, 0x3, 0x181f ;  /* 0x00781f0004027f89 */ /* 0x00205800000e0000 */
[----:B0-----:R-:W-:Y:S05]  /*d9a0*/  @P0 BRA `(.L_x_218) ;  /* 0x0000000000440947 */ /* 0x001fea0003800000 */
[----:B------:R-:W-:Y:S02]  /*d9b0*/  ULDC UR4, c[0x0][0xac8] ;  /* 0x0002b20000047ab9 */ /* 0x000fe40000000800 */
[----:B------:R-:W-:Y:S02]  /*d9c0*/  ISETP.GE.AND P3, PT, R17, UR4, PT ;  /* 0x0000000411007c0c */ /* 0x000fe4000bf66270 */
[----:B------:R-:W-:Y:S02]  /*d9d0*/  ISETP.GE.AND P2, PT, R23, UR4, PT ;  /* 0x0000000417007c0c */ /* 0x000fe4000bf46270 */
[----:B------:R-:W-:Y:S02]  /*d9e0*/  ISETP.GE.AND P1, PT, R22, UR4, PT ;  /* 0x0000000416007c0c */ /* 0x000fe4000bf26270 */
[----:B------:R-:W-:-:S07]  /*d9f0*/  ISETP.GE.AND P0, PT, R212, UR4, PT ;  /* 0x00000004d4007c0c */ /* 0x000fce000bf06270 */
[-C--:B-12-4-:R-:W-:Y:S02]  /*da00*/  @!P3 LEA R4, P6, R17, R2.reuse, 0x1 ;  /* 0x000000021104b211 */ /* 0x096fe400078c08ff */
[-C--:B------:R-:W-:Y:S02]  /*da10*/  @!P2 LEA R8, P5, R23, R2.reuse, 0x1 ;  /* 0x000000021708a211 */ /* 0x080fe400078a08ff */
[----:B------:R-:W-:Y:S02]  /*da20*/  @!P1 LEA R10, P4, R22, R2, 0x1 ;  /* 0x00000002160a9211 */ /* 0x000fe400078808ff */
[----:B---3--:R-:W-:Y:S02]  /*da30*/  @!P3 LEA.HI.X R5, R17, R6, R20, 0x1, P6 ;  /* 0x000000061105b211 */ /* 0x008fe400030f0c14 */
        /* <DEDUP_REMOVED lines=8> */
.L_x_218:
[----:B------:R-:W-:Y:S05]  /*dac0*/  BSYNC B0 ;  /* 0x0000000000007941 */ /* 0x000fea0003800000 */
.L_x_209:
[----:B------:R-:W-:Y:S02]  /*dad0*/  ULDC UR4, c[0x0][0xc3c] ;  /* 0x00030f0000047ab9 */ /* 0x000fe40000000800 */
[----:B------:R-:W-:-:S06]  /*dae0*/  UISETP.GE.AND UP0, UPT, UR7, UR4, UPT ;  /* 0x000000040700728c */ /* 0x000fcc000bf06270 */
[----:B------:R-:W-:-:S13]  /*daf0*/  PLOP3.LUT P0, PT, PT, PT, UP0, 0x80, 0x0 ;  /* 0x000000000000781c */ /* 0x000fda0003f0f008 */
[----:B------:R-:W-:Y:S05]  /*db00*/  @!P0 BRA `(.L_x_228) ;  /* 0xffffff3000b08947 */ /* 0x000fea000383ffff */
[----:B------:R-:W-:Y:S05]  /*db10*/  EXIT ;  /* 0x000000000000794d */ /* 0x000fea0003800000 */
.L_x_181:
[----:B------:R-:W-:-:S08]  /*db20*/  NOP ;  /* 0x0000000000007918 */ /* 0x000fd00000000000 */
[----:B0-----:R-:W0:-:S00]  /*db30*/  USETMAXREG.DEALLOC.CTAPOOL 0x28 ;  /* 0x00000028000079c8 */ /* 0x001e0000080e0500 */
[----:B0-----:R-:W-:Y:S02]  /*db40*/  LOP3.LUT R0, R0, 0x3, RZ, 0xc0, !PT ;  /* 0x0000000300007812 */ /* 0x001fe400078ec0ff */
[----:B------:R-:W-:-:S04]  /*db50*/  LOP3.LUT R23, R23, 0xfffffeff, RZ, 0xc0, !PT ;  /* 0xfffffeff17177812 */ /* 0x000fc800078ec0ff */
[----:B------:R-:W0:Y:S02]  /*db60*/  SHFL.IDX PT, R0, R0, RZ, 0x1f ;  /* 0x00001fff00007589 */ /* 0x000e2400000e0000 */
[----:B0-----:R-:W-:Y:S01]  /*db70*/  ISETP.NE.AND P0, PT, R0, RZ, PT ;  /* 0x000000ff0000720c */ /* 0x001fe20003f05270 */
[----:B------:R-:W-:-:S12]  /*db80*/  IMAD.MOV.U32 R0, RZ, RZ, RZ ;  /* 0x000000ffff007224 */ /* 0x000fd800078e00ff */
[----:B------:R-:W-:Y:S01]  /*db90*/  @P0 LOP3.LUT R23, R23, 0x100, RZ, 0xfc, !PT ;  /* 0x0000010017170812 */ /* 0x000fe200078efcff */
[----:B------:R-:W-:Y:S06]  /*dba0*/  @!P0 BRA `(.L_x_229) ;  /* 0x00000000001c8947 */ /* 0x000fec0003800000 */
[----:B------:R-:W0:Y:S08]  /*dbb0*/  S2UR UR5, SR_CgaCtaId ;  /* 0x00000000000579c3 */ /* 0x000e300000008800 */
[----:B------:R-:W-:Y:S06]  /*dbc0*/  BAR.SYNC.DEFER_BLOCKING 0x5, 0x180 ;  /* 0x0146000000007b1d */ /* 0x000fec0000010000 */
[----:B------:R-:W-:-:S02]  /*dbd0*/  UMOV UR4, 0x400 ;  /* 0x0000040000047882 */ /* 0x000fc40000000000 */
[----:B0-----:R-:W-:-:S09]  /*dbe0*/  ULEA UR4, UR5, UR4, 0x18 ;  /* 0x0000000405047291 */ /* 0x001fd2000f8ec03f */
[----:B------:R-:W1:Y:S01]  /*dbf0*/  LDS.128 R16, [UR4+0x388d0] ;  /* 0x0388d004ff107984 */ /* 0x000e620008000c00 */
[----:B------:R-:W-:Y:S06]  /*dc00*/  BAR.ARV 0x4, 0x180 ;  /* 0x0106000000007b1d */ /* 0x000fec0000002000 */
[----:B------:R-:W-:Y:S05]  /*dc10*/  BRA `(.L_x_230) ;  /* 0x0000000800007947 */ /* 0x000fea0003800000 */
.L_x_229:
[----:B------:R-:W0:Y:S01]  /*dc20*/  S2R R2, SR_TID.X ;  /* 0x0000000000027919 */ /* 0x000e220000002100 */
[----:B------:R-:W-:Y:S01]  /*dc30*/  ULDC UR4, c[0x0][0xc3c] ;  /* 0x00030f0000047ab9 */ /* 0x000fe20000000800 */
[----:B------:R-:W1:Y:S01]  /*dc40*/  S2UR UR6, SR_CTAID.X ;  /* 0x00000000000679c3 */ /* 0x000e620000002500 */
[----:B------:R-:W-:Y:S01]  /*dc50*/  ULDC UR5, c[0x0][0xc38] ;  /* 0x00030e0000057ab9 */ /* 0x000fe20000000800 */
[----:B0-----:R-:W-:-:S04]  /*dc60*/  LOP3.LUT R5, R2, 0x1f, RZ, 0xc0, !PT ;  /* 0x0000001f02057812 */ /* 0x001fc800078ec0ff */
[----:B------:R-:W-:-:S04]  /*dc70*/  ISETP.NE.AND P0, PT, R5, 0x1f, PT ;  /* 0x0000001f0500780c */ /* 0x000fc80003f05270 */
[----:B------:R-:W-:-:S13]  /*dc80*/  ISETP.GE.OR P1, PT, R5, UR4, !P0 ;  /* 0x0000000405007c0c */ /* 0x000fda000c726670 */
[----:B------:R-:W0:Y:S02]  /*dc90*/  @!P1 LDC.64 R2, c[0x0][0xc80] ;  /* 0x00032000ff029b82 */ /* 0x000e240000000a00 */
[----:B0-----:R-:W-:-:S05]  /*dca0*/  @!P1 IMAD.WIDE.U32 R2, R5, 0x4, R2 ;  /* 0x0000000405029825 */ /* 0x001fca00078e0002 */
[----:B------:R-:W2:Y:S01]  /*dcb0*/  @!P1 LDG.E R0, desc[UR36][R2.64] ;  /* 0x0000002402009981 */ /* 0x000ea2000c1e1900 */
[C---:B------:R-:W-:Y:S01]  /*dcc0*/  ISETP.NE.AND P1, PT, R5.reuse, RZ, PT ;  /* 0x000000ff0500720c */ /* 0x040fe20003f25270 */
[----:B------:R-:W-:Y:S01]  /*dcd0*/  UMOV UR4, URZ ;  /* 0x0000003f00047c82 */ /* 0x000fe20008000000 */
[C---:B------:R-:W-:Y:S01]  /*dce0*/  ISETP.GE.U32.AND P2, PT, R5.reuse, 0x2, PT ;  /* 0x000000020500780c */ /* 0x040fe20003f46070 */
[----:B------:R-:W-:Y:S01]  /*dcf0*/  IMAD.MOV.U32 R16, RZ, RZ, RZ ;  /* 0x000000ffff107224 */ /* 0x000fe200078e00ff */
[C---:B------:R-:W-:Y:S02]  /*dd00*/  ISETP.GE.U32.AND P3, PT, R5.reuse, 0x4, PT ;  /* 0x000000040500780c */ /* 0x040fe40003f66070 */
[C---:B------:R-:W-:Y:S02]  /*dd10*/  ISETP.GE.U32.AND P4, PT, R5.reuse, 0x8, PT ;  /* 0x000000080500780c */ /* 0x040fe40003f86070 */
[----:B------:R-:W-:Y:S01]  /*dd20*/  ISETP.GE.U32.AND P5, PT, R5, 0x10, PT ;  /* 0x000000100500780c */ /* 0x000fe20003fa6070 */
[----:B--2---:R-:W0:Y:S02]  /*dd30*/  SHFL.UP PT, R4, R0, 0x1, RZ ;  /* 0x0420000000047989 */ /* 0x004e2400000e00ff */
[----:B0-----:R-:W-:-:S05]  /*dd40*/  SEL R7, R4, RZ, P1 ;  /* 0x000000ff04077207 */ /* 0x001fca0000800000 */
[----:B------:R-:W-:-:S05]  /*dd50*/  IMAD.IADD R7, R0, 0x1, R7 ;  /* 0x0000000100077824 */ /* 0x000fca00078e0207 */
[----:B------:R-:W0:Y:S02]  /*dd60*/  SHFL.UP PT, R4, R7, 0x2, RZ ;  /* 0x0440000007047989 */ /* 0x000e2400000e00ff */
        /* <DEDUP_REMOVED lines=11> */
[----:B------:R-:W0:Y:S02]  /*de20*/  SHFL.IDX PT, R4, R7, 0x1f, 0x1f ;  /* 0x03e01f0007047f89 */ /* 0x000e2400000e0000 */
[----:B0-----:R-:W-:-:S05]  /*de30*/  IMAD R4, R4, UR5, RZ ;  /* 0x0000000504047c24 */ /* 0x001fca000f8e02ff */
[----:B-1----:R-:W-:Y:S02]  /*de40*/  ISETP.GT.AND P6, PT, R4, UR6, PT ;  /* 0x0000000604007c0c */ /* 0x002fe4000bfc4270 */
[----:B------:R-:W-:-:S11]  /*de50*/  MOV R3, R4 ;  /* 0x0000000400037202 */ /* 0x000fd60000000f00 */
[----:B------:R-:W-:Y:S05]  /*de60*/  @P6 BRA `(.L_x_231) ;  /* 0x0000000000946947 */ /* 0x000fea0003800000 */
[----:B------:R-:W-:Y:S01]  /*de70*/  IMAD.MOV.U32 R4, RZ, RZ, R3 ;  /* 0x000000ffff047224 */ /* 0x000fe200078e0003 */
[----:B------:R-:W-:Y:S01]  /*de80*/  UMOV UR4, URZ ;  /* 0x0000003f00047c82 */ /* 0x000fe20008000000 */
[----:B------:R-:W-:-:S05]  /*de90*/  ULDC UR5, c[0x0][0xc38] ;  /* 0x00030e0000057ab9 */ /* 0x000fca0000000800 */
.L_x_235:
[----:B------:R-:W0:Y:S01]  /*dea0*/  LDC R2, c[0x0][0xc3c] ;  /* 0x00030f00ff027b82 */ /* 0x000e220000000800 */
[----:B------:R-:W-:-:S06]  /*deb0*/  UIADD3 UR4, UR4, 0x1f, URZ ;  /* 0x0000001f04047890 */ /* 0x000fcc000fffe03f */
[----:B0-----:R-:W-:-:S13]  /*dec0*/  ISETP.LE.AND P6, PT, R2, UR4, PT ;  /* 0x0000000402007c0c */ /* 0x001fda000bfc3270 */
[----:B------:R-:W-:Y:S05]  /*ded0*/  @P6 BRA `(.L_x_232) ;  /* 0x0000000400246947 */ /* 0x000fea0003800000 */
[----:B------:R-:W-:Y:S01]  /*dee0*/  VIADD R7, R5, UR4 ;  /* 0x0000000405077c36 */ /* 0x000fe20008000000 */
[----:B------:R-:W-:Y:S01]  /*def0*/  BSSY B0, `(.L_x_233) ;  /* 0x0000007000007945 */ /* 0x000fe20003800000 */
[----:B------:R-:W-:-:S03]  /*df00*/  IMAD.MOV.U32 R0, RZ, RZ, RZ ;  /* 0x000000ffff007224 */ /* 0x000fc600078e00ff */
[----:B------:R-:W-:-:S13]  /*df10*/  ISETP.GE.OR P6, PT, R7, R2, !P0 ;  /* 0x000000020700720c */ /* 0x000fda00047c6670 */
[----:B------:R-:W-:Y:S05]  /*df20*/  @P6 BRA `(.L_x_234) ;  /* 0x00000000000c6947 */ /* 0x000fea0003800000 */
[----:B------:R-:W0:Y:S02]  /*df30*/  LDC.64 R2, c[0x0][0xc80] ;  /* 0x00032000ff027b82 */ /* 0x000e240000000a00 */
[----:B0-----:R-:W-:-:S05]  /*df40*/  IMAD.WIDE R2, R7, 0x4, R2 ;  /* 0x0000000407027825 */ /* 0x001fca00078e0202 */
[----:B------:R0:W5:Y:S02]  /*df50*/  LDG.E R0, desc[UR36][R2.64] ;  /* 0x0000002402007981 */ /* 0x000164000c1e1900 */
.L_x_234:
[----:B------:R-:W-:Y:S05]  /*df60*/  BSYNC B0 ;  /* 0x0000000000007941 */ /* 0x000fea0003800000 */
.L_x_233:
[----:B0----5:R-:W0:Y:S02]  /*df70*/  SHFL.UP PT, R2, R0, 0x1, RZ ;  /* 0x0420000000027989 */ /* 0x021e2400000e00ff */
        /* <DEDUP_REMOVED lines=12> */
[----:B0-----:R-:W-:-:S04]  /*e040*/  SEL R9, R8, RZ, P5 ;  /* 0x000000ff08097207 */ /* 0x001fc80002800000 */
[----:B------:R-:W-:-:S05]  /*e050*/  IADD3 R9, R6, R9, RZ ;  /* 0x0000000906097210 */ /* 0x000fca0007ffe0ff */
[----:B------:R-:W0:Y:S02]  /*e060*/  SHFL.IDX PT, R3, R9, 0x1f, 0x1f ;  /* 0x03e01f0009037f89 */ /* 0x000e2400000e0000 */
[----:B0-----:R-:W-:-:S04]  /*e070*/  IMAD R3, R3, UR5, RZ ;  /* 0x0000000503037c24 */ /* 0x001fc8000f8e02ff */
[----:B------:R-:W-:-:S05]  /*e080*/  IMAD.IADD R4, R3, 0x1, R4 ;  /* 0x0000000103047824 */ /* 0x000fca00078e0204 */
[----:B------:R-:W-:-:S13]  /*e090*/  ISETP.GT.AND P6, PT, R4, UR6, PT ;  /* 0x0000000604007c0c */ /* 0x000fda000bfc4270 */
[----:B------:R-:W-:Y:S05]  /*e0a0*/  @!P6 BRA `(.L_x_235) ;  /* 0xfffffffc007ce947 */ /* 0x000fea000383ffff */
[----:B------:R-:W-:-:S07]  /*e0b0*/  IMAD.MOV.U32 R7, RZ, RZ, R9 ;  /* 0x000000ffff077224 */ /* 0x000fce00078e0009 */
.L_x_231:
[----:B------:R-:W-:-:S04]  /*e0c0*/  IMAD.IADD R8, R4, 0x1, -R3 ;  /* 0x0000000104087824 */ /* 0x000fc800078e0a03 */
[----:B------:R-:W-:-:S05]  /*e0d0*/  IMAD R2, R7, UR5, R8 ;  /* 0x0000000507027c24 */ /* 0x000fca000f8e0208 */
[----:B------:R-:W-:-:S13]  /*e0e0*/  ISETP.GT.AND P0, PT, R2, UR6, PT ;  /* 0x0000000602007c0c */ /* 0x000fda000bf04270 */
[----:B------:R-:W-:-:S04]  /*e0f0*/  VOTE.ANY R4, PT, !P0 ;  /* 0x0000000000047806 */ /* 0x000fc800040e0100 */
[----:B------:R-:W0:Y:S01]  /*e100*/  POPC R19, R4 ;  /* 0x0000000400137309 */ /* 0x000e220000000000 */
[----:B------:R-:W-:Y:S01]  /*e110*/  ISETP.NE.AND P0, PT, R4, RZ, PT ;  /* 0x000000ff0400720c */ /* 0x000fe20003f05270 */
[----:B0-----:R-:W0:Y:S02]  /*e120*/  SHFL.IDX PT, R10, R0, R19, 0x1f ;  /* 0x00001f13000a7589 */ /* 0x001e2400000e0000 */
[----:B0-----:R-:W-:-:S04]  /*e130*/  IABS R9, R10 ;  /* 0x0000000a00097213 */ /* 0x001fc80000000000 */
[----:B------:R-:W0:Y:S08]  /*e140*/  I2F.RP R6, R9 ;  /* 0x0000000900067306 */ /* 0x000e300000209400 */
[----:B0-----:R-:W0:Y:S02]  /*e150*/  MUFU.RCP R6, R6 ;  /* 0x0000000600067308 */ /* 0x001e240000001000 */
[----:B0-----:R-:W-:-:S06]  /*e160*/  VIADD R2, R6, 0xffffffe ;  /* 0x0ffffffe06027836 */ /* 0x001fcc0000000000 */
[----:B------:R0:W1:Y:S01]  /*e170*/  F2I.FTZ.U32.TRUNC.NTZ R3, R2 ;  /* 0x0000000200037305 */ /* 0x000062000021f000 */
[----:B------:R-:W-:Y:S05]  /*e180*/  @!P0 BRA `(.L_x_236) ;  /* 0x0000000000088947 */ /* 0x000fea0003800000 */
[----:B------:R-:W-:-:S06]  /*e190*/  VIADD R16, R19, 0xffffffff ;  /* 0xffffffff13107836 */ /* 0x000fcc0000000000 */
[----:B------:R2:W3:Y:S02]  /*e1a0*/  SHFL.IDX PT, R16, R7, R16, 0x1f ;  /* 0x00001f1007107589 */ /* 0x0004e400000e0000 */
.L_x_236:
[----:B---3--:R-:W-:Y:S01]  /*e1b0*/  IMAD R16, R16, UR5, R8 ;  /* 0x0000000510107c24 */ /* 0x008fe2000f8e0208 */
[----:B0-----:R-:W-:Y:S01]  /*e1c0*/  IABS R2, R10 ;  /* 0x0000000a00027213 */ /* 0x001fe20000000000 */
[----:B-1----:R-:W-:Y:S01]  /*e1d0*/  IMAD.MOV R0, RZ, RZ, -R3 ;  /* 0x000000ffff007224 */ /* 0x002fe200078e0a03 */
[----:B------:R-:W-:Y:S02]  /*e1e0*/  IADD3 R19, R19, UR4, RZ ;  /* 0x0000000413137c10 */ /* 0x000fe4000fffe0ff */
[----:B------:R-:W-:Y:S01]  /*e1f0*/  IADD3 R11, -R16, UR6, RZ ;  /* 0x00000006100b7c10 */ /* 0x000fe2000fffe1ff */
[----:B------:R-:W-:Y:S01]  /*e200*/  IMAD.MOV R4, RZ, RZ, -R2 ;  /* 0x000000ffff047224 */ /* 0x000fe200078e0a02 */
[----:B------:R-:W-:Y:S01]  /*e210*/  MOV R2, RZ ;  /* 0x000000ff00027202 */ /* 0x000fe20000000f00 */
[----:B--2---:R-:W-:Y:S01]  /*e220*/  IMAD R7, R0, R9, RZ ;  /* 0x0000000900077224 */ /* 0x004fe200078e02ff */
[----:B------:R-:W-:-:S03]  /*e230*/  IABS R0, R11 ;  /* 0x0000000b00007213 */ /* 0x000fc60000000000 */
[----:B------:R-:W-:-:S04]  /*e240*/  IMAD.HI.U32 R2, R3, R7, R2 ;  /* 0x0000000703027227 */ /* 0x000fc800078e0002 */
[----:B------:R-:W-:Y:S02]  /*e250*/  IMAD.MOV.U32 R3, RZ, RZ, R0 ;  /* 0x000000ffff037224 */ /* 0x000fe400078e0000 */
[----:B------:R-:W-:Y:S02]  /*e260*/  IMAD.MOV.U32 R0, RZ, RZ, R4 ;  /* 0x000000ffff007224 */ /* 0x000fe400078e0004 */
[----:B------:R-:W-:-:S04]  /*e270*/  IMAD.HI.U32 R2, R2, R3, RZ ;  /* 0x0000000302027227 */ /* 0x000fc800078e00ff */
[----:B------:R-:W-:-:S05]  /*e280*/  IMAD R0, R2, R0, R3 ;  /* 0x0000000002007224 */ /* 0x000fca00078e0203 */
[----:B------:R-:W-:-:S13]  /*e290*/  ISETP.GT.U32.AND P1, PT, R9, R0, PT ;  /* 0x000000000900720c */ /* 0x000fda0003f24070 */
[----:B------:R-:W-:Y:S02]  /*e2a0*/  @!P1 IMAD.IADD R0, R0, 0x1, -R9 ;  /* 0x0000000100009824 */ /* 0x000fe400078e0a09 */
[----:B------:R-:W-:Y:S01]  /*e2b0*/  @!P1 VIADD R2, R2, 0x1 ;  /* 0x0000000102029836 */ /* 0x000fe20000000000 */
[----:B------:R-:W-:Y:S02]  /*e2c0*/  ISETP.NE.AND P1, PT, R10, RZ, PT ;  /* 0x000000ff0a00720c */ /* 0x000fe40003f25270 */
[----:B------:R-:W-:Y:S02]  /*e2d0*/  ISETP.GE.U32.AND P0, PT, R0, R9, PT ;  /* 0x000000090000720c */ /* 0x000fe40003f06070 */
[----:B------:R-:W-:-:S04]  /*e2e0*/  LOP3.LUT R0, R11, R10, RZ, 0x3c, !PT ;  /* 0x0000000a0b007212 */ /* 0x000fc800078e3cff */
[----:B------:R-:W-:-:S07]  /*e2f0*/  ISETP.GE.AND P2, PT, R0, RZ, PT ;  /* 0x000000ff0000720c */ /* 0x000fce0003f46270 */
[----:B------:R-:W-:-:S06]  /*e300*/  @P0 VIADD R2, R2, 0x1 ;  /* 0x0000000102020836 */ /* 0x000fcc0000000000 */
[----:B------:R-:W-:Y:S01]  /*e310*/  @!P2 IMAD.MOV R2, RZ, RZ, -R2 ;  /* 0x000000ffff02a224 */ /* 0x000fe200078e0a02 */
[----:B------:R-:W-:-:S05]  /*e320*/  @!P1 LOP3.LUT R2, RZ, R10, RZ, 0x33, !PT ;  /* 0x0000000aff029212 */ /* 0x000fca00078e33ff */
[--C-:B------:R-:W-:Y:S02]  /*e330*/  IMAD.MOV R17, RZ, RZ, -R2.reuse ;  /* 0x000000ffff117224 */ /* 0x100fe400078e0a02 */
[----:B------:R-:W-:Y:S02]  /*e340*/  IMAD.MOV.U32 R18, RZ, RZ, R2 ;  /* 0x000000ffff127224 */ /* 0x000fe400078e0002 */
[----:B------:R-:W-:Y:S01]  /*e350*/  IMAD R17, R10, R17, R11 ;  /* 0x000000110a117224 */ /* 0x000fe200078e020b */
[----:B------:R-:W-:Y:S06]  /*e360*/  BRA `(.L_x_237) ;  /* 0x0000000000147947 */ /* 0x000fec0003800000 */
.L_x_232:
[----:B------:R-:W-:Y:S01]  /*e370*/  ULDC UR4, c[0x0][0xc3c] ;  /* 0x00030f0000047ab9 */ /* 0x000fe20000000800 */
[----:B------:R-:W-:Y:S02]  /*e380*/  IMAD.MOV.U32 R17, RZ, RZ, RZ ;  /* 0x000000ffff117224 */ /* 0x000fe400078e00ff */
[----:B------:R-:W-:Y:S02]  /*e390*/  IMAD.U32 R16, RZ, RZ, UR6 ;  /* 0x00000006ff107e24 */ /* 0x000fe4000f8e00ff */
[----:B------:R-:W-:Y:S02]  /*e3a0*/  IMAD.MOV.U32 R18, RZ, RZ, RZ ;  /* 0x000000ffff127224 */ /* 0x000fe400078e00ff */
[----:B------:R-:W-:-:S07]  /*e3b0*/  IMAD.U32 R19, RZ, RZ, UR4 ;  /* 0x00000004ff137e24 */ /* 0x000fce000f8e00ff */
.L_x_237:
[----:B------:R-:W-:-:S13]  /*e3c0*/  ISETP.NE.AND P0, PT, R5, RZ, PT ;  /* 0x000000ff0500720c */ /* 0x000fda0003f05270 */
[----:B------:R-:W0:Y:S01]  /*e3d0*/  @!P0 S2R R3, SR_CgaCtaId ;  /* 0x0000000000038919 */ /* 0x000e220000008800 */
[----:B------:R-:W-:-:S04]  /*e3e0*/  @!P0 MOV R0, 0x400 ;  /* 0x0000040000008802 */ /* 0x000fc80000000f00 */
[----:B0-----:R-:W-:-:S05]  /*e3f0*/  @!P0 LEA R0, R3, R0, 0x18 ;  /* 0x0000000003008211 */ /* 0x001fca00078ec0ff */
[----:B------:R0:W-:Y:S01]  /*e400*/  @!P0 STS.128 [R0+0x388d0], R16 ;  /* 0x0388d01000008388 */ /* 0x0001e20000000c00 */
[----:B------:R-:W-:Y:S06]  /*e410*/  BAR.ARV 0x5, 0x180 ;  /* 0x0146000000007b1d */ /* 0x000fec0000002000 */
.L_x_230:
[----:B------:R2:W-:Y:S01]  /*e420*/  STL [R1+0x1c], RZ ;  /* 0x00001cff01007387 */ /* 0x0005e20000100800 */
[----:B------:R-:W-:Y:S01]  /*e430*/  ULDC UR4, c[0x0][0xc3c] ;  /* 0x00030f0000047ab9 */ /* 0x000fe20000000800 */
[----:B------:R-:W-:Y:S01]  /*e440*/  IMAD.MOV.U32 R28, RZ, RZ, 0x1 ;  /* 0x00000001ff1c7424 */ /* 0x000fe200078e00ff */
[----:B-1----:R-:W-:Y:S01]  /*e450*/  ISETP.GE.AND P0, PT, R19, UR4, PT ;  /* 0x0000000413007c0c */ /* 0x002fe2000bf06270 */
[----:B------:R-:W-:-:S12]  /*e460*/  IMAD.MOV.U32 R27, RZ, RZ, RZ ;  /* 0x000000ffff1b7224 */ /* 0x000fd800078e00ff */
[----:B--2---:R-:W-:Y:S05]  /*e470*/  @P0 BRA `(.L_x_238) ;  /* 0x0000004800140947 */ /* 0x004fea0003800000 */
[----:B0-----:R-:W2:Y:S01]  /*e480*/  LDL R0, [R1+0x24] ;  /* 0x0000240001007983 */ /* 0x001ea20000100800 */
[----:B------:R-:W0:Y:S01]  /*e490*/  S2UR UR5, SR_CgaCtaId ;  /* 0x00000000000579c3 */ /* 0x000e220000008800 */
[----:B------:R-:W-:Y:S01]  /*e4a0*/  BSSY B8, `(.L_x_238) ;  /* 0x0000482000087945 */ /* 0x000fe20003800000 */
[----:B------:R-:W-:Y:S01]  /*e4b0*/  IMAD.MOV.U32 R28, RZ, RZ, 0x1 ;  /* 0x00000001ff1c7424 */ /* 0x000fe200078e00ff */
[----:B------:R-:W1:Y:S01]  /*e4c0*/  S2R R2, SR_TID.X ;  /* 0x0000000000027919 */ /* 0x000e620000002100 */
[----:B------:R-:W-:Y:S01]  /*e4d0*/  IMAD.MOV.U32 R27, RZ, RZ, RZ ;  /* 0x000000ffff1b7224 */ /* 0x000fe200078e00ff */
[----:B------:R-:W-:Y:S01]  /*e4e0*/  ULDC UR39, c[0x0][0xc] ;  /* 0x0000030000277ab9 */ /* 0x000fe20000000800 */
[----:B------:R3:W-:Y:S01]  /*e4f0*/  STL [R1+0x1c], RZ ;  /* 0x00001cff01007387 */ /* 0x0007e20000100800 */
[C---:B-1----:R-:W-:Y:S02]  /*e500*/  SHF.L.U32 R33, R2.reuse, 0x3, RZ ;  /* 0x0000000302217819 */ /* 0x042fe400000006ff */
[----:B------:R-:W-:-:S04]  /*e510*/  LOP3.LUT R3, R2, 0x7f, RZ, 0xc0, !PT ;  /* 0x0000007f02037812 */ /* 0x000fc800078ec0ff */
[----:B------:R-:W-:Y:S02]  /*e520*/  SHF.R.U32.HI R3, RZ, 0x3, R3 ;  /* 0x00000003ff037819 */ /* 0x000fe40000011603 */
[----:B--2---:R-:W-:Y:S02]  /*e530*/  R2UR UR4, R0 ;  /* 0x00000000000472ca */ /* 0x004fe400000e0000 */
[----:B------:R-:W-:-:S04]  /*e540*/  LOP3.LUT R0, R33, 0x1f8, RZ, 0xc0, !PT ;  /* 0x000001f821007812 */ /* 0x000fc800078ec0ff */
[----:B------:R-:W-:Y:S01]  /*e550*/  LOP3.LUT R0, R0, 0x38, R2, 0x78, !PT ;  /* 0x0000003800007812 */ /* 0x000fe200078e7802 */
[----:B------:R-:W-:-:S03]  /*e560*/  IMAD.SHL.U32 R2, R2, 0x10, RZ ;  /* 0x0000001002027824 */ /* 0x000fc600078e00ff */
[----:B------:R-:W-:Y:S02]  /*e570*/  LOP3.LUT R32, R0, 0x200, R33, 0xf8, !PT ;  /* 0x0000020000207812 */ /* 0x000fe400078ef821 */
[----:B------:R-:W-:Y:S01]  /*e580*/  LOP3.LUT R33, R33, 0x38, RZ, 0xc0, !PT ;  /* 0x0000003821217812 */ /* 0x000fe200078ec0ff */
[----:B------:R-:W-:Y:S01]  /*e590*/  ULOP3.LUT UR38, UR4, 0x2, URZ, 0xfc, !UPT ;  /* 0x0000000204267892 */ /* 0x000fe2000f8efc3f */
[----:B------:R-:W-:Y:S02]  /*e5a0*/  LOP3.LUT R2, R3, 0x70, R2, 0xf8, !PT ;  /* 0x0000007003027812 */ /* 0x000fe400078ef802 */
[----:B------:R-:W-:Y:S01]  /*e5b0*/  UMOV UR4, 0x400 ;  /* 0x0000040000047882 */ /* 0x000fe20000000000 */
[C---:B------:R-:W-:Y:S01]  /*e5c0*/  LOP3.LUT R0, R33.reuse, 0x40, RZ, 0xfc, !PT ;  /* 0x0000004021007812 */ /* 0x040fe200078efcff */
[----:B0-----:R-:W-:Y:S01]  /*e5d0*/  ULEA UR4, UR5, UR4, 0x18 ;  /* 0x0000000405047291 */ /* 0x001fe2000f8ec03f */
[C---:B------:R-:W-:Y:S02]  /*e5e0*/  LOP3.LUT R37, R33.reuse, 0x80, RZ, 0xfc, !PT ;  /* 0x0000008021257812 */ /* 0x040fe400078efcff */
[----:B------:R-:W-:-:S03]  /*e5f0*/  LOP3.LUT R36, R33, 0xc0, RZ, 0xfc, !PT ;  /* 0x000000c021247812 */ /* 0x000fc600078efcff */
[----:B------:R-:W-:-:S04]  /*e600*/  IMAD.U32 R22, RZ, RZ, UR4 ;  /* 0x00000004ff167e24 */ /* 0x000fc8000f8e00ff */
[----:B---3--:R-:W-:-:S07]  /*e610*/  IMAD R34, R32, 0x2, R22 ;  /* 0x0000000220227824 */ /* 0x008fce00078e0216 */
.L_x_303:
[----:B0-----:R-:W0:Y:S02]  /*e620*/  LDC.64 R2, c[0x0][0xc88] ;  /* 0x00032200ff027b82 */ /* 0x001e240000000a00 */
[----:B0-----:R-:W-:-:S05]  /*e630*/  IMAD.WIDE R2, R19, 0x4, R2 ;  /* 0x0000000413027825 */ /* 0x001fca00078e0202 */
[----:B--2---:R-:W2:Y:S01]  /*e640*/  LDG.E R29, desc[UR36][R2.64] ;  /* 0x00000024021d7981 */ /* 0x004ea2000c1e1900 */
[----:B------:R-:W-:Y:S05]  /*e650*/  YIELD ;  /* 0x0000000000007946 */ /* 0x000fea0003800000 */
[----:B------:R-:W-:Y:S01]  /*e660*/  ULDC.64 UR4, c[0x0][0xa28] ;  /* 0x00028a0000047ab9 */ /* 0x000fe20000000a00 */
[----:B------:R-:W-:Y:S01]  /*e670*/  IMAD.MOV.U32 R30, RZ, RZ, RZ ;  /* 0x000000ffff1e7224 */ /* 0x000fe200078e00ff */
[----:B------:R-:W-:Y:S01]  /*e680*/  ISETP.NE.U32.AND P0, PT, RZ, UR4, PT ;  /* 0x00000004ff007c0c */ /* 0x000fe2000bf05070 */
[----:B------:R-:W-:-:S03]  /*e690*/  ULDC.64 UR6, c[0x0][0xa18] ;  /* 0x0002860000067ab9 */ /* 0x000fc60000000a00 */
[----:B------:R-:W-:Y:S02]  /*e6a0*/  ISETP.NE.AND.EX P0, PT, RZ, UR5, PT, P0 ;  /* 0x00000005ff007c0c */ /* 0x000fe4000bf05300 */
[----:B------:R-:W-:Y:S02]  /*e6b0*/  MOV R35, RZ ;  /* 0x000000ff00237202 */ /* 0x000fe40000000f00 */
[----:B--2---:R-:W-:-:S09]  /*e6c0*/  SHF.R.S32.HI R0, RZ, 0x1f, R29 ;  /* 0x0000001fff007819 */ /* 0x004fd2000001141d */
[C---:B------:R-:W-:Y:S01]  /*e6d0*/  @P0 LEA R2, P1, R29.reuse, UR4, 0x2 ;  /* 0x000000041d020c11 */ /* 0x040fe2000f8210ff */
[C---:B------:R-:W-:Y:S01]  /*e6e0*/  IMAD.SHL.U32 R24, R29.reuse, 0x4, RZ ;  /* 0x000000041d187824 */ /* 0x040fe200078e00ff */
[C-C-:B------:R-:W-:Y:S01]  /*e6f0*/  SHF.L.U64.HI R25, R29.reuse, 0x2, R0.reuse ;  /* 0x000000021d197819 */ /* 0x140fe20000010200 */
[----:B------:R0:W-:Y:S01]  /*e700*/  STL [R1+0xc], R0 ;  /* 0x00000c0001007387 */ /* 0x0001e20000100800 */
[----:B------:R-:W-:Y:S01]  /*e710*/  @P0 LEA.HI.X R3, R29, UR5, R0, 0x2, P1 ;  /* 0x000000051d030c11 */ /* 0x000fe200088f1400 */
[----:B------:R-:W-:-:S04]  /*e720*/  ULDC.64 UR4, c[0x0][0xa00] ;  /* 0x0002800000047ab9 */ /* 0x000fc80000000a00 */
[----:B-1----:R1:W2:Y:S01]  /*e730*/  @P0 LDG.E R30, desc[UR36][R2.64] ;  /* 0x00000024021e0981 */ /* 0x0022a2000c1e1900 */
[----:B------:R-:W-:Y:S02]  /*e740*/  ISETP.NE.U32.AND P0, PT, RZ, UR4, PT ;  /* 0x00000004ff007c0c */ /* 0x000fe4000bf05070 */
[----:B------:R-:W-:Y:S02]  /*e750*/  LOP3.LUT R23, R23, 0xffffff7f, RZ, 0xc0, !PT ;  /* 0xffffff7f17177812 */ /* 0x000fe400078ec0ff */
[----:B------:R-:W-:Y:S02]  /*e760*/  ISETP.NE.AND.EX P2, PT, RZ, UR5, PT, P0 ;  /* 0x00000005ff007c0c */ /* 0x000fe4000bf45300 */
[----:B------:R-:W-:Y:S02]  /*e770*/  ISETP.NE.U32.AND P0, PT, RZ, UR6, PT ;  /* 0x00000006ff007c0c */ /* 0x000fe4000bf05070 */
[----:B-1----:R-:W-:Y:S02]  /*e780*/  IADD3 R2, P1, R24, UR4, RZ ;  /* 0x0000000418027c10 */ /* 0x002fe4000ff3e0ff */
[----:B------:R-:W-:-:S02]  /*e790*/  ISETP.NE.AND.EX P0, PT, RZ, UR7, PT, P0 ;  /* 0x00000007ff007c0c */ /* 0x000fc4000bf05300 */
[----:B------:R-:W-:Y:S01]  /*e7a0*/  IADD3.X R3, R25, UR5, RZ, P1, !PT ;  /* 0x0000000519037c10 */ /* 0x000fe20008ffe4ff */
[----:B------:R-:W-:-:S04]  /*e7b0*/  ULDC.64 UR4, c[0x0][0x418] ;  /* 0x0001060000047ab9 */ /* 0x000fc80000000a00 */
[----:B------:R-:W-:Y:S01]  /*e7c0*/  @P2 LOP3.LUT R23, R23, 0x80, RZ, 0xfc, !PT ;  /* 0x0000008017172812 */ /* 0x000fe200078efcff */
[----:B------:R1:W5:Y:S05]  /*e7d0*/  @P2 LDG.E R35, desc[UR36][R2.64] ;  /* 0x0000002402232981 */ /* 0x00036a000c1e1900 */
[----:B------:R-:W-:-:S04]  /*e7e0*/  @P0 IADD3 R4, P1, R24, UR6, RZ ;  /* 0x0000000618040c10 */ /* 0x000fc8000ff3e0ff */
[----:B------:R-:W-:-:S05]  /*e7f0*/  @P0 IADD3.X R5, R25, UR7, RZ, P1, !PT ;  /* 0x0000000719050c10 */ /* 0x000fca0008ffe4ff */
[----:B------:R-:W3:Y:S01]  /*e800*/  @P0 LDG.E R4, desc[UR36][R4.64] ;  /* 0x0000002404040981 */ /* 0x000ee2000c1e1900 */
[----:B------:R-:W-:-:S03]  /*e810*/  UISETP.NE.U32.AND UP0, UPT, UR4, URZ, UPT ;  /* 0x0000003f0400728c */ /* 0x000fc6000bf05070 */
[----:B------:R-:W-:Y:S01]  /*e820*/  ULDC UR4, c[0x0][0x424] ;  /* 0x0001090000047ab9 */ /* 0x000fe20000000800 */
[----:B------:R-:W-:-:S03]  /*e830*/  UISETP.NE.AND.EX UP0, UPT, UR5, URZ, UPT, UP0 ;  /* 0x0000003f0500728c */ /* 0x000fc6000bf05300 */
[----:B------:R-:W-:Y:S01]  /*e840*/  ULDC UR5, c[0x0][0x2f0] ;  /* 0x0000bc0000057ab9 */ /* 0x000fe20000000800 */
[----:B------:R-:W-:-:S04]  /*e850*/  USEL UR4, UR4, 0x1, UP0 ;  /* 0x0000000104047887 */ /* 0x000fc80008000000 */
[----:B------:R-:W-:-:S06]  /*e860*/  UIMAD UR4, UR4, UR5, URZ ;  /* 0x00000005040472a4 */ /* 0x000fcc000f8e023f */
[----:B0-----:R-:W-:Y:S01]  /*e870*/  IMAD.U32 R0, RZ, RZ, UR4 ;  /* 0x00000004ff007e24 */ /* 0x001fe2000f8e00ff */
[----:B--2---:R1:W-:Y:S04]  /*e880*/  STL [R1+0x4], R30 ;  /* 0x0000041e01007387 */ /* 0x0043e80000100800 */
[----:B---3--:R1:W-:Y:S01]  /*e890*/  @P0 STL [R1+0x18], R4 ;  /* 0x0000180401000387 */ /* 0x0083e20000100800 */
[----:B------:R-:W-:Y:S05]  /*e8a0*/  @P0 BRA `(.L_x_239) ;  /* 0x0000000000200947 */ /* 0x000fea0003800000 */
[----:B------:R-:W-:Y:S02]  /*e8b0*/  ULDC UR4, c[0x0][0x288] ;  /* 0x0000a20000047ab9 */ /* 0x000fe40000000800 */
[----:B-1----:R-:W-:-:S05]  /*e8c0*/  IMAD.U32 R4, RZ, RZ, UR4 ;  /* 0x00000004ff047e24 */ /* 0x002fca000f8e00ff */
[----:B------:R0:W-:Y:S01]  /*e8d0*/  STL [R1+0x18], R4 ;  /* 0x0000180401007387 */ /* 0x0001e20000100800 */
[----:B------:R-:W-:Y:S05]  /*e8e0*/  @!P2 BRA `(.L_x_239) ;  /* 0x000000000010a947 */ /* 0x000fea0003800000 */
[----:B------:R-:W2:Y:S04]  /*e8f0*/  LDG.E R5, desc[UR36][R2.64] ;  /* 0x0000002402057981 */ /* 0x000ea8000c1e1900 */
[----:B0-----:R-:W2:Y:S02]  /*e900*/  LDG.E R4, desc[UR36][R2.64+0x4] ;  /* 0x0000042402047981 */ /* 0x001ea4000c1e1900 */
[----:B--2---:R-:W-:-:S05]  /*e910*/  IMAD.IADD R2, R4, 0x1, -R5 ;  /* 0x0000000104027824 */ /* 0x004fca00078e0a05 */
[----:B------:R2:W-:Y:S02]  /*e920*/  STL [R1+0x18], R2 ;  /* 0x0000180201007387 */ /* 0x0005e40000100800 */
.L_x_239:
[----:B------:R-:W-:Y:S01]  /*e930*/  ULDC.64 UR4, c[0x0][0xa20] ;  /* 0x0002880000047ab9 */ /* 0x000fe20000000a00 */
[----:B------:R-:W-:Y:S01]  /*e940*/  IMAD.MOV.U32 R31, RZ, RZ, R29 ;  /* 0x000000ffff1f7224 */ /* 0x000fe200078e001d */
[----:B------:R-:W-:-:S04]  /*e950*/  ISETP.NE.U32.AND P0, PT, RZ, UR4, PT ;  /* 0x00000004ff007c0c */ /* 0x000fc8000bf05070 */
[----:B------:R-:W-:-:S13]  /*e960*/  ISETP.NE.AND.EX P0, PT, RZ, UR5, PT, P0 ;  /* 0x00000005ff007c0c */ /* 0x000fda000bf05300 */
[----:B------:R-:W-:Y:S05]  /*e970*/  @!P0 BRA `(.L_x_240) ;  /* 0x0000000000108947 */ /* 0x000fea0003800000 */
[----:B-12---:R-:W-:-:S04]  /*e980*/  IADD3 R2, P0, R24, UR4, RZ ;  /* 0x0000000418027c10 */ /* 0x006fc8000ff1e0ff */
[----:B------:R-:W-:-:S05]  /*e990*/  IADD3.X R3, R25, UR5, RZ, P0, !PT ;  /* 0x0000000519037c10 */ /* 0x000fca00087fe4ff */
[----:B------:R3:W5:Y:S01]  /*e9a0*/  LDG.E R0, desc[UR36][R2.64] ;  /* 0x0000002402007981 */ /* 0x000762000c1e1900 */
[----:B------:R-:W-:Y:S05]  /*e9b0*/  BRA `(.L_x_241) ;  /* 0x0000000000247947 */ /* 0x000fea0003800000 */
.L_x_240:
[----:B------:R-:W-:Y:S02]  /*e9c0*/  ULDC.64 UR4, c[0x0][0xa08] ;  /* 0x0002820000047ab9 */ /* 0x000fe40000000a00 */
[----:B------:R-:W-:-:S04]  /*e9d0*/  ISETP.NE.U32.AND P0, PT, RZ, UR4, PT ;  /* 0x00000004ff007c0c */ /* 0x000fc8000bf05070 */
[----:B------:R-:W-:-:S13]  /*e9e0*/  ISETP.NE.AND.EX P0, PT, RZ, UR5, PT, P0 ;  /* 0x00000005ff007c0c */ /* 0x000fda000bf05300 */
[----:B------:R-:W-:Y:S05]  /*e9f0*/  @!P0 BRA `(.L_x_241) ;  /* 0x0000000000148947 */ /* 0x000fea0003800000 */
[----:B-12---:R-:W1:Y:S02]  /*ea00*/  LDC.64 R2, c[0x0][0xa08] ;  /* 0x00028200ff027b82 */ /* 0x006e640000000a00 */
[----:B-1----:R-:W-:-:S05]  /*ea10*/  IMAD.WIDE R2, R31, 0x4, R2 ;  /* 0x000000041f027825 */ /* 0x002fca00078e0202 */
[----:B------:R-:W2:Y:S04]  /*ea20*/  LDG.E R0, desc[UR36][R2.64] ;  /* 0x0000002402007981 */ /* 0x000ea8000c1e1900 */
[----:B------:R-:W2:Y:S02]  /*ea30*/  LDG.E R5, desc[UR36][R2.64+0x4] ;  /* 0x0000042402057981 */ /* 0x000ea4000c1e1900 */
[----:B--2---:R-:W-:-:S07]  /*ea40*/  IMAD.IADD R0, R5, 0x1, -R0 ;  /* 0x0000000105007824 */ /* 0x004fce00078e0a00 */
.L_x_241:
[----:B-123-5:R-:W-:Y:S01]  /*ea50*/  IMAD.IADD R2, R0, 0x1, -R30 ;  /* 0x0000000100027824 */ /* 0x02efe200078e0a1e */
[----:B------:R-:W-:Y:S03]  /*ea60*/  BSSY B7, `(.L_x_242) ;  /* 0x0000387000077945 */ /* 0x000fe60003800000 */
[C---:B------:R-:W-:Y:S01]  /*ea70*/  VIADD R0, R2.reuse, 0x4f ;  /* 0x0000004f02007836 */ /* 0x040fe20000000000 */
[----:B------:R1:W-:Y:S01]  /*ea80*/  STL [R1], R2 ;  /* 0x0000000201007387 */ /* 0x0003e20000100800 */
[----:B------:R-:W-:Y:S02]  /*ea90*/  ISETP.GT.AND P0, PT, R2, RZ, PT ;  /* 0x000000ff0200720c */ /* 0x000fe40003f04270 */
[----:B------:R-:W-:-:S05]  /*eaa0*/  IMAD.HI R0, R0, 0x66666667, RZ ;  /* 0x6666666700007827 */ /* 0x000fca00078e02ff */
[----:B------:R-:W-:-:S04]  /*eab0*/  SHF.R.U32.HI R3, RZ, 0x1f, R0 ;  /* 0x0000001fff037819 */ /* 0x000fc80000011600 */
[----:B------:R-:W-:-:S05]  /*eac0*/  LEA.HI.SX32 R0, R0, R3, 0x1b ;  /* 0x0000000300007211 */ /* 0x000fca00078fdaff */
[----:B------:R1:W-:Y:S01]  /*ead0*/  STL [R1+0x20], R0 ;  /* 0x0000200001007387 */ /* 0x0003e20000100800 */
[----:B------:R-:W-:Y:S05]  /*eae0*/  @P0 BRA `(.L_x_243) ;  /* 0x0000000000440947 */ /* 0x000fea0003800000 */
[----:B-1----:R-:W1:Y:S02]  /*eaf0*/  S2R R2, SR_TID.X ;  /* 0x0000000000027919 */ /* 0x002e640000002100 */
[----:B-1----:R-:W-:-:S04]  /*eb00*/  LOP3.LUT R2, R2, 0x7f, RZ, 0xc0, !PT ;  /* 0x0000007f02027812 */ /* 0x002fc800078ec0ff */
[----:B------:R-:W-:-:S13]  /*eb10*/  ISETP.NE.AND P0, PT, R2, RZ, PT ;  /* 0x000000ff0200720c */ /* 0x000fda0003f05270 */
[----:B------:R-:W-:Y:S05]  /*eb20*/  @P0 BRA `(.L_x_244) ;  /* 0x0000003400e80947 */ /* 0x000fea0003800000 */
[----:B------:R-:W1:Y:S01]  /*eb30*/  S2R R5, SR_LANEID ;  /* 0x0000000000057919 */ /* 0x000e620000000000 */
[----:B------:R-:W-:Y:S01]  /*eb40*/  VOTEU.ANY UR4, UPT, PT ;  /* 0x0000000000047886 */ /* 0x000fe200038e0100 */
[----:B------:R-:W2:Y:S01]  /*eb50*/  LDC.64 R2, c[0x0][0xc60] ;  /* 0x00031800ff027b82 */ /* 0x000ea20000000a00 */
[----:B------:R-:W1:Y:S02]  /*eb60*/  FLO.U32 R0, UR4 ;  /* 0x0000000400007d00 */ /* 0x000e6400080e0000 */
[----:B-1----:R-:W-:-:S06]  /*eb70*/  ISETP.EQ.U32.AND P0, PT, R0, R5, PT ;  /* 0x000000050000720c */ /* 0x002fcc0003f02070 */
[----:B------:R-:W2:Y:S07]  /*eb80*/  POPC R5, UR4 ;  /* 0x0000000400057d09 */ /* 0x000eae0008000000 */
[----:B--2---:R-:W2:Y:S01]  /*eb90*/  @P0 ATOMG.E.ADD.STRONG.GPU PT, R3, desc[UR36][R2.64], R5 ;  /* 0x00000005020309a8 */ /* 0x004ea200081ee1e4 */
[----:B0-----:R-:W0:Y:S02]  /*eba0*/  S2R R4, SR_LTMASK ;  /* 0x0000000000047919 */ /* 0x001e240000003900 */
[----:B0-----:R-:W-:-:S04]  /*ebb0*/  LOP3.LUT R4, R4, UR4, RZ, 0xc0, !PT ;  /* 0x0000000404047c12 */ /* 0x001fc8000f8ec0ff */
[----:B------:R-:W0:Y:S01]  /*ebc0*/  POPC R7, R4 ;  /* 0x0000000400077309 */ /* 0x000e220000000000 */
[----:B--2---:R-:W0:Y:S02]  /*ebd0*/  SHFL.IDX PT, R0, R3, R0, 0x1f ;  /* 0x00001f0003007589 */ /* 0x004e2400000e0000 */
[----:B0-----:R-:W-:Y:S01]  /*ebe0*/  IADD3 R16, R0, UR39, R7 ;  /* 0x0000002700107c10 */ /* 0x001fe2000fffe007 */
[----:B------:R-:W-:Y:S06]  /*ebf0*/  BRA `(.L_x_244) ;  /* 0x0000003400b47947 */ /* 0x000fec0003800000 */
.L_x_243:
[----:B-1----:R-:W-:Y:S01]  /*ec00*/  IADD3 R0, R22, 0x24400, RZ ;  /* 0x0002440016007810 */ /* 0x002fe20007ffe0ff */
[----:B------:R-:W-:Y:S03]  /*ec10*/  BSSY B6, `(.L_x_245) ;  /* 0x0000013000067945 */ /* 0x000fe60003800000 */
[----:B------:R-:W-:-:S13]  /*ec20*/  LOP3.LUT P0, RZ, R0, 0x3ff, RZ, 0xc0, !PT ;  /* 0x000003ff00ff7812 */ /* 0x000fda000780c0ff */
[----:B------:R-:W-:Y:S05]  /*ec30*/  @!P0 BRA `(.L_x_246) ;  /* 0x0000000000408947 */ /* 0x000fea0003800000 */
[----:B------:R-:W-:Y:S01]  /*ec40*/  MOV R2, 0x0 ;  /* 0x0000000000027802 */ /* 0x000fe20000000f00 */
[----:B------:R-:W-:Y:S01]  /*ec50*/  ULDC.64 UR6, c[0x4][0xa8] ;  /* 0x01002a0000067ab9 */ /* 0x000fe20000000a00 */
[----:B------:R-:W-:Y:S01]  /*ec60*/  ULDC.64 UR8, c[0x4][0xb0] ;  /* 0x01002c0000087ab9 */ /* 0x000fe20000000a00 */
[----:B------:R-:W-:Y:S01]  /*ec70*/  ULDC.64 UR4, c[0x4][0x8] ;  /* 0x0100020000047ab9 */ /* 0x000fe20000000a00 */
[----:B0-----:R-:W-:Y:S01]  /*ec80*/  IMAD.U32 R4, RZ, RZ, UR6 ;  /* 0x00000006ff047e24 */ /* 0x001fe2000f8e00ff */
[----:B------:R-:W-:Y:S01]  /*ec90*/  MOV R12, 0x1 ;  /* 0x00000001000c7802 */ /* 0x000fe20000000f00 */
[----:B------:R-:W0:Y:S01]  /*eca0*/  LDC.64 R2, c[0x4][R2] ;  /* 0x0100000002027b82 */ /* 0x000e220000000a00 */
[----:B------:R-:W-:Y:S02]  /*ecb0*/  IMAD.U32 R5, RZ, RZ, UR7 ;  /* 0x00000007ff057e24 */ /* 0x000fe4000f8e00ff */
[----:B------:R-:W-:Y:S02]  /*ecc0*/  IMAD.U32 R6, RZ, RZ, UR8 ;  /* 0x00000008ff067e24 */ /* 0x000fe4000f8e00ff */
[----:B------:R-:W-:-:S02]  /*ecd0*/  IMAD.U32 R7, RZ, RZ, UR9 ;  /* 0x00000009ff077e24 */ /* 0x000fc4000f8e00ff */
[----:B------:R-:W-:Y:S02]  /*ece0*/  IMAD.U32 R10, RZ, RZ, UR4 ;  /* 0x00000004ff0a7e24 */ /* 0x000fe4000f8e00ff */
[----:B------:R-:W-:Y:S02]  /*ecf0*/  IMAD.U32 R11, RZ, RZ, UR5 ;  /* 0x00000005ff0b7e24 */ /* 0x000fe4000f8e00ff */
[----:B------:R-:W-:Y:S02]  /*ed00*/  IMAD.MOV.U32 R8, RZ, RZ, 0x70 ;  /* 0x00000070ff087424 */ /* 0x000fe400078e00ff */
[----:B------:R-:W-:-:S07]  /*ed10*/  IMAD.MOV.U32 R13, RZ, RZ, RZ ;  /* 0x000000ffff0d7224 */ /* 0x000fce00078e00ff */
[----:B------:R-:W-:-:S07]  /*ed20*/  LEPC R20, `(.L_x_246) ;  /* 0x000000001014794e */ /* 0x000fce0000000000 */
[----:B0-----:R-:W-:Y:S05]  /*ed30*/  CALL.ABS.NOINC R2 ;  /* 0x0000000002007343 */ /* 0x001fea0003c00000 */
.L_x_246:
[----:B------:R-:W-:Y:S05]  /*ed40*/  BSYNC B6 ;  /* 0x0000000000067941 */ /* 0x000fea0003800000 */
.L_x_245:
[----:B------:R-:W-:Y:S01]  /*ed50*/  VIADD R0, R22, 0x400 ;  /* 0x0000040016007836 */ /* 0x000fe20000000000 */
[----:B------:R-:W-:Y:S04]  /*ed60*/  BSSY B6, `(.L_x_247) ;  /* 0x0000022000067945 */ /* 0x000fe80003800000 */
[----:B------:R-:W-:-:S13]  /*ed70*/  LOP3.LUT P0, RZ, R0, 0x3ff, RZ, 0xc0, !PT ;  /* 0x000003ff00ff7812 */ /* 0x000fda000780c0ff */
[----:B------:R-:W-:Y:S05]  /*ed80*/  @!P0 BRA `(.L_x_248) ;  /* 0x00000000007c8947 */ /* 0x000fea0003800000 */
[----:B------:R-:W-:Y:S01]  /*ed90*/  MOV R26, 0x0 ;  /* 0x00000000001a7802 */ /* 0x000fe20000000f00 */
[----:B------:R-:W-:Y:S01]  /*eda0*/  ULDC.64 UR6, c[0x4][0xa8] ;  /* 0x01002a0000067ab9 */ /* 0x000fe20000000a00 */
[----:B------:R-:W-:Y:S01]  /*edb0*/  ULDC.64 UR8, c[0x4][0xb0] ;  /* 0x01002c0000087ab9 */ /* 0x000fe20000000a00 */
[----:B------:R-:W-:Y:S01]  /*edc0*/  ULDC.64 UR4, c[0x4][0x10] ;  /* 0x0100040000047ab9 */ /* 0x000fe20000000a00 */
[----:B------:R1:W2:Y:S01]  /*edd0*/  LDC.64 R2, c[0x4][R26] ;  /* 0x010000001a027b82 */ /* 0x0002a20000000a00 */
[----:B0-----:R-:W-:Y:S01]  /*ede0*/  IMAD.U32 R4, RZ, RZ, UR6 ;  /* 0x00000006ff047e24 */ /* 0x001fe2000f8e00ff */
[----:B------:R-:W-:Y:S01]  /*edf0*/  MOV R11, UR5 ;  /* 0x00000005000b7c02 */ /* 0x000fe20008000f00 */
[----:B------:R-:W-:Y:S02]  /*ee00*/  IMAD.U32 R5, RZ, RZ, UR7 ;  /* 0x00000007ff057e24 */ /* 0x000fe4000f8e00ff */
[----:B------:R-:W-:Y:S02]  /*ee10*/  IMAD.U32 R6, RZ, RZ, UR8 ;  /* 0x00000008ff067e24 */ /* 0x000fe4000f8e00ff */
[----:B------:R-:W-:-:S02]  /*ee20*/  IMAD.U32 R7, RZ, RZ, UR9 ;  /* 0x00000009ff077e24 */ /* 0x000fc4000f8e00ff */
[----:B------:R-:W-:Y:S02]  /*ee30*/  IMAD.U32 R10, RZ, RZ, UR4 ;  /* 0x00000004ff0a7e24 */ /* 0x000fe4000f8e00ff */
[----:B------:R-:W-:Y:S02]  /*ee40*/  IMAD.MOV.U32 R8, RZ, RZ, 0x70 ;  /* 0x00000070ff087424 */ /* 0x000fe400078e00ff */
[----:B------:R-:W-:Y:S02]  /*ee50*/  IMAD.MOV.U32 R12, RZ, RZ, 0x1 ;  /* 0x00000001ff0c7424 */ /* 0x000fe400078e00ff */
[----:B-1----:R-:W-:-:S07]  /*ee60*/  IMAD.MOV.U32 R13, RZ, RZ, RZ ;  /* 0x000000ffff0d7224 */ /* 0x002fce00078e00ff */
[----:B------:R-:W-:-:S07]  /*ee70*/  LEPC R20, `(.L_x_249) ;  /* 0x000000001014794e */ /* 0x000fce0000000000 */
[----:B--2---:R-:W-:Y:S05]  /*ee80*/  CALL.ABS.NOINC R2 ;  /* 0x0000000002007343 */ /* 0x004fea0003c00000 */
.L_x_249:
[----:B------:R0:W1:Y:S01]  /*ee90*/  LDC.64 R2, c[0x4][R26] ;  /* 0x010000001a027b82 */ /* 0x0000620000000a00 */
[----:B------:R-:W-:Y:S01]  /*eea0*/  ULDC.64 UR6, c[0x4][0xa8] ;  /* 0x01002a0000067ab9 */ /* 0x000fe20000000a00 */
[----:B------:R-:W-:Y:S01]  /*eeb0*/  ULDC.64 UR8, c[0x4][0xb0] ;  /* 0x01002c0000087ab9 */ /* 0x000fe20000000a00 */
[----:B------:R-:W-:Y:S01]  /*eec0*/  ULDC.64 UR4, c[0x4][0x18] ;  /* 0x0100060000047ab9 */ /* 0x000fe20000000a00 */
[----:B------:R-:W-:Y:S01]  /*eed0*/  IMAD.U32 R4, RZ, RZ, UR6 ;  /* 0x00000006ff047e24 */ /* 0x000fe2000f8e00ff */
[----:B------:R-:W-:Y:S01]  /*eee0*/  MOV R10, UR4 ;  /* 0x00000004000a7c02 */ /* 0x000fe20008000f00 */
[----:B------:R-:W-:Y:S02]  /*eef0*/  IMAD.U32 R5, RZ, RZ, UR7 ;  /* 0x00000007ff057e24 */ /* 0x000fe4000f8e00ff */
        /* <DEDUP_REMOVED lines=8> */
.L_x_248:
[----:B------:R-:W-:Y:S05]  /*ef80*/  BSYNC B6 ;  /* 0x0000000000067941 */ /* 0x000fea0003800000 */
.L_x_247:
[----:B------:R-:W2:Y:S01]  /*ef90*/  LDL R26, [R1+0x20] ;  /* 0x00002000011a7983 */ /* 0x000ea20000100800 */
[----:B------:R-:W-:Y:S01]  /*efa0*/  ULDC.64 UR4, c[0x0][0x9f8] ;  /* 0x00027e0000047ab9 */ /* 0x000fe20000000a00 */
[----:B------:R-:W1:Y:S02]  /*efb0*/  LDC R6, c[0x0][0x430] ;  /* 0x00010c00ff067b82 */ /* 0x000e640000000800 */
[----:B------:R-:W3:Y:S01]  /*efc0*/  LDL R2, [R1] ;  /* 0x0000000001027983 */ /* 0x000ee20000100800 */
[----:B------:R-:W-:Y:S01]  /*efd0*/  ISETP.NE.U32.AND P0, PT, RZ, UR4, PT ;  /* 0x00000004ff007c0c */ /* 0x000fe2000bf05070 */
[----:B------:R-:W4:Y:S03]  /*efe0*/  S2R R20, SR_TID.X ;  /* 0x0000000000147919 */ /* 0x000f260000002100 */
[----:B------:R-:W-:-:S13]  /*eff0*/  ISETP.NE.AND.EX P0, PT, RZ, UR5, PT, P0 ;  /* 0x00000005ff007c0c */ /* 0x000fda000bf05300 */
[----:B------:R-:W-:Y:S01]  /*f000*/  @P0 IADD3 R24, P1, R24, UR4, RZ ;  /* 0x0000000418180c10 */ /* 0x000fe2000ff3e0ff */
[----:B------:R-:W0:Y:S01]  /*f010*/  S2R R21, SR_TID.X ;  /* 0x0000000000157919 */ /* 0x000e220000002100 */
[----:B------:R-:W-:Y:S02]  /*f020*/  ULDC UR4, c[0x0][0x2f4] ;  /* 0x0000bd0000047ab9 */ /* 0x000fe40000000800 */
[----:B------:R-:W-:-:S05]  /*f030*/  @P0 IADD3.X R25, R25, UR5, RZ, P1, !PT ;  /* 0x0000000519190c10 */ /* 0x000fca0008ffe4ff */
[----:B------:R-:W3:Y:S01]  /*f040*/  @P0 LDG.E R31, desc[UR36][R24.64] ;  /* 0x00000024181f0981 */ /* 0x000ee2000c1e1900 */
[----:B-1----:R-:W-:Y:S02]  /*f050*/  ISETP.NE.AND P2, PT, R6, 0x1, PT ;  /* 0x000000010600780c */ /* 0x002fe40003f45270 */
[----:B----4-:R-:W-:-:S04]  /*f060*/  LOP3.LUT R20, R20, 0x7f, RZ, 0xc0, !PT ;  /* 0x0000007f14147812 */ /* 0x010fc800078ec0ff */
[----:B------:R-:W-:-:S07]  /*f070*/  SHF.R.U32.HI R0, RZ, 0x3, R20 ;  /* 0x00000003ff007819 */ /* 0x000fce0000011614 */
[----:B0-----:R-:W0:Y:S01]  /*f080*/  @P2 LDC R4, c[0x0][0x434] ;  /* 0x00010d00ff042b82 */ /* 0x001e220000000800 */
[----:B------:R-:W-:-:S05]  /*f090*/  IMAD.SHL.U32 R20, R21, 0x10, RZ ;  /* 0x0000001015147824 */ /* 0x000fca00078e00ff */
[----:B------:R-:W-:Y:S02]  /*f0a0*/  LOP3.LUT R20, R0, 0x70, R20, 0xf8, !PT ;  /* 0x0000007000147812 */ /* 0x000fe400078ef814 */
[----:B------:R-:W1:Y:S01]  /*f0b0*/  @P2 LDC R0, c[0x0][0x438] ;  /* 0x00010e00ff002b82 */ /* 0x000e620000000800 */
[----:B------:R-:W-:Y:S02]  /*f0c0*/  LOP3.LUT R23, R23, 0xffffffbf, RZ, 0xc0, !PT ;  /* 0xffffffbf17177812 */ /* 0x000fe400078ec0ff */
[----:B------:R-:W-:Y:S02]  /*f0d0*/  LOP3.LUT R8, R33, 0x40, RZ, 0xfc, !PT ;  /* 0x0000004021087812 */ /* 0x000fe400078efcff */
[----:B------:R-:W-:-:S04]  /*f0e0*/  @P2 LOP3.LUT R23, R23, 0x40, RZ, 0xfc, !PT ;  /* 0x0000004017172812 */ /* 0x000fc800078efcff */
[----:B------:R-:W-:Y:S01]  /*f0f0*/  LOP3.LUT R23, R23, 0xffffffef, RZ, 0xc0, !PT ;  /* 0xffffffef17177812 */ /* 0x000fe200078ec0ff */
[----:B------:R-:W-:Y:S01]  /*f100*/  UMOV UR5, 0xffffffff ;  /* 0xffffffff00057882 */ /* 0x000fe20000000000 */
[----:B--2---:R-:W-:-:S04]  /*f110*/  VIADD R26, R26, 0xffffffff ;  /* 0xffffffff1a1a7836 */ /* 0x004fc80000000000 */
[----:B------:R-:W-:-:S05]  /*f120*/  IMAD R5, R26, 0x50, R20 ;  /* 0x000000501a057824 */ /* 0x000fca00078e0214 */
[----:B---3--:R-:W-:-:S04]  /*f130*/  ISETP.GE.AND P0, PT, R5, R2, PT ;  /* 0x000000020500720c */ /* 0x008fc80003f06270 */
[----:B------:R-:W-:Y:S01]  /*f140*/  ISETP.GT.U32.OR P0, PT, R20, 0x4f, P0 ;  /* 0x0000004f1400780c */ /* 0x000fe20000704470 */
[----:B------:R-:W-:-:S04]  /*f150*/  IMAD.IADD R5, R5, 0x1, R30 ;  /* 0x0000000105057824 */ /* 0x000fc800078e021e */
[----:B0-----:R-:W-:Y:S01]  /*f160*/  @P2 IMAD.HI.U32 R7, R5, R4, RZ ;  /* 0x0000000405072227 */ /* 0x001fe200078e00ff */
[----:B------:R-:W-:-:S07]  /*f170*/  MOV R4, R5 ;  /* 0x0000000500047202 */ /* 0x000fce0000000f00 */
[----:B------:R-:W0:Y:S01]  /*f180*/  @!P0 LDC.64 R2, c[0x0][0x428] ;  /* 0x00010a00ff028b82 */ /* 0x000e220000000a00 */
[----:B-1----:R-:W-:-:S05]  /*f190*/  @P2 SHF.R.U32.HI R4, RZ, R0, R7 ;  /* 0x00000000ff042219 */ /* 0x002fca0000011607 */
[----:B------:R-:W-:-:S04]  /*f1a0*/  IMAD.MOV R0, RZ, RZ, -R4 ;  /* 0x000000ffff007224 */ /* 0x000fc800078e0a04 */
[----:B------:R-:W-:Y:S01]  /*f1b0*/  IMAD R0, R6, R0, R5 ;  /* 0x0000000006007224 */ /* 0x000fe200078e0205 */
[----:B------:R-:W-:Y:S02]  /*f1c0*/  SHF.R.S32.HI R6, RZ, 0x1f, R31 ;  /* 0x0000001fff067819 */ /* 0x000fe4000001141f */
[----:B------:R-:W-:-:S03]  /*f1d0*/  @!P0 SHF.R.S32.HI R5, RZ, 0x1f, R4 ;  /* 0x0000001fff058819 */ /* 0x000fc60000011404 */
[----:B------:R0:W-:Y:S02]  /*f1e0*/  STL [R1+0x8], R6 ;  /* 0x0000080601007387 */ /* 0x0001e40000100800 */
[-C--:B0-----:R-:W-:Y:S02]  /*f1f0*/  @!P0 IMAD R6, R6, R2.reuse, RZ ;  /* 0x0000000206068224 */ /* 0x081fe400078e02ff */
[----:B------:R-:W-:-:S04]  /*f200*/  @!P0 IMAD.WIDE.U32 R4, R31, R2, R4 ;  /* 0x000000021f048225 */ /* 0x000fc800078e0004 */
[----:B------:R-:W-:Y:S02]  /*f210*/  @!P0 IMAD R6, R31, R3, R6 ;  /* 0x000000031f068224 */ /* 0x000fe400078e0206 */
[----:B------:R-:W0:Y:S02]  /*f220*/  @!P0 LDC.64 R2, c[0x0][0x418] ;  /* 0x00010600ff028b82 */ /* 0x000e240000000a00 */
[----:B------:R-:W-:Y:S01]  /*f230*/  @!P0 IMAD.IADD R6, R5, 0x1, R6 ;  /* 0x0000000105068824 */ /* 0x000fe200078e0206 */
[----:B------:R-:W-:Y:S02]  /*f240*/  ISETP.GE.AND P2, PT, R8, UR4, PT ;  /* 0x0000000408007c0c */ /* 0x000fe4000bf46270 */
[----:B0-----:R-:W-:-:S04]  /*f250*/  @!P0 LEA R2, P1, R4, R2, 0x2 ;  /* 0x0000000204028211 */ /* 0x001fc800078210ff */
[----:B------:R-:W-:Y:S01]  /*f260*/  @!P0 LEA.HI.X R3, R4, R3, R6, 0x2, P1 ;  /* 0x0000000304038211 */ /* 0x000fe200008f1406 */
[----:B------:R-:W-:-:S06]  /*f270*/  IMAD.MOV.U32 R4, RZ, RZ, RZ ;  /* 0x000000ffff047224 */ /* 0x000fcc00078e00ff */
[----:B------:R0:W5:Y:S01]  /*f280*/  @!P0 LDG.E R4, desc[UR36][R2.64] ;  /* 0x0000002402048981 */ /* 0x000162000c1e1900 */
[----:B------:R-:W-:Y:S02]  /*f290*/  ISETP.GE.AND P0, PT, R33, UR4, PT ;  /* 0x0000000421007c0c */ /* 0x000fe4000bf06270 */
[----:B------:R-:W-:-:S11]  /*f2a0*/  ISETP.GE.AND P1, PT, R37, UR4, PT ;  /* 0x0000000425007c0c */ /* 0x000fd6000bf26270 */
[----:B------:R-:W-:-:S04]  /*f2b0*/  @P0 LOP3.LUT R23, R23, 0x10, RZ, 0xfc, !PT ;  /* 0x0000001017170812 */ /* 0x000fc800078efcff */
[----:B------:R-:W-:-:S04]  /*f2c0*/  LOP3.LUT R23, R23, 0xfffffff7, RZ, 0xc0, !PT ;  /* 0xfffffff717177812 */ /* 0x000fc800078ec0ff */
[----:B------:R-:W-:Y:S02]  /*f2d0*/  @P2 LOP3.LUT R23, R23, 0x8, RZ, 0xfc, !PT ;  /* 0x0000000817172812 */ /* 0x000fe400078efcff */
[----:B------:R-:W-:Y:S02]  /*f2e0*/  ISETP.GE.AND P0, PT, R36, UR4, PT ;  /* 0x0000000424007c0c */ /* 0x000fe4000bf06270 */
[----:B------:R-:W-:-:S04]  /*f2f0*/  LOP3.LUT R23, R23, 0xfffffffb, RZ, 0xc0, !PT ;  /* 0xfffffffb17177812 */ /* 0x000fc800078ec0ff */
[----:B------:R-:W-:-:S04]  /*f300*/  @P1 LOP3.LUT R23, R23, 0x4, RZ, 0xfc, !PT ;  /* 0x0000000417171812 */ /* 0x000fc800078efcff */
[----:B------:R-:W-:Y:S01]  /*f310*/  LOP3.LUT R23, R23, 0xfffffffd, RZ, 0xc0, !PT ;  /* 0xfffffffd17177812 */ /* 0x000fe200078ec0ff */
[----:B0-----:R-:W-:-:S03]  /*f320*/  IMAD.U32 R2, RZ, RZ, UR38 ;  /* 0x00000026ff027e24 */ /* 0x001fc6000f8e00ff */
[----:B------:R-:W-:Y:S01]  /*f330*/  @P0 LOP3.LUT R23, R23, 0x2, RZ, 0xfc, !PT ;  /* 0x0000000217170812 */ /* 0x000fe200078efcff */
[----:B------:R-:W-:Y:S06]  /*f340*/  BRA.DIV UR5, `(.L_x_250) ;  /* 0x0000003e05c47947 */ /* 0x000fec000b800000 */
.L_x_320:
[----:B------:R-:W-:Y:S02]  /*f350*/  ISETP.NE.AND P0, PT, R2, 0x3, PT ;  /* 0x000000030200780c */ /* 0x000fe40003f05270 */
[----:B------:R-:W-:Y:S02]  /*f360*/  ISETP.GT.U32.AND P1, PT, R20, 0x4f, PT ;  /* 0x0000004f1400780c */ /* 0x000fe40003f24070 */
[----:B------:R-:W-:Y:S02]  /*f370*/  LOP3.LUT R23, R23, 0xffffffdf, RZ, 0xc0, !PT ;  /* 0xffffffdf17177812 */ /* 0x000fe400078ec0ff */
[----:B------:R-:W-:-:S07]  /*f380*/  SHF.R.S32.HI R30, RZ, 0x1f, R18 ;  /* 0x0000001fff1e7819 */ /* 0x000fce0000011412 */
[----:B------:R-:W-:-:S04]  /*f390*/  @P0 LOP3.LUT R23, R23, 0x20, RZ, 0xfc, !PT ;  /* 0x0000002017170812 */ /* 0x000fc800078efcff */
[----:B------:R-:W-:-:S04]  /*f3a0*/  LOP3.LUT R23, R23, 0xfffffffe, RZ, 0xc0, !PT ;  /* 0xfffffffe17177812 */ /* 0x000fc800078ec0ff */
[----:B------:R-:W-:Y:S01]  /*f3b0*/  @P1 LOP3.LUT R23, R23, 0x1, RZ, 0xfc, !PT ;  /* 0x0000000117171812 */ /* 0x000fe200078efcff */
[----:B------:R-:W-:Y:S06]  /*f3c0*/  @!P0 BRA `(.L_x_251) ;  /* 0x0000000000048947 */ /* 0x000fec0003800000 */
[----:B------:R-:W-:Y:S01]  /*f3d0*/  BPT.TRAP 0x1 ;  /* 0x000000040000795c */ /* 0x000fe20000300000 */
.L_x_251:
[----:B------:R-:W-:Y:S01]  /*f3e0*/  SHF.R.S32.HI R6, RZ, 0x1f, R0 ;  /* 0x0000001fff067819 */ /* 0x000fe20000011400 */
[----:B------:R-:W-:Y:S01]  /*f3f0*/  ULDC.64 UR4, c[0x0][0x328] ;  /* 0x0000ca0000047ab9 */ /* 0x000fe20000000a00 */
[----:B-----5:R-:W-:Y:S01]  /*f400*/  SHF.R.S32.HI R7, RZ, 0x1f, R4 ;  /* 0x0000001fff077819 */ /* 0x020fe20000011404 */
[----:B------:R-:W-:Y:S01]  /*f410*/  IMAD.WIDE.U32 R2, R0, UR4, RZ ;  /* 0x0000000400027c25 */ /* 0x000fe2000f8e00ff */
[----:B------:R-:W-:Y:S03]  /*f420*/  BSSY B0, `(.L_x_252) ;  /* 0x0000015000007945 */ /* 0x000fe60003800000 */
[----:B------:R-:W-:-:S04]  /*f430*/  IMAD R5, R6, UR4, RZ ;  /* 0x0000000406057c24 */ /* 0x000fc8000f8e02ff */
[----:B------:R-:W-:Y:S01]  /*f440*/  IMAD R5, R0, UR5, R5 ;  /* 0x0000000500057c24 */ /* 0x000fe2000f8e0205 */
[----:B------:R-:W-:-:S03]  /*f450*/  ULDC.64 UR4, c[0x0][0x338] ;  /* 0x0000ce0000047ab9 */ /* 0x000fc60000000a00 */
[----:B------:R-:W-:Y:S02]  /*f460*/  IMAD.IADD R3, R3, 0x1, R5 ;  /* 0x0000000103037824 */ /* 0x000fe400078e0205 */
[----:B------:R-:W-:Y:S02]  /*f470*/  IMAD R5, R7, UR4, RZ ;  /* 0x0000000407057c24 */ /* 0x000fe4000f8e02ff */
[----:B------:R-:W-:-:S04]  /*f480*/  IMAD.WIDE.U32 R2, R4, UR4, R2 ;  /* 0x0000000404027c25 */ /* 0x000fc8000f8e0002 */
[----:B------:R-:W-:Y:S01]  /*f490*/  IMAD R5, R4, UR5, R5 ;  /* 0x0000000504057c24 */ /* 0x000fe2000f8e0205 */
[----:B------:R-:W-:-:S03]  /*f4a0*/  ULDC.64 UR4, c[0x0][0x330] ;  /* 0x0000cc0000047ab9 */ /* 0x000fc60000000a00 */
[----:B------:R-:W-:Y:S02]  /*f4b0*/  IMAD.IADD R3, R3, 0x1, R5 ;  /* 0x0000000103037824 */ /* 0x000fe400078e0205 */
[----:B------:R-:W-:Y:S02]  /*f4c0*/  IMAD R5, R30, UR4, RZ ;  /* 0x000000041e057c24 */ /* 0x000fe4000f8e02ff */
[----:B------:R-:W-:-:S04]  /*f4d0*/  IMAD.WIDE.U32 R2, R18, UR4, R2 ;  /* 0x0000000412027c25 */ /* 0x000fc8000f8e0002 */
[----:B------:R-:W-:Y:S01]  /*f4e0*/  IMAD R5, R18, UR5, R5 ;  /* 0x0000000512057c24 */ /* 0x000fe2000f8e0205 */
[----:B------:R-:W-:Y:S02]  /*f4f0*/  ULDC.64 UR4, c[0x0][0x318] ;  /* 0x0000c60000047ab9 */ /* 0x000fe40000000a00 */
[----:B------:R-:W-:Y:S01]  /*f500*/  LEA R24, P0, R2, UR4, 0x1 ;  /* 0x0000000402187c11 */ /* 0x000fe2000f8008ff */
[----:B------:R-:W-:-:S05]  /*f510*/  IMAD.IADD R5, R3, 0x1, R5 ;  /* 0x0000000103057824 */ /* 0x000fca00078e0205 */
[----:B------:R-:W-:Y:S02]  /*f520*/  LEA.HI.X R25, R2, UR5, R5, 0x1, P0 ;  /* 0x0000000502197c11 */ /* 0x000fe400080f0c05 */
[----:B------:R-:W-:Y:S02]  /*f530*/  LEA R5, R27, R22, 0x3 ;  /* 0x000000161b057211 */ /* 0x000fe400078e18ff */
[----:B------:R-:W-:-:S04]  /*f540*/  SHF.L.U32 R2, R28, 0x1f, RZ ;  /* 0x0000001f1c027819 */ /* 0x000fc800000006ff */
[----:B------:R-:W0:Y:S02]  /*f550*/  SYNCS.PHASECHK.TRANS64.TRYWAIT P0, [R5+URZ+0x38840], R2 ;  /* 0x03884002050075a7 */ /* 0x000e24000800017f */
[----:B0-----:R-:W-:Y:S05]  /*f560*/  @!P0 BRA `(.L_x_253) ;  /* 0x0000003c006c8947 */ /* 0x001fea0003800000 */
.L_x_321:
[----:B------:R-:W-:Y:S05]  /*f570*/  BSYNC B0 ;  /* 0x0000000000007941 */ /* 0x000fea0003800000 */
.L_x_252:
[----:B------:R-:W2:Y:S01]  /*f580*/  LDL R9, [R1] ;  /* 0x0000000001097983 */ /* 0x000ea20000100800 */
[----:B------:R-:W-:Y:S02]  /*f590*/  ULDC.64 UR4, c[0x0][0x300] ;  /* 0x0000c00000047ab9 */ /* 0x000fe40000000a00 */
[----:B------:R-:W-:Y:S01]  /*f5a0*/  IMAD R6, R6, UR4, RZ ;  /* 0x0000000406067c24 */ /* 0x000fe2000f8e02ff */
[----:B------:R-:W1:Y:S01]  /*f5b0*/  S2R R8, SR_TID.X ;  /* 0x0000000000087919 */ /* 0x000e620000002100 */
[----:B0-----:R-:W-:-:S04]  /*f5c0*/  IMAD.WIDE.U32 R2, R0, UR4, RZ ;  /* 0x0000000400027c25 */ /* 0x001fc8000f8e00ff */
[----:B------:R-:W-:Y:S01]  /*f5d0*/  IMAD R6, R0, UR5, R6 ;  /* 0x0000000500067c24 */ /* 0x000fe2000f8e0206 */
[----:B------:R-:W-:Y:S02]  /*f5e0*/  ULDC.64 UR4, c[0x0][0x310] ;  /* 0x0000c40000047ab9 */ /* 0x000fe40000000a00 */
[----:B------:R-:W-:Y:S02]  /*f5f0*/  IMAD R7, R7, UR4, RZ ;  /* 0x0000000407077c24 */ /* 0x000fe4000f8e02ff */
[----:B------:R-:W-:Y:S02]  /*f600*/  IMAD.IADD R3, R3, 0x1, R6 ;  /* 0x0000000103037824 */ /* 0x000fe400078e0206 */
        /* <DEDUP_REMOVED lines=8> */
[----:B------:R-:W-:Y:S02]  /*f690*/  IMAD R7, R27, 0x5000, R32 ;  /* 0x000050001b077824 */ /* 0x000fe400078e0220 */
[----:B------:R-:W-:Y:S01]  /*f6a0*/  IMAD.IADD R6, R3, 0x1, R0 ;  /* 0x0000000103067824 */ /* 0x000fe200078e0200 */
[----:B------:R-:W-:Y:S01]  /*f6b0*/  LEA R0, P0, R2, UR4, 0x1 ;  /* 0x0000000402007c11 */ /* 0x000fe2000f8008ff */
[----:B------:R-:W-:Y:S01]  /*f6c0*/  UMOV UR4, 0xffffffff ;  /* 0xffffffff00047882 */ /* 0x000fe20000000000 */
[----:B-1----:R-:W-:Y:S02]  /*f6d0*/  LOP3.LUT R8, R8, 0x7f, RZ, 0xc0, !PT ;  /* 0x0000007f08087812 */ /* 0x002fe400078ec0ff */
[----:B------:R-:W-:Y:S02]  /*f6e0*/  LEA.HI.X R6, R2, UR5, R6, 0x1, P0 ;  /* 0x0000000502067c11 */ /* 0x000fe400080f0c06 */
[----:B------:R-:W-:Y:S01]  /*f6f0*/  SHF.R.U32.HI R8, RZ, 0x3, R8 ;  /* 0x00000003ff087819 */ /* 0x000fe20000011608 */
[----:B--2---:R-:W-:-:S04]  /*f700*/  IMAD R4, R26, -0x50, R9 ;  /* 0xffffffb01a047824 */ /* 0x004fc800078e0209 */
[----:B------:R-:W-:-:S05]  /*f710*/  IMAD.IADD R4, R4, 0x1, -R8 ;  /* 0x0000000104047824 */ /* 0x000fca00078e0a08 */
[----:B------:R-:W-:Y:S01]  /*f720*/  ISETP.GE.AND P0, PT, R4, 0x1, PT ;  /* 0x000000010400780c */ /* 0x000fe20003f06270 */
[----:B------:R-:W-:-:S12]  /*f730*/  BRA.DIV UR4, `(.L_x_254) ;  /* 0x0000003e040c7947 */ /* 0x000fd8000b800000 */
[----:B------:R-:W0:Y:S01]  /*f740*/  SHFL.IDX PT, R3, R0, RZ, 0x181f ;  /* 0x00181fff00037589 */ /* 0x000e2200000e0000 */
[----:B------:R-:W-:Y:S01]  /*f750*/  LOP3.LUT P5, RZ, R23, 0x10, RZ, 0xc0, !PT ;  /* 0x0000001017ff7812 */ /* 0x000fe200078ac0ff */
[----:B------:R-:W-:Y:S01]  /*f760*/  @P0 IMAD R9, R7, 0x2, R22 ;  /* 0x0000000207090824 */ /* 0x000fe200078e0216 */
[C---:B------:R-:W-:Y:S01]  /*f770*/  LOP3.LUT P4, RZ, R23.reuse, 0x8, RZ, 0xc0, !PT ;  /* 0x0000000817ff7812 */ /* 0x040fe2000788c0ff */
[----:B------:R-:W1:Y:S01]  /*f780*/  SHFL.IDX PT, R2, R6, RZ, 0x181f ;  /* 0x00181fff06027589 */ /* 0x000e6200000e0000 */
[C---:B------:R-:W-:Y:S02]  /*f790*/  LOP3.LUT P3, RZ, R23.reuse, 0x4, RZ, 0xc0, !PT ;  /* 0x0000000417ff7812 */ /* 0x040fe4000786c0ff */
[----:B------:R-:W-:Y:S01]  /*f7a0*/  LOP3.LUT P2, RZ, R23, 0x2, RZ, 0xc0, !PT ;  /* 0x0000000217ff7812 */ /* 0x000fe2000784c0ff */
[----:B------:R-:W-:Y:S01]  /*f7b0*/  SHFL.IDX PT, R8, R6, 0x1, 0x181f ;  /* 0x00381f0006087f89 */ /* 0x000fe200000e0000 */
[----:B0-----:R-:W-:-:S05]  /*f7c0*/  @P0 LEA R3, P1, R33, R3, 0x1 ;  /* 0x0000000321030211 */ /* 0x001fca00078208ff */
[----:B-1----:R-:W-:-:S05]  /*f7d0*/  @P0 IMAD.X R2, RZ, RZ, R2, P1 ;  /* 0x000000ffff020224 */ /* 0x002fca00008e0602 */
[----:B------:R-:W-:-:S04]  /*f7e0*/  @P0 LOP3.LUT R3, R3, R2, RZ, 0x3c, !PT ;  /* 0x0000000203030212 */ /* 0x000fc800078e3cff */
[----:B------:R-:W-:-:S04]  /*f7f0*/  @P0 LOP3.LUT R2, R3, R2, RZ, 0x3c, !PT ;  /* 0x0000000203020212 */ /* 0x000fc800078e3cff */
[----:B------:R-:W-:-:S05]  /*f800*/  @P0 LOP3.LUT R3, R3, R2, RZ, 0x3c, !PT ;  /* 0x0000000203030212 */ /* 0x000fca00078e3cff */
[----:B------:R-:W-:Y:S04]  /*f810*/  @P0 LDGSTS.E.BYPASS.LTC128B.128 [R9+0x24400], desc[UR36][R2.64], !P5 ;  /* 0x2440000002090fae */ /* 0x000fe8000e901d64 */
[----:B------:R-:W-:Y:S04]  /*f820*/  @P0 LDGSTS.E.BYPASS.LTC128B.128 [R9+0x26c00], desc[UR36][R2.64+0x80], !P4 ;  /* 0x26c0008002090fae */ /* 0x000fe8000e101d64 */
[----:B------:R-:W-:Y:S04]  /*f830*/  @P0 LDGSTS.E.BYPASS.LTC128B.128 [R9+0x29400], desc[UR36][R2.64+0x100], !P3 ;  /* 0x2940010002090fae */ /* 0x000fe8000d901d64 */
[----:B------:R0:W-:Y:S01]  /*f840*/  @P0 LDGSTS.E.BYPASS.LTC128B.128 [R9+0x2bc00], desc[UR36][R2.64+0x180], !P2 ;  /* 0x2bc0018002090fae */ /* 0x0001e2000d101d64 */
[----:B------:R-:W-:-:S03]  /*f850*/  ISETP.GE.AND P0, PT, R4, 0x11, PT ;  /* 0x000000110400780c */ /* 0x000fc60003f06270 */
[----:B0-----:R-:W0:Y:S10]  /*f860*/  SHFL.IDX PT, R2, R0, 0x1, 0x181f ;  /* 0x00381f0000027f89 */ /* 0x001e3400000e0000 */
[----:B------:R-:W-:-:S02]  /*f870*/  @P0 LEA R21, R7, R22, 0x1 ;  /* 0x0000001607150211 */ /* 0x000fc400078e08ff */
[----:B0-----:R-:W-:-:S05]  /*f880*/  @P0 LEA R2, P1, R33, R2, 0x1 ;  /* 0x0000000221020211 */ /* 0x001fca00078208ff */
[----:B------:R-:W-:Y:S02]  /*f890*/  @P0 IMAD.X R3, RZ, RZ, R8, P1 ;  /* 0x000000ffff030224 */ /* 0x000fe400008e0608 */
[----:B------:R-:W-:Y:S04]  /*f8a0*/  SHFL.IDX PT, R8, R6, 0x2, 0x181f ;  /* 0x00581f0006087f89 */ /* 0x000fe800000e0000 */
[----:B------:R-:W-:Y:S04]  /*f8b0*/  @P0 LDGSTS.E.BYPASS.LTC128B.128 [R21+0x24c00], desc[UR36][R2.64], !P5 ;  /* 0x24c0000002150fae */ /* 0x000fe8000e901d64 */
[----:B------:R-:W-:Y:S04]  /*f8c0*/  @P0 LDGSTS.E.BYPASS.LTC128B.128 [R21+0x27400], desc[UR36][R2.64+0x80], !P4 ;  /* 0x2740008002150fae */ /* 0x000fe8000e101d64 */
[----:B------:R-:W-:Y:S04]  /*f8d0*/  @P0 LDGSTS.E.BYPASS.LTC128B.128 [R21+0x29c00], desc[UR36][R2.64+0x100], !P3 ;  /* 0x29c0010002150fae */ /* 0x000fe8000d901d64 */
[----:B------:R0:W-:Y:S01]  /*f8e0*/  @P0 LDGSTS.E.BYPASS.LTC128B.128 [R21+0x2c400], desc[UR36][R2.64+0x180], !P2 ;  /* 0x2c40018002150fae */ /* 0x0001e2000d101d64 */
[----:B------:R-:W-:-:S03]  /*f8f0*/  ISETP.GE.AND P0, PT, R4, 0x21, PT ;  /* 0x000000210400780c */ /* 0x000fc60003f06270 */
[----:B0-----:R-:W0:Y:S10]  /*f900*/  SHFL.IDX PT, R2, R0, 0x2, 0x181f ;  /* 0x00581f0000027f89 */ /* 0x001e3400000e0000 */
[----:B------:R-:W-:Y:S01]  /*f910*/  @P0 IMAD R9, R7, 0x2, R22 ;  /* 0x0000000207090824 */ /* 0x000fe200078e0216 */
        /* <DEDUP_REMOVED lines=10> */
[----:B------:R-:W1:Y:S01]  /*f9c0*/  SHFL.IDX PT, R0, R0, 0x4, 0x181f ;  /* 0x00981f0000007f89 */ /* 0x000e6200000e0000 */
[----:B0-----:R-:W-:-:S05]  /*f9d0*/  @P0 LEA R2, P1, R33, R2, 0x1 ;  /* 0x0000000221020211 */ /* 0x001fca00078208ff */
[----:B------:R-:W-:Y:S02]  /*f9e0*/  @P0 IMAD.X R3, RZ, RZ, R8, P1 ;  /* 0x000000ffff030224 */ /* 0x000fe400008e0608 */
[----:B------:R0:W2:Y:S04]  /*f9f0*/  SHFL.IDX PT, R8, R6, 0x4, 0x181f ;  /* 0x00981f0006087f89 */ /* 0x0000a800000e0000 */
[----:B------:R0:W-:Y:S04]  /*fa00*/  @P0 LDGSTS.E.BYPASS.LTC128B.128 [R21+0x25c00], desc[UR36][R2.64], !P5 ;  /* 0x25c0000002150fae */ /* 0x0001e8000e901d64 */
[----:B------:R0:W-:Y:S04]  /*fa10*/  @P0 LDGSTS.E.BYPASS.LTC128B.128 [R21+0x28400], desc[UR36][R2.64+0x80], !P4 ;  /* 0x2840008002150fae */ /* 0x0001e8000e101d64 */
[----:B------:R0:W-:Y:S04]  /*fa20*/  @P0 LDGSTS.E.BYPASS.LTC128B.128 [R21+0x2ac00], desc[UR36][R2.64+0x100], !P3 ;  /* 0x2ac0010002150fae */ /* 0x0001e8000d901d64 */
[----:B-1----:R0:W-:Y:S02]  /*fa30*/  @P0 LDGSTS.E.BYPASS.LTC128B.128 [R21+0x2d400], desc[UR36][R2.64+0x180], !P2 ;  /* 0x2d40018002150fae */ /* 0x0021e4000d101d64 */
.L_x_333:
[----:B------:R-:W-:Y:S01]  /*fa40*/  ISETP.GE.AND P0, PT, R4, 0x41, PT ;  /* 0x000000410400780c */ /* 0x000fe20003f06270 */
[----:B------:R-:W-:-:S12]  /*fa50*/  BSSY B0, `(.L_x_255) ;  /* 0x0000010000007945 */ /* 0x000fd80003800000 */
[----:B------:R-:W-:Y:S05]  /*fa60*/  @!P0 BRA `(.L_x_256) ;  /* 0x0000000000388947 */ /* 0x000fea0003800000 */
[----:B------:R-:W-:Y:S01]  /*fa70*/  LOP3.LUT P4, RZ, R23, 0x10, RZ, 0xc0, !PT ;  /* 0x0000001017ff7812 */ /* 0x000fe2000788c0ff */
[----:B------:R-:W-:Y:S01]  /*fa80*/  IMAD R7, R7, 0x2, R22 ;  /* 0x0000000207077824 */ /* 0x000fe200078e0216 */
[C---:B------:R-:W-:Y:S02]  /*fa90*/  LOP3.LUT P3, RZ, R23.reuse, 0x8, RZ, 0xc0, !PT ;  /* 0x0000000817ff7812 */ /* 0x040fe4000786c0ff */
[C---:B------:R-:W-:Y:S02]  /*faa0*/  LOP3.LUT P2, RZ, R23.reuse, 0x4, RZ, 0xc0, !PT ;  /* 0x0000000417ff7812 */ /* 0x040fe4000784c0ff */
[----:B------:R-:W-:Y:S02]  /*fab0*/  LOP3.LUT P1, RZ, R23, 0x2, RZ, 0xc0, !PT ;  /* 0x0000000217ff7812 */ /* 0x000fe4000782c0ff */
[----:B0-----:R-:W-:-:S05]  /*fac0*/  LEA R2, P0, R33, R0, 0x1 ;  /* 0x0000000021027211 */ /* 0x001fca00078008ff */
        /* <DEDUP_REMOVED lines=8> */
.L_x_256:
[----:B------:R-:W-:Y:S05]  /*fb50*/  BSYNC B0 ;  /* 0x0000000000007941 */ /* 0x000fea0003800000 */
.L_x_255:
[----:B------:R-:W-:Y:S01]  /*fb60*/  NOP ;  /* 0x0000000000007918 */ /* 0x000fe20000000000 */
[----:B------:R-:W-:-:S13]  /*fb70*/  PLOP3.LUT P0, PT, PT, PT, PT, 0x80, 0x0 ;  /* 0x000000000000781c */ /* 0x000fda0003f0f070 */
.L_x_257:
        /* <DEDUP_REMOVED lines=10> */
.L_x_258:
[----:B------:R3:W5:Y:S01]  /*fc20*/  LDL.LU R0, [R1+0xc] ;  /* 0x00000c0001007983 */ /* 0x0007620000300800 */
[----:B------:R-:W-:Y:S01]  /*fc30*/  LOP3.LUT P0, RZ, R23, 0x80, RZ, 0xc0, !PT ;  /* 0x0000008017ff7812 */ /* 0x000fe2000780c0ff */
[----:B------:R3:W-:-:S12]  /*fc40*/  SYNCS.ARRIVE.TRANS64.A1T0 RZ, [R5+URZ+0x38830], RZ ;  /* 0x038830ff05ff79a7 */ /* 0x0007d8000810003f */
[----:B------:R-:W-:Y:S05]  /*fc50*/  WARPSYNC.ALL ;  /* 0x0000000000007948 */ /* 0x000fea0003800000 */
[----:B------:R-:W-:Y:S01]  /*fc60*/  ULDC.64 UR4, c[0x0][0x298] ;  /* 0x0000a60000047ab9 */ /* 0x000fe20000000a00 */
[----:B01----:R-:W-:Y:S01]  /*fc70*/  VIADD R2, R22, 0x14400 ;  /* 0x0001440016027836 */ /* 0x003fe20000000000 */
[----:B------:R-:W-:Y:S01]  /*fc80*/  SEL R29, R29, RZ, !P0 ;  /* 0x000000ff1d1d7207 */ /* 0x000fe20004000000 */
[----:B------:R-:W-:Y:S01]  /*fc90*/  IMAD.WIDE.U32 R6, R35, UR4, RZ ;  /* 0x0000000423067c25 */ /* 0x000fe2000f8e00ff */
[----:B------:R-:W-:Y:S01]  /*fca0*/  BSSY B6, `(.L_x_259) ;  /* 0x000001b000067945 */ /* 0x000fe20003800000 */
[----:B------:R-:W-:Y:S01]  /*fcb0*/  BAR.SYNC.DEFER_BLOCKING 0x8, 0x180 ;  /* 0x0206000000007b1d */ /* 0x000fe20000010000 */
[----:B-----5:R-:W-:-:S02]  /*fcc0*/  SEL R0, R0, RZ, !P0 ;  /* 0x000000ff00007207 */ /* 0x020fc40004000000 */
[----:B------:R-:W-:-:S03]  /*fcd0*/  LOP3.LUT P0, RZ, R2, 0x3ff, RZ, 0xc0, !PT ;  /* 0x000003ff02ff7812 */ /* 0x000fc6000780c0ff */
[----:B------:R0:W-:Y:S04]  /*fce0*/  STL [R1+0xc], R0 ;  /* 0x00000c0001007387 */ /* 0x0001e80000100800 */
[----:B------:R1:W-:Y:S01]  /*fcf0*/  STL.64 [R1+0x10], R6 ;  /* 0x0000100601007387 */ /* 0x0003e20000100a00 */
[----:B0-----:R-:W-:-:S05]  /*fd00*/  SHF.R.S32.HI R0, RZ, 0x1f, R35 ;  /* 0x0000001fff007819 */ /* 0x001fca0000011423 */
[----:B------:R-:W-:-:S04]  /*fd10*/  IMAD R0, R0, UR4, RZ ;  /* 0x0000000400007c24 */ /* 0x000fc8000f8e02ff */
[----:B------:R-:W-:-:S05]  /*fd20*/  IMAD R0, R35, UR5, R0 ;  /* 0x0000000523007c24 */ /* 0x000fca000f8e0200 */
[----:B------:R-:W-:Y:S01]  /*fd30*/  IADD3 R35, R7, R0, RZ ;  /* 0x0000000007237210 */ /* 0x000fe20007ffe0ff */
[----:B-1----:R-:W-:Y:S06]  /*fd40*/  @!P0 BRA `(.L_x_260) ;  /* 0x0000000000408947 */ /* 0x002fec0003800000 */
[----:B------:R-:W-:Y:S01]  /*fd50*/  MOV R2, 0x0 ;  /* 0x0000000000027802 */ /* 0x000fe20000000f00 */
[----:B------:R-:W-:Y:S01]  /*fd60*/  ULDC.64 UR6, c[0x4][0xa8] ;  /* 0x01002a0000067ab9 */ /* 0x000fe20000000a00 */
[----:B------:R-:W-:Y:S01]  /*fd70*/  ULDC.64 UR8, c[0x4][0xb0] ;  /* 0x01002c0000087ab9 */ /* 0x000fe20000000a00 */
[----:B------:R-:W-:Y:S01]  /*fd80*/  ULDC.64 UR4, c[0x4][0x20] ;  /* 0x0100080000047ab9 */ /* 0x000fe20000000a00 */
[----:B------:R-:W-:Y:S01]  /*fd90*/  IMAD.U32 R4, RZ, RZ, UR6 ;  /* 0x00000006ff047e24 */ /* 0x000fe2000f8e00ff */
[----:B------:R-:W-:Y:S01]  /*fda0*/  MOV R12, 0x1 ;  /* 0x00000001000c7802 */ /* 0x000fe20000000f00 */
[----:B------:R-:W0:Y:S01]  /*fdb0*/  LDC.64 R2, c[0x4][R2] ;  /* 0x0100000002027b82 */ /* 0x000e220000000a00 */
[----:B---3--:R-:W-:Y:S02]  /*fdc0*/  IMAD.U32 R5, RZ, RZ, UR7 ;  /* 0x00000007ff057e24 */ /* 0x008fe4000f8e00ff */
[----:B------:R-:W-:Y:S02]  /*fdd0*/  IMAD.U32 R6, RZ, RZ, UR8 ;  /* 0x00000008ff067e24 */ /* 0x000fe4000f8e00ff */
[----:B------:R-:W-:-:S02]  /*fde0*/  IMAD.U32 R7, RZ, RZ, UR9 ;  /* 0x00000009ff077e24 */ /* 0x000fc4000f8e00ff */
[----:B------:R-:W-:Y:S02]  /*fdf0*/  IMAD.U32 R10, RZ, RZ, UR4 ;  /* 0x00000004ff0a7e24 */ /* 0x000fe4000f8e00ff */
[----:B------:R-:W-:Y:S02]  /*fe00*/  IMAD.U32 R11, RZ, RZ, UR5 ;  /* 0x00000005ff0b7e24 */ /* 0x000fe4000f8e00ff */
[----:B--2---:R-:W-:Y:S02]  /*fe10*/  IMAD.MOV.U32 R8, RZ, RZ, 0x70 ;  /* 0x00000070ff087424 */ /* 0x004fe400078e00ff */
[----:B------:R-:W-:-:S07]  /*fe20*/  IMAD.MOV.U32 R13, RZ, RZ, RZ ;  /* 0x000000ffff0d7224 */ /* 0x000fce00078e00ff */
[----:B------:R-:W-:-:S07]  /*fe30*/  LEPC R20, `(.L_x_260) ;  /* 0x000000001014794e */ /* 0x000fce0000000000 */
[----:B0-----:R-:W-:Y:S05]  /*fe40*/  CALL.ABS.NOINC R2 ;  /* 0x0000000002007343 */ /* 0x001fea0003c00000 */
.L_x_260:
[----:B------:R-:W-:Y:S05]  /*fe50*/  BSYNC B6 ;  /* 0x0000000000067941 */ /* 0x000fea0003800000 */
.L_x_259:
[----:B------:R-:W4:Y:S01]  /*fe60*/  LDL.LU R20, [R1+0xc] ;  /* 0x00000c0001147983 */ /* 0x000f220000300800 */
[----:B------:R-:W0:Y:S01]  /*fe70*/  LDC R6, c[0x0][0x448] ;  /* 0x00011200ff067b82 */ /* 0x000e220000000800 */
[----:B------:R-:W-:Y:S02]  /*fe80*/  ULDC.64 UR4, c[0x0][0x2d8] ;  /* 0x0000b60000047ab9 */ /* 0x000fe40000000a00 */
[----:B------:R-:W2:Y:S01]  /*fe90*/  LDL.LU.64 R2, [R1+0x10] ;  /* 0x0000100001027983 */ /* 0x000ea20000300a00 */
[----:B------:R-:W-:-:S03]  /*fea0*/  IMAD R0, R30, UR4, RZ ;  /* 0x000000041e007c24 */ /* 0x000fc6000f8e02ff */
[----:B------:R1:W5:Y:S01]  /*feb0*/  LDL R10, [R1+0x18] ;  /* 0x00001800010a7983 */ /* 0x0003620000100800 */
[----:B---3--:R-:W-:Y:S01]  /*fec0*/  IMAD R5, R18, UR5, R0 ;  /* 0x0000000512057c24 */ /* 0x008fe2000f8e0200 */
[----:B0-----:R-:W-:-:S13]  /*fed0*/  ISETP.NE.AND P0, PT, R6, 0x1, PT ;  /* 0x000000010600780c */ /* 0x001fda0003f05270 */
[----:B------:R-:W0:Y:S01]  /*fee0*/  @P0 LDC R4, c[0x0][0x450] ;  /* 0x00011400ff040b82 */ /* 0x000e220000000800 */
[----:B------:R-:W-:Y:S01]  /*fef0*/  LOP3.LUT R9, R33, 0x40, RZ, 0xfc, !PT ;  /* 0x0000004021097812 */ /* 0x000fe200078efcff */
[----:B----4-:R-:W-:Y:S02]  /*ff00*/  IMAD.MOV.U32 R21, RZ, RZ, R20 ;  /* 0x000000ffff157224 */ /* 0x010fe400078e0014 */
[----:B------:R-:W3:Y:S01]  /*ff10*/  S2R R20, SR_TID.X ;  /* 0x0000000000147919 */ /* 0x000ee20000002100 */
[----:B--2---:R-:W-:Y:S02]  /*ff20*/  IMAD.MOV.U32 R3, RZ, RZ, R35 ;  /* 0x000000ffff037224 */ /* 0x004fe400078e0023 */
[----:B------:R-:W-:Y:S01]  /*ff30*/  IMAD.WIDE.U32 R2, R18, UR4, R2 ;  /* 0x0000000412027c25 */ /* 0x000fe2000f8e0002 */
[----:B------:R-:W-:-:S03]  /*ff40*/  ULDC.64 UR4, c[0x0][0x2e0] ;  /* 0x0000b80000047ab9 */ /* 0x000fc60000000a00 */
[----:B------:R-:W-:Y:S02]  /*ff50*/  IMAD.IADD R3, R3, 0x1, R5 ;  /* 0x0000000103037824 */ /* 0x000fe400078e0205 */
[----:B------:R-:W2:Y:S01]  /*ff60*/  @P0 LDC R5, c[0x0][0x44c] ;  /* 0x00011300ff050b82 */ /* 0x000ea20000000800 */
[----:B------:R-:W-:Y:S02]  /*ff70*/  IMAD R0, R21, UR4, RZ ;  /* 0x0000000415007c24 */ /* 0x000fe4000f8e02ff */
[----:B------:R-:W-:-:S04]  /*ff80*/  IMAD.WIDE.U32 R2, R29, UR4, R2 ;  /* 0x000000041d027c25 */ /* 0x000fc8000f8e0002 */
[----:B------:R-:W-:Y:S01]  /*ff90*/  IMAD R0, R29, UR5, R0 ;  /* 0x000000051d007c24 */ /* 0x000fe2000f8e0200 */
[----:B------:R-:W-:-:S03]  /*ffa0*/  ULDC.64 UR4, c[0x0][0x2d0] ;  /* 0x0000b40000047ab9 */ /* 0x000fc60000000a00 */
[----:B------:R-:W-:Y:S02]  /*ffb0*/  IMAD.IADD R3, R3, 0x1, R0 ;  /* 0x0000000103037824 */ /* 0x000fe400078e0200 */
[----:B------:R-:W-:Y:S01]  /*ffc0*/  IMAD.SHL.U32 R0, R17, 0x80, RZ ;  /* 0x0000008011007824 */ /* 0x000fe200078e00ff */
[C---:B---3--:R-:W-:Y:S01]  /*ffd0*/  LOP3.LUT R21, R20.reuse, 0x7f, RZ, 0xc0, !PT ;  /* 0x0000007f14157812 */ /* 0x048fe200078ec0ff */
[----:B------:R-:W-:-:S03]  /*ffe0*/  IMAD.SHL.U32 R20, R20, 0x10, RZ ;  /* 0x0000001014147824 */ /* 0x000fc600078e00ff */
[----:B------:R-:W-:-:S04]  /*fff0*/  SHF.R.U32.HI R21, RZ, 0x3, R21 ;  /* 0x00000003ff157819 */ /* 0x000fc80000011615 */
[----:B------:R-:W-:-:S04]  /*10000*/  LOP3.LUT R20, R21, 0x70, R20, 0xf8, !PT ;  /* 0x0000007015147812 */ /* 0x000fc800078ef814 */
[----:B------:R-:W-:-:S05]  /*10010*/  LOP3.LUT R7, R20, R0, RZ, 0xfc, !PT ;  /* 0x0000000014077212 */ /* 0x000fca00078efcff */
[----:B--2---:R-:W-:Y:S01]  /*10020*/  @P0 IMAD.HI.U32 R8, R7, R5, RZ ;  /* 0x0000000507080227 */ /* 0x004fe200078e00ff */
[----:B------:R-:W-:-:S04]  /*10030*/  MOV R5, R7 ;  /* 0x0000000700057202 */ /* 0x000fc80000000f00 */
[----:B0-----:R-:W-:Y:S01]  /*10040*/  @P0 SHF.R.U32.HI R5, RZ, R4, R8 ;  /* 0x00000004ff050219 */ /* 0x001fe20000011608 */
[----:B------:R-:W0:Y:S04]  /*10050*/  S2R R20, SR_TID.X ;  /* 0x0000000000147919 */ /* 0x000e280000002100 */
[----:B------:R-:W-:-:S04]  /*10060*/  IMAD.MOV R4, RZ, RZ, -R5 ;  /* 0x000000ffff047224 */ /* 0x000fc800078e0a05 */
[----:B------:R-:W-:Y:S01]  /*10070*/  IMAD R4, R6, R4, R7 ;  /* 0x0000000406047224 */ /* 0x000fe200078e0207 */
[----:B------:R-:W-:Y:S01]  /*10080*/  SHF.R.S32.HI R7, RZ, 0x1f, R5 ;  /* 0x0000001fff077819 */ /* 0x000fe20000011405 */
[----:B------:R-:W-:-:S04]  /*10090*/  IMAD.WIDE.U32 R2, R5, UR4, R2 ;  /* 0x0000000405027c25 */ /* 0x000fc8000f8e0002 */
[----:B------:R-:W-:-:S04]  /*100a0*/  IMAD R7, R7, UR4, RZ ;  /* 0x0000000407077c24 */ /* 0x000fc8000f8e02ff */
[----:B------:R-:W-:Y:S01]  /*100b0*/  IMAD R7, R5, UR5, R7 ;  /* 0x0000000505077c24 */ /* 0x000fe2000f8e0207 */
[----:B------:R-:W-:Y:S01]  /*100c0*/  SHF.R.S32.HI R5, RZ, 0x1f, R4 ;  /* 0x0000001fff057819 */ /* 0x000fe20000011404 */
[----:B------:R-:W-:Y:S02]  /*100d0*/  ULDC.64 UR4, c[0x0][0x2c8] ;  /* 0x0000b20000047ab9 */ /* 0x000fe40000000a00 */
[----:B------:R-:W-:Y:S02]  /*100e0*/  IMAD.IADD R3, R3, 0x1, R7 ;  /* 0x0000000103037824 */ /* 0x000fe400078e0207 */
[----:B------:R-:W-:Y:S02]  /*100f0*/  IMAD R5, R5, UR4, RZ ;  /* 0x0000000405057c24 */ /* 0x000fe4000f8e02ff */
[----:B------:R-:W-:-:S04]  /*10100*/  IMAD.WIDE.U32 R2, R4, UR4, R2 ;  /* 0x0000000404027c25 */ /* 0x000fc8000f8e0002 */
[----:B------:R-:W-:Y:S01]  /*10110*/  IMAD R5, R4, UR5, R5 ;  /* 0x0000000504057c24 */ /* 0x000fe2000f8e0205 */
[----:B------:R-:W-:-:S03]  /*10120*/  ULDC.64 UR4, c[0x0][0x280] ;  /* 0x0000a00000047ab9 */ /* 0x000fc60000000a00 */
[----:B------:R-:W-:Y:S01]  /*10130*/  IMAD.IADD R3, R3, 0x1, R5 ;  /* 0x0000000103037824 */ /* 0x000fe200078e0205 */
[----:B------:R-:W-:Y:S01]  /*10140*/  LEA R5, P0, R2, UR4, 0x1 ;  /* 0x0000000402057c11 */ /* 0x000fe2000f8008ff */
[----:B------:R-:W-:Y:S01]  /*10150*/  ULDC UR4, c[0x0][0x2b8] ;  /* 0x0000ae0000047ab9 */ /* 0x000fe20000000800 */
[----:B0-----:R-:W-:Y:S02]  /*10160*/  LOP3.LUT R20, R20, 0x7f, RZ, 0xc0, !PT ;  /* 0x0000007f14147812 */ /* 0x001fe400078ec0ff */
[----:B------:R-:W-:Y:S01]  /*10170*/  LEA.HI.X R4, R2, UR5, R3, 0x1, P0 ;  /* 0x0000000502047c11 */ /* 0x000fe200080f0c03 */
[----:B------:R-:W-:Y:S01]  /*10180*/  UMOV UR5, 0xffffffff ;  /* 0xffffffff00057882 */ /* 0x000fe20000000000 */
[----:B------:R-:W-:Y:S02]  /*10190*/  ISETP.GE.AND P4, PT, R33, UR4, PT ;  /* 0x0000000421007c0c */ /* 0x000fe4000bf86270 */
[----:B------:R-:W-:Y:S02]  /*101a0*/  ISETP.GE.AND P3, PT, R9, UR4, PT ;  /* 0x0000000409007c0c */ /* 0x000fe4000bf66270 */
[----:B------:R-:W-:-:S02]  /*101b0*/  ISETP.GE.AND P2, PT, R37, UR4, PT ;  /* 0x0000000425007c0c */ /* 0x000fc4000bf46270 */
[----:B------:R-:W-:Y:S02]  /*101c0*/  ISETP.GE.AND P1, PT, R36, UR4, PT ;  /* 0x0000000424007c0c */ /* 0x000fe4000bf26270 */
[----:B------:R-:W-:Y:S01]  /*101d0*/  SHF.R.U32.HI R9, RZ, 0x3, R20 ;  /* 0x00000003ff097819 */ /* 0x000fe20000011614 */
[----:B-1----:R-:W-:Y:S10]  /*101e0*/  BRA.DIV UR5, `(.L_x_261) ;  /* 0x0000003a05307947 */ /* 0x002ff4000b800000 */
[----:B------:R-:W0:Y:S01]  /*101f0*/  SHFL.IDX PT, R14, R5, RZ, 0x181f ;  /* 0x00181fff050e7589 */ /* 0x000e2200000e0000 */
[----:B-----5:R-:W-:Y:S02]  /*10200*/  IMAD R6, R10, R6, RZ ;  /* 0x000000060a067224 */ /* 0x020fe400078e02ff */
[----:B------:R-:W-:Y:S01]  /*10210*/  IMAD.IADD R0, R9, 0x1, R0 ;  /* 0x0000000109007824 */ /* 0x000fe200078e0200 */
[----:B------:R-:W1:Y:S03]  /*10220*/  SHFL.IDX PT, R2, R4, RZ, 0x181f ;  /* 0x00181fff04027589 */ /* 0x000e6600000e0000 */
[C---:B------:R-:W-:Y:S01]  /*10230*/  VIADD R7, R0.reuse, 0x10 ;  /* 0x0000001000077836 */ /* 0x040fe20000000000 */
[----:B------:R-:W-:-:S13]  /*10240*/  ISETP.GE.AND P0, PT, R0, R6, PT ;  /* 0x000000060000720c */ /* 0x000fda0003f06270 */
[----:B0-----:R-:W-:-:S05]  /*10250*/  @!P0 LEA R14, P5, R33, R14, 0x1 ;  /* 0x0000000e210e8211 */ /* 0x001fca00078a08ff */
[----:B-1----:R-:W-:Y:S02]  /*10260*/  @!P0 IMAD.X R3, RZ, RZ, R2, P5 ;  /* 0x000000ffff038224 */ /* 0x002fe400028e0602 */
[----:B------:R-:W-:Y:S02]  /*10270*/  @!P0 IMAD.MOV.U32 R2, RZ, RZ, R14 ;  /* 0x000000ffff028224 */ /* 0x000fe400078e000e */
[----:B------:R-:W0:Y:S04]  /*10280*/  SHFL.IDX PT, R14, R5, 0x1, 0x181f ;  /* 0x00381f00050e7f89 */ /* 0x000e2800000e0000 */
[----:B------:R-:W-:Y:S04]  /*10290*/  @!P0 LDGSTS.E.BYPASS.LTC128B.128 [R34+0x14400], desc[UR36][R2.64], !P4 ;  /* 0x1440000002228fae */ /* 0x000fe8000e101d64 */
[----:B------:R-:W-:Y:S04]  /*102a0*/  @!P0 LDGSTS.E.BYPASS.LTC128B.128 [R34+0x18400], desc[UR36][R2.64+0x80], !P3 ;  /* 0x1840008002228fae */ /* 0x000fe8000d901d64 */
[----:B------:R-:W-:Y:S04]  /*102b0*/  @!P0 LDGSTS.E.BYPASS.LTC128B.128 [R34+0x1c400], desc[UR36][R2.64+0x100], !P2 ;  /* 0x1c40010002228fae */ /* 0x000fe8000d101d64 */
[----:B------:R1:W-:Y:S01]  /*102c0*/  @!P0 LDGSTS.E.BYPASS.LTC128B.128 [R34+0x20400], desc[UR36][R2.64+0x180], !P1 ;  /* 0x2040018002228fae */ /* 0x0003e2000c901d64 */
[----:B------:R-:W-:-:S03]  /*102d0*/  ISETP.GE.AND P0, PT, R7, R6, PT ;  /* 0x000000060700720c */ /* 0x000fc60003f06270 */
[----:B-1----:R-:W1:Y:S10]  /*102e0*/  SHFL.IDX PT, R2, R4, 0x1, 0x181f ;  /* 0x00381f0004027f89 */ /* 0x002e7400000e0000 */
[----:B0-----:R-:W-:-:S04]  /*102f0*/  @!P0 LEA R14, P5, R33, R14, 0x1 ;  /* 0x0000000e210e8211 */ /* 0x001fc800078a08ff */
[----:B-1----:R-:W-:Y:S01]  /*10300*/  @!P0 IADD3.X R7, RZ, R2, RZ, P5, !PT ;  /* 0x00000002ff078210 */ /* 0x002fe20002ffe4ff */
[----:B------:R-:W-:Y:S02]  /*10310*/  @!P0 IMAD.MOV.U32 R2, RZ, RZ, R14 ;  /* 0x000000ffff028224 */ /* 0x000fe400078e000e */
[----:B------:R-:W0:Y:S02]  /*10320*/  SHFL.IDX PT, R14, R5, 0x2, 0x181f ;  /* 0x00581f00050e7f89 */ /* 0x000e2400000e0000 */
[----:B------:R-:W-:Y:S02]  /*10330*/  @!P0 IMAD.MOV.U32 R3, RZ, RZ, R7 ;  /* 0x000000ffff038224 */ /* 0x000fe400078e0007 */
[----:B------:R-:W-:-:S03]  /*10340*/  VIADD R7, R0, 0x20 ;  /* 0x0000002000077836 */ /* 0x000fc60000000000 */
[----:B------:R-:W-:Y:S04]  /*10350*/  @!P0 LDGSTS.E.BYPASS.LTC128B.128 [R34+0x14c00], desc[UR36][R2.64], !P4 ;  /* 0x14c0000002228fae */ /* 0x000fe8000e101d64 */
[----:B------:R-:W-:Y:S04]  /*10360*/  @!P0 LDGSTS.E.BYPASS.LTC128B.128 [R34+0x18c00], desc[UR36][R2.64+0x80], !P3 ;  /* 0x18c0008002228fae */ /* 0x000fe8000d901d64 */
[----:B------:R-:W-:Y:S04]  /*10370*/  @!P0 LDGSTS.E.BYPASS.LTC128B.128 [R34+0x1cc00], desc[UR36][R2.64+0x100], !P2 ;  /* 0x1cc0010002228fae */ /* 0x000fe8000d101d64 */
[----:B------:R1:W-:Y:S01]  /*10380*/  @!P0 LDGSTS.E.BYPASS.LTC128B.128 [R34+0x20c00], desc[UR36][R2.64+0x180], !P1 ;  /* 0x20c0018002228fae */ /* 0x0003e2000c901d64 */
[----:B------:R-:W-:-:S03]  /*10390*/  ISETP.GE.AND P0, PT, R7, R6, PT ;  /* 0x000000060700720c */ /* 0x000fc60003f06270 */
[----:B-1----:R-:W1:Y:S10]  /*103a0*/  SHFL.IDX PT, R2, R4, 0x2, 0x181f ;  /* 0x00581f0004027f89 */ /* 0x002e7400000e0000 */
[----:B0-----:R-:W-:-:S05]  /*103b0*/  @!P0 LEA R14, P5, R33, R14, 0x1 ;  /* 0x0000000e210e8211 */ /* 0x001fca00078a08ff */
[----:B-1----:R-:W-:Y:S02]  /*103c0*/  @!P0 IMAD.X R7, RZ, RZ, R2, P5 ;  /* 0x000000ffff078224 */ /* 0x002fe400028e0602 */
[----:B------:R-:W-:Y:S02]  /*103d0*/  @!P0 IMAD.MOV.U32 R2, RZ, RZ, R14 ;  /* 0x000000ffff028224 */ /* 0x000fe400078e000e */
[----:B------:R-:W-:Y:S01]  /*103e0*/  @!P0 IMAD.MOV.U32 R3, RZ, RZ, R7 ;  /* 0x000000ffff038224 */ /* 0x000fe200078e0007 */
[----:B------:R-:W0:Y:S01]  /*103f0*/  SHFL.IDX PT, R14, R5, 0x3, 0x181f ;  /* 0x00781f00050e7f89 */ /* 0x000e2200000e0000 */
[----:B------:R-:W-:-:S03]  /*10400*/  VIADD R7, R0, 0x30 ;  /* 0x0000003000077836 */ /* 0x000fc60000000000 */
        /* <DEDUP_REMOVED lines=46> */
[----:B------:R0:W1:Y:S04]  /*106f0*/  SHFL.IDX PT, R14, R5, 0x7, 0x181f ;  /* 0x00f81f00050e7f89 */ /* 0x00006800000e0000 */
[----:B------:R0:W-:Y:S04]  /*10700*/  @!P0 LDGSTS.E.BYPASS.LTC128B.128 [R34+0x17400], desc[UR36][R2.64], !P4 ;  /* 0x1740000002228fae */ /* 0x0001e8000e101d64 */
[----:B------:R0:W-:Y:S04]  /*10710*/  @!P0 LDGSTS.E.BYPASS.LTC128B.128 [R34+0x1b400], desc[UR36][R2.64+0x80], !P3 ;  /* 0x1b40008002228fae */ /* 0x0001e8000d901d64 */
[----:B------:R0:W-:Y:S04]  /*10720*/  @!P0 LDGSTS.E.BYPASS.LTC128B.128 [R34+0x1f400], desc[UR36][R2.64+0x100], !P2 ;  /* 0x1f40010002228fae */ /* 0x0001e8000d101d64 */
[----:B------:R0:W-:Y:S04]  /*10730*/  @!P0 LDGSTS.E.BYPASS.LTC128B.128 [R34+0x23400], desc[UR36][R2.64+0x180], !P1 ;  /* 0x2340018002228fae */ /* 0x0001e8000c901d64 */
[----:B------:R0:W2:Y:S02]  /*10740*/  SHFL.IDX PT, R7, R4, 0x7, 0x181f ;  /* 0x00f81f0004077f89 */ /* 0x0000a400000e0000 */
.L_x_350:
[----:B0-----:R-:W-:Y:S01]  /*10750*/  VIADD R3, R0, 0x70 ;  /* 0x0000007000037836 */ /* 0x001fe20000000000 */
[----:B------:R-:W-:Y:S04]  /*10760*/  BSSY B0, `(.L_x_262) ;  /* 0x000000c000007945 */ /* 0x000fe80003800000 */
[----:B------:R-:W-:-:S13]  /*10770*/  ISETP.GE.AND P0, PT, R3, R6, PT ;  /* 0x000000060300720c */ /* 0x000fda0003f06270 */
[----:B------:R-:W-:Y:S05]  /*10780*/  @P0 BRA `(.L_x_263) ;  /* 0x0000000000240947 */ /* 0x000fea0003800000 */
[----:B-1----:R-:W-:-:S04]  /*10790*/  LEA R2, P0, R33, R14, 0x1 ;  /* 0x0000000e21027211 */ /* 0x002fc800078008ff */
[----:B--2---:R-:W-:-:S05]  /*107a0*/  IADD3.X R3, RZ, R7, RZ, P0, !PT ;  /* 0x00000007ff037210 */ /* 0x004fca00007fe4ff */
[----:B------:R-:W-:Y:S01]  /*107b0*/  @!PT LDS RZ, [RZ] ;  /* 0x00000000fffff984 */ /* 0x000fe20000000800 */
[----:B------:R-:W-:Y:S01]  /*107c0*/  @!PT LDS RZ, [RZ] ;  /* 0x00000000fffff984 */ /* 0x000fe20000000800 */
[----:B------:R-:W-:Y:S01]  /*107d0*/  @!PT LDS RZ, [RZ] ;  /* 0x00000000fffff984 */ /* 0x000fe20000000800 */
[----:B------:R0:W-:Y:S04]  /*107e0*/  LDGSTS.E.BYPASS.LTC128B.128 [R34+0x17c00], desc[UR36][R2.64], !P4 ;  /* 0x17c0000002227fae */ /* 0x0001e8000e101d64 */
[----:B------:R0:W-:Y:S04]  /*107f0*/  LDGSTS.E.BYPASS.LTC128B.128 [R34+0x1bc00], desc[UR36][R2.64+0x80], !P3 ;  /* 0x1bc0008002227fae */ /* 0x0001e8000d901d64 */
[----:B------:R0:W-:Y:S04]  /*10800*/  LDGSTS.E.BYPASS.LTC128B.128 [R34+0x1fc00], desc[UR36][R2.64+0x100], !P2 ;  /* 0x1fc0010002227fae */ /* 0x0001e8000d101d64 */
[----:B------:R0:W-:Y:S02]  /*10810*/  LDGSTS.E.BYPASS.LTC128B.128 [R34+0x23c00], desc[UR36][R2.64+0x180], !P1 ;  /* 0x23c0018002227fae */ /* 0x0001e4000c901d64 */
.L_x_263:
[----:B------:R-:W-:Y:S05]  /*10820*/  BSYNC B0 ;  /* 0x0000000000007941 */ /* 0x000fea0003800000 */
.L_x_262:
[----:B------:R-:W-:Y:S01]  /*10830*/  NOP ;  /* 0x0000000000007918 */ /* 0x000fe20000000000 */
[----:B------:R-:W-:-:S13]  /*10840*/  PLOP3.LUT P0, PT, PT, PT, PT, 0x80, 0x0 ;  /* 0x000000000000781c */ /* 0x000fda0003f0f070 */
.L_x_264:
[----:B------:R-:W-:Y:S02]  /*10850*/  PLOP3.LUT P1, PT, P1, P0, PT, 0xa2, 0x0 ;  /* 0x000000000000781c */ /* 0x000fe40000f21472 */
[----:B------:R-:W-:-:S08]  /*10860*/  @P0 R2UR P1, UR4, R22 ;  /* 0x00000000160402ca */ /* 0x000fd00000020000 */
[----:B------:R-:W-:-:S05]  /*10870*/  @P0 PLOP3.LUT P0, PT, P1, PT, PT, 0x80, 0x0 ;  /* 0x000000000000081c */ /* 0x000fca0000f0f070 */
[----:B------:R-:W-:Y:S01]  /*10880*/  @!P1 SYNCS.ARRIVE.TRANS64.RED.A0T1 RZ, [UR4+0x38800], RZ ;  /* 0x038800ffffff99a7 */ /* 0x000fe20008200404 */
[----:B------:R-:W-:Y:S07]  /*10890*/  @!P1 ARRIVES.LDGSTSBAR.64.TRANSCNT [UR4+0x38800] ;  /* 0x03880000ff0099b0 */ /* 0x000fee0008000a84 */
[----:B------:R-:W-:Y:S05]  /*108a0*/  @P0 BRA.U.ANY `(.L_x_264) ;  /* 0xfffffffd00e80947 */ /* 0x000fea000393ffff */
[----:B0-----:R-:W3:Y:S02]  /*108b0*/  LDL.LU R2, [R1+0x1c] ;  /* 0x00001c0001027983 */ /* 0x001ee40000300800 */
[----:B---3--:R-:W-:-:S05]  /*108c0*/  VIADD R2, R2, 0x1 ;  /* 0x0000000102027836 */ /* 0x008fca0000000000 */
[----:B------:R0:W-:Y:S01]  /*108d0*/  STL [R1+0x1c], R2 ;  /* 0x00001c0201007387 */ /* 0x0001e20000100800 */
[----:B------:R-:W-:-:S04]  /*108e0*/  LEA.HI R0, R2, R2, RZ, 0x1 ;  /* 0x0000000202007211 */ /* 0x000fc800078f08ff */
[----:B------:R-:W-:-:S05]  /*108f0*/  LOP3.LUT R0, R0, 0xfffffffe, RZ, 0xc0, !PT ;  /* 0xfffffffe00007812 */ /* 0x000fca00078ec0ff */
[----:B------:R-:W-:-:S05]  /*10900*/  IMAD.IADD R0, R2, 0x1, -R0 ;  /* 0x0000000102007824 */ /* 0x000fca00078e0a00 */
[----:B------:R-:W-:Y:S01]  /*10910*/  SHF.L.U32 R3, R0, 0x1f, RZ ;  /* 0x0000001f00037819 */ /* 0x000fe200000006ff */
[----:B------:R-:W-:Y:S01]  /*10920*/  NOP ;  /* 0x0000000000007918 */ /* 0x000fe20000000000 */
[----:B------:R0:W-:Y:S01]  /*10930*/  SYNCS.ARRIVE.TRANS64.A1T0 RZ, [R22+URZ+0x38800], RZ ;  /* 0x038800ff16ff79a7 */ /* 0x0001e2000810003f */
[----:B------:R-:W-:Y:S01]  /*10940*/  BSSY B0, `(.L_x_265) ;  /* 0x0000003000007945 */ /* 0x000fe20003800000 */
[----:B------:R-:W3:Y:S03]  /*10950*/  SYNCS.PHASECHK.TRANS64.TRYWAIT P0, [R22+URZ+0x38820], R3 ;  /* 0x03882003160075a7 */ /* 0x000ee6000800017f */
[----:B0--3--:R-:W-:Y:S05]  /*10960*/  @!P0 BRA `(.L_x_266) ;  /* 0x0000003c00088947 */ /* 0x009fea0003800000 */
.L_x_351:
[----:B------:R-:W-:Y:S05]  /*10970*/  BSYNC B0 ;  /* 0x0000000000007941 */ /* 0x000fea0003800000 */
.L_x_265:
[----:B------:R-:W3:Y:S01]  /*10980*/  LDL R0, [R1] ;  /* 0x0000000001007983 */ /* 0x000ee20000100800 */
[----:B------:R-:W-:Y:S01]  /*10990*/  BSSY B0, `(.L_x_267) ;  /* 0x0000116000007945 */ /* 0x000fe20003800000 */
[----:B---3--:R-:W-:-:S13]  /*109a0*/  ISETP.GE.AND P0, PT, R0, 0x51, PT ;  /* 0x000000510000780c */ /* 0x008fda0003f06270 */
[----:B------:R-:W-:Y:S05]  /*109b0*/  @!P0 BRA `(.L_x_268) ;  /* 0x00000010004c8947 */ /* 0x000fea0003800000 */
[----:B------:R-:W3:Y:S01]  /*109c0*/  LDL.LU R0, [R1+0x20] ;  /* 0x0000200001007983 */ /* 0x000ee20000300800 */
[C---:B------:R-:W-:Y:S01]  /*109d0*/  LOP3.LUT R2, R33.reuse, 0x40, RZ, 0xfc, !PT ;  /* 0x0000004021027812 */ /* 0x040fe200078efcff */
[----:B------:R-:W-:Y:S01]  /*109e0*/  ULDC UR4, c[0x0][0x2f4] ;  /* 0x0000bd0000047ab9 */ /* 0x000fe20000000800 */
[----:B------:R-:W-:Y:S01]  /*109f0*/  IMAD.MOV.U32 R17, RZ, RZ, R28 ;  /* 0x000000ffff117224 */ /* 0x000fe200078e001c */
[----:B------:R-:W-:Y:S01]  /*10a00*/  ISETP.GE.AND P4, PT, R33, UR4, PT ;  /* 0x0000000421007c0c */ /* 0x000fe2000bf86270 */
[----:B--2---:R-:W-:Y:S01]  /*10a10*/  IMAD.MOV.U32 R7, RZ, RZ, R27 ;  /* 0x000000ffff077224 */ /* 0x004fe200078e001b */
[----:B------:R-:W-:Y:S01]  /*10a20*/  ISETP.GE.AND P3, PT, R2, UR4, PT ;  /* 0x0000000402007c0c */ /* 0x000fe2000bf66270 */
[----:B------:R-:W-:Y:S01]  /*10a30*/  IMAD.MOV.U32 R29, RZ, RZ, R26 ;  /* 0x000000ffff1d7224 */ /* 0x000fe200078e001a */
[----:B------:R-:W-:Y:S02]  /*10a40*/  ISETP.GE.AND P2, PT, R37, UR4, PT ;  /* 0x0000000425007c0c */ /* 0x000fe4000bf46270 */
[----:B------:R-:W-:Y:S01]  /*10a50*/  ISETP.GE.AND P1, PT, R36, UR4, PT ;  /* 0x0000000424007c0c */ /* 0x000fe2000bf26270 */
[----:B---3--:R-:W-:-:S12]  /*10a60*/  VIADD R0, R0, 0xfffffffe ;  /* 0xfffffffe00007836 */ /* 0x008fd80000000000 */
.L_x_281:
[----:B------:R-:W2:Y:S04]  /*10a70*/  LDL R6, [R1+0x4] ;  /* 0x0000040001067983 */ /* 0x000ea80000100800 */
[----:B------:R-:W3:Y:S01]  /*10a80*/  LDL R8, [R1+0x8] ;  /* 0x0000080001087983 */ /* 0x000ee20000100800 */
[----:B------:R-:W4:Y:S01]  /*10a90*/  S2R R2, SR_TID.X ;  /* 0x0000000000027919 */ /* 0x000f220000002100 */
[----:B------:R-:W1:Y:S01]  /*10aa0*/  S2R R4, SR_TID.X ;  /* 0x0000000000047919 */ /* 0x000e620000002100 */
[----:B----4-:R-:W-:-:S04]  /*10ab0*/  LOP3.LUT R2, R2, 0x7f, RZ, 0xc0, !PT ;  /* 0x0000007f02027812 */ /* 0x010fc800078ec0ff */
[----:B0-----:R-:W-:Y:S02]  /*10ac0*/  SHF.R.U32.HI R3, RZ, 0x3, R2 ;  /* 0x00000003ff037819 */ /* 0x001fe40000011602 */
[----:B------:R-:W0:Y:S01]  /*10ad0*/  LDC R2, c[0x0][0x430] ;  /* 0x00010c00ff027b82 */ /* 0x000e220000000800 */
[----:B-1----:R-:W-:-:S05]  /*10ae0*/  IMAD.SHL.U32 R9, R4, 0x10, RZ ;  /* 0x0000001004097824 */ /* 0x002fca00078e00ff */
[----:B------:R-:W-:-:S04]  /*10af0*/  LOP3.LUT R9, R3, 0x70, R9, 0xf8, !PT ;  /* 0x0000007003097812 */ /* 0x000fc800078ef809 */
[----:B------:R-:W-:-:S13]  /*10b00*/  ISETP.GT.U32.AND P6, PT, R9, 0x4f, PT ;  /* 0x0000004f0900780c */ /* 0x000fda0003fc4070 */
[----:B------:R-:W3:Y:S01]  /*10b10*/  @!P6 LDC.64 R4, c[0x0][0x428] ;  /* 0x00010a00ff04eb82 */ /* 0x000ee20000000a00 */
[----:B0-----:R-:W-:-:S13]  /*10b20*/  ISETP.NE.AND P0, PT, R2, 0x1, PT ;  /* 0x000000010200780c */ /* 0x001fda0003f05270 */
[----:B------:R-:W0:Y:S08]  /*10b30*/  @P0 LDC R3, c[0x0][0x434] ;  /* 0x00010d00ff030b82 */ /* 0x000e300000000800 */
[----:B------:R-:W1:Y:S01]  /*10b40*/  @P0 LDC R2, c[0x0][0x438] ;  /* 0x00010e00ff020b82 */ /* 0x000e620000000800 */
[----:B--2---:R-:W-:-:S05]  /*10b50*/  IMAD R6, R0, 0x50, R6 ;  /* 0x0000005000067824 */ /* 0x004fca00078e0206 */
[----:B------:R-:W-:-:S05]  /*10b60*/  IADD3 R6, R9, R6, RZ ;  /* 0x0000000609067210 */ /* 0x000fca0007ffe0ff */
[----:B0-----:R-:W-:-:S04]  /*10b70*/  @P0 IMAD.HI.U32 R3, R6, R3, RZ ;  /* 0x0000000306030227 */ /* 0x001fc800078e00ff */
[----:B------:R-:W-:Y:S01]  /*10b80*/  IMAD.MOV.U32 R10, RZ, RZ, R6 ;  /* 0x000000ffff0a7224 */ /* 0x000fe200078e0006 */
[----:B-1----:R-:W-:Y:S01]  /*10b90*/  @P0 SHF.R.U32.HI R10, RZ, R2, R3 ;  /* 0x00000002ff0a0219 */ /* 0x002fe20000011603 */
[----:B---3--:R-:W-:Y:S02]  /*10ba0*/  @!P6 IMAD R2, R8, R4, RZ ;  /* 0x000000040802e224 */ /* 0x008fe400078e02ff */
[----:B------:R-:W0:Y:S01]  /*10bb0*/  @!P6 LDC.64 R8, c[0x0][0x418] ;  /* 0x00010600ff08eb82 */ /* 0x000e220000000a00 */
[----:B------:R-:W-:Y:S01]  /*10bc0*/  @!P6 SHF.R.S32.HI R3, RZ, 0x1f, R10 ;  /* 0x0000001fff03e819 */ /* 0x000fe2000001140a */
[----:B------:R-:W-:Y:S02]  /*10bd0*/  @!P6 IMAD R5, R31, R5, R2 ;  /* 0x000000051f05e224 */ /* 0x000fe400078e0202 */
[----:B------:R-:W-:-:S04]  /*10be0*/  @!P6 IMAD.MOV.U32 R2, RZ, RZ, R10 ;  /* 0x000000ffff02e224 */ /* 0x000fc800078e000a */
[----:B------:R-:W-:-:S04]  /*10bf0*/  @!P6 IMAD.WIDE.U32 R2, R31, R4, R2 ;  /* 0x000000041f02e225 */ /* 0x000fc800078e0002 */
[----:B------:R-:W-:Y:S02]  /*10c00*/  @!P6 IMAD.IADD R5, R5, 0x1, R3 ;  /* 0x000000010505e824 */ /* 0x000fe400078e0203 */
[----:B------:R-:W-:Y:S01]  /*10c10*/  IMAD.MOV.U32 R4, RZ, RZ, RZ ;  /* 0x000000ffff047224 */ /* 0x000fe200078e00ff */
[----:B0-----:R-:W-:-:S04]  /*10c20*/  @!P6 LEA R8, P0, R2, R8, 0x2 ;  /* 0x000000080208e211 */ /* 0x001fc800078010ff */
[----:B------:R-:W-:-:S05]  /*10c30*/  @!P6 LEA.HI.X R9, R2, R9, R5, 0x2, P0 ;  /* 0x000000090209e211 */ /* 0x000fca00000f1405 */
[----:B------:R0:W5:Y:S01]  /*10c40*/  @!P6 LDG.E R4, desc[UR36][R8.64] ;  /* 0x000000240804e981 */ /* 0x000162000c1e1900 */
[----:B------:R-:W-:Y:S01]  /*10c50*/  LOP3.LUT P5, RZ, R23, 0x20, RZ, 0xc0, !PT ;  /* 0x0000002017ff7812 */ /* 0x000fe200078ac0ff */
[----:B------:R-:W-:Y:S01]  /*10c60*/  VIADD R27, R7, 0x1 ;  /* 0x00000001071b7836 */ /* 0x000fe20000000000 */
[----:B------:R-:W-:Y:S05]  /*10c70*/  YIELD ;  /* 0x0000000000007946 */ /* 0x000fea0003800000 */
[----:B------:R-:W-:Y:S01]  /*10c80*/  ISETP.NE.AND P0, PT, R27, 0x2, PT ;  /* 0x000000021b00780c */ /* 0x000fe20003f05270 */
[----:B------:R-:W-:Y:S01]  /*10c90*/  IMAD.MOV R5, RZ, RZ, -R10 ;  /* 0x000000ffff057224 */ /* 0x000fe200078e0a0a */
[----:B------:R-:W-:-:S02]  /*10ca0*/  ULDC UR4, c[0x0][0x430] ;  /* 0x00010c0000047ab9 */ /* 0x000fc40000000800 */
[----:B------:R-:W-:Y:S01]  /*10cb0*/  SEL R28, RZ, 0x1, P0 ;  /* 0x00000001ff1c7807 */ /* 0x000fe20000000000 */
[----:B------:R-:W-:Y:S01]  /*10cc0*/  IMAD R5, R5, UR4, R6 ;  /* 0x0000000405057c24 */ /* 0x000fe2000f8e0206 */
[----:B------:R-:W-:Y:S01]  /*10cd0*/  SEL R27, R27, RZ, P0 ;  /* 0x000000ff1b1b7207 */ /* 0x000fe20000000000 */
[----:B------:R-:W-:Y:S01]  /*10ce0*/  IMAD.MOV.U32 R26, RZ, RZ, R0 ;  /* 0x000000ffff1a7224 */ /* 0x000fe200078e0000 */
[----:B------:R-:W-:Y:S01]  /*10cf0*/  LOP3.LUT R28, R17, R28, RZ, 0x3c, !PT ;  /* 0x0000001c111c7212 */ /* 0x000fe200078e3cff */
[----:B0-----:R-:W-:Y:S06]  /*10d00*/  @!P5 BRA `(.L_x_269) ;  /* 0x000000000004d947 */ /* 0x001fec0003800000 */
[----:B------:R-:W-:Y:S01]  /*10d10*/  BPT.TRAP 0x1 ;  /* 0x000000040000795c */ /* 0x000fe20000300000 */
.L_x_269:
[----:B------:R-:W-:Y:S01]  /*10d20*/  LEA R6, R27, R22, 0x3 ;  /* 0x000000161b067211 */ /* 0x000fe200078e18ff */
[----:B------:R-:W-:Y:S01]  /*10d30*/  BSSY B1, `(.L_x_270) ;  /* 0x0000004000017945 */ /* 0x000fe20003800000 */
[----:B------:R-:W-:-:S04]  /*10d40*/  SHF.L.U32 R3, R28, 0x1f, RZ ;  /* 0x0000001f1c037819 */ /* 0x000fc800000006ff */
[----:B------:R-:W0:Y:S02]  /*10d50*/  SYNCS.PHASECHK.TRANS64.TRYWAIT P0, [R6+URZ+0x38840], R3 ;  /* 0x03884003060075a7 */ /* 0x000e24000800017f */
[----:B0-----:R-:W-:Y:S05]  /*10d60*/  @!P0 BRA `(.L_x_271) ;  /* 0x00000038001c8947 */ /* 0x001fea0003800000 */
.L_x_352:
[----:B------:R-:W-:Y:S05]  /*10d70*/  BSYNC B1 ;  /* 0x0000000000017941 */ /* 0x000fea0003800000 */
.L_x_270:
[----:B------:R-:W-:Y:S01]  /*10d80*/  SHF.R.S32.HI R20, RZ, 0x1f, R5 ;  /* 0x0000001fff147819 */ /* 0x000fe20000011405 */
[----:B------:R-:W-:Y:S01]  /*10d90*/  ULDC.64 UR4, c[0x0][0x300] ;  /* 0x0000c00000047ab9 */ /* 0x000fe20000000a00 */
[----:B-----5:R-:W-:Y:S01]  /*10da0*/  SHF.R.S32.HI R21, RZ, 0x1f, R4 ;  /* 0x0000001fff157819 */ /* 0x020fe20000011404 */
[----:B0-----:R-:W-:Y:S01]  /*10db0*/  IMAD.WIDE.U32 R2, R5, UR4, RZ ;  /* 0x0000000405027c25 */ /* 0x001fe2000f8e00ff */
[----:B------:R-:W-:-:S03]  /*10dc0*/  LOP3.LUT P5, RZ, R23, 0x2, RZ, 0xc0, !PT ;  /* 0x0000000217ff7812 */ /* 0x000fc600078ac0ff */
[----:B------:R-:W-:Y:S02]  /*10dd0*/  IMAD R0, R20, UR4, RZ ;  /* 0x0000000414007c24 */ /* 0x000fe4000f8e02ff */
[----:B------:R-:W-:Y:S02]  /*10de0*/  IMAD R9, R27, 0x5000, R32 ;  /* 0x000050001b097824 */ /* 0x000fe400078e0220 */
        /* <DEDUP_REMOVED lines=16> */
[----:B------:R-:W-:Y:S06]  /*10ef0*/  BRA.DIV UR4, `(.L_x_272) ;  /* 0x0000003604cc7947 */ /* 0x000fec000b800000 */
[----:B------:R-:W0:Y:S01]  /*10f00*/  SHFL.IDX PT, R2, R8, RZ, 0x181f ;  /* 0x00181fff08027589 */ /* 0x000e2200000e0000 */
[----:B------:R-:W-:Y:S01]  /*10f10*/  LOP3.LUT R23, R23, 0xfffffbff, RZ, 0xc0, !PT ;  /* 0xfffffbff17177812 */ /* 0x000fe200078ec0ff */
[----:B------:R-:W-:Y:S02]  /*10f20*/  IMAD.SHL.U32 R0, R33, 0x2, RZ ;  /* 0x0000000221007824 */ /* 0x000fe400078e00ff */
[----:B------:R-:W1:Y:S01]  /*10f30*/  SHFL.IDX PT, R3, R10, RZ, 0x181f ;  /* 0x00181fff0a037589 */ /* 0x000e6200000e0000 */
[----:B------:R-:W-:Y:S01]  /*10f40*/  @P2 LOP3.LUT R23, R23, 0x400, RZ, 0xfc, !PT ;  /* 0x0000040017172812 */ /* 0x000fe200078efcff */
[----:B------:R-:W-:Y:S02]  /*10f50*/  IMAD R9, R9, 0x2, R22 ;  /* 0x0000000209097824 */ /* 0x000fe400078e0216 */
[----:B------:R-:W-:Y:S01]  /*10f60*/  SHFL.IDX PT, R35, R10, 0x1, 0x181f ;  /* 0x00381f000a237f89 */ /* 0x000fe200000e0000 */
[C---:B------:R-:W-:Y:S02]  /*10f70*/  LOP3.LUT P2, RZ, R23.reuse, 0x10, RZ, 0xc0, !PT ;  /* 0x0000001017ff7812 */ /* 0x040fe4000784c0ff */
[----:B------:R-:W-:-:S04]  /*10f80*/  LOP3.LUT R23, R23, 0xfffffdff, RZ, 0xc0, !PT ;  /* 0xfffffdff17177812 */ /* 0x000fc800078ec0ff */
[----:B------:R-:W-:-:S04]  /*10f90*/  @P1 LOP3.LUT R23, R23, 0x200, RZ, 0xfc, !PT ;  /* 0x0000020017171812 */ /* 0x000fc800078efcff */
[C---:B------:R-:W-:Y:S02]  /*10fa0*/  LOP3.LUT P1, RZ, R23.reuse, 0x8, RZ, 0xc0, !PT ;  /* 0x0000000817ff7812 */ /* 0x040fe4000782c0ff */
[----:B------:R-:W-:Y:S02]  /*10fb0*/  LOP3.LUT P6, RZ, R23, 0x4, RZ, 0xc0, !PT ;  /* 0x0000000417ff7812 */ /* 0x000fe400078cc0ff */
[----:B0-----:R-:W-:-:S05]  /*10fc0*/  IADD3 R2, P0, R2, R0, RZ ;  /* 0x0000000002027210 */ /* 0x001fca0007f1e0ff */
[----:B-1----:R-:W-:-:S05]  /*10fd0*/  IMAD.X R3, RZ, RZ, R3, P0 ;  /* 0x000000ffff037224 */ /* 0x002fca00000e0603 */
[----:B------:R-:W-:Y:S04]  /*10fe0*/  LDGSTS.E.BYPASS.LTC128B.128 [R9+0x24400], desc[UR36][R2.64], !P2 ;  /* 0x2440000002097fae */ /* 0x000fe8000d101d64 */
[----:B------:R-:W-:Y:S04]  /*10ff0*/  LDGSTS.E.BYPASS.LTC128B.128 [R9+0x26c00], desc[UR36][R2.64+0x80], !P1 ;  /* 0x26c0008002097fae */ /* 0x000fe8000c901d64 */
[----:B------:R-:W-:Y:S04]  /*11000*/  LDGSTS.E.BYPASS.LTC128B.128 [R9+0x29400], desc[UR36][R2.64+0x100], !P6 ;  /* 0x2940010002097fae */ /* 0x000fe8000f101d64 */
[----:B------:R0:W-:Y:S04]  /*11010*/  LDGSTS.E.BYPASS.LTC128B.128 [R9+0x2bc00], desc[UR36][R2.64+0x180], !P5 ;  /* 0x2bc0018002097fae */ /* 0x0001e8000e901d64 */
[----:B0-----:R-:W0:Y:S02]  /*11020*/  SHFL.IDX PT, R2, R8, 0x1, 0x181f ;  /* 0x00381f0008027f89 */ /* 0x001e2400000e0000 */
[----:B0-----:R-:W-:-:S05]  /*11030*/  IADD3 R2, P0, R2, R0, RZ ;  /* 0x0000000002027210 */ /* 0x001fca0007f1e0ff */
[----:B------:R-:W-:Y:S02]  /*11040*/  IMAD.X R3, RZ, RZ, R35, P0 ;  /* 0x000000ffff037224 */ /* 0x000fe400000e0623 */
[----:B------:R-:W-:Y:S04]  /*11050*/  SHFL.IDX PT, R35, R10, 0x2, 0x181f ;  /* 0x00581f000a237f89 */ /* 0x000fe800000e0000 */
[----:B------:R-:W-:Y:S04]  /*11060*/  LDGSTS.E.BYPASS.LTC128B.128 [R9+0x24c00], desc[UR36][R2.64], !P2 ;  /* 0x24c0000002097fae */ /* 0x000fe8000d101d64 */
[----:B------:R-:W-:Y:S04]  /*11070*/  LDGSTS.E.BYPASS.LTC128B.128 [R9+0x27400], desc[UR36][R2.64+0x80], !P1 ;  /* 0x2740008002097fae */ /* 0x000fe8000c901d64 */
[----:B------:R-:W-:Y:S04]  /*11080*/  LDGSTS.E.BYPASS.LTC128B.128 [R9+0x29c00], desc[UR36][R2.64+0x100], !P6 ;  /* 0x29c0010002097fae */ /* 0x000fe8000f101d64 */
[----:B------:R0:W-:Y:S04]  /*11090*/  LDGSTS.E.BYPASS.LTC128B.128 [R9+0x2c400], desc[UR36][R2.64+0x180], !P5 ;  /* 0x2c40018002097fae */ /* 0x0001e8000e901d64 */
[----:B0-----:R-:W0:Y:S02]  /*110a0*/  SHFL.IDX PT, R2, R8, 0x2, 0x181f ;  /* 0x00581f0008027f89 */ /* 0x001e2400000e0000 */
[----:B0-----:R-:W-:-:S04]  /*110b0*/  IADD3 R2, P0, R2, R0, RZ ;  /* 0x0000000002027210 */ /* 0x001fc80007f1e0ff */
[----:B------:R-:W-:Y:S02]  /*110c0*/  IADD3.X R3, RZ, R35, RZ, P0, !PT ;  /* 0x00000023ff037210 */ /* 0x000fe400007fe4ff */
[----:B------:R-:W-:Y:S04]  /*110d0*/  SHFL.IDX PT, R35, R10, 0x3, 0x181f ;  /* 0x00781f000a237f89 */ /* 0x000fe800000e0000 */
[----:B------:R-:W-:Y:S04]  /*110e0*/  LDGSTS.E.BYPASS.LTC128B.128 [R9+0x25400], desc[UR36][R2.64], !P2 ;  /* 0x2540000002097fae */ /* 0x000fe8000d101d64 */
[----:B------:R-:W-:Y:S04]  /*110f0*/  LDGSTS.E.BYPASS.LTC128B.128 [R9+0x27c00], desc[UR36][R2.64+0x80], !P1 ;  /* 0x27c0008002097fae */ /* 0x000fe8000c901d64 */
[----:B------:R-:W-:Y:S04]  /*11100*/  LDGSTS.E.BYPASS.LTC128B.128 [R9+0x2a400], desc[UR36][R2.64+0x100], !P6 ;  /* 0x2a40010002097fae */ /* 0x000fe8000f101d64 */
[----:B------:R0:W-:Y:S04]  /*11110*/  LDGSTS.E.BYPASS.LTC128B.128 [R9+0x2cc00], desc[UR36][R2.64+0x180], !P5 ;  /* 0x2cc0018002097fae */ /* 0x0001e8000e901d64 */
[----:B0-----:R-:W0:Y:S02]  /*11120*/  SHFL.IDX PT, R2, R8, 0x3, 0x181f ;  /* 0x00781f0008027f89 */ /* 0x001e2400000e0000 */
[----:B0-----:R-:W-:-:S05]  /*11130*/  IADD3 R2, P0, R2, R0, RZ ;  /* 0x0000000002027210 */ /* 0x001fca0007f1e0ff */
[----:B------:R-:W-:Y:S02]  /*11140*/  IMAD.X R3, RZ, RZ, R35, P0 ;  /* 0x000000ffff037224 */ /* 0x000fe400000e0623 */
[----:B------:R0:W1:Y:S04]  /*11150*/  SHFL.IDX PT, R35, R10, 0x4, 0x181f ;  /* 0x00981f000a237f89 */ /* 0x00006800000e0000 */
[----:B------:R-:W-:Y:S01]  /*11160*/  LDGSTS.E.BYPASS.LTC128B.128 [R9+0x25c00], desc[UR36][R2.64], !P2 ;  /* 0x25c0000002097fae */ /* 0x000fe2000d101d64 */
[----:B------:R-:W-:-:S03]  /*11170*/  LOP3.LUT P2, RZ, R23, 0x400, RZ, 0xc0, !PT ;  /* 0x0000040017ff7812 */ /* 0x000fc6000784c0ff */
[----:B------:R-:W-:Y:S01]  /*11180*/  LDGSTS.E.BYPASS.LTC128B.128 [R9+0x28400], desc[UR36][R2.64+0x80], !P1 ;  /* 0x2840008002097fae */ /* 0x000fe2000c901d64 */
[----:B------:R-:W-:-:S03]  /*11190*/  LOP3.LUT P1, RZ, R23, 0x200, RZ, 0xc0, !PT ;  /* 0x0000020017ff7812 */ /* 0x000fc6000782c0ff */
[----:B------:R-:W-:Y:S04]  /*111a0*/  LDGSTS.E.BYPASS.LTC128B.128 [R9+0x2ac00], desc[UR36][R2.64+0x100], !P6 ;  /* 0x2ac0010002097fae */ /* 0x000fe8000f101d64 */
[----:B------:R2:W-:Y:S04]  /*111b0*/  LDGSTS.E.BYPASS.LTC128B.128 [R9+0x2d400], desc[UR36][R2.64+0x180], !P5 ;  /* 0x2d40018002097fae */ /* 0x0005e8000e901d64 */
[----:B-12---:R0:W2:Y:S02]  /*111c0*/  SHFL.IDX PT, R2, R8, 0x4, 0x181f ;  /* 0x00981f0008027f89 */ /* 0x0060a400000e0000 */
.L_x_364:
[----:B------:R-:W-:Y:S02]  /*111d0*/  LOP3.LUT R23, R23, 0xfffffdff, RZ, 0xc0, !PT ;  /* 0xfffffdff17177812 */ /* 0x000fe400078ec0ff */
[----:B--2---:R-:W-:Y:S02]  /*111e0*/  IADD3 R2, P0, R2, R0, RZ ;  /* 0x0000000002027210 */ /* 0x004fe40007f1e0ff */
[----:B------:R-:W-:-:S03]  /*111f0*/  @P1 LOP3.LUT R23, R23, 0x200, RZ, 0xfc, !PT ;  /* 0x0000020017171812 */ /* 0x000fc600078efcff */
[----:B------:R-:W-:Y:S01]  /*11200*/  IMAD.X R3, RZ, RZ, R35, P0 ;  /* 0x000000ffff037224 */ /* 0x000fe200000e0623 */
[C---:B------:R-:W-:Y:S02]  /*11210*/  LOP3.LUT P1, RZ, R23.reuse, 0x10, RZ, 0xc0, !PT ;  /* 0x0000001017ff7812 */ /* 0x040fe4000782c0ff */
[C---:B------:R-:W-:Y:S02]  /*11220*/  LOP3.LUT P0, RZ, R23.reuse, 0x8, RZ, 0xc0, !PT ;  /* 0x0000000817ff7812 */ /* 0x040fe4000780c0ff */
[----:B------:R-:W-:-:S09]  /*11230*/  LOP3.LUT P6, RZ, R23, 0x4, RZ, 0xc0, !PT ;  /* 0x0000000417ff7812 */ /* 0x000fd200078cc0ff */
[----:B------:R-:W-:Y:S01]  /*11240*/  @!PT LDS RZ, [RZ] ;  /* 0x00000000fffff984 */ /* 0x000fe20000000800 */
[----:B------:R-:W-:Y:S01]  /*11250*/  @!PT LDS RZ, [RZ] ;  /* 0x00000000fffff984 */ /* 0x000fe20000000800 */
[----:B------:R-:W-:Y:S01]  /*11260*/  @!PT LDS RZ, [RZ] ;  /* 0x00000000fffff984 */ /* 0x000fe20000000800 */
[----:B------:R1:W-:Y:S01]  /*11270*/  LDGSTS.E.BYPASS.LTC128B.128 [R9+0x26400], desc[UR36][R2.64], !P1 ;  /* 0x2640000002097fae */ /* 0x0003e2000c901d64 */
[----:B------:R-:W-:-:S03]  /*11280*/  LOP3.LUT P1, RZ, R23, 0x200, RZ, 0xc0, !PT ;  /* 0x0000020017ff7812 */ /* 0x000fc6000782c0ff */
[----:B------:R1:W-:Y:S01]  /*11290*/  LDGSTS.E.BYPASS.LTC128B.128 [R9+0x28c00], desc[UR36][R2.64+0x80], !P0 ;  /* 0x28c0008002097fae */ /* 0x0003e2000c101d64 */
[----:B------:R-:W-:-:S03]  /*112a0*/  PLOP3.LUT P0, PT, PT, PT, PT, 0x80, 0x0 ;  /* 0x000000000000781c */ /* 0x000fc60003f0f070 */
[----:B------:R1:W-:Y:S04]  /*112b0*/  LDGSTS.E.BYPASS.LTC128B.128 [R9+0x2b400], desc[UR36][R2.64+0x100], !P6 ;  /* 0x2b40010002097fae */ /* 0x0003e8000f101d64 */
[----:B------:R1:W-:Y:S01]  /*112c0*/  LDGSTS.E.BYPASS.LTC128B.128 [R9+0x2dc00], desc[UR36][R2.64+0x180], !P5 ;  /* 0x2dc0018002097fae */ /* 0x0003e2000e901d64 */
[----:B------:R-:W-:-:S05]  /*112d0*/  NOP ;  /* 0x0000000000007918 */ /* 0x000fca0000000000 */
.L_x_273:
        /* <DEDUP_REMOVED lines=10> */
.L_x_274:
[----:B------:R2:W-:Y:S01]  /*11380*/  SYNCS.ARRIVE.TRANS64.A1T0 RZ, [R6+URZ+0x38830], RZ ;  /* 0x038830ff06ff79a7 */ /* 0x0005e2000810003f */
[----:B------:R-:W-:Y:S05]  /*11390*/  @!P6 BRA `(.L_x_275) ;  /* 0x000000000004e947 */ /* 0x000fea0003800000 */
[----:B------:R-:W-:Y:S01]  /*113a0*/  BPT.TRAP 0x1 ;  /* 0x000000040000795c */ /* 0x000fe20000300000 */
.L_x_275:
[----:B-1----:R-:W-:Y:S01]  /*113b0*/  SHF.L.U32 R2, R17, 0x1f, RZ ;  /* 0x0000001f11027819 */ /* 0x002fe200000006ff */
[----:B--2---:R-:W-:Y:S01]  /*113c0*/  IMAD R6, R7, 0x8, R22 ;  /* 0x0000000807067824 */ /* 0x004fe200078e0216 */
[----:B------:R-:W-:Y:S03]  /*113d0*/  BSSY B1, `(.L_x_276) ;  /* 0x0000003000017945 */ /* 0x000fe60003800000 */
[----:B------:R-:W1:Y:S02]  /*113e0*/  SYNCS.PHASECHK.TRANS64.TRYWAIT P0, [R6+URZ+0x38860], R2 ;  /* 0x03886002060075a7 */ /* 0x000e64000800017f */
[----:B-1----:R-:W-:Y:S05]  /*113f0*/  @!P0 BRA `(.L_x_277) ;  /* 0x0000003800508947 */ /* 0x002fea0003800000 */
.L_x_365:
[----:B------:R-:W-:Y:S05]  /*11400*/  BSYNC B1 ;  /* 0x0000000000017941 */ /* 0x000fea0003800000 */
.L_x_276:
[----:B0-----:R-:W2:Y:S01]  /*11410*/  LDL R8, [R1] ;  /* 0x0000000001087983 */ /* 0x001ea20000100800 */
[----:B------:R-:W0:Y:S01]  /*11420*/  S2R R3, SR_TID.X ;  /* 0x0000000000037919 */ /* 0x000e220000002100 */
[----:B------:R-:W-:Y:S01]  /*11430*/  UMOV UR4, 0xffffffff ;  /* 0xffffffff00047882 */ /* 0x000fe20000000000 */
[----:B------:R-:W-:Y:S01]  /*11440*/  IMAD R7, R7, 0x5000, R32 ;  /* 0x0000500007077824 */ /* 0x000fe200078e0220 */
[----:B0-----:R-:W-:-:S04]  /*11450*/  LOP3.LUT R3, R3, 0x7f, RZ, 0xc0, !PT ;  /* 0x0000007f03037812 */ /* 0x001fc800078ec0ff */
[----:B------:R-:W-:Y:S01]  /*11460*/  SHF.R.U32.HI R3, RZ, 0x3, R3 ;  /* 0x00000003ff037819 */ /* 0x000fe20000011603 */
[----:B--2---:R-:W-:-:S04]  /*11470*/  IMAD R8, R29, -0x50, R8 ;  /* 0xffffffb01d087824 */ /* 0x004fc800078e0208 */
[----:B------:R-:W-:Y:S01]  /*11480*/  IMAD.IADD R8, R8, 0x1, -R3 ;  /* 0x0000000108087824 */ /* 0x000fe200078e0a03 */
[----:B------:R-:W-:Y:S06]  /*11490*/  BRA.DIV UR4, `(.L_x_278) ;  /* 0x0000003a043c7947 */ /* 0x000fec000b800000 */
[----:B-1----:R-:W0:Y:S01]  /*114a0*/  SHFL.IDX PT, R2, R24, RZ, 0x181f ;  /* 0x00181fff18027589 */ /* 0x002e2200000e0000 */
[----:B------:R-:W-:-:S03]  /*114b0*/  IMAD R7, R7, 0x2, R22 ;  /* 0x0000000207077824 */ /* 0x000fc600078e0216 */
[----:B------:R-:W1:Y:S04]  /*114c0*/  SHFL.IDX PT, R3, R25, RZ, 0x181f ;  /* 0x00181fff19037589 */ /* 0x000e6800000e0000 */
[----:B------:R-:W-:Y:S01]  /*114d0*/  SHFL.IDX PT, R14, R24, 0x4, 0x181f ;  /* 0x00981f00180e7f89 */ /* 0x000fe200000e0000 */
[----:B0-----:R-:W-:-:S05]  /*114e0*/  IADD3 R2, P0, R2, R0, RZ ;  /* 0x0000000002027210 */ /* 0x001fca0007f1e0ff */
        /* <DEDUP_REMOVED lines=9> */
[----:B0-----:R-:W0:Y:S04]  /*11580*/  SHFL.IDX PT, R2, R24, 0x1, 0x181f ;  /* 0x00381f0018027f89 */ /* 0x001e2800000e0000 */
[----:B------:R-:W1:Y:S01]  /*11590*/  SHFL.IDX PT, R3, R25, 0x1, 0x181f ;  /* 0x00381f0019037f89 */ /* 0x000e6200000e0000 */
        /* <DEDUP_REMOVED lines=12> */
[----:B0-----:R-:W-:-:S04]  /*11660*/  IADD3 R2, P0, R2, R0, RZ ;  /* 0x0000000002027210 */ /* 0x001fc80007f1e0ff */
        /* <DEDUP_REMOVED lines=10> */
[----:B------:R-:W1:Y:S04]  /*11710*/  SHFL.IDX PT, R3, R25, 0x3, 0x181f ;  /* 0x00781f0019037f89 */ /* 0x000e6800000e0000 */
[----:B------:R-:W2:Y:S01]  /*11720*/  SHFL.IDX PT, R25, R25, 0x4, 0x181f ;  /* 0x00981f0019197f89 */ /* 0x000ea200000e0000 */
[----:B0-----:R-:W-:-:S05]  /*11730*/  IADD3 R2, P0, R2, R0, RZ ;  /* 0x0000000002027210 */ /* 0x001fca0007f1e0ff */
        /* <DEDUP_REMOVED lines=8> */
[----:B--2---:R1:W-:Y:S02]  /*117c0*/  LDGSTS.E.BYPASS.LTC128B.128 [R7+0x9400], desc[UR36][R2.64+0x180], !P0 ;  /* 0x0940018002077fae */ /* 0x0043e4000c101d64 */
.L_x_377:
[----:B01----:R-:W-:Y:S01]  /*117d0*/  IADD3 R2, P0, R14, R0, RZ ;  /* 0x000000000e027210 */ /* 0x003fe20007f1e0ff */
[----:B------:R-:W-:Y:S02]  /*117e0*/  ULDC.64 UR4, c[0x0][0x328] ;  /* 0x0000ca0000047ab9 */ /* 0x000fe40000000a00 */
[----:B------:R-:W-:Y:S02]  /*117f0*/  IMAD R20, R20, UR4, RZ ;  /* 0x0000000414147c24 */ /* 0x000fe4000f8e02ff */
[----:B------:R-:W-:Y:S01]  /*11800*/  IMAD.X R3, RZ, RZ, R25, P0 ;  /* 0x000000ffff037224 */ /* 0x000fe200000e0619 */
[----:B------:R-:W-:Y:S01]  /*11810*/  ISETP.LT.OR P0, PT, R8, 0x41, P4 ;  /* 0x000000410800780c */ /* 0x000fe20002701670 */
[----:B------:R-:W-:-:S12]  /*11820*/  IMAD R9, R5, UR5, R20 ;  /* 0x0000000505097c24 */ /* 0x000fd8000f8e0214 */
        /* <DEDUP_REMOVED lines=9> */
[----:B------:R0:W-:Y:S01]  /*118c0*/  LDGSTS.E.BYPASS.LTC128B.128 [R7+0x9c00], desc[UR36][R2.64+0x180], !P0 ;  /* 0x09c0018002077fae */ /* 0x0001e2000c101d64 */
[----:B------:R-:W-:Y:S01]  /*118d0*/  NOP ;  /* 0x0000000000007918 */ /* 0x000fe20000000000 */
        /* <DEDUP_REMOVED lines=13> */
[----:B------:R-:W-:-:S04]  /*119b0*/  LEA R24, P0, R2, UR4, 0x1 ;  /* 0x0000000402187c11 */ /* 0x000fc8000f8008ff */
[----:B------:R-:W-:Y:S02]  /*119c0*/  LEA.HI.X R25, R2, UR5, R3, 0x1, P0 ;  /* 0x0000000502197c11 */ /* 0x000fe400080f0c03 */
[----:B------:R-:W-:-:S13]  /*119d0*/  PLOP3.LUT P0, PT, PT, PT, PT, 0x80, 0x0 ;  /* 0x000000000000781c */ /* 0x000fda0003f0f070 */
.L_x_279:
        /* <DEDUP_REMOVED lines=10> */
.L_x_280:
[C---:B------:R-:W-:Y:S01]  /*11a80*/  ISETP.GT.AND P0, PT, R26.reuse, RZ, PT ;  /* 0x000000ff1a00720c */ /* 0x040fe20003f04270 */
[----:B------:R3:W-:Y:S01]  /*11a90*/  SYNCS.ARRIVE.TRANS64.A1T0 RZ, [R6+URZ+0x38850], RZ ;  /* 0x038850ff06ff79a7 */ /* 0x0007e2000810003f */
[----:B------:R-:W-:Y:S01]  /*11aa0*/  VIADD R0, R26, 0xffffffff ;  /* 0xffffffff1a007836 */ /* 0x000fe20000000000 */
[----:B------:R-:W-:Y:S01]  /*11ab0*/  MOV R7, R27 ;  /* 0x0000001b00077202 */ /* 0x000fe20000000f00 */
[----:B------:R-:W-:Y:S02]  /*11ac0*/  IMAD.MOV.U32 R17, RZ, RZ, R28 ;  /* 0x000000ffff117224 */ /* 0x000fe400078e001c */
[----:B------:R-:W-:-:S07]  /*11ad0*/  IMAD.MOV.U32 R29, RZ, RZ, R26 ;  /* 0x000000ffff1d7224 */ /* 0x000fce00078e001a */
[----:B---3--:R-:W-:Y:S05]  /*11ae0*/  @P0 BRA `(.L_x_281) ;  /* 0xffffffec00e00947 */ /* 0x008fea000383ffff */
.L_x_268:
[----:B------:R-:W-:Y:S05]  /*11af0*/  BSYNC B0 ;  /* 0x0000000000007941 */ /* 0x000fea0003800000 */
.L_x_267:
[----:B------:R-:W3:Y:S01]  /*11b00*/  S2R R2, SR_TID.X ;  /* 0x0000000000027919 */ /* 0x000ee20000002100 */
[----:B------:R-:W-:Y:S01]  /*11b10*/  BSSY B0, `(.L_x_282) ;  /* 0x0000010000007945 */ /* 0x000fe20003800000 */
[----:B---3--:R-:W-:-:S04]  /*11b20*/  LOP3.LUT R2, R2, 0x7f, RZ, 0xc0, !PT ;  /* 0x0000007f02027812 */ /* 0x008fc800078ec0ff */
[----:B------:R-:W-:-:S13]  /*11b30*/  ISETP.NE.AND P0, PT, R2, RZ, PT ;  /* 0x000000ff0200720c */ /* 0x000fda0003f05270 */
[----:B------:R-:W-:Y:S05]  /*11b40*/  @P0 BRA `(.L_x_283) ;  /* 0x0000000000300947 */ /* 0x000fea0003800000 */
[----:B------:R-:W3:Y:S01]  /*11b50*/  S2R R5, SR_LANEID ;  /* 0x0000000000057919 */ /* 0x000ee20000000000 */
[----:B------:R-:W-:Y:S01]  /*11b60*/  VOTEU.ANY UR4, UPT, PT ;  /* 0x0000000000047886 */ /* 0x000fe200038e0100 */
[----:B0-----:R-:W0:Y:S01]  /*11b70*/  LDC.64 R2, c[0x0][0xc60] ;  /* 0x00031800ff027b82 */ /* 0x001e220000000a00 */
[----:B------:R-:W3:Y:S02]  /*11b80*/  FLO.U32 R0, UR4 ;  /* 0x0000000400007d00 */ /* 0x000ee400080e0000 */
[----:B---3--:R-:W-:-:S06]  /*11b90*/  ISETP.EQ.U32.AND P0, PT, R0, R5, PT ;  /* 0x000000050000720c */ /* 0x008fcc0003f02070 */
[----:B------:R-:W0:Y:S07]  /*11ba0*/  POPC R5, UR4 ;  /* 0x0000000400057d09 */ /* 0x000e2e0008000000 */
[----:B0-----:R-:W3:Y:S01]  /*11bb0*/  @P0 ATOMG.E.ADD.STRONG.GPU PT, R3, desc[UR36][R2.64], R5 ;  /* 0x00000005020309a8 */ /* 0x001ee200081ee1e4 */
[----:B------:R-:W0:Y:S02]  /*11bc0*/  S2R R4, SR_LTMASK ;  /* 0x0000000000047919 */ /* 0x000e240000003900 */
[----:B0-----:R-:W-:-:S04]  /*11bd0*/  LOP3.LUT R4, R4, UR4, RZ, 0xc0, !PT ;  /* 0x0000000404047c12 */ /* 0x001fc8000f8ec0ff */
[----:B--2---:R-:W0:Y:S01]  /*11be0*/  POPC R7, R4 ;  /* 0x0000000400077309 */ /* 0x004e220000000000 */
[----:B---3--:R-:W0:Y:S02]  /*11bf0*/  SHFL.IDX PT, R0, R3, R0, 0x1f ;  /* 0x00001f0003007589 */ /* 0x008e2400000e0000 */
[----:B0-----:R-:W-:-:S07]  /*11c00*/  IADD3 R16, R0, UR39, R7 ;  /* 0x0000002700107c10 */ /* 0x001fce000fffe007 */
.L_x_283:
[----:B------:R-:W-:Y:S05]  /*11c10*/  BSYNC B0 ;  /* 0x0000000000007941 */ /* 0x000fea0003800000 */
.L_x_282:
[----:B------:R-:W-:-:S13]  /*11c20*/  LOP3.LUT P0, RZ, R23, 0x20, RZ, 0xc0, !PT ;  /* 0x0000002017ff7812 */ /* 0x000fda000780c0ff */
[----:B------:R-:W-:Y:S05]  /*11c30*/  @!P0 BRA `(.L_x_284) ;  /* 0x0000000000048947 */ /* 0x000fea0003800000 */
[----:B------:R-:W-:Y:S01]  /*11c40*/  BPT.TRAP 0x1 ;  /* 0x000000040000795c */ /* 0x000fe20000300000 */
.L_x_284:
[----:B------:R-:W3:Y:S01]  /*11c50*/  LDL.LU R0, [R1] ;  /* 0x0000000001007983 */ /* 0x000ee20000300800 */
[----:B------:R-:W-:Y:S01]  /*11c60*/  IMAD R4, R27, 0x8, R22 ;  /* 0x000000081b047824 */ /* 0x000fe200078e0216 */
[----:B0-----:R-:W-:Y:S01]  /*11c70*/  SHF.L.U32 R3, R28, 0x1f, RZ ;  /* 0x0000001f1c037819 */ /* 0x001fe200000006ff */
[----:B------:R-:W-:Y:S03]  /*11c80*/  BSSY B0, `(.L_x_285) ;  /* 0x0000004000007945 */ /* 0x000fe60003800000 */
[----:B------:R-:W0:Y:S01]  /*11c90*/  SYNCS.PHASECHK.TRANS64.TRYWAIT P0, [R4+URZ+0x38860], R3 ;  /* 0x03886003040075a7 */ /* 0x000e22000800017f */
[----:B---3--:R-:W-:Y:S01]  /*11ca0*/  IMAD R5, R26, -0x50, R0 ;  /* 0xffffffb01a057824 */ /* 0x008fe200078e0200 */
[----:B0-----:R-:W-:Y:S06]  /*11cb0*/  @!P0 BRA `(.L_x_286) ;  /* 0x00000038000c8947 */ /* 0x001fec0003800000 */
.L_x_378:
[----:B------:R-:W-:Y:S05]  /*11cc0*/  BSYNC B0 ;  /* 0x0000000000007941 */ /* 0x000fea0003800000 */
.L_x_285:
[----:B------:R-:W3:Y:S01]  /*11cd0*/  S2R R0, SR_TID.X ;  /* 0x0000000000007919 */ /* 0x000ee20000002100 */
[----:B------:R-:W-:Y:S01]  /*11ce0*/  UMOV UR4, 0xffffffff ;  /* 0xffffffff00047882 */ /* 0x000fe20000000000 */
[----:B--2---:R-:W-:Y:S01]  /*11cf0*/  IMAD R7, R27, 0x5000, R32 ;  /* 0x000050001b077824 */ /* 0x004fe200078e0220 */
[----:B---3--:R-:W-:-:S04]  /*11d00*/  LOP3.LUT R0, R0, 0x7f, RZ, 0xc0, !PT ;  /* 0x0000007f00007812 */ /* 0x008fc800078ec0ff */
[----:B------:R-:W-:-:S05]  /*11d10*/  SHF.R.U32.HI R0, RZ, 0x3, R0 ;  /* 0x00000003ff007819 */ /* 0x000fca0000011600 */
[----:B------:R-:W-:Y:S01]  /*11d20*/  IMAD.IADD R5, R5, 0x1, -R0 ;  /* 0x0000000105057824 */ /* 0x000fe200078e0a00 */
[----:B------:R-:W-:Y:S06]  /*11d30*/  BRA.DIV UR4, `(.L_x_287) ;  /* 0x0000003a04007947 */ /* 0x000fec000b800000 */
[----:B-1----:R-:W1:Y:S01]  /*11d40*/  SHFL.IDX PT, R14, R24, RZ, 0x181f ;  /* 0x00181fff180e7589 */ /* 0x002e6200000e0000 */
[----:B------:R-:W-:Y:S01]  /*11d50*/  ULDC UR4, c[0x0][0x2f4] ;  /* 0x0000bd0000047ab9 */ /* 0x000fe20000000800 */
[C---:B------:R-:W-:Y:S01]  /*11d60*/  IMAD.SHL.U32 R8, R33.reuse, 0x2, RZ ;  /* 0x0000000221087824 */ /* 0x040fe200078e00ff */
[C---:B------:R-:W-:Y:S01]  /*11d70*/  ISETP.GE.AND P3, PT, R33.reuse, UR4, PT ;  /* 0x0000000421007c0c */ /* 0x040fe2000bf66270 */
[----:B0-----:R-:W0:Y:S01]  /*11d80*/  SHFL.IDX PT, R3, R25, RZ, 0x181f ;  /* 0x00181fff19037589 */ /* 0x001e2200000e0000 */
[----:B------:R-:W-:Y:S01]  /*11d90*/  LOP3.LUT R6, R33, 0x40, RZ, 0xfc, !PT ;  /* 0x0000004021067812 */ /* 0x000fe200078efcff */
[----:B------:R-:W-:Y:S01]  /*11da0*/  IMAD R0, R7, 0x2, R22 ;  /* 0x0000000207007824 */ /* 0x000fe200078e0216 */
[----:B------:R-:W-:Y:S01]  /*11db0*/  ISETP.LT.OR P4, PT, R5, 0x1, P3 ;  /* 0x000000010500780c */ /* 0x000fe20001f81670 */
[----:B------:R-:W-:Y:S01]  /*11dc0*/  SHFL.IDX PT, R7, R25, 0x1, 0x181f ;  /* 0x00381f0019077f89 */ /* 0x000fe200000e0000 */
[----:B------:R-:W-:Y:S02]  /*11dd0*/  ISETP.GE.AND P2, PT, R6, UR4, PT ;  /* 0x0000000406007c0c */ /* 0x000fe4000bf46270 */
[----:B------:R-:W-:Y:S01]  /*11de0*/  ISETP.GE.AND P1, PT, R37, UR4, PT ;  /* 0x0000000425007c0c */ /* 0x000fe2000bf26270 */
[----:B------:R-:W-:Y:S01]  /*11df0*/  SHFL.IDX PT, R9, R25, 0x2, 0x181f ;  /* 0x00581f0019097f89 */ /* 0x000fe200000e0000 */
[----:B-1----:R-:W-:-:S03]  /*11e00*/  IADD3 R2, P0, R14, R8, RZ ;  /* 0x000000080e027210 */ /* 0x002fc60007f1e0ff */
[----:B------:R-:W1:Y:S02]  /*11e10*/  SHFL.IDX PT, R14, R24, 0x1, 0x181f ;  /* 0x00381f00180e7f89 */ /* 0x000e6400000e0000 */
[----:B0-----:R-:W-:Y:S01]  /*11e20*/  IMAD.X R3, RZ, RZ, R3, P0 ;  /* 0x000000ffff037224 */ /* 0x001fe200000e0603 */
[----:B------:R-:W-:-:S04]  /*11e30*/  ISETP.LT.OR P0, PT, R5, 0x1, P2 ;  /* 0x000000010500780c */ /* 0x000fc80001701670 */
[----:B------:R-:W-:Y:S01]  /*11e40*/  LDGSTS.E.BYPASS.LTC128B.128 [R0+0x400], desc[UR36][R2.64], !P4 ;  /* 0x0040000002007fae */ /* 0x000fe2000e101d64 */
[----:B------:R-:W-:-:S08]  /*11e50*/  ISETP.LT.OR P4, PT, R5, 0x1, P1 ;  /* 0x000000010500780c */ /* 0x000fd00000f81670 */
[----:B------:R-:W-:Y:S01]  /*11e60*/  LDGSTS.E.BYPASS.LTC128B.128 [R0+0x2c00], desc[UR36][R2.64+0x80], !P0 ;  /* 0x02c0008002007fae */ /* 0x000fe2000c101d64 */
[----:B------:R-:W-:-:S04]  /*11e70*/  ISETP.GE.AND P0, PT, R36, UR4, PT ;  /* 0x0000000424007c0c */ /* 0x000fc8000bf06270 */
[----:B------:R-:W-:Y:S01]  /*11e80*/  LDGSTS.E.BYPASS.LTC128B.128 [R0+0x5400], desc[UR36][R2.64+0x100], !P4 ;  /* 0x0540010002007fae */ /* 0x000fe2000e101d64 */
[----:B------:R-:W-:-:S13]  /*11e90*/  ISETP.LT.OR P4, PT, R5, 0x1, P0 ;  /* 0x000000010500780c */ /* 0x000fda0000781670 */
[----:B------:R0:W-:Y:S01]  /*11ea0*/  LDGSTS.E.BYPASS.LTC128B.128 [R0+0x7c00], desc[UR36][R2.64+0x180], !P4 ;  /* 0x07c0018002007fae */ /* 0x0001e2000e101d64 */
[----:B-1----:R-:W-:-:S03]  /*11eb0*/  IADD3 R6, P4, R14, R8, RZ ;  /* 0x000000080e067210 */ /* 0x002fc60007f9e0ff */
[----:B------:R-:W0:Y:S02]  /*11ec0*/  SHFL.IDX PT, R14, R24, 0x2, 0x181f ;  /* 0x00581f00180e7f89 */ /* 0x000e2400000e0000 */
[----:B------:R-:W-:Y:S01]  /*11ed0*/  IMAD.X R7, RZ, RZ, R7, P4 ;  /* 0x000000ffff077224 */ /* 0x000fe200020e0607 */
[----:B------:R-:W-:-:S13]  /*11ee0*/  ISETP.LT.OR P4, PT, R5, 0x11, P3 ;  /* 0x000000110500780c */ /* 0x000fda0001f81670 */
[----:B------:R-:W-:Y:S01]  /*11ef0*/  LDGSTS.E.BYPASS.LTC128B.128 [R0+0xc00], desc[UR36][R6.64], !P4 ;  /* 0x00c0000006007fae */ /* 0x000fe2000e101d64 */
[----:B------:R-:W-:-:S13]  /*11f00*/  ISETP.LT.OR P4, PT, R5, 0x11, P2 ;  /* 0x000000110500780c */ /* 0x000fda0001781670 */
[----:B------:R-:W-:Y:S01]  /*11f10*/  LDGSTS.E.BYPASS.LTC128B.128 [R0+0x3400], desc[UR36][R6.64+0x80], !P4 ;  /* 0x0340008006007fae */ /* 0x000fe2000e101d64 */
[----:B------:R-:W-:-:S13]  /*11f20*/  ISETP.LT.OR P4, PT, R5, 0x11, P1 ;  /* 0x000000110500780c */ /* 0x000fda0000f81670 */
[----:B------:R-:W-:Y:S01]  /*11f30*/  LDGSTS.E.BYPASS.LTC128B.128 [R0+0x5c00], desc[UR36][R6.64+0x100], !P4 ;  /* 0x05c0010006007fae */ /* 0x000fe2000e101d64 */
[----:B------:R-:W-:-:S13]  /*11f40*/  ISETP.LT.OR P4, PT, R5, 0x11, P0 ;  /* 0x000000110500780c */ /* 0x000fda0000781670 */
[----:B------:R-:W-:Y:S01]  /*11f50*/  LDGSTS.E.BYPASS.LTC128B.128 [R0+0x8400], desc[UR36][R6.64+0x180], !P4 ;  /* 0x0840018006007fae */ /* 0x000fe2000e101d64 */
[----:B0-----:R-:W-:-:S03]  /*11f60*/  IADD3 R2, P4, R14, R8, RZ ;  /* 0x000000080e027210 */ /* 0x001fc60007f9e0ff */
[----:B------:R-:W0:Y:S01]  /*11f70*/  SHFL.IDX PT, R14, R24, 0x3, 0x181f ;  /* 0x00781f00180e7f89 */ /* 0x000e2200000e0000 */
[----:B------:R-:W-:Y:S02]  /*11f80*/  IADD3.X R3, RZ, R9, RZ, P4, !PT ;  /* 0x00000009ff037210 */ /* 0x000fe400027fe4ff */
[C---:B------:R-:W-:Y:S01]  /*11f90*/  ISETP.LT.OR P4, PT, R5.reuse, 0x21, P3 ;  /* 0x000000210500780c */ /* 0x040fe20001f81670 */
[----:B------:R-:W1:Y:S04]  /*11fa0*/  SHFL.IDX PT, R9, R25, 0x3, 0x181f ;  /* 0x00781f0019097f89 */ /* 0x000e6800000e0000 */
        /* <DEDUP_REMOVED lines=8> */
[----:B0-----:R-:W-:Y:S02]  /*12030*/  IADD3 R2, P4, R14, R8, RZ ;  /* 0x000000080e027210 */ /* 0x001fe40007f9e0ff */
[----:B------:R3:W4:Y:S03]  /*12040*/  SHFL.IDX PT, R14, R24, 0x4, 0x181f ;  /* 0x00981f00180e7f89 */ /* 0x00072600000e0000 */
        /* <DEDUP_REMOVED lines=9> */
.L_x_390:
[C---:B------:R-:W-:Y:S02]  /*120e0*/  ISETP.LT.OR P3, PT, R5.reuse, 0x41, P3 ;  /* 0x000000410500780c */ /* 0x040fe40001f61670 */
[C---:B------:R-:W-:Y:S02]  /*120f0*/  ISETP.LT.OR P2, PT, R5.reuse, 0x41, P2 ;  /* 0x000000410500780c */ /* 0x040fe40001741670 */
[C---:B------:R-:W-:Y:S02]  /*12100*/  ISETP.LT.OR P1, PT, R5.reuse, 0x41, P1 ;  /* 0x000000410500780c */ /* 0x040fe40000f21670 */
[----:B0--3--:R-:W-:Y:S02]  /*12110*/  IADD3 R2, P4, R14, R8, RZ ;  /* 0x000000080e027210 */ /* 0x009fe40007f9e0ff */
[----:B------:R-:W-:-:S03]  /*12120*/  ISETP.LT.OR P0, PT, R5, 0x41, P0 ;  /* 0x000000410500780c */ /* 0x000fc60000701670 */
[----:B------:R-:W-:-:S05]  /*12130*/  IMAD.X R3, RZ, RZ, R25, P4 ;  /* 0x000000ffff037224 */ /* 0x000fca00020e0619 */
[----:B------:R-:W-:Y:S01]  /*12140*/  @!PT LDS RZ, [RZ] ;  /* 0x00000000fffff984 */ /* 0x000fe20000000800 */
[----:B------:R-:W-:Y:S01]  /*12150*/  @!PT LDS RZ, [RZ] ;  /* 0x00000000fffff984 */ /* 0x000fe20000000800 */
[----:B------:R-:W-:Y:S01]  /*12160*/  @!PT LDS RZ, [RZ] ;  /* 0x00000000fffff984 */ /* 0x000fe20000000800 */
[----:B------:R0:W-:Y:S04]  /*12170*/  LDGSTS.E.BYPASS.LTC128B.128 [R0+0x2400], desc[UR36][R2.64], !P3 ;  /* 0x0240000002007fae */ /* 0x0001e8000d901d64 */
[----:B------:R0:W-:Y:S04]  /*12180*/  LDGSTS.E.BYPASS.LTC128B.128 [R0+0x4c00], desc[UR36][R2.64+0x80], !P2 ;  /* 0x04c0008002007fae */ /* 0x0001e8000d101d64 */
[----:B------:R0:W-:Y:S04]  /*12190*/  LDGSTS.E.BYPASS.LTC128B.128 [R0+0x7400], desc[UR36][R2.64+0x100], !P1 ;  /* 0x0740010002007fae */ /* 0x0001e8000c901d64 */
[----:B------:R0:W-:Y:S01]  /*121a0*/  LDGSTS.E.BYPASS.LTC128B.128 [R0+0x9c00], desc[UR36][R2.64+0x180], !P0 ;  /* 0x09c0018002007fae */ /* 0x0001e2000c101d64 */
[----:B------:R-:W-:Y:S01]  /*121b0*/  PLOP3.LUT P0, PT, PT, PT, PT, 0x80, 0x0 ;  /* 0x000000000000781c */ /* 0x000fe20003f0f070 */
[----:B------:R-:W-:-:S12]  /*121c0*/  NOP ;  /* 0x0000000000007918 */ /* 0x000fd80000000000 */
.L_x_288:
        /* <DEDUP_REMOVED lines=10> */
.L_x_289:
[----:B------:R1:W-:Y:S01]  /*12270*/  SYNCS.ARRIVE.TRANS64.A1T0 RZ, [R4+URZ+0x38850], RZ ;  /* 0x038850ff04ff79a7 */ /* 0x0003e2000810003f */
[----:B------:R-:W-:-:S05]  /*12280*/  VIADD R27, R27, 0x1 ;  /* 0x000000011b1b7836 */ /* 0x000fca0000000000 */
[----:B------:R-:W-:-:S04]  /*12290*/  ISETP.NE.AND P0, PT, R27, 0x2, PT ;  /* 0x000000021b00780c */ /* 0x000fc80003f05270 */
[----:B0-----:R-:W-:Y:S02]  /*122a0*/  SEL R3, RZ, 0x1, P0 ;  /* 0x00000001ff037807 */ /* 0x001fe40000000000 */
[----:B------:R-:W-:Y:S02]  /*122b0*/  SEL R27, R27, RZ, P0 ;  /* 0x000000ff1b1b7207 */ /* 0x000fe40000000000 */
[----:B-1----:R-:W-:-:S07]  /*122c0*/  LOP3.LUT R28, R28, R3, RZ, 0x3c, !PT ;  /* 0x000000031c1c7212 */ /* 0x002fce00078e3cff */
.L_x_244:
[----:B------:R-:W-:Y:S05]  /*122d0*/  BSYNC B7 ;  /* 0x0000000000077941 */ /* 0x000fea0003800000 */
.L_x_242:
[----:B------:R-:W-:-:S13]  /*122e0*/  LOP3.LUT P0, RZ, R23, 0x100, RZ, 0xc0, !PT ;  /* 0x0000010017ff7812 */ /* 0x000fda000780c0ff */
[----:B------:R-:W-:Y:S05]  /*122f0*/  @!P0 BRA `(.L_x_290) ;  /* 0x0000000000248947 */ /* 0x000fea0003800000 */
[----:B------:R-:W-:Y:S05]  /*12300*/  WARPSYNC.ALL ;  /* 0x0000000000007948 */ /* 0x000fea0003800000 */
[----:B------:R-:W1:Y:S08]  /*12310*/  S2UR UR5, SR_CgaCtaId ;  /* 0x00000000000579c3 */ /* 0x000e700000008800 */
[----:B------:R-:W-:Y:S06]  /*12320*/  BAR.SYNC.DEFER_BLOCKING 0x5, 0x180 ;  /* 0x0146000000007b1d */ /* 0x000fec0000010000 */
[----:B------:R-:W-:-:S02]  /*12330*/  UMOV UR4, 0x400 ;  /* 0x0000040000047882 */ /* 0x000fc40000000000 */
[----:B-1----:R-:W-:-:S06]  /*12340*/  ULEA UR4, UR5, UR4, 0x18 ;  /* 0x0000000405047291 */ /* 0x002fcc000f8ec03f */
[----:B------:R-:W-:-:S05]  /*12350*/  IMAD.U32 R22, RZ, RZ, UR4 ;  /* 0x00000004ff167e24 */ /* 0x000fca000f8e00ff */
[----:B------:R2:W3:Y:S01]  /*12360*/  LDS.128 R16, [R22+0x388d0] ;  /* 0x0388d00016107984 */ /* 0x0004e20000000c00 */
[----:B------:R-:W-:Y:S06]  /*12370*/  BAR.ARV 0x4, 0x180 ;  /* 0x0106000000007b1d */ /* 0x000fec0000002000 */
[----:B------:R-:W-:Y:S05]  /*12380*/  BRA `(.L_x_291) ;  /* 0x0000000800407947 */ /* 0x000fea0003800000 */
.L_x_290:
[----:B------:R-:W1:Y:S01]  /*12390*/  S2R R0, SR_TID.X ;  /* 0x0000000000007919 */ /* 0x000e620000002100 */
[----:B------:R-:W-:Y:S01]  /*123a0*/  UMOV UR4, 0xffffffff ;  /* 0xffffffff00047882 */ /* 0x000fe20000000000 */
[----:B-1----:R-:W-:-:S04]  /*123b0*/  LOP3.LUT R8, R0, 0x1f, RZ, 0xc0, !PT ;  /* 0x0000001f00087812 */ /* 0x002fc800078ec0ff */
[----:B------:R-:W-:Y:S01]  /*123c0*/  ISETP.NE.AND P0, PT, R8, 0x1f, PT ;  /* 0x0000001f0800780c */ /* 0x000fe20003f05270 */
[----:B------:R-:W-:-:S12]  /*123d0*/  BRA.DIV UR4, `(.L_x_292) ;  /* 0x0000003a04607947 */ /* 0x000fd8000b800000 */
[----:B------:R-:W-:Y:S01]  /*123e0*/  IMAD.IADD R5, R19, 0x1, R8 ;  /* 0x0000000113057824 */ /* 0x000fe200078e0208 */
[----:B------:R-:W-:-:S04]  /*123f0*/  ULDC UR4, c[0x0][0xc3c] ;  /* 0x00030f0000047ab9 */ /* 0x000fc80000000800 */
[----:B------:R-:W-:-:S13]  /*12400*/  ISETP.GE.OR P1, PT, R5, UR4, !P0 ;  /* 0x0000000405007c0c */ /* 0x000fda000c726670 */
[----:B------:R-:W1:Y:S02]  /*12410*/  @!P1 LDC.64 R2, c[0x0][0xc80] ;  /* 0x00032000ff029b82 */ /* 0x000e640000000a00 */
[----:B-1----:R-:W-:-:S06]  /*12420*/  @!P1 IMAD.WIDE R2, R5, 0x4, R2 ;  /* 0x0000000405029825 */ /* 0x002fcc00078e0202 */
[----:B------:R-:W2:Y:S01]  /*12430*/  @!P1 LDG.E R2, desc[UR36][R2.64] ;  /* 0x0000002402029981 */ /* 0x000ea2000c1e1900 */
[----:B0-----:R-:W-:Y:S01]  /*12440*/  IMAD.MOV.U32 R4, RZ, RZ, RZ ;  /* 0x000000ffff047224 */ /* 0x001fe200078e00ff */
[C---:B------:R-:W-:Y:S02]  /*12450*/  ISETP.GE.U32.AND P2, PT, R8.reuse, 0x2, PT ;  /* 0x000000020800780c */ /* 0x040fe40003f46070 */
[C---:B------:R-:W-:Y:S01]  /*12460*/  ISETP.GE.U32.AND P3, PT, R8.reuse, 0x4, PT ;  /* 0x000000040800780c */ /* 0x040fe20003f66070 */
[----:B------:R-:W-:Y:S01]  /*12470*/  SHFL.IDX PT, R0, R16, 0x1, 0x1f ;  /* 0x00201f0010007f89 */ /* 0x000fe200000e0000 */
[C---:B------:R-:W-:Y:S02]  /*12480*/  ISETP.GE.U32.AND P4, PT, R8.reuse, 0x8, PT ;  /* 0x000000080800780c */ /* 0x040fe40003f86070 */
[C---:B------:R-:W-:Y:S01]  /*12490*/  ISETP.GE.U32.AND P5, PT, R8.reuse, 0x10, PT ;  /* 0x000000100800780c */ /* 0x040fe20003fa6070 */
[----:B--2---:R-:W-:Y:S01]  /*124a0*/  @!P1 IMAD.MOV.U32 R4, RZ, RZ, R2 ;  /* 0x000000ffff049224 */ /* 0x004fe200078e0002 */
[----:B------:R-:W-:-:S04]  /*124b0*/  ISETP.NE.AND P1, PT, R8, RZ, PT ;  /* 0x000000ff0800720c */ /* 0x000fc80003f25270 */
[----:B------:R-:W0:Y:S02]  /*124c0*/  SHFL.UP PT, R14, R4, 0x1, RZ ;  /* 0x04200000040e7989 */ /* 0x000e2400000e00ff */
[----:B0-----:R-:W-:-:S04]  /*124d0*/  SEL R5, R14, RZ, P1 ;  /* 0x000000ff0e057207 */ /* 0x001fc80000800000 */
[----:B------:R-:W-:Y:S02]  /*124e0*/  IADD3 R6, R4, R5, RZ ;  /* 0x0000000504067210 */ /* 0x000fe40007ffe0ff */
[----:B------:R-:W-:Y:S04]  /*124f0*/  SHFL.IDX PT, R5, R16, RZ, 0x1f ;  /* 0x00001fff10057589 */ /* 0x000fe800000e0000 */
        /* <DEDUP_REMOVED lines=12> */
[----:B------:R0:W1:Y:S02]  /*125c0*/  SHFL.IDX PT, R14, R6, 0x1f, 0x1f ;  /* 0x03e01f00060e7f89 */ /* 0x00006400000e0000 */
.L_x_400:
[----:B------:R-:W-:Y:S02]  /*125d0*/  ULDC UR4, c[0x0][0xc38] ;  /* 0x00030e0000047ab9 */ /* 0x000fe40000000800 */
[----:B------:R-:W-:-:S04]  /*125e0*/  IMAD.U32 R7, RZ, RZ, UR4 ;  /* 0x00000004ff077e24 */ /* 0x000fc8000f8e00ff */
[----:B-1----:R-:W-:-:S04]  /*125f0*/  IMAD R3, R14, R7, RZ ;  /* 0x000000070e037224 */ /* 0x002fc800078e02ff */
[----:B------:R-:W-:-:S05]  /*12600*/  IMAD.IADD R8, R0, 0x1, R3 ;  /* 0x0000000100087824 */ /* 0x000fca00078e0203 */
[----:B------:R-:W-:-:S13]  /*12610*/  ISETP.GT.AND P6, PT, R8, R5, PT ;  /* 0x000000050800720c */ /* 0x000fda0003fc4270 */
[----:B------:R-:W-:Y:S05]  /*12620*/  @P6 BRA `(.L_x_293) ;  /* 0x00000000009c6947 */ /* 0x000fea0003800000 */
.L_x_298:
[----:B------:R-:W1:Y:S01]  /*12630*/  LDC R0, c[0x0][0xc3c] ;  /* 0x00030f00ff007b82 */ /* 0x000e620000000800 */
[----:B------:R-:W-:-:S05]  /*12640*/  VIADD R19, R19, 0x1f ;  /* 0x0000001f13137836 */ /* 0x000fca0000000000 */
[----:B-1----:R-:W-:-:S13]  /*12650*/  ISETP.GE.AND P6, PT, R19, R0, PT ;  /* 0x000000001300720c */ /* 0x002fda0003fc6270 */
[----:B------:R-:W-:Y:S05]  /*12660*/  @P6 BRA `(.L_x_294) ;  /* 0x0000000400446947 */ /* 0x000fea0003800000 */
[----:B------:R-:W1:Y:S01]  /*12670*/  S2R R2, SR_TID.X ;  /* 0x0000000000027919 */ /* 0x000e620000002100 */
[----:B------:R-:W-:Y:S01]  /*12680*/  BSSY B0, `(.L_x_295) ;  /* 0x0000009000007945 */ /* 0x000fe20003800000 */
[----:B------:R-:W-:Y:S01]  /*12690*/  IMAD.MOV.U32 R4, RZ, RZ, RZ ;  /* 0x000000ffff047224 */ /* 0x000fe200078e00ff */
[----:B-1----:R-:W-:-:S04]  /*126a0*/  LOP3.LUT R2, R2, 0x1f, RZ, 0xc0, !PT ;  /* 0x0000001f02027812 */ /* 0x002fc800078ec0ff */
[----:B------:R-:W-:-:S04]  /*126b0*/  IADD3 R7, R19, R2, RZ ;  /* 0x0000000213077210 */ /* 0x000fc80007ffe0ff */
[----:B------:R-:W-:-:S13]  /*126c0*/  ISETP.GE.OR P6, PT, R7, R0, !P0 ;  /* 0x000000000700720c */ /* 0x000fda00047c6670 */
[----:B------:R-:W-:Y:S05]  /*126d0*/  @P6 BRA `(.L_x_296) ;  /* 0x00000000000c6947 */ /* 0x000fea0003800000 */
[----:B------:R-:W1:Y:S02]  /*126e0*/  LDC.64 R2, c[0x0][0xc80] ;  /* 0x00032000ff027b82 */ /* 0x000e640000000a00 */
[----:B-1----:R-:W-:-:S05]  /*126f0*/  IMAD.WIDE R2, R7, 0x4, R2 ;  /* 0x0000000407027825 */ /* 0x002fca00078e0202 */
[----:B------:R1:W5:Y:S02]  /*12700*/  LDG.E R4, desc[UR36][R2.64] ;  /* 0x0000002402047981 */ /* 0x000364000c1e1900 */
.L_x_296:
[----:B------:R-:W-:Y:S05]  /*12710*/  BSYNC B0 ;  /* 0x0000000000007941 */ /* 0x000fea0003800000 */
.L_x_295:
[----:B------:R-:W-:-:S03]  /*12720*/  UMOV UR4, 0xffffffff ;  /* 0xffffffff00047882 */ /* 0x000fc60000000000 */
[----:B------:R-:W-:Y:S05]  /*12730*/  BRA.DIV UR4, `(.L_x_297) ;  /* 0x0000003a04ac7947 */ /* 0x000fea000b800000 */
[----:B-----5:R-:W2:Y:S02]  /*12740*/  SHFL.UP PT, R14, R4, 0x1, RZ ;  /* 0x04200000040e7989 */ /* 0x020ea400000e00ff */
[----:B--2---:R-:W-:-:S05]  /*12750*/  SEL R13, R14, RZ, P1 ;  /* 0x000000ff0e0d7207 */ /* 0x004fca0000800000 */
[----:B------:R-:W-:-:S05]  /*12760*/  IMAD.IADD R13, R4, 0x1, R13 ;  /* 0x00000001040d7824 */ /* 0x000fca00078e020d */
[----:B------:R-:W2:Y:S02]  /*12770*/  SHFL.UP PT, R14, R13, 0x2, RZ ;  /* 0x044000000d0e7989 */ /* 0x000ea400000e00ff */
[----:B--2---:R-:W-:-:S05]  /*12780*/  SEL R0, R14, RZ, P2 ;  /* 0x000000ff0e007207 */ /* 0x004fca0001000000 */
[----:B------:R-:W-:-:S05]  /*12790*/  IMAD.IADD R0, R13, 0x1, R0 ;  /* 0x000000010d007824 */ /* 0x000fca00078e0200 */
[----:B------:R-:W1:Y:S02]  /*127a0*/  SHFL.UP PT, R14, R0, 0x4, RZ ;  /* 0x04800000000e7989 */ /* 0x000e6400000e00ff */
[----:B-1----:R-:W-:-:S05]  /*127b0*/  SEL R3, R14, RZ, P3 ;  /* 0x000000ff0e037207 */ /* 0x002fca0001800000 */
[----:B------:R-:W-:-:S05]  /*127c0*/  IMAD.IADD R2, R0, 0x1, R3 ;  /* 0x0000000100027824 */ /* 0x000fca00078e0203 */
[----:B------:R-:W1:Y:S02]  /*127d0*/  SHFL.UP PT, R14, R2, 0x8, RZ ;  /* 0x05000000020e7989 */ /* 0x000e6400000e00ff */
[----:B-1----:R-:W-:-:S05]  /*127e0*/  SEL R3, R14, RZ, P4 ;  /* 0x000000ff0e037207 */ /* 0x002fca0002000000 */
[----:B------:R-:W-:-:S05]  /*127f0*/  IMAD.IADD R3, R2, 0x1, R3 ;  /* 0x0000000102037824 */ /* 0x000fca00078e0203 */
[----:B------:R-:W0:Y:S02]  /*12800*/  SHFL.UP PT, R14, R3, 0x10, RZ ;  /* 0x06000000030e7989 */ /* 0x000e2400000e00ff */
[----:B0-----:R-:W-:-:S05]  /*12810*/  SEL R6, R14, RZ, P5 ;  /* 0x000000ff0e067207 */ /* 0x001fca0002800000 */
[----:B------:R-:W-:-:S05]  /*12820*/  IMAD.IADD R6, R3, 0x1, R6 ;  /* 0x0000000103067824 */ /* 0x000fca00078e0206 */
[----:B------:R0:W1:Y:S02]  /*12830*/  SHFL.IDX PT, R14, R6, 0x1f, 0x1f ;  /* 0x03e01f00060e7f89 */ /* 0x00006400000e0000 */
.L_x_408:
[----:B------:R-:W-:Y:S02]  /*12840*/  ULDC UR4, c[0x0][0xc38] ;  /* 0x00030e0000047ab9 */ /* 0x000fe40000000800 */
[----:B------:R-:W-:-:S04]  /*12850*/  IMAD.U32 R7, RZ, RZ, UR4 ;  /* 0x00000004ff077e24 */ /* 0x000fc8000f8e00ff */
[----:B-1----:R-:W-:-:S05]  /*12860*/  IMAD R3, R14, R7, RZ ;  /* 0x000000070e037224 */ /* 0x002fca00078e02ff */
[----:B------:R-:W-:-:S04]  /*12870*/  IADD3 R8, R3, R8, RZ ;  /* 0x0000000803087210 */ /* 0x000fc80007ffe0ff */
[----:B------:R-:W-:-:S13]  /*12880*/  ISETP.GT.AND P6, PT, R8, R5, PT ;  /* 0x000000050800720c */ /* 0x000fda0003fc4270 */
[----:B------:R-:W-:Y:S05]  /*12890*/  @!P6 BRA `(.L_x_298) ;  /* 0xfffffffc0064e947 */ /* 0x000fea000383ffff */
.L_x_293:
[----:B------:R-:W-:Y:S01]  /*128a0*/  IMAD.IADD R8, R8, 0x1, -R3 ;  /* 0x0000000108087824 */ /* 0x000fe200078e0a03 */
[----:B------:R-:W-:-:S03]  /*128b0*/  UMOV UR4, 0xffffffff ;  /* 0xffffffff00047882 */ /* 0x000fc60000000000 */
[----:B------:R-:W-:-:S05]  /*128c0*/  IMAD R0, R6, R7, R8 ;  /* 0x0000000706007224 */ /* 0x000fca00078e0208 */
[----:B------:R-:W-:Y:S01]  /*128d0*/  ISETP.GT.AND P6, PT, R0, R5, PT ;  /* 0x000000050000720c */ /* 0x000fe20003fc4270 */
[----:B------:R-:W-:-:S12]  /*128e0*/  BRA.DIV UR4, `(.L_x_299) ;  /* 0x0000003a04fc7947 */ /* 0x000fd8000b800000 */
[----:B------:R-:W-:-:S04]  /*128f0*/  VOTE.ANY R2, PT, !P6 ;  /* 0x0000000000027806 */ /* 0x000fc800070e0100 */
[----:B------:R-:W1:Y:S02]  /*12900*/  POPC R0, R2 ;  /* 0x0000000200007309 */ /* 0x000e640000000000 */
[----:B-1----:R1:W2:Y:S02]  /*12910*/  SHFL.IDX PT, R4, R4, R0, 0x1f ;  /* 0x00001f0004047589 */ /* 0x0022a400000e0000 */
.L_x_412:
[----:B------:R-:W-:Y:S01]  /*12920*/  ISETP.NE.AND P0, PT, R2, RZ, PT ;  /* 0x000000ff0200720c */ /* 0x000fe20003f05270 */
[----:B------:R-:W-:-:S12]  /*12930*/  IMAD.MOV.U32 R14, RZ, RZ, RZ ;  /* 0x000000ffff0e7224 */ /* 0x000fd800078e00ff */
[----:B------:R-:W-:Y:S05]  /*12940*/  @!P0 BRA `(.L_x_300) ;  /* 0x0000000000108947 */ /* 0x000fea0003800000 */
[----:B------:R-:W-:Y:S01]  /*12950*/  UMOV UR4, 0xffffffff ;  /* 0xffffffff00047882 */ /* 0x000fe20000000000 */
[----:B------:R-:W-:Y:S02]  /*12960*/  VIADD R12, R0, 0xffffffff ;  /* 0xffffffff000c7836 */ /* 0x000fe40000000000 */
[----:B------:R-:W-:Y:S05]  /*12970*/  BRA.DIV UR4, `(.L_x_301) ;  /* 0x0000003e04207947 */ /* 0x000fea000b800000 */
[----:B------:R3:W4:Y:S02]  /*12980*/  SHFL.IDX PT, R14, R6, R12, 0x1f ;  /* 0x00001f0c060e7589 */ /* 0x00072400000e0000 */
.L_x_300:
[----:B0-23--:R-:W-:Y:S01]  /*12990*/  IABS R6, R4 ;  /* 0x0000000400067213 */ /* 0x00dfe20000000000 */
[----:B----4-:R-:W-:Y:S02]  /*129a0*/  IMAD R16, R14, R7, R8 ;  /* 0x000000070e107224 */ /* 0x010fe400078e0208 */
[----:B------:R-:W-:Y:S01]  /*129b0*/  IMAD.IADD R19, R0, 0x1, R19 ;  /* 0x0000000100137824 */ /* 0x000fe200078e0213 */
[----:B------:R-:W0:Y:S08]  /*129c0*/  I2F.RP R9, R6 ;  /* 0x0000000600097306 */ /* 0x000e300000209400 */
[----:B0-----:R-:W0:Y:S02]  /*129d0*/  MUFU.RCP R9, R9 ;  /* 0x0000000900097308 */ /* 0x001e240000001000 */
[----:B0-----:R-:W-:-:S06]  /*129e0*/  VIADD R2, R9, 0xffffffe ;  /* 0x0ffffffe09027836 */ /* 0x001fcc0000000000 */
[----:B------:R0:W2:Y:S02]  /*129f0*/  F2I.FTZ.U32.TRUNC.NTZ R3, R2 ;  /* 0x0000000200037305 */ /* 0x0000a4000021f000 */
[----:B0-----:R-:W-:Y:S02]  /*12a00*/  IMAD.MOV.U32 R2, RZ, RZ, RZ ;  /* 0x000000ffff027224 */ /* 0x001fe400078e00ff */
[----:B--2---:R-:W-:-:S04]  /*12a10*/  IMAD.MOV R7, RZ, RZ, -R3 ;  /* 0x000000ffff077224 */ /* 0x004fc800078e0a03 */
[----:B------:R-:W-:-:S04]  /*12a20*/  IMAD R7, R7, R6, RZ ;  /* 0x0000000607077224 */ /* 0x000fc800078e02ff */
[----:B------:R-:W-:-:S04]  /*12a30*/  IMAD.HI.U32 R3, R3, R7, R2 ;  /* 0x0000000703037227 */ /* 0x000fc800078e0002 */
[----:B------:R-:W-:Y:S01]  /*12a40*/  IMAD.IADD R7, R5, 0x1, -R16 ;  /* 0x0000000105077824 */ /* 0x000fe200078e0a10 */
[----:B------:R-:W-:-:S04]  /*12a50*/  IABS R5, R4 ;  /* 0x0000000400057213 */ /* 0x000fc80000000000 */
[----:B------:R-:W-:Y:S02]  /*12a60*/  IABS R2, R7 ;  /* 0x0000000700027213 */ /* 0x000fe40000000000 */
[----:B------:R-:W-:-:S03]  /*12a70*/  IADD3 R5, RZ, -R5, RZ ;  /* 0x80000005ff057210 */ /* 0x000fc60007ffe0ff */
[----:B------:R-:W-:-:S04]  /*12a80*/  IMAD.HI.U32 R3, R3, R2, RZ ;  /* 0x0000000203037227 */ /* 0x000fc800078e00ff */
[----:B------:R-:W-:Y:S01]  /*12a90*/  IMAD R5, R3, R5, R2 ;  /* 0x0000000503057224 */ /* 0x000fe200078e0202 */
[----:B------:R-:W-:-:S04]  /*12aa0*/  LOP3.LUT R2, R7, R4, RZ, 0x3c, !PT ;  /* 0x0000000407027212 */ /* 0x000fc800078e3cff */
[----:B------:R-:W-:Y:S02]  /*12ab0*/  ISETP.GT.U32.AND P1, PT, R6, R5, PT ;  /* 0x000000050600720c */ /* 0x000fe40003f24070 */
[----:B------:R-:W-:-:S11]  /*12ac0*/  ISETP.GE.AND P2, PT, R2, RZ, PT ;  /* 0x000000ff0200720c */ /* 0x000fd60003f46270 */
[----:B------:R-:W-:Y:S02]  /*12ad0*/  @!P1 IMAD.IADD R5, R5, 0x1, -R6 ;  /* 0x0000000105059824 */ /* 0x000fe400078e0a06 */
[----:B------:R-:W-:Y:S01]  /*12ae0*/  @!P1 VIADD R3, R3, 0x1 ;  /* 0x0000000103039836 */ /* 0x000fe20000000000 */
[----:B------:R-:W-:Y:S02]  /*12af0*/  ISETP.NE.AND P1, PT, R4, RZ, PT ;  /* 0x000000ff0400720c */ /* 0x000fe40003f25270 */
[----:B------:R-:W-:-:S13]  /*12b00*/  ISETP.GE.U32.AND P0, PT, R5, R6, PT ;  /* 0x000000060500720c */ /* 0x000fda0003f06070 */
[----:B------:R-:W-:-:S04]  /*12b10*/  @P0 VIADD R3, R3, 0x1 ;  /* 0x0000000103030836 */ /* 0x000fc80000000000 */
[----:B------:R-:W-:Y:S01]  /*12b20*/  @!P2 IMAD.MOV R3, RZ, RZ, -R3 ;  /* 0x000000ffff03a224 */ /* 0x000fe200078e0a03 */
[----:B------:R-:W-:-:S04]  /*12b30*/  @!P1 LOP3.LUT R3, RZ, R4, RZ, 0x33, !PT ;  /* 0x00000004ff039212 */ /* 0x000fc800078e33ff */
[----:B------:R-:W-:Y:S01]  /*12b40*/  MOV R18, R3 ;  /* 0x0000000300127202 */ /* 0x000fe20000000f00 */
[----:B------:R-:W-:-:S04]  /*12b50*/  IMAD.MOV R17, RZ, RZ, -R3 ;  /* 0x000000ffff117224 */ /* 0x000fc800078e0a03 */
[----:B------:R-:W-:Y:S01]  /*12b60*/  IMAD R17, R4, R17, R7 ;  /* 0x0000001104117224 */ /* 0x000fe200078e0207 */
[----:B------:R-:W-:Y:S06]  /*12b70*/  BRA `(.L_x_302) ;  /* 0x00000000001c7947 */ /* 0x000fec0003800000 */
.L_x_294:
[----:B------:R-:W-:Y:S01]  /*12b80*/  UMOV UR4, URZ ;  /* 0x0000003f00047c82 */ /* 0x000fe20008000000 */
[----:B------:R-:W-:Y:S01]  /*12b90*/  UMOV UR5, URZ ;  /* 0x0000003f00057c82 */ /* 0x000fe20008000000 */
[----:B------:R-:W-:Y:S01]  /*12ba0*/  ULDC UR6, c[0x0][0xc3c] ;  /* 0x00030f0000067ab9 */ /* 0x000fe20000000800 */
[----:B------:R-:W-:Y:S02]  /*12bb0*/  IMAD.MOV.U32 R16, RZ, RZ, R5 ;  /* 0x000000ffff107224 */ /* 0x000fe400078e0005 */
[----:B------:R-:W-:Y:S02]  /*12bc0*/  IMAD.U32 R17, RZ, RZ, UR4 ;  /* 0x00000004ff117e24 */ /* 0x000fe4000f8e00ff */
[----:B------:R-:W-:Y:S02]  /*12bd0*/  IMAD.U32 R18, RZ, RZ, UR5 ;  /* 0x00000005ff127e24 */ /* 0x000fe4000f8e00ff */
[----:B------:R-:W-:-:S07]  /*12be0*/  IMAD.U32 R19, RZ, RZ, UR6 ;  /* 0x00000006ff137e24 */ /* 0x000fce000f8e00ff */
.L_x_302:
[----:B-1----:R-:W1:Y:S01]  /*12bf0*/  S2R R0, SR_TID.X ;  /* 0x0000000000007919 */ /* 0x002e620000002100 */
[----:B------:R-:W-:Y:S05]  /*12c00*/  WARPSYNC.ALL ;  /* 0x0000000000007948 */ /* 0x000fea0003800000 */
[----:B------:R-:W-:Y:S01]  /*12c10*/  BAR.SYNC.DEFER_BLOCKING 0x4, 0x180 ;  /* 0x0106000000007b1d */ /* 0x000fe20000010000 */
[----:B-1----:R-:W-:-:S04]  /*12c20*/  LOP3.LUT R0, R0, 0x1f, RZ, 0xc0, !PT ;  /* 0x0000001f00007812 */ /* 0x002fc800078ec0ff */
[----:B------:R-:W-:-:S13]  /*12c30*/  ISETP.NE.AND P0, PT, R0, RZ, PT ;  /* 0x000000ff0000720c */ /* 0x000fda0003f05270 */
[----:B------:R-:W1:Y:S01]  /*12c40*/  @!P0 S2R R3, SR_CgaCtaId ;  /* 0x0000000000038919 */ /* 0x000e620000008800 */
[----:B------:R-:W-:-:S04]  /*12c50*/  @!P0 MOV R0, 0x400 ;  /* 0x0000040000008802 */ /* 0x000fc80000000f00 */
[----:B-1----:R-:W-:-:S05]  /*12c60*/  @!P0 LEA R22, R3, R0, 0x18 ;  /* 0x0000000003168211 */ /* 0x002fca00078ec0ff */
[----:B------:R1:W-:Y:S01]  /*12c70*/  @!P0 STS.128 [R22+0x388d0], R16 ;  /* 0x0388d01016008388 */ /* 0x0003e20000000c00 */
[----:B------:R-:W-:Y:S06]  /*12c80*/  BAR.ARV 0x5, 0x180 ;  /* 0x0146000000007b1d */ /* 0x000fec0000002000 */
.L_x_291:
[----:B------:R-:W-:Y:S02]  /*12c90*/  ULDC UR4, c[0x0][0xc3c] ;  /* 0x00030f0000047ab9 */ /* 0x000fe40000000800 */
[----:B---3--:R-:W-:-:S13]  /*12ca0*/  ISETP.GE.AND P0, PT, R19, UR4, PT ;  /* 0x0000000413007c0c */ /* 0x008fda000bf06270 */
[----:B------:R-:W-:Y:S05]  /*12cb0*/  @!P0 BRA `(.L_x_303) ;  /* 0xffffffb800588947 */ /* 0x000fea000383ffff */
[----:B------:R-:W-:Y:S05]  /*12cc0*/  BSYNC B8 ;  /* 0x0000000000087941 */ /* 0x000fea0003800000 */
.L_x_238:
[----:B0-----:R-:W3:Y:S01]  /*12cd0*/  LDL.LU R0, [R1+0x1c] ;  /* 0x00001c0001007983 */ /* 0x001ee20000300800 */
[----:B------:R-:W-:Y:S01]  /*12ce0*/  BSSY B0, `(.L_x_304) ;  /* 0x000000b000007945 */ /* 0x000fe20003800000 */
[----:B------:R-:W0:Y:S01]  /*12cf0*/  S2R R5, SR_CgaCtaId ;  /* 0x0000000000057919 */ /* 0x000e220000008800 */
[----:B---3--:R-:W-:-:S05]  /*12d00*/  VIADD R0, R0, 0x1 ;  /* 0x0000000100007836 */ /* 0x008fca0000000000 */
[----:B------:R-:W-:-:S04]  /*12d10*/  LEA.HI R2, R0, R0, RZ, 0x1 ;  /* 0x0000000000027211 */ /* 0x000fc800078f08ff */
[----:B------:R-:W-:Y:S02]  /*12d20*/  LOP3.LUT R3, R2, 0xfffffffe, RZ, 0xc0, !PT ;  /* 0xfffffffe02037812 */ /* 0x000fe400078ec0ff */
[----:B------:R-:W-:-:S03]  /*12d30*/  MOV R2, 0x400 ;  /* 0x0000040000027802 */ /* 0x000fc60000000f00 */
[----:B------:R-:W-:Y:S01]  /*12d40*/  IMAD.IADD R0, R0, 0x1, -R3 ;  /* 0x0000000100007824 */ /* 0x000fe200078e0a03 */
[----:B0-----:R-:W-:-:S04]  /*12d50*/  LEA R4, R5, R2, 0x18 ;  /* 0x0000000205047211 */ /* 0x001fc800078ec0ff */
[----:B------:R-:W-:-:S04]  /*12d60*/  SHF.L.U32 R0, R0, 0x1f, RZ ;  /* 0x0000001f00007819 */ /* 0x000fc800000006ff */
[----:B------:R-:W0:Y:S02]  /*12d70*/  SYNCS.PHASECHK.TRANS64.TRYWAIT P0, [R4+URZ+0x38820], R0 ;  /* 0x03882000040075a7 */ /* 0x000e24000800017f */
[----:B0-----:R-:W-:Y:S05]  /*12d80*/  @!P0 BRA `(.L_x_305) ;  /* 0x0000003800408947 */ /* 0x001fea0003800000 */
.L_x_415:
[----:B------:R-:W-:Y:S05]  /*12d90*/  BSYNC B0 ;  /* 0x0000000000007941 */ /* 0x000fea0003800000 */
.L_x_304:
[----:B------:R-:W-:-:S03]  /*12da0*/  UMOV UR4, 0xffffffff ;  /* 0xffffffff00047882 */ /* 0x000fc60000000000 */
[----:B------:R-:W-:Y:S05]  /*12db0*/  BRA.DIV UR4, `(.L_x_306) ;  /* 0x0000003a04487947 */ /* 0x000fea000b800000 */
[----:B0-----:R-:W0:Y:S02]  /*12dc0*/  S2R R0, SR_TID.X ;  /* 0x0000000000007919 */ /* 0x001e240000002100 */
[----:B0-----:R-:W-:-:S04]  /*12dd0*/  SHF.R.U32.HI R0, RZ, 0x5, R0 ;  /* 0x00000005ff007819 */ /* 0x001fc80000011600 */
[----:B------:R-:W-:-:S05]  /*12de0*/  LOP3.LUT R0, R0, 0x3, RZ, 0xc0, !PT ;  /* 0x0000000300007812 */ /* 0x000fca00078ec0ff */
[----:B------:R0:W3:Y:S02]  /*12df0*/  SHFL.IDX PT, R14, R0, RZ, 0x1f ;  /* 0x00001fff000e7589 */ /* 0x0000e400000e0000 */
.L_x_418:
[----:B---3--:R-:W-:Y:S01]  /*12e00*/  ISETP.NE.AND P0, PT, R14, RZ, PT ;  /* 0x000000ff0e00720c */ /* 0x008fe20003f05270 */
[----:B------:R-:W-:-:S12]  /*12e10*/  BSSY B0, `(.L_x_307) ;  /* 0x0000026000007945 */ /* 0x000fd80003800000 */
[----:B------:R-:W-:Y:S05]  /*12e20*/  @P0 BRA `(.L_x_308) ;  /* 0x0000000000900947 */ /* 0x000fea0003800000 */
[----:B------:R-:W-:-:S03]  /*12e30*/  UMOV UR4, 0xffffffff ;  /* 0xffffffff00047882 */ /* 0x000fc60000000000 */
[----:B------:R-:W-:Y:S05]  /*12e40*/  BRA.DIV UR4, `(.L_x_309) ;  /* 0x0000003a04587947 */ /* 0x000fea000b800000 */
[----:B------:R-:W-:-:S13]  /*12e50*/  ELECT P6, URZ, PT ;  /* 0x00000000003f782f */ /* 0x000fda00038c0000 */
.L_x_421:
[----:B------:R-:W-:Y:S05]  /*12e60*/  @!P6 BRA `(.L_x_308) ;  /* 0x000000000080e947 */ /* 0x000fea0003800000 */
[----:B0-----:R-:W3:Y:S02]  /*12e70*/  LDL R0, [R1+0x24] ;  /* 0x0000240001007983 */ /* 0x001ee40000100800 */
[----:B---3--:R-:W-:-:S13]  /*12e80*/  R2UR UR4, R0 ;  /* 0x00000000000472ca */ /* 0x008fda00000e0000 */
[----:B------:R-:W-:-:S06]  /*12e90*/  ULOP3.LUT UR4, UR4, 0x2, URZ, 0xfc, !UPT ;  /* 0x0000000204047892 */ /* 0x000fcc000f8efc3f */
[----:B------:R-:W-:-:S04]  /*12ea0*/  MOV R0, UR4 ;  /* 0x0000000400007c02 */ /* 0x000fc80008000f00 */
[----:B------:R-:W-:-:S13]  /*12eb0*/  ISETP.NE.AND P0, PT, R0, 0x3, PT ;  /* 0x000000030000780c */ /* 0x000fda0003f05270 */
[----:B------:R-:W-:Y:S05]  /*12ec0*/  @!P0 BRA `(.L_x_310) ;  /* 0x0000000000048947 */ /* 0x000fea0003800000 */
[----:B------:R-:W-:Y:S01]  /*12ed0*/  BPT.TRAP 0x1 ;  /* 0x000000040000795c */ /* 0x000fe20000300000 */
.L_x_310:
[C---:B------:R-:W-:Y:S01]  /*12ee0*/  IMAD R5, R27.reuse, 0x8, R4 ;  /* 0x000000081b057824 */ /* 0x040fe200078e0204 */
[----:B------:R-:W-:Y:S01]  /*12ef0*/  SHF.L.U32 R0, R28, 0x1f, RZ ;  /* 0x0000001f1c007819 */ /* 0x000fe200000006ff */
[----:B------:R-:W-:-:S03]  /*12f00*/  VIADD R27, R27, 0x1 ;  /* 0x000000011b1b7836 */ /* 0x000fc60000000000 */
[----:B------:R-:W0:Y:S02]  /*12f10*/  SYNCS.PHASECHK.TRANS64.TRYWAIT P1, [R5+URZ+0x38840], R0 ;  /* 0x03884000050075a7 */ /* 0x000e24000802017f */
[----:B------:R-:W-:-:S04]  /*12f20*/  ISETP.NE.AND P2, PT, R27, 0x2, PT ;  /* 0x000000021b00780c */ /* 0x000fc80003f45270 */
[----:B------:R-:W-:Y:S01]  /*12f30*/  SEL R3, RZ, 0x1, P2 ;  /* 0x00000001ff037807 */ /* 0x000fe20001000000 */
[----:B0-----:R-:W-:Y:S08]  /*12f40*/  @!P1 BRA `(.L_x_311) ;  /* 0x0000003800389947 */ /* 0x001ff00003800000 */
.L_x_422:
[----:B------:R-:W-:Y:S02]  /*12f50*/  SEL R27, R27, RZ, P2 ;  /* 0x000000ff1b1b7207 */ /* 0x000fe40001000000 */
[----:B------:R-:W-:Y:S01]  /*12f60*/  LOP3.LUT R2, R28, R3, RZ, 0x3c, !PT ;  /* 0x000000031c027212 */ /* 0x000fe200078e3cff */
[----:B------:R-:W-:Y:S06]  /*12f70*/  @!P0 BRA `(.L_x_312) ;  /* 0x0000000000048947 */ /* 0x000fec0003800000 */
[----:B------:R-:W-:Y:S01]  /*12f80*/  BPT.TRAP 0x1 ;  /* 0x000000040000795c */ /* 0x000fe20000300000 */
.L_x_312:
[----:B------:R-:W-:Y:S01]  /*12f90*/  IMAD R27, R27, 0x8, R4 ;  /* 0x000000081b1b7824 */ /* 0x000fe200078e0204 */
[----:B------:R-:W-:-:S04]  /*12fa0*/  SHF.L.U32 R2, R2, 0x1f, RZ ;  /* 0x0000001f02027819 */ /* 0x000fc800000006ff */
[----:B------:R-:W3:Y:S02]  /*12fb0*/  SYNCS.PHASECHK.TRANS64.TRYWAIT P1, [R27+URZ+0x38840], R2 ;  /* 0x038840021b0075a7 */ /* 0x000ee4000802017f */
[----:B---3--:R-:W-:Y:S05]  /*12fc0*/  @!P1 BRA `(.L_x_313) ;  /* 0x00000038002c9947 */ /* 0x008fea0003800000 */
.L_x_423:
[----:B------:R-:W-:Y:S05]  /*12fd0*/  @!P0 BRA `(.L_x_314) ;  /* 0x0000000000048947 */ /* 0x000fea0003800000 */
[----:B------:R-:W-:Y:S01]  /*12fe0*/  BPT.TRAP 0x1 ;  /* 0x000000040000795c */ /* 0x000fe20000300000 */
.L_x_314:
[----:B------:R-:W4:Y:S02]  /*12ff0*/  SYNCS.PHASECHK.TRANS64.TRYWAIT P1, [R5+URZ+0x38860], R0 ;  /* 0x03886000050075a7 */ /* 0x000f24000802017f */
[----:B----4-:R-:W-:Y:S05]  /*13000*/  @!P1 BRA `(.L_x_315) ;  /* 0x0000003800309947 */ /* 0x010fea0003800000 */
.L_x_424:
[----:B------:R-:W-:Y:S05]  /*13010*/  @!P0 BRA `(.L_x_316) ;  /* 0x0000000000048947 */ /* 0x000fea0003800000 */
[----:B------:R-:W-:Y:S01]  /*13020*/  BPT.TRAP 0x1 ;  /* 0x000000040000795c */ /* 0x000fe20000300000 */
.L_x_316:
[----:B------:R0:W0:Y:S02]  /*13030*/  SYNCS.PHASECHK.TRANS64.TRYWAIT P0, [R27+URZ+0x38860], R2 ;  /* 0x038860021b0075a7 */ /* 0x000024000800017f */
[----:B0-----:R-:W-:Y:S05]  /*13040*/  @!P0 NANOSLEEP.SYNCS 0x989680 ;  /* 0x009896800000895d */ /* 0x001fea0003900000 */
[----:B------:R-:W0:Y:S02]  /*13050*/  @!P0 SYNCS.PHASECHK.TRANS64 P0, [R27+URZ+0x38860], R2 ;  /* 0x038860021b0085a7 */ /* 0x000e24000800007f */
[----:B0-----:R-:W-:Y:S05]  /*13060*/  @!P0 BRA `(.L_x_316) ;  /* 0xfffffffc00f08947 */ /* 0x001fea000383ffff */
.L_x_308:
[----:B------:R-:W-:Y:S05]  /*13070*/  BSYNC B0 ;  /* 0x0000000000007941 */ /* 0x000fea0003800000 */
.L_x_307:
[----:B------:R-:W-:Y:S05]  /*13080*/  EXIT ;  /* 0x000000000000794d */ /* 0x000fea0003800000 */
.L_x_186:
[----:B0-----:R-:W-:-:S04]  /*13090*/  IMAD.U32 R3, RZ, RZ, UR40 ;  /* 0x00000028ff037e24 */ /* 0x001fc8000f8e00ff */
[----:B------:R0:W1:Y:S03]  /*130a0*/  SYNCS.PHASECHK.TRANS64.TRYWAIT P1, [R3+URZ+0x38800], R0 ;  /* 0x03880000030075a7 */ /* 0x000066000802017f */
[----:B-1----:R-:W-:Y:S05]  /*130b0*/  @!P1 NANOSLEEP.SYNCS 0x989680 ;  /* 0x009896800000995d */ /* 0x002fea0003900000 */
[----:B------:R-:W1:Y:S02]  /*130c0*/  @!P1 SYNCS.PHASECHK.TRANS64 P1, [R3+URZ+0x38800], R0 ;  /* 0x03880000030095a7 */ /* 0x000e64000802007f */
[----:B-1----:R-:W-:Y:S05]  /*130d0*/  @!P1 BRA `(.L_x_186) ;  /* 0xfffffffc00ec9947 */ /* 0x002fea000383ffff */
[----:B------:R-:W-:Y:S05]  /*130e0*/  BRA `(.L_x_317) ;  /* 0xfffffee400e87947 */ /* 0x000fea000383ffff */
.L_x_190:
[----:B-1----:R1:W2:Y:S02]  /*130f0*/  SYNCS.PHASECHK.TRANS64.TRYWAIT P1, [R0+URZ+0x38830], R3 ;  /* 0x03883003000075a7 */ /* 0x0022a4000802017f */
[----:B--2---:R-:W-:Y:S05]  /*13100*/  @!P1 NANOSLEEP.SYNCS 0x989680 ;  /* 0x009896800000995d */ /* 0x004fea0003900000 */
[----:B------:R-:W2:Y:S02]  /*13110*/  @!P1 SYNCS.PHASECHK.TRANS64 P1, [R0+URZ+0x38830], R3 ;  /* 0x03883003000095a7 */ /* 0x000ea4000802007f */
[----:B--2---:R-:W-:Y:S05]  /*13120*/  @!P1 BRA `(.L_x_190) ;  /* 0xfffffffc00f09947 */ /* 0x004fea000383ffff */
[----:B------:R-:W-:Y:S05]  /*13130*/  BRA `(.L_x_189) ;  /* 0xfffffee8000c7947 */ /* 0x000fea000383ffff */
.L_x_196:
[----:B-1----:R-:W-:-:S04]  /*13140*/  IMAD.U32 R4, RZ, RZ, UR60 ;  /* 0x0000003cff047e24 */ /* 0x002fc8000f8e00ff */
[----:B------:R1:W2:Y:S03]  /*13150*/  SYNCS.PHASECHK.TRANS64.TRYWAIT P1, [R4+URZ+0x38830], R3 ;  /* 0x03883003040075a7 */ /* 0x0002a6000802017f */
[----:B--2---:R-:W-:Y:S05]  /*13160*/  @!P1 NANOSLEEP.SYNCS 0x989680 ;  /* 0x009896800000995d */ /* 0x004fea0003900000 */
[----:B------:R-:W2:Y:S02]  /*13170*/  @!P1 SYNCS.PHASECHK.TRANS64 P1, [R4+URZ+0x38830], R3 ;  /* 0x03883003040095a7 */ /* 0x000ea4000802007f */
[----:B--2---:R-:W-:Y:S05]  /*13180*/  @!P1 BRA `(.L_x_196) ;  /* 0xfffffffc00ec9947 */ /* 0x004fea000383ffff */
[----:B------:R-:W-:Y:S05]  /*13190*/  BRA `(.L_x_195) ;  /* 0xffffff28009c7947 */ /* 0x000fea000383ffff */
.L_x_200:
[----:B---3--:R-:W-:-:S04]  /*131a0*/  IMAD.U32 R2, RZ, RZ, UR4 ;  /* 0x00000004ff027e24 */ /* 0x008fc8000f8e00ff */
[----:B------:R3:W4:Y:S03]  /*131b0*/  SYNCS.PHASECHK.TRANS64.TRYWAIT P1, [R2+URZ+0x38850], R0 ;  /* 0x03885000020075a7 */ /* 0x000726000802017f */
[----:B----4-:R-:W-:Y:S05]  /*131c0*/  @!P1 NANOSLEEP.SYNCS 0x989680 ;  /* 0x009896800000995d */ /* 0x010fea0003900000 */
[----:B------:R-:W4:Y:S02]  /*131d0*/  @!P1 SYNCS.PHASECHK.TRANS64 P1, [R2+URZ+0x38850], R0 ;  /* 0x03885000020095a7 */ /* 0x000f24000802007f */
[----:B----4-:R-:W-:Y:S05]  /*131e0*/  @!P1 BRA `(.L_x_200) ;  /* 0xfffffffc00ec9947 */ /* 0x010fea000383ffff */
[----:B------:R-:W-:Y:S05]  /*131f0*/  BRA `(.L_x_199) ;  /* 0xffffff5000e87947 */ /* 0x000fea000383ffff */
.L_x_207:
[----:B-1----:R-:W-:-:S04]  /*13200*/  MOV R7, UR7 ;  /* 0x0000000700077c02 */ /* 0x002fc80008000f00 */
[----:B------:R1:W2:Y:S03]  /*13210*/  SYNCS.PHASECHK.TRANS64.TRYWAIT P1, [R7+URZ+0x38850], R0 ;  /* 0x03885000070075a7 */ /* 0x0002a6000802017f */
[----:B--2---:R-:W-:Y:S05]  /*13220*/  @!P1 NANOSLEEP.SYNCS 0x989680 ;  /* 0x009896800000995d */ /* 0x004fea0003900000 */
[----:B------:R-:W2:Y:S02]  /*13230*/  @!P1 SYNCS.PHASECHK.TRANS64 P1, [R7+URZ+0x38850], R0 ;  /* 0x03885000070095a7 */ /* 0x000ea4000802007f */
[----:B--2---:R-:W-:Y:S05]  /*13240*/  @!P1 BRA `(.L_x_207) ;  /* 0xfffffffc00ec9947 */ /* 0x004fea000383ffff */
[----:B------:R-:W-:Y:S05]  /*13250*/  BRA `(.L_x_206) ;  /* 0xffffff6c00047947 */ /* 0x000fea000383ffff */
.L_x_250:
[----:B------:R-:W-:Y:S01]  /*13260*/  SHF.R.U32.HI R8, RZ, 0x5, R21 ;  /* 0x00000005ff087819 */ /* 0x000fe20000011615 */
[----:B------:R-:W-:Y:S01]  /*13270*/  BSSY B0, `(.L_x_318) ;  /* 0x0000009000007945 */ /* 0x000fe20003800000 */
[----:B------:R-:W-:Y:S02]  /*13280*/  IMAD.MOV.U32 R12, RZ, RZ, RZ ;  /* 0x000000ffff0c7224 */ /* 0x000fe400078e00ff */
[----:B------:R-:W-:Y:S01]  /*13290*/  LOP3.LUT R8, R8, 0x3, RZ, 0xc0, !PT ;  /* 0x0000000308087812 */ /* 0x000fe200078ec0ff */
[----:B------:R-:W-:Y:S02]  /*132a0*/  IMAD.MOV.U32 R11, RZ, RZ, 0x1f ;  /* 0x0000001fff0b7424 */ /* 0x000fe400078e00ff */
[----:B------:R-:W-:Y:S02]  /*132b0*/  IMAD.MOV.U32 R15, RZ, RZ, -0x1 ;  /* 0xffffffffff0f7424 */ /* 0x000fe400078e00ff */
[----:B------:R-:W-:-:S07]  /*132c0*/  IMAD.MOV.U32 R13, RZ, RZ, R8 ;  /* 0x000000ffff0d7224 */ /* 0x000fce00078e0008 */
[----:B-----5:R-:W-:Y:S05]  /*132d0*/  WARPSYNC.COLLECTIVE R15, `(.L_x_319) ;  /* 0x000000000f087348 */ /* 0x020fea0003c00000 */
[----:B------:R0:W1:Y:S02]  /*132e0*/  SHFL.IDX P6, R14, R13, R12, R11 ;  /* 0x0000000c0d0e7389 */ /* 0x00006400000c000b */
[----:B01---5:R-:W-:Y:S01]  /*132f0*/  ENDCOLLECTIVE ;  /* 0x000000000000791b */ /* 0x023fe20003800000 */
.L_x_319:
[----:B------:R-:W-:Y:S05]  /*13300*/  BSYNC B0 ;  /* 0x0000000000007941 */ /* 0x000fea0003800000 */
.L_x_318:
[----:B------:R-:W-:Y:S05]  /*13310*/  BRA `(.L_x_320) ;  /* 0xffffffc0000c7947 */ /* 0x000fea000383ffff */
.L_x_253:
[----:B0-----:R0:W1:Y:S02]  /*13320*/  SYNCS.PHASECHK.TRANS64.TRYWAIT P0, [R5+URZ+0x38840], R2 ;  /* 0x03884002050075a7 */ /* 0x001064000800017f */
[----:B-1----:R-:W-:Y:S05]  /*13330*/  @!P0 NANOSLEEP.SYNCS 0x989680 ;  /* 0x009896800000895d */ /* 0x002fea0003900000 */
[----:B------:R-:W1:Y:S02]  /*13340*/  @!P0 SYNCS.PHASECHK.TRANS64 P0, [R5+URZ+0x38840], R2 ;  /* 0x03884002050085a7 */ /* 0x000e64000800007f */
[----:B-1----:R-:W-:Y:S05]  /*13350*/  @!P0 BRA `(.L_x_253) ;  /* 0xfffffffc00f08947 */ /* 0x002fea000383ffff */
[----:B------:R-:W-:Y:S05]  /*13360*/  BRA `(.L_x_321) ;  /* 0xffffffc000807947 */ /* 0x000fea000383ffff */
.L_x_254:
[----:B------:R-:W-:Y:S01]  /*13370*/  BSSY B0, `(.L_x_322) ;  /* 0x0000008000007945 */ /* 0x000fe20003800000 */
[----:B------:R-:W-:Y:S01]  /*13380*/  IMAD.MOV.U32 R13, RZ, RZ, R6 ;  /* 0x000000ffff0d7224 */ /* 0x000fe200078e0006 */
[----:B------:R-:W-:Y:S01]  /*13390*/  MOV R11, 0x181f ;  /* 0x0000181f000b7802 */ /* 0x000fe20000000f00 */
[----:B------:R-:W-:Y:S02]  /*133a0*/  IMAD.MOV.U32 R12, RZ, RZ, RZ ;  /* 0x000000ffff0c7224 */ /* 0x000fe400078e00ff */
[----:B------:R-:W-:-:S07]  /*133b0*/  IMAD.MOV.U32 R15, RZ, RZ, -0x1 ;  /* 0xffffffffff0f7424 */ /* 0x000fce00078e00ff */
[----:B------:R-:W-:Y:S05]  /*133c0*/  WARPSYNC.COLLECTIVE R15, `(.L_x_323) ;  /* 0x000000000f087348 */ /* 0x000fea0003c00000 */
[----:B------:R0:W1:Y:S02]  /*133d0*/  SHFL.IDX P6, R14, R13, R12, R11 ;  /* 0x0000000c0d0e7389 */ /* 0x00006400000c000b */
[----:B01----:R-:W-:Y:S01]  /*133e0*/  ENDCOLLECTIVE ;  /* 0x000000000000791b */ /* 0x003fe20003800000 */
.L_x_323:
[----:B------:R-:W-:Y:S05]  /*133f0*/  BSYNC B0 ;  /* 0x0000000000007941 */ /* 0x000fea0003800000 */
.L_x_322:
[----:B------:R-:W-:Y:S01]  /*13400*/  IMAD.MOV.U32 R13, RZ, RZ, R0 ;  /* 0x000000ffff0d7224 */ /* 0x000fe200078e0000 */
[C---:B------:R-:W-:Y:S01]  /*13410*/  LOP3.LUT P5, RZ, R23.reuse, 0x10, RZ, 0xc0, !PT ;  /* 0x0000001017ff7812 */ /* 0x040fe200078ac0ff */
[----:B------:R-:W-:Y:S01]  /*13420*/  IMAD.MOV.U32 R12, RZ, RZ, RZ ;  /* 0x000000ffff0c7224 */ /* 0x000fe200078e00ff */
[C---:B------:R-:W-:Y:S01]  /*13430*/  LOP3.LUT P4, RZ, R23.reuse, 0x8, RZ, 0xc0, !PT ;  /* 0x0000000817ff7812 */ /* 0x040fe2000788c0ff */
[----:B------:R-:W-:Y:S01]  /*13440*/  IMAD.MOV.U32 R11, RZ, RZ, 0x181f ;  /* 0x0000181fff0b7424 */ /* 0x000fe200078e00ff */
[C---:B------:R-:W-:Y:S01]  /*13450*/  LOP3.LUT P3, RZ, R23.reuse, 0x4, RZ, 0xc0, !PT ;  /* 0x0000000417ff7812 */ /* 0x040fe2000786c0ff */
[----:B------:R-:W-:Y:S01]  /*13460*/  IMAD.MOV.U32 R15, RZ, RZ, -0x1 ;  /* 0xffffffffff0f7424 */ /* 0x000fe200078e00ff */
[----:B------:R-:W-:Y:S01]  /*13470*/  LOP3.LUT P2, RZ, R23, 0x2, RZ, 0xc0, !PT ;  /* 0x0000000217ff7812 */ /* 0x000fe2000784c0ff */
[----:B------:R-:W-:Y:S02]  /*13480*/  IMAD.MOV.U32 R2, RZ, RZ, R14 ;  /* 0x000000ffff027224 */ /* 0x000fe400078e000e */
[----:B------:R-:W-:-:S10]  /*13490*/  @P0 IMAD R9, R7, 0x2, R22 ;  /* 0x0000000207090824 */ /* 0x000fd400078e0216 */
[----:B------:R-:W-:Y:S05]  /*134a0*/  WARPSYNC.COLLECTIVE R15, `(.L_x_324) ;  /* 0x000000000f087348 */ /* 0x000fea0003c00000 */
[----:B------:R0:W1:Y:S02]  /*134b0*/  SHFL.IDX P6, R14, R13, R12, R11 ;  /* 0x0000000c0d0e7389 */ /* 0x00006400000c000b */
[----:B01----:R-:W-:Y:S01]  /*134c0*/  ENDCOLLECTIVE ;  /* 0x000000000000791b */ /* 0x003fe20003800000 */
.L_x_324:
[----:B------:R-:W-:Y:S02]  /*134d0*/  IMAD.MOV.U32 R13, RZ, RZ, R6 ;  /* 0x000000ffff0d7224 */ /* 0x000fe400078e0006 */
[----:B------:R-:W-:Y:S01]  /*134e0*/  IMAD.MOV.U32 R12, RZ, RZ, 0x1 ;  /* 0x00000001ff0c7424 */ /* 0x000fe200078e00ff */
[----:B------:R-:W-:-:S07]  /*134f0*/  MOV R3, R14 ;  /* 0x0000000e00037202 */ /* 0x000fce0000000f00 */
[----:B------:R-:W-:Y:S05]  /*13500*/  WARPSYNC.COLLECTIVE R15, `(.L_x_325) ;  /* 0x000000000f087348 */ /* 0x000fea0003c00000 */
[----:B------:R0:W1:Y:S02]  /*13510*/  SHFL.IDX P6, R14, R13, R12, R11 ;  /* 0x0000000c0d0e7389 */ /* 0x00006400000c000b */
[----:B01----:R-:W-:Y:S01]  /*13520*/  ENDCOLLECTIVE ;  /* 0x000000000000791b */ /* 0x003fe20003800000 */
.L_x_325:
[----:B------:R-:W-:-:S05]  /*13530*/  @P0 LEA R3, P1, R33, R3, 0x1 ;  /* 0x0000000321030211 */ /* 0x000fca00078208ff */
[----:B------:R-:W-:-:S05]  /*13540*/  @P0 IMAD.X R2, RZ, RZ, R2, P1 ;  /* 0x000000ffff020224 */ /* 0x000fca00008e0602 */
[----:B------:R-:W-:Y:S01]  /*13550*/  @P0 LOP3.LUT R3, R3, R2, RZ, 0x3c, !PT ;  /* 0x0000000203030212 */ /* 0x000fe200078e3cff */
[----:B------:R-:W-:-:S03]  /*13560*/  IMAD.MOV.U32 R13, RZ, RZ, R0 ;  /* 0x000000ffff0d7224 */ /* 0x000fc600078e0000 */
[----:B------:R-:W-:-:S04]  /*13570*/  @P0 LOP3.LUT R2, R3, R2, RZ, 0x3c, !PT ;  /* 0x0000000203020212 */ /* 0x000fc800078e3cff */
[----:B------:R-:W-:Y:S01]  /*13580*/  @P0 LOP3.LUT R3, R3, R2, RZ, 0x3c, !PT ;  /* 0x0000000203030212 */ /* 0x000fe200078e3cff */
[----:B------:R-:W-:-:S04]  /*13590*/  IMAD.MOV.U32 R8, RZ, RZ, R14 ;  /* 0x000000ffff087224 */ /* 0x000fc800078e000e */
[----:B------:R-:W-:Y:S01]  /*135a0*/  @!PT LDS RZ, [RZ] ;  /* 0x00000000fffff984 */ /* 0x000fe20000000800 */
[----:B------:R-:W-:Y:S01]  /*135b0*/  @!PT LDS RZ, [RZ] ;  /* 0x00000000fffff984 */ /* 0x000fe20000000800 */
[----:B------:R-:W-:Y:S01]  /*135c0*/  @!PT LDS RZ, [RZ] ;  /* 0x00000000fffff984 */ /* 0x000fe20000000800 */
[----:B------:R0:W-:Y:S03]  /*135d0*/  @P0 LDGSTS.E.BYPASS.LTC128B.128 [R9+0x24400], desc[UR36][R2.64], !P5 ;  /* 0x2440000002090fae */ /* 0x0001e6000e901d64 */
[----:B0-----:R-:W-:Y:S05]  /*135e0*/  WARPSYNC.COLLECTIVE R15, `(.L_x_326) ;  /* 0x000000000f087348 */ /* 0x001fea0003c00000 */
[----:B------:R1:W2:Y:S02]  /*135f0*/  SHFL.IDX P6, R14, R13, R12, R11 ;  /* 0x0000000c0d0e7389 */ /* 0x0002a400000c000b */
[----:B012---:R-:W-:Y:S01]  /*13600*/  ENDCOLLECTIVE ;  /* 0x000000000000791b */ /* 0x007fe20003800000 */
.L_x_326:
[----:B------:R-:W-:Y:S01]  /*13610*/  @!PT LDS RZ, [RZ] ;  /* 0x00000000fffff984 */ /* 0x000fe20000000800 */
[----:B------:R-:W-:Y:S01]  /*13620*/  @!PT LDS RZ, [RZ] ;  /* 0x00000000fffff984 */ /* 0x000fe20000000800 */
[----:B------:R-:W-:Y:S01]  /*13630*/  @!PT LDS RZ, [RZ] ;  /* 0x00000000fffff984 */ /* 0x000fe20000000800 */
[----:B------:R-:W-:Y:S04]  /*13640*/  @P0 LDGSTS.E.BYPASS.LTC128B.128 [R9+0x26c00], desc[UR36][R2.64+0x80], !P4 ;  /* 0x26c0008002090fae */ /* 0x000fe8000e101d64 */
[----:B------:R-:W-:Y:S04]  /*13650*/  @P0 LDGSTS.E.BYPASS.LTC128B.128 [R9+0x29400], desc[UR36][R2.64+0x100], !P3 ;  /* 0x2940010002090fae */ /* 0x000fe8000d901d64 */
[----:B------:R0:W-:Y:S01]  /*13660*/  @P0 LDGSTS.E.BYPASS.LTC128B.128 [R9+0x2bc00], desc[UR36][R2.64+0x180], !P2 ;  /* 0x2bc0018002090fae */ /* 0x0001e2000d101d64 */
[----:B------:R-:W-:Y:S01]  /*13670*/  ISETP.GE.AND P0, PT, R4, 0x11, PT ;  /* 0x000000110400780c */ /* 0x000fe20003f06270 */
[----:B------:R-:W-:-:S02]  /*13680*/  IMAD.MOV.U32 R13, RZ, RZ, R6 ;  /* 0x000000ffff0d7224 */ /* 0x000fc400078e0006 */
[----:B------:R-:W-:Y:S01]  /*13690*/  IMAD.MOV.U32 R12, RZ, RZ, 0x2 ;  /* 0x00000002ff0c7424 */ /* 0x000fe200078e00ff */
[----:B0-----:R-:W-:-:S09]  /*136a0*/  MOV R2, R14 ;  /* 0x0000000e00027202 */ /* 0x001fd20000000f00 */
[----:B------:R-:W-:Y:S05]  /*136b0*/  WARPSYNC.COLLECTIVE R15, `(.L_x_327) ;  /* 0x000000000f087348 */ /* 0x000fea0003c00000 */
[----:B------:R0:W1:Y:S02]  /*136c0*/  SHFL.IDX P6, R14, R13, R12, R11 ;  /* 0x0000000c0d0e7389 */ /* 0x00006400000c000b */
[----:B01----:R-:W-:Y:S01]  /*136d0*/  ENDCOLLECTIVE ;  /* 0x000000000000791b */ /* 0x003fe20003800000 */
.L_x_327:
[----:B------:R-:W-:Y:S01]  /*136e0*/  @P0 IMAD R21, R7, 0x2, R22 ;  /* 0x0000000207150824 */ /* 0x000fe200078e0216 */
[----:B------:R-:W-:-:S05]  /*136f0*/  @P0 LEA R2, P1, R33, R2, 0x1 ;  /* 0x0000000221020211 */ /* 0x000fca00078208ff */
[----:B------:R-:W-:-:S05]  /*13700*/  @P0 IMAD.X R3, RZ, RZ, R8, P1 ;  /* 0x000000ffff030224 */ /* 0x000fca00008e0608 */
[----:B------:R-:W-:Y:S01]  /*13710*/  @!PT LDS RZ, [RZ] ;  /* 0x00000000fffff984 */ /* 0x000fe20000000800 */
[----:B------:R-:W-:Y:S01]  /*13720*/  @!PT LDS RZ, [RZ] ;  /* 0x00000000fffff984 */ /* 0x000fe20000000800 */
[----:B------:R-:W-:Y:S01]  /*13730*/  @!PT LDS RZ, [RZ] ;  /* 0x00000000fffff984 */ /* 0x000fe20000000800 */
[----:B------:R0:W-:Y:S01]  /*13740*/  @P0 LDGSTS.E.BYPASS.LTC128B.128 [R21+0x24c00], desc[UR36][R2.64], !P5 ;  /* 0x24c0000002150fae */ /* 0x0001e2000e901d64 */
[----:B------:R-:W-:-:S03]  /*13750*/  IMAD.MOV.U32 R13, RZ, RZ, R0 ;  /* 0x000000ffff0d7224 */ /* 0x000fc600078e0000 */
[----:B------:R0:W-:Y:S04]  /*13760*/  @P0 LDGSTS.E.BYPASS.LTC128B.128 [R21+0x27400], desc[UR36][R2.64+0x80], !P4 ;  /* 0x2740008002150fae */ /* 0x0001e8000e101d64 */
[----:B------:R0:W-:Y:S01]  /*13770*/  @P0 LDGSTS.E.BYPASS.LTC128B.128 [R21+0x29c00], desc[UR36][R2.64+0x100], !P3 ;  /* 0x29c0010002150fae */ /* 0x0001e2000d901d64 */
[----:B------:R-:W-:-:S03]  /*13780*/  IMAD.MOV.U32 R8, RZ, RZ, R14 ;  /* 0x000000ffff087224 */ /* 0x000fc600078e000e */
[----:B------:R0:W-:Y:S01]  /*13790*/  @P0 LDGSTS.E.BYPASS.LTC128B.128 [R21+0x2c400], desc[UR36][R2.64+0x180], !P2 ;  /* 0x2c40018002150fae */ /* 0x0001e2000d101d64 */
[----:B------:R-:W-:-:S13]  /*137a0*/  ISETP.GE.AND P0, PT, R4, 0x21, PT ;  /* 0x000000210400780c */ /* 0x000fda0003f06270 */
[----:B0-----:R-:W-:Y:S05]  /*137b0*/  WARPSYNC.COLLECTIVE R15, `(.L_x_328) ;  /* 0x000000000f087348 */ /* 0x001fea0003c00000 */
[----:B------:R1:W2:Y:S02]  /*137c0*/  SHFL.IDX P6, R14, R13, R12, R11 ;  /* 0x0000000c0d0e7389 */ /* 0x0002a400000c000b */
[----:B012---:R-:W-:Y:S01]  /*137d0*/  ENDCOLLECTIVE ;  /* 0x000000000000791b */ /* 0x007fe20003800000 */
.L_x_328:
[----:B------:R-:W-:Y:S02]  /*137e0*/  @P0 IMAD R9, R7, 0x2, R22 ;  /* 0x0000000207090824 */ /* 0x000fe400078e0216 */
[----:B------:R-:W-:Y:S02]  /*137f0*/  IMAD.MOV.U32 R13, RZ, RZ, R6 ;  /* 0x000000ffff0d7224 */ /* 0x000fe400078e0006 */
[----:B------:R-:W-:Y:S01]  /*13800*/  IMAD.MOV.U32 R12, RZ, RZ, 0x3 ;  /* 0x00000003ff0c7424 */ /* 0x000fe200078e00ff */
[----:B------:R-:W-:-:S07]  /*13810*/  MOV R2, R14 ;  /* 0x0000000e00027202 */ /* 0x000fce0000000f00 */
[----:B------:R-:W-:Y:S05]  /*13820*/  WARPSYNC.COLLECTIVE R15, `(.L_x_329) ;  /* 0x000000000f087348 */ /* 0x000fea0003c00000 */
[----:B------:R0:W1:Y:S02]  /*13830*/  SHFL.IDX P6, R14, R13, R12, R11 ;  /* 0x0000000c0d0e7389 */ /* 0x00006400000c000b */
[----:B01----:R-:W-:Y:S01]  /*13840*/  ENDCOLLECTIVE ;  /* 0x000000000000791b */ /* 0x003fe20003800000 */
.L_x_329:
        /* <DEDUP_REMOVED lines=15> */
.L_x_330:
[----:B------:R-:W-:Y:S02]  /*13940*/  @P0 IMAD R21, R7, 0x2, R22 ;  /* 0x0000000207150824 */ /* 0x000fe400078e0216 */
[----:B------:R-:W-:Y:S02]  /*13950*/  IMAD.MOV.U32 R13, RZ, RZ, R6 ;  /* 0x000000ffff0d7224 */ /* 0x000fe400078e0006 */
[----:B------:R-:W-:Y:S01]  /*13960*/  IMAD.MOV.U32 R12, RZ, RZ, 0x4 ;  /* 0x00000004ff0c7424 */ /* 0x000fe200078e00ff */
[----:B------:R-:W-:-:S07]  /*13970*/  MOV R2, R14 ;  /* 0x0000000e00027202 */ /* 0x000fce0000000f00 */
[----:B------:R-:W-:Y:S05]  /*13980*/  WARPSYNC.COLLECTIVE R15, `(.L_x_331) ;  /* 0x000000000f087348 */ /* 0x000fea0003c00000 */
[----:B------:R0:W1:Y:S02]  /*13990*/  SHFL.IDX P6, R14, R13, R12, R11 ;  /* 0x0000000c0d0e7389 */ /* 0x00006400000c000b */
[----:B01----:R-:W-:Y:S01]  /*139a0*/  ENDCOLLECTIVE ;  /* 0x000000000000791b */ /* 0x003fe20003800000 */
.L_x_331:
        /* <DEDUP_REMOVED lines=10> */
[----:B------:R0:W-:Y:S04]  /*13a50*/  @P0 LDGSTS.E.BYPASS.LTC128B.128 [R21+0x2d400], desc[UR36][R2.64+0x180], !P2 ;  /* 0x2d40018002150fae */ /* 0x0001e8000d101d64 */
[----:B0-----:R-:W-:Y:S05]  /*13a60*/  WARPSYNC.COLLECTIVE R15, `(.L_x_332) ;  /* 0x000000000f087348 */ /* 0x001fea0003c00000 */
[----:B------:R1:W2:Y:S02]  /*13a70*/  SHFL.IDX P6, R14, R13, R12, R11 ;  /* 0x0000000c0d0e7389 */ /* 0x0002a400000c000b */
[----:B012---:R-:W-:Y:S01]  /*13a80*/  ENDCOLLECTIVE ;  /* 0x000000000000791b */ /* 0x007fe20003800000 */
.L_x_332:
[----:B------:R-:W-:Y:S01]  /*13a90*/  MOV R0, R14 ;  /* 0x0000000e00007202 */ /* 0x000fe20000000f00 */
[----:B------:R-:W-:Y:S06]  /*13aa0*/  BRA `(.L_x_333) ;  /* 0xffffffbc00e47947 */ /* 0x000fec000383ffff */
.L_x_261:
[----:B------:R-:W-:Y:S01]  /*13ab0*/  IMAD.MOV.U32 R13, RZ, RZ, R4 ;  /* 0x000000ffff0d7224 */ /* 0x000fe200078e0004 */
[----:B------:R-:W-:Y:S01]  /*13ac0*/  IADD3 R0, R9, R0, RZ ;  /* 0x0000000009007210 */ /* 0x000fe20007ffe0ff */
[----:B------:R-:W-:Y:S02]  /*13ad0*/  IMAD.MOV.U32 R12, RZ, RZ, RZ ;  /* 0x000000ffff0c7224 */ /* 0x000fe400078e00ff */
[----:B------:R-:W-:Y:S02]  /*13ae0*/  IMAD.MOV.U32 R11, RZ, RZ, 0x181f ;  /* 0x0000181fff0b7424 */ /* 0x000fe400078e00ff */
[----:B------:R-:W-:Y:S02]  /*13af0*/  IMAD.MOV.U32 R15, RZ, RZ, -0x1 ;  /* 0xffffffffff0f7424 */ /* 0x000fe400078e00ff */
[----:B-----5:R-:W-:Y:S02]  /*13b00*/  IMAD R6, R10, R6, RZ ;  /* 0x000000060a067224 */ /* 0x020fe400078e02ff */
[----:B------:R-:W-:-:S07]  /*13b10*/  VIADD R7, R0, 0x10 ;  /* 0x0000001000077836 */ /* 0x000fce0000000000 */
[----:B------:R-:W-:Y:S05]  /*13b20*/  WARPSYNC.COLLECTIVE R15, `(.L_x_334) ;  /* 0x000000000f087348 */ /* 0x000fea0003c00000 */
[----:B------:R0:W1:Y:S02]  /*13b30*/  SHFL.IDX P6, R14, R13, R12, R11 ;  /* 0x0000000c0d0e7389 */ /* 0x00006400000c000b */
[----:B01----:R-:W-:Y:S01]  /*13b40*/  ENDCOLLECTIVE ;  /* 0x000000000000791b */ /* 0x003fe20003800000 */
.L_x_334:
[----:B------:R-:W-:Y:S01]  /*13b50*/  ISETP.GE.AND P0, PT, R0, R6, PT ;  /* 0x000000060000720c */ /* 0x000fe20003f06270 */
[----:B------:R-:W-:Y:S02]  /*13b60*/  IMAD.MOV.U32 R13, RZ, RZ, R5 ;  /* 0x000000ffff0d7224 */ /* 0x000fe400078e0005 */
[----:B------:R-:W-:-:S10]  /*13b70*/  IMAD.MOV.U32 R2, RZ, RZ, R14 ;  /* 0x000000ffff027224 */ /* 0x000fd400078e000e */
[----:B------:R-:W-:Y:S05]  /*13b80*/  WARPSYNC.COLLECTIVE R15, `(.L_x_335) ;  /* 0x000000000f087348 */ /* 0x000fea0003c00000 */
[----:B------:R0:W1:Y:S02]  /*13b90*/  SHFL.IDX P6, R14, R13, R12, R11 ;  /* 0x0000000c0d0e7389 */ /* 0x00006400000c000b */
[----:B01----:R-:W-:Y:S01]  /*13ba0*/  ENDCOLLECTIVE ;  /* 0x000000000000791b */ /* 0x003fe20003800000 */
.L_x_335:
        /* <DEDUP_REMOVED lines=8> */
.L_x_336:
[----:B------:R-:W-:Y:S01]  /*13c30*/  @!PT LDS RZ, [RZ] ;  /* 0x00000000fffff984 */ /* 0x000fe20000000800 */
[----:B------:R-:W-:Y:S01]  /*13c40*/  @!PT LDS RZ, [RZ] ;  /* 0x00000000fffff984 */ /* 0x000fe20000000800 */
[----:B------:R-:W-:Y:S01]  /*13c50*/  @!PT LDS RZ, [RZ] ;  /* 0x00000000fffff984 */ /* 0x000fe20000000800 */
[----:B------:R-:W-:Y:S04]  /*13c60*/  @!P0 LDGSTS.E.BYPASS.LTC128B.128 [R34+0x14400], desc[UR36][R2.64], !P4 ;  /* 0x1440000002228fae */ /* 0x000fe8000e101d64 */
[----:B------:R-:W-:Y:S04]  /*13c70*/  @!P0 LDGSTS.E.BYPASS.LTC128B.128 [R34+0x18400], desc[UR36][R2.64+0x80], !P3 ;  /* 0x1840008002228fae */ /* 0x000fe8000d901d64 */
[----:B------:R-:W-:Y:S01]  /*13c80*/  @!P0 LDGSTS.E.BYPASS.LTC128B.128 [R34+0x1c400], desc[UR36][R2.64+0x100], !P2 ;  /* 0x1c40010002228fae */ /* 0x000fe2000d101d64 */
[----:B------:R-:W-:-:S03]  /*13c90*/  MOV R13, R5 ;  /* 0x00000005000d7202 */ /* 0x000fc60000000f00 */
[----:B------:R0:W-:Y:S01]  /*13ca0*/  @!P0 LDGSTS.E.BYPASS.LTC128B.128 [R34+0x20400], desc[UR36][R2.64+0x180], !P1 ;  /* 0x2040018002228fae */ /* 0x0001e2000c901d64 */
[----:B------:R-:W-:Y:S01]  /*13cb0*/  ISETP.GE.AND P0, PT, R7, R6, PT ;  /* 0x000000060700720c */ /* 0x000fe20003f06270 */
[----:B0-----:R-:W-:-:S12]  /*13cc0*/  IMAD.MOV.U32 R2, RZ, RZ, R14 ;  /* 0x000000ffff027224 */ /* 0x001fd800078e000e */
[----:B------:R-:W-:Y:S05]  /*13cd0*/  WARPSYNC.COLLECTIVE R15, `(.L_x_337) ;  /* 0x000000000f087348 */ /* 0x000fea0003c00000 */
[----:B------:R0:W1:Y:S02]  /*13ce0*/  SHFL.IDX P6, R14, R13, R12, R11 ;  /* 0x0000000c0d0e7389 */ /* 0x00006400000c000b */
[----:B01----:R-:W-:Y:S01]  /*13cf0*/  ENDCOLLECTIVE ;  /* 0x000000000000791b */ /* 0x003fe20003800000 */
.L_x_337:
        /* <DEDUP_REMOVED lines=8> */
.L_x_338:
[----:B------:R-:W-:Y:S02]  /*13d80*/  @!P0 IMAD.MOV.U32 R3, RZ, RZ, R7 ;  /* 0x000000ffff038224 */ /* 0x000fe400078e0007 */
[----:B------:R-:W-:-:S03]  /*13d90*/  VIADD R7, R0, 0x20 ;  /* 0x0000002000077836 */ /* 0x000fc60000000000 */
[----:B------:R-:W-:Y:S01]  /*13da0*/  @!PT LDS RZ, [RZ] ;  /* 0x00000000fffff984 */ /* 0x000fe20000000800 */
[----:B------:R-:W-:Y:S01]  /*13db0*/  @!PT LDS RZ, [RZ] ;  /* 0x00000000fffff984 */ /* 0x000fe20000000800 */
[----:B------:R-:W-:Y:S01]  /*13dc0*/  @!PT LDS RZ, [RZ] ;  /* 0x00000000fffff984 */ /* 0x000fe20000000800 */
[----:B------:R-:W-:Y:S04]  /*13dd0*/  @!P0 LDGSTS.E.BYPASS.LTC128B.128 [R34+0x14c00], desc[UR36][R2.64], !P4 ;  /* 0x14c0000002228fae */ /* 0x000fe8000e101d64 */
[----:B------:R-:W-:Y:S01]  /*13de0*/  @!P0 LDGSTS.E.BYPASS.LTC128B.128 [R34+0x18c00], desc[UR36][R2.64+0x80], !P3 ;  /* 0x18c0008002228fae */ /* 0x000fe2000d901d64 */
[----:B------:R-:W-:-:S03]  /*13df0*/  IMAD.MOV.U32 R13, RZ, RZ, R5 ;  /* 0x000000ffff0d7224 */ /* 0x000fc600078e0005 */
[----:B------:R-:W-:Y:S04]  /*13e00*/  @!P0 LDGSTS.E.BYPASS.LTC128B.128 [R34+0x1cc00], desc[UR36][R2.64+0x100], !P2 ;  /* 0x1cc0010002228fae */ /* 0x000fe8000d101d64 */
[----:B------:R0:W-:Y:S01]  /*13e10*/  @!P0 LDGSTS.E.BYPASS.LTC128B.128 [R34+0x20c00], desc[UR36][R2.64+0x180], !P1 ;  /* 0x20c0018002228fae */ /* 0x0001e2000c901d64 */
[----:B------:R-:W-:Y:S02]  /*13e20*/  ISETP.GE.AND P0, PT, R7, R6, PT ;  /* 0x000000060700720c */ /* 0x000fe40003f06270 */
[----:B0-----:R-:W-:-:S11]  /*13e30*/  MOV R2, R14 ;  /* 0x0000000e00027202 */ /* 0x001fd60000000f00 */
[----:B------:R-:W-:Y:S05]  /*13e40*/  WARPSYNC.COLLECTIVE R15, `(.L_x_339) ;  /* 0x000000000f087348 */ /* 0x000fea0003c00000 */
[----:B------:R0:W1:Y:S02]  /*13e50*/  SHFL.IDX P6, R14, R13, R12, R11 ;  /* 0x0000000c0d0e7389 */ /* 0x00006400000c000b */
[----:B01----:R-:W-:Y:S01]  /*13e60*/  ENDCOLLECTIVE ;  /* 0x000000000000791b */ /* 0x003fe20003800000 */
.L_x_339:
[----:B------:R-:W-:Y:S01]  /*13e70*/  IMAD.MOV.U32 R13, RZ, RZ, R4 ;  /* 0x000000ffff0d7224 */ /* 0x000fe200078e0004 */
[----:B------:R-:W-:Y:S02]  /*13e80*/  MOV R12, 0x3 ;  /* 0x00000003000c7802 */ /* 0x000fe40000000f00 */
[----:B------:R-:W-:-:S05]  /*13e90*/  @!P0 LEA R14, P5, R33, R14, 0x1 ;  /* 0x0000000e210e8211 */ /* 0x000fca00078a08ff */
[----:B------:R-:W-:Y:S02]  /*13ea0*/  @!P0 IMAD.X R7, RZ, RZ, R2, P5 ;  /* 0x000000ffff078224 */ /* 0x000fe400028e0602 */
[----:B------:R-:W-:-:S07]  /*13eb0*/  @!P0 IMAD.MOV.U32 R2, RZ, RZ, R14 ;  /* 0x000000ffff028224 */ /* 0x000fce00078e000e */
[----:B------:R-:W-:Y:S05]  /*13ec0*/  WARPSYNC.COLLECTIVE R15, `(.L_x_340) ;  /* 0x000000000f087348 */ /* 0x000fea0003c00000 */
[----:B------:R0:W1:Y:S02]  /*13ed0*/  SHFL.IDX P6, R14, R13, R12, R11 ;  /* 0x0000000c0d0e7389 */ /* 0x00006400000c000b */
[----:B01----:R-:W-:Y:S01]  /*13ee0*/  ENDCOLLECTIVE ;  /* 0x000000000000791b */ /* 0x003fe20003800000 */
.L_x_340:
        /* <DEDUP_REMOVED lines=10> */
[----:B------:R-:W-:Y:S01]  /*13f90*/  ISETP.GE.AND P0, PT, R7, R6, PT ;  /* 0x000000060700720c */ /* 0x000fe20003f06270 */
[----:B0-----:R-:W-:-:S12]  /*13fa0*/  IMAD.MOV.U32 R2, RZ, RZ, R14 ;  /* 0x000000ffff027224 */ /* 0x001fd800078e000e */
[----:B------:R-:W-:Y:S05]  /*13fb0*/  WARPSYNC.COLLECTIVE R15, `(.L_x_341) ;  /* 0x000000000f087348 */ /* 0x000fea0003c00000 */
[----:B------:R0:W1:Y:S02]  /*13fc0*/  SHFL.IDX P6, R14, R13, R12, R11 ;  /* 0x0000000c0d0e7389 */ /* 0x00006400000c000b */
[----:B01----:R-:W-:Y:S01]  /*13fd0*/  ENDCOLLECTIVE ;  /* 0x000000000000791b */ /* 0x003fe20003800000 */
.L_x_341:
[----:B------:R-:W-:Y:S01]  /*13fe0*/  MOV R13, R4 ;  /* 0x00000004000d7202 */ /* 0x000fe20000000f00 */
[----:B------:R-:W-:Y:S01]  /*13ff0*/  IMAD.MOV.U32 R12, RZ, RZ, 0x4 ;  /* 0x00000004ff0c7424 */ /* 0x000fe200078e00ff */
[----:B------:R-:W-:-:S05]  /*14000*/  @!P0 LEA R14, P5, R33, R14, 0x1 ;  /* 0x0000000e210e8211 */ /* 0x000fca00078a08ff */
[----:B------:R-:W-:Y:S02]  /*14010*/  @!P0 IMAD.X R7, RZ, RZ, R2, P5 ;  /* 0x000000ffff078224 */ /* 0x000fe400028e0602 */
[----:B------:R-:W-:-:S07]  /*14020*/  @!P0 IMAD.MOV.U32 R2, RZ, RZ, R14 ;  /* 0x000000ffff028224 */ /* 0x000fce00078e000e */
[----:B------:R-:W-:Y:S05]  /*14030*/  WARPSYNC.COLLECTIVE R15, `(.L_x_342) ;  /* 0x000000000f087348 */ /* 0x000fea0003c00000 */
[----:B------:R0:W1:Y:S02]  /*14040*/  SHFL.IDX P6, R14, R13, R12, R11 ;  /* 0x0000000c0d0e7389 */ /* 0x00006400000c000b */
[----:B01----:R-:W-:Y:S01]  /*14050*/  ENDCOLLECTIVE ;  /* 0x000000000000791b */ /* 0x003fe20003800000 */
.L_x_342:
        /* <DEDUP_REMOVED lines=15> */
.L_x_343:
        /* <DEDUP_REMOVED lines=8> */
.L_x_344:
[----:B------:R-:W-:Y:S01]  /*141d0*/  @!P0 IMAD.MOV.U32 R3, RZ, RZ, R7 ;  /* 0x000000ffff038224 */ /* 0x000fe200078e0007 */
[----:B------:R-:W-:-:S04]  /*141e0*/  IADD3 R7, R0, 0x50, RZ ;  /* 0x0000005000077810 */ /* 0x000fc80007ffe0ff */
        /* <DEDUP_REMOVED lines=13> */
.L_x_345:
        /* <DEDUP_REMOVED lines=8> */
.L_x_346:
[----:B------:R-:W-:Y:S01]  /*14340*/  @!P0 MOV R3, R7 ;  /* 0x0000000700038202 */ /* 0x000fe20000000f00 */
[----:B------:R-:W-:-:S04]  /*14350*/  VIADD R7, R0, 0x60 ;  /* 0x0000006000077836 */ /* 0x000fc80000000000 */
        /* <DEDUP_REMOVED lines=13> */
.L_x_347:
[----:B------:R-:W-:Y:S02]  /*14430*/  IMAD.MOV.U32 R13, RZ, RZ, R4 ;  /* 0x000000ffff0d7224 */ /* 0x000fe400078e0004 */
[----:B------:R-:W-:Y:S01]  /*14440*/  IMAD.MOV.U32 R12, RZ, RZ, 0x7 ;  /* 0x00000007ff0c7424 */ /* 0x000fe200078e00ff */
[----:B------:R-:W-:-:S05]  /*14450*/  @!P0 LEA R14, P5, R33, R14, 0x1 ;  /* 0x0000000e210e8211 */ /* 0x000fca00078a08ff */
[----:B------:R-:W-:Y:S01]  /*14460*/  @!P0 IMAD.X R7, RZ, RZ, R2, P5 ;  /* 0x000000ffff078224 */ /* 0x000fe200028e0602 */
[----:B------:R-:W-:-:S07]  /*14470*/  @!P0 MOV R2, R14 ;  /* 0x0000000e00028202 */ /* 0x000fce0000000f00 */
[----:B------:R-:W-:Y:S05]  /*14480*/  WARPSYNC.COLLECTIVE R15, `(.L_x_348) ;  /* 0x000000000f087348 */ /* 0x000fea0003c00000 */
[----:B------:R0:W1:Y:S02]  /*14490*/  SHFL.IDX P6, R14, R13, R12, R11 ;  /* 0x0000000c0d0e7389 */ /* 0x00006400000c000b */
[----:B01----:R-:W-:Y:S01]  /*144a0*/  ENDCOLLECTIVE ;  /* 0x000000000000791b */ /* 0x003fe20003800000 */
.L_x_348:
[----:B------:R-:W-:-:S05]  /*144b0*/  @!P0 IMAD.MOV.U32 R3, RZ, RZ, R7 ;  /* 0x000000ffff038224 */ /* 0x000fca00078e0007 */
[----:B------:R-:W-:Y:S01]  /*144c0*/  @!PT LDS RZ, [RZ] ;  /* 0x00000000fffff984 */ /* 0x000fe20000000800 */
[----:B------:R-:W-:Y:S01]  /*144d0*/  @!PT LDS RZ, [RZ] ;  /* 0x00000000fffff984 */ /* 0x000fe20000000800 */
[----:B------:R-:W-:Y:S01]  /*144e0*/  @!PT LDS RZ, [RZ] ;  /* 0x00000000fffff984 */ /* 0x000fe20000000800 */
[----:B------:R0:W-:Y:S04]  /*144f0*/  @!P0 LDGSTS.E.BYPASS.LTC128B.128 [R34+0x17400], desc[UR36][R2.64], !P4 ;  /* 0x1740000002228fae */ /* 0x0001e8000e101d64 */
[----:B------:R0:W-:Y:S01]  /*14500*/  @!P0 LDGSTS.E.BYPASS.LTC128B.128 [R34+0x1b400], desc[UR36][R2.64+0x80], !P3 ;  /* 0x1b40008002228fae */ /* 0x0001e2000d901d64 */
[----:B------:R-:W-:-:S03]  /*14510*/  IMAD.MOV.U32 R13, RZ, RZ, R5 ;  /* 0x000000ffff0d7224 */ /* 0x000fc600078e0005 */
[----:B------:R0:W-:Y:S04]  /*14520*/  @!P0 LDGSTS.E.BYPASS.LTC128B.128 [R34+0x1f400], desc[UR36][R2.64+0x100], !P2 ;  /* 0x1f40010002228fae */ /* 0x0001e8000d101d64 */
[----:B------:R0:W-:Y:S01]  /*14530*/  @!P0 LDGSTS.E.BYPASS.LTC128B.128 [R34+0x23400], desc[UR36][R2.64+0x180], !P1 ;  /* 0x2340018002228fae */ /* 0x0001e2000c901d64 */
[----:B------:R-:W-:-:S07]  /*14540*/  IMAD.MOV.U32 R7, RZ, RZ, R14 ;  /* 0x000000ffff077224 */ /* 0x000fce00078e000e */
[----:B0-----:R-:W-:Y:S05]  /*14550*/  WARPSYNC.COLLECTIVE R15, `(.L_x_349) ;  /* 0x000000000f087348 */ /* 0x001fea0003c00000 */
[----:B------:R1:W2:Y:S02]  /*14560*/  SHFL.IDX P6, R14, R13, R12, R11 ;  /* 0x0000000c0d0e7389 */ /* 0x0002a400000c000b */
[----:B012---:R-:W-:Y:S01]  /*14570*/  ENDCOLLECTIVE ;  /* 0x000000000000791b */ /* 0x007fe20003800000 */
.L_x_349:
[----:B------:R-:W-:Y:S05]  /*14580*/  BRA `(.L_x_350) ;  /* 0xffffffc000707947 */ /* 0x000fea000383ffff */
.L_x_266:
[----:B0-----:R0:W3:Y:S02]  /*14590*/  SYNCS.PHASECHK.TRANS64.TRYWAIT P0, [R22+URZ+0x38820], R3 ;  /* 0x03882003160075a7 */ /* 0x0010e4000800017f */
[----:B---3--:R-:W-:Y:S05]  /*145a0*/  @!P0 NANOSLEEP.SYNCS 0x989680 ;  /* 0x009896800000895d */ /* 0x008fea0003900000 */
[----:B------:R-:W3:Y:S02]  /*145b0*/  @!P0 SYNCS.PHASECHK.TRANS64 P0, [R22+URZ+0x38820], R3 ;  /* 0x03882003160085a7 */ /* 0x000ee4000800007f */
[----:B---3--:R-:W-:Y:S05]  /*145c0*/  @!P0 BRA `(.L_x_266) ;  /* 0xfffffffc00f08947 */ /* 0x008fea000383ffff */
[----:B------:R-:W-:Y:S05]  /*145d0*/  BRA `(.L_x_351) ;  /* 0xffffffc000e47947 */ /* 0x000fea000383ffff */
.L_x_271:
[----:B0-----:R0:W1:Y:S02]  /*145e0*/  SYNCS.PHASECHK.TRANS64.TRYWAIT P0, [R6+URZ+0x38840], R3 ;  /* 0x03884003060075a7 */ /* 0x001064000800017f */
[----:B-1----:R-:W-:Y:S05]  /*145f0*/  @!P0 NANOSLEEP.SYNCS 0x989680 ;  /* 0x009896800000895d */ /* 0x002fea0003900000 */
[----:B------:R-:W1:Y:S02]  /*14600*/  @!P0 SYNCS.PHASECHK.TRANS64 P0, [R6+URZ+0x38840], R3 ;  /* 0x03884003060085a7 */ /* 0x000e64000800007f */
[----:B-1----:R-:W-:Y:S05]  /*14610*/  @!P0 BRA `(.L_x_271) ;  /* 0xfffffffc00f08947 */ /* 0x002fea000383ffff */
[----:B------:R-:W-:Y:S05]  /*14620*/  BRA `(.L_x_352) ;  /* 0xffffffc400d07947 */ /* 0x000fea000383ffff */
.L_x_272:
        /* <DEDUP_REMOVED lines=8> */
.L_x_354:
[----:B------:R-:W-:Y:S05]  /*146b0*/  BSYNC B1 ;  /* 0x0000000000017941 */ /* 0x000fea0003800000 */
.L_x_353:
[----:B------:R-:W-:Y:S01]  /*146c0*/  IMAD.MOV.U32 R13, RZ, RZ, R8 ;  /* 0x000000ffff0d7224 */ /* 0x000fe200078e0008 */
[----:B------:R-:W-:Y:S01]  /*146d0*/  MOV R15, 0xffffffff ;  /* 0xffffffff000f7802 */ /* 0x000fe20000000f00 */
[----:B------:R-:W-:Y:S01]  /*146e0*/  IMAD.MOV.U32 R12, RZ, RZ, RZ ;  /* 0x000000ffff0c7224 */ /* 0x000fe200078e00ff */
[----:B------:R-:W-:Y:S01]  /*146f0*/  LOP3.LUT R23, R23, 0xfffff7ff, RZ, 0xc0, !PT ;  /* 0xfffff7ff17177812 */ /* 0x000fe200078ec0ff */
[----:B------:R-:W-:Y:S02]  /*14700*/  IMAD.MOV.U32 R11, RZ, RZ, 0x181f ;  /* 0x0000181fff0b7424 */ /* 0x000fe400078e00ff */
[----:B------:R-:W-:Y:S01]  /*14710*/  IMAD.MOV.U32 R3, RZ, RZ, R14 ;  /* 0x000000ffff037224 */ /* 0x000fe200078e000e */
[----:B------:R-:W-:Y:S01]  /*14720*/  @P3 LOP3.LUT R23, R23, 0x800, RZ, 0xfc, !PT ;  /* 0x0000080017173812 */ /* 0x000fe200078efcff */
[----:B------:R-:W-:-:S07]  /*14730*/  IMAD.SHL.U32 R0, R33, 0x2, RZ ;  /* 0x0000000221007824 */ /* 0x000fce00078e00ff */
[----:B------:R-:W-:Y:S05]  /*14740*/  WARPSYNC.COLLECTIVE R15, `(.L_x_355) ;  /* 0x000000000f087348 */ /* 0x000fea0003c00000 */
[----:B------:R0:W1:Y:S02]  /*14750*/  SHFL.IDX P6, R14, R13, R12, R11 ;  /* 0x0000000c0d0e7389 */ /* 0x00006400000c000b */
[----:B01----:R-:W-:Y:S01]  /*14760*/  ENDCOLLECTIVE ;  /* 0x000000000000791b */ /* 0x003fe20003800000 */
.L_x_355:
[----:B------:R-:W-:Y:S01]  /*14770*/  IMAD R9, R9, 0x2, R22 ;  /* 0x0000000209097824 */ /* 0x000fe200078e0216 */
[C---:B------:R-:W-:Y:S02]  /*14780*/  LOP3.LUT P3, RZ, R23.reuse, 0x10, RZ, 0xc0, !PT ;  /* 0x0000001017ff7812 */ /* 0x040fe4000786c0ff */
[----:B------:R-:W-:-:S04]  /*14790*/  LOP3.LUT R23, R23, 0xfffffbff, RZ, 0xc0, !PT ;  /* 0xfffffbff17177812 */ /* 0x000fc800078ec0ff */
[----:B------:R-:W-:-:S04]  /*147a0*/  @P2 LOP3.LUT R23, R23, 0x400, RZ, 0xfc, !PT ;  /* 0x0000040017172812 */ /* 0x000fc800078efcff */
[C---:B------:R-:W-:Y:S01]  /*147b0*/  LOP3.LUT P2, RZ, R23.reuse, 0x8, RZ, 0xc0, !PT ;  /* 0x0000000817ff7812 */ /* 0x040fe2000784c0ff */
[----:B------:R-:W-:Y:S01]  /*147c0*/  IMAD.MOV.U32 R13, RZ, RZ, R10 ;  /* 0x000000ffff0d7224 */ /* 0x000fe200078e000a */
[----:B------:R-:W-:Y:S01]  /*147d0*/  LOP3.LUT R23, R23, 0xfffffdff, RZ, 0xc0, !PT ;  /* 0xfffffdff17177812 */ /* 0x000fe200078ec0ff */
[----:B------:R-:W-:-:S03]  /*147e0*/  IMAD.MOV.U32 R12, RZ, RZ, 0x1 ;  /* 0x00000001ff0c7424 */ /* 0x000fc600078e00ff */
[----:B------:R-:W-:-:S04]  /*147f0*/  @P1 LOP3.LUT R23, R23, 0x200, RZ, 0xfc, !PT ;  /* 0x0000020017171812 */ /* 0x000fc800078efcff */
[----:B------:R-:W-:Y:S01]  /*14800*/  LOP3.LUT P1, RZ, R23, 0x4, RZ, 0xc0, !PT ;  /* 0x0000000417ff7812 */ /* 0x000fe2000782c0ff */
[----:B------:R-:W-:-:S12]  /*14810*/  IMAD.MOV.U32 R2, RZ, RZ, R14 ;  /* 0x000000ffff027224 */ /* 0x000fd800078e000e */
[----:B------:R-:W-:Y:S05]  /*14820*/  WARPSYNC.COLLECTIVE R15, `(.L_x_356) ;  /* 0x000000000f087348 */ /* 0x000fea0003c00000 */
[----:B------:R0:W1:Y:S02]  /*14830*/  SHFL.IDX P6, R14, R13, R12, R11 ;  /* 0x0000000c0d0e7389 */ /* 0x00006400000c000b */
[----:B01----:R-:W-:Y:S01]  /*14840*/  ENDCOLLECTIVE ;  /* 0x000000000000791b */ /* 0x003fe20003800000 */
.L_x_356:
[----:B------:R-:W-:-:S05]  /*14850*/  IADD3 R2, P0, R2, R0, RZ ;  /* 0x0000000002027210 */ /* 0x000fca0007f1e0ff */
[----:B------:R-:W-:-:S05]  /*14860*/  IMAD.X R3, RZ, RZ, R3, P0 ;  /* 0x000000ffff037224 */ /* 0x000fca00000e0603 */
[----:B------:R-:W-:Y:S01]  /*14870*/  @!PT LDS RZ, [RZ] ;  /* 0x00000000fffff984 */ /* 0x000fe20000000800 */
[----:B------:R-:W-:Y:S01]  /*14880*/  @!PT LDS RZ, [RZ] ;  /* 0x00000000fffff984 */ /* 0x000fe20000000800 */
[----:B------:R-:W-:Y:S01]  /*14890*/  @!PT LDS RZ, [RZ] ;  /* 0x00000000fffff984 */ /* 0x000fe20000000800 */
[----:B------:R0:W-:Y:S01]  /*148a0*/  LDGSTS.E.BYPASS.LTC128B.128 [R9+0x24400], desc[UR36][R2.64], !P3 ;  /* 0x2440000002097fae */ /* 0x0001e2000d901d64 */
[----:B------:R-:W-:-:S03]  /*148b0*/  IMAD.MOV.U32 R13, RZ, RZ, R8 ;  /* 0x000000ffff0d7224 */ /* 0x000fc600078e0008 */
[----:B------:R0:W-:Y:S04]  /*148c0*/  LDGSTS.E.BYPASS.LTC128B.128 [R9+0x26c00], desc[UR36][R2.64+0x80], !P2 ;  /* 0x26c0008002097fae */ /* 0x0001e8000d101d64 */
[----:B------:R0:W-:Y:S01]  /*148d0*/  LDGSTS.E.BYPASS.LTC128B.128 [R9+0x29400], desc[UR36][R2.64+0x100], !P1 ;  /* 0x2940010002097fae */ /* 0x0001e2000c901d64 */
[----:B------:R-:W-:-:S03]  /*148e0*/  MOV R35, R14 ;  /* 0x0000000e00237202 */ /* 0x000fc60000000f00 */
[----:B------:R0:W-:Y:S04]  /*148f0*/  LDGSTS.E.BYPASS.LTC128B.128 [R9+0x2bc00], desc[UR36][R2.64+0x180], !P5 ;  /* 0x2bc0018002097fae */ /* 0x0001e8000e901d64 */
[----:B0-----:R-:W-:Y:S05]  /*14900*/  WARPSYNC.COLLECTIVE R15, `(.L_x_357) ;  /* 0x000000000f087348 */ /* 0x001fea0003c00000 */
[----:B------:R1:W2:Y:S02]  /*14910*/  SHFL.IDX P6, R14, R13, R12, R11 ;  /* 0x0000000c0d0e7389 */ /* 0x0002a400000c000b */
[----:B012---:R-:W-:Y:S01]  /*14920*/  ENDCOLLECTIVE ;  /* 0x000000000000791b */ /* 0x007fe20003800000 */
.L_x_357:
[----:B------:R-:W-:Y:S02]  /*14930*/  IMAD.MOV.U32 R13, RZ, RZ, R10 ;  /* 0x000000ffff0d7224 */ /* 0x000fe400078e000a */
[----:B------:R-:W-:Y:S02]  /*14940*/  IMAD.MOV.U32 R12, RZ, RZ, 0x2 ;  /* 0x00000002ff0c7424 */ /* 0x000fe400078e00ff */
[----:B------:R-:W-:-:S07]  /*14950*/  IMAD.MOV.U32 R2, RZ, RZ, R14 ;  /* 0x000000ffff027224 */ /* 0x000fce00078e000e */
[----:B------:R-:W-:Y:S05]  /*14960*/  WARPSYNC.COLLECTIVE R15, `(.L_x_358) ;  /* 0x000000000f087348 */ /* 0x000fea0003c00000 */
[----:B------:R0:W1:Y:S02]  /*14970*/  SHFL.IDX P6, R14, R13, R12, R11 ;  /* 0x0000000c0d0e7389 */ /* 0x00006400000c000b */
[----:B01----:R-:W-:Y:S01]  /*14980*/  ENDCOLLECTIVE ;  /* 0x000000000000791b */ /* 0x003fe20003800000 */
.L_x_358:
[----:B------:R-:W-:-:S05]  /*14990*/  IADD3 R2, P0, R2, R0, RZ ;  /* 0x0000000002027210 */ /* 0x000fca0007f1e0ff */
[----:B------:R-:W-:-:S05]  /*149a0*/  IMAD.X R3, RZ, RZ, R35, P0 ;  /* 0x000000ffff037224 */ /* 0x000fca00000e0623 */
[----:B------:R-:W-:Y:S01]  /*149b0*/  @!PT LDS RZ, [RZ] ;  /* 0x00000000fffff984 */ /* 0x000fe20000000800 */
[----:B------:R-:W-:Y:S01]  /*149c0*/  @!PT LDS RZ, [RZ] ;  /* 0x00000000fffff984 */ /* 0x000fe20000000800 */
[----:B------:R-:W-:Y:S01]  /*149d0*/  @!PT LDS RZ, [RZ] ;  /* 0x00000000fffff984 */ /* 0x000fe20000000800 */
[----:B------:R0:W-:Y:S01]  /*149e0*/  LDGSTS.E.BYPASS.LTC128B.128 [R9+0x24c00], desc[UR36][R2.64], !P3 ;  /* 0x24c0000002097fae */ /* 0x0001e2000d901d64 */
[----:B------:R-:W-:-:S03]  /*149f0*/  MOV R13, R8 ;  /* 0x00000008000d7202 */ /* 0x000fc60000000f00 */
[----:B------:R0:W-:Y:S04]  /*14a00*/  LDGSTS.E.BYPASS.LTC128B.128 [R9+0x27400], desc[UR36][R2.64+0x80], !P2 ;  /* 0x2740008002097fae */ /* 0x0001e8000d101d64 */
[----:B------:R0:W-:Y:S01]  /*14a10*/  LDGSTS.E.BYPASS.LTC128B.128 [R9+0x29c00], desc[UR36][R2.64+0x100], !P1 ;  /* 0x29c0010002097fae */ /* 0x0001e2000c901d64 */
[----:B------:R-:W-:-:S03]  /*14a20*/  IMAD.MOV.U32 R35, RZ, RZ, R14 ;  /* 0x000000ffff237224 */ /* 0x000fc600078e000e */
[----:B------:R0:W-:Y:S04]  /*14a30*/  LDGSTS.E.BYPASS.LTC128B.128 [R9+0x2c400], desc[UR36][R2.64+0x180], !P5 ;  /* 0x2c40018002097fae */ /* 0x0001e8000e901d64 */
[----:B0-----:R-:W-:Y:S05]  /*14a40*/  WARPSYNC.COLLECTIVE R15, `(.L_x_359) ;  /* 0x000000000f087348 */ /* 0x001fea0003c00000 */
[----:B------:R1:W2:Y:S02]  /*14a50*/  SHFL.IDX P6, R14, R13, R12, R11 ;  /* 0x0000000c0d0e7389 */ /* 0x0002a400000c000b */
[----:B012---:R-:W-:Y:S01]  /*14a60*/  ENDCOLLECTIVE ;  /* 0x000000000000791b */ /* 0x007fe20003800000 */
.L_x_359:
[----:B------:R-:W-:Y:S02]  /*14a70*/  IMAD.MOV.U32 R13, RZ, RZ, R10 ;  /* 0x000000ffff0d7224 */ /* 0x000fe400078e000a */
[----:B------:R-:W-:Y:S02]  /*14a80*/  IMAD.MOV.U32 R12, RZ, RZ, 0x3 ;  /* 0x00000003ff0c7424 */ /* 0x000fe400078e00ff */
[----:B------:R-:W-:-:S07]  /*14a90*/  IMAD.MOV.U32 R2, RZ, RZ, R14 ;  /* 0x000000ffff027224 */ /* 0x000fce00078e000e */
[----:B------:R-:W-:Y:S05]  /*14aa0*/  WARPSYNC.COLLECTIVE R15, `(.L_x_360) ;  /* 0x000000000f087348 */ /* 0x000fea0003c00000 */
[----:B------:R0:W1:Y:S02]  /*14ab0*/  SHFL.IDX P6, R14, R13, R12, R11 ;  /* 0x0000000c0d0e7389 */ /* 0x00006400000c000b */
[----:B01----:R-:W-:Y:S01]  /*14ac0*/  ENDCOLLECTIVE ;  /* 0x000000000000791b */ /* 0x003fe20003800000 */
.L_x_360:
        /* <DEDUP_REMOVED lines=9> */
[----:B------:R-:W-:-:S03]  /*14b60*/  IMAD.MOV.U32 R35, RZ, RZ, R14 ;  /* 0x000000ffff237224 */ /* 0x000fc600078e000e */
[----:B------:R0:W-:Y:S04]  /*14b70*/  LDGSTS.E.BYPASS.LTC128B.128 [R9+0x2cc00], desc[UR36][R2.64+0x180], !P5 ;  /* 0x2cc0018002097fae */ /* 0x0001e8000e901d64 */
[----:B0-----:R-:W-:Y:S05]  /*14b80*/  WARPSYNC.COLLECTIVE R15, `(.L_x_361) ;  /* 0x000000000f087348 */ /* 0x001fea0003c00000 */
[----:B------:R1:W2:Y:S02]  /*14b90*/  SHFL.IDX P6, R14, R13, R12, R11 ;  /* 0x0000000c0d0e7389 */ /* 0x0002a400000c000b */
[----:B012---:R-:W-:Y:S01]  /*14ba0*/  ENDCOLLECTIVE ;  /* 0x000000000000791b */ /* 0x007fe20003800000 */
.L_x_361:
[----:B------:R-:W-:Y:S02]  /*14bb0*/  IMAD.MOV.U32 R13, RZ, RZ, R10 ;  /* 0x000000ffff0d7224 */ /* 0x000fe400078e000a */
[----:B------:R-:W-:Y:S01]  /*14bc0*/  IMAD.MOV.U32 R12, RZ, RZ, 0x4 ;  /* 0x00000004ff0c7424 */ /* 0x000fe200078e00ff */
[----:B------:R-:W-:-:S07]  /*14bd0*/  MOV R2, R14 ;  /* 0x0000000e00027202 */ /* 0x000fce0000000f00 */
[----:B------:R-:W-:Y:S05]  /*14be0*/  WARPSYNC.COLLECTIVE R15, `(.L_x_362) ;  /* 0x000000000f087348 */ /* 0x000fea0003c00000 */
[----:B------:R0:W1:Y:S02]  /*14bf0*/  SHFL.IDX P6, R14, R13, R12, R11 ;  /* 0x0000000c0d0e7389 */ /* 0x00006400000c000b */
[----:B01----:R-:W-:Y:S01]  /*14c00*/  ENDCOLLECTIVE ;  /* 0x000000000000791b */ /* 0x003fe20003800000 */
.L_x_362:
[----:B------:R-:W-:-:S05]  /*14c10*/  IADD3 R2, P0, R2, R0, RZ ;  /* 0x0000000002027210 */ /* 0x000fca0007f1e0ff */
[----:B------:R-:W-:-:S05]  /*14c20*/  IMAD.X R3, RZ, RZ, R35, P0 ;  /* 0x000000ffff037224 */ /* 0x000fca00000e0623 */
[----:B------:R-:W-:Y:S01]  /*14c30*/  @!PT LDS RZ, [RZ] ;  /* 0x00000000fffff984 */ /* 0x000fe20000000800 */
[----:B------:R-:W-:Y:S01]  /*14c40*/  @!PT LDS RZ, [RZ] ;  /* 0x00000000fffff984 */ /* 0x000fe20000000800 */
[----:B------:R-:W-:Y:S01]  /*14c50*/  @!PT LDS RZ, [RZ] ;  /* 0x00000000fffff984 */ /* 0x000fe20000000800 */
[----:B------:R0:W-:Y:S01]  /*14c60*/  LDGSTS.E.BYPASS.LTC128B.128 [R9+0x25c00], desc[UR36][R2.64], !P3 ;  /* 0x25c0000002097fae */ /* 0x0001e2000d901d64 */
[C---:B------:R-:W-:Y:S01]  /*14c70*/  LOP3.LUT P3, RZ, R23.reuse, 0x800, RZ, 0xc0, !PT ;  /* 0x0000080017ff7812 */ /* 0x040fe2000786c0ff */
[----:B------:R-:W-:Y:S02]  /*14c80*/  IMAD.MOV.U32 R13, RZ, RZ, R8 ;  /* 0x000000ffff0d7224 */ /* 0x000fe400078e0008 */
[----:B------:R0:W-:Y:S01]  /*14c90*/  LDGSTS.E.BYPASS.LTC128B.128 [R9+0x28400], desc[UR36][R2.64+0x80], !P2 ;  /* 0x2840008002097fae */ /* 0x0001e2000d101d64 */
[----:B------:R-:W-:-:S03]  /*14ca0*/  LOP3.LUT P2, RZ, R23, 0x400, RZ, 0xc0, !PT ;  /* 0x0000040017ff7812 */ /* 0x000fc6000784c0ff */
[----:B------:R0:W-:Y:S01]  /*14cb0*/  LDGSTS.E.BYPASS.LTC128B.128 [R9+0x2ac00], desc[UR36][R2.64+0x100], !P1 ;  /* 0x2ac0010002097fae */ /* 0x0001e2000c901d64 */
[----:B------:R-:W-:Y:S01]  /*14cc0*/  LOP3.LUT P1, RZ, R23, 0x200, RZ, 0xc0, !PT ;  /* 0x0000020017ff7812 */ /* 0x000fe2000782c0ff */
[----:B------:R-:W-:Y:S02]  /*14cd0*/  IMAD.MOV.U32 R35, RZ, RZ, R14 ;  /* 0x000000ffff237224 */ /* 0x000fe400078e000e */
[----:B------:R0:W-:Y:S10]  /*14ce0*/  LDGSTS.E.BYPASS.LTC128B.128 [R9+0x2d400], desc[UR36][R2.64+0x180], !P5 ;  /* 0x2d40018002097fae */ /* 0x0001f4000e901d64 */
[----:B0-----:R-:W-:Y:S05]  /*14cf0*/  WARPSYNC.COLLECTIVE R15, `(.L_x_363) ;  /* 0x000000000f087348 */ /* 0x001fea0003c00000 */
[----:B------:R1:W2:Y:S02]  /*14d00*/  SHFL.IDX P6, R14, R13, R12, R11 ;  /* 0x0000000c0d0e7389 */ /* 0x0002a400000c000b */
[----:B012---:R-:W-:Y:S01]  /*14d10*/  ENDCOLLECTIVE ;  /* 0x000000000000791b */ /* 0x007fe20003800000 */
.L_x_363:
[----:B------:R-:W-:Y:S01]  /*14d20*/  IMAD.MOV.U32 R2, RZ, RZ, R14 ;  /* 0x000000ffff027224 */ /* 0x000fe200078e000e */
[----:B------:R-:W-:Y:S06]  /*14d30*/  BRA `(.L_x_364) ;  /* 0xffffffc400247947 */ /* 0x000fec000383ffff */
.L_x_277:
[----:B-1----:R1:W2:Y:S02]  /*14d40*/  SYNCS.PHASECHK.TRANS64.TRYWAIT P0, [R6+URZ+0x38860], R2 ;  /* 0x03886002060075a7 */ /* 0x0022a4000800017f */
[----:B--2---:R-:W-:Y:S05]  /*14d50*/  @!P0 NANOSLEEP.SYNCS 0x989680 ;  /* 0x009896800000895d */ /* 0x004fea0003900000 */
[----:B------:R-:W2:Y:S02]  /*14d60*/  @!P0 SYNCS.PHASECHK.TRANS64 P0, [R6+URZ+0x38860], R2 ;  /* 0x03886002060085a7 */ /* 0x000ea4000800007f */
[----:B--2---:R-:W-:Y:S05]  /*14d70*/  @!P0 BRA `(.L_x_277) ;  /* 0xfffffffc00f08947 */ /* 0x004fea000383ffff */
[----:B------:R-:W-:Y:S05]  /*14d80*/  BRA `(.L_x_365) ;  /* 0xffffffc4009c7947 */ /* 0x000fea000383ffff */
.L_x_278:
[----:B------:R-:W-:Y:S01]  /*14d90*/  BSSY B1, `(.L_x_366) ;  /* 0x0000008000017945 */ /* 0x000fe20003800000 */
[----:B------:R-:W-:Y:S01]  /*14da0*/  MOV R13, R25 ;  /* 0x00000019000d7202 */ /* 0x000fe20000000f00 */
[----:B------:R-:W-:Y:S02]  /*14db0*/  IMAD.MOV.U32 R12, RZ, RZ, RZ ;  /* 0x000000ffff0c7224 */ /* 0x000fe400078e00ff */
[----:B------:R-:W-:Y:S02]  /*14dc0*/  IMAD.MOV.U32 R11, RZ, RZ, 0x181f ;  /* 0x0000181fff0b7424 */ /* 0x000fe400078e00ff */
[----:B------:R-:W-:-:S07]  /*14dd0*/  IMAD.MOV.U32 R15, RZ, RZ, -0x1 ;  /* 0xffffffffff0f7424 */ /* 0x000fce00078e00ff */
[----:B-1----:R-:W-:Y:S05]  /*14de0*/  WARPSYNC.COLLECTIVE R15, `(.L_x_367) ;  /* 0x000000000f087348 */ /* 0x002fea0003c00000 */
[----:B------:R0:W2:Y:S02]  /*14df0*/  SHFL.IDX P6, R14, R13, R12, R11 ;  /* 0x0000000c0d0e7389 */ /* 0x0000a400000c000b */
[----:B012---:R-:W-:Y:S01]  /*14e00*/  ENDCOLLECTIVE ;  /* 0x000000000000791b */ /* 0x007fe20003800000 */
.L_x_367:
[----:B------:R-:W-:Y:S05]  /*14e10*/  BSYNC B1 ;  /* 0x0000000000017941 */ /* 0x000fea0003800000 */
.L_x_366:
[----:B------:R-:W-:Y:S01]  /*14e20*/  IMAD.MOV.U32 R13, RZ, RZ, R24 ;  /* 0x000000ffff0d7224 */ /* 0x000fe200078e0018 */
[----:B------:R-:W-:Y:S01]  /*14e30*/  MOV R11, 0x181f ;  /* 0x0000181f000b7802 */ /* 0x000fe20000000f00 */
[----:B------:R-:W-:Y:S02]  /*14e40*/  IMAD.MOV.U32 R12, RZ, RZ, RZ ;  /* 0x000000ffff0c7224 */ /* 0x000fe400078e00ff */
[----:B------:R-:W-:Y:S02]  /*14e50*/  IMAD.MOV.U32 R15, RZ, RZ, -0x1 ;  /* 0xffffffffff0f7424 */ /* 0x000fe400078e00ff */
[----:B------:R-:W-:Y:S02]  /*14e60*/  IMAD.MOV.U32 R3, RZ, RZ, R14 ;  /* 0x000000ffff037224 */ /* 0x000fe400078e000e */
[----:B------:R-:W-:-:S07]  /*14e70*/  IMAD R7, R7, 0x2, R22 ;  /* 0x0000000207077824 */ /* 0x000fce00078e0216 */
[----:B------:R-:W-:Y:S05]  /*14e80*/  WARPSYNC.COLLECTIVE R15, `(.L_x_368) ;  /* 0x000000000f087348 */ /* 0x000fea0003c00000 */
[----:B------:R0:W1:Y:S02]  /*14e90*/  SHFL.IDX P6, R14, R13, R12, R11 ;  /* 0x0000000c0d0e7389 */ /* 0x00006400000c000b */
[----:B01----:R-:W-:Y:S01]  /*14ea0*/  ENDCOLLECTIVE ;  /* 0x000000000000791b */ /* 0x003fe20003800000 */
.L_x_368:
[----:B------:R-:W-:Y:S02]  /*14eb0*/  IMAD.MOV.U32 R13, RZ, RZ, R25 ;  /* 0x000000ffff0d7224 */ /* 0x000fe400078e0019 */
[----:B------:R-:W-:Y:S02]  /*14ec0*/  IMAD.MOV.U32 R12, RZ, RZ, 0x1 ;  /* 0x00000001ff0c7424 */ /* 0x000fe400078e00ff */
[----:B------:R-:W-:-:S07]  /*14ed0*/  IMAD.MOV.U32 R2, RZ, RZ, R14 ;  /* 0x000000ffff027224 */ /* 0x000fce00078e000e */
[----:B------:R-:W-:Y:S05]  /*14ee0*/  WARPSYNC.COLLECTIVE R15, `(.L_x_369) ;  /* 0x000000000f087348 */ /* 0x000fea0003c00000 */
[----:B------:R0:W1:Y:S02]  /*14ef0*/  SHFL.IDX P6, R14, R13, R12, R11 ;  /* 0x0000000c0d0e7389 */ /* 0x00006400000c000b */
[----:B01----:R-:W-:Y:S01]  /*14f00*/  ENDCOLLECTIVE ;  /* 0x000000000000791b */ /* 0x003fe20003800000 */
.L_x_369:
[----:B------:R-:W-:-:S05]  /*14f10*/  IADD3 R2, P0, R2, R0, RZ ;  /* 0x0000000002027210 */ /* 0x000fca0007f1e0ff */
        /* <DEDUP_REMOVED lines=17> */
.L_x_370:
[----:B------:R-:W-:Y:S02]  /*15030*/  IMAD.MOV.U32 R13, RZ, RZ, R25 ;  /* 0x000000ffff0d7224 */ /* 0x000fe400078e0019 */
[----:B------:R-:W-:Y:S02]  /*15040*/  IMAD.MOV.U32 R12, RZ, RZ, 0x2 ;  /* 0x00000002ff0c7424 */ /* 0x000fe400078e00ff */
[----:B------:R-:W-:-:S07]  /*15050*/  IMAD.MOV.U32 R2, RZ, RZ, R14 ;  /* 0x000000ffff027224 */ /* 0x000fce00078e000e */
[----:B------:R-:W-:Y:S05]  /*15060*/  WARPSYNC.COLLECTIVE R15, `(.L_x_371) ;  /* 0x000000000f087348 */ /* 0x000fea0003c00000 */
[----:B------:R0:W1:Y:S02]  /*15070*/  SHFL.IDX P6, R14, R13, R12, R11 ;  /* 0x0000000c0d0e7389 */ /* 0x00006400000c000b */
[----:B01----:R-:W-:Y:S01]  /*15080*/  ENDCOLLECTIVE ;  /* 0x000000000000791b */ /* 0x003fe20003800000 */
.L_x_371:
[----:B------:R-:W-:-:S05]  /*15090*/  IADD3 R2, P0, R2, R0, RZ ;  /* 0x0000000002027210 */ /* 0x000fca0007f1e0ff */
[----:B------:R-:W-:Y:S01]  /*150a0*/  IMAD.X R3, RZ, RZ, R3, P0 ;  /* 0x000000ffff037224 */ /* 0x000fe200000e0603 */
        /* <DEDUP_REMOVED lines=16> */
.L_x_372:
[----:B------:R-:W-:Y:S02]  /*151b0*/  IMAD.MOV.U32 R13, RZ, RZ, R25 ;  /* 0x000000ffff0d7224 */ /* 0x000fe400078e0019 */
[----:B------:R-:W-:Y:S02]  /*151c0*/  IMAD.MOV.U32 R12, RZ, RZ, 0x3 ;  /* 0x00000003ff0c7424 */ /* 0x000fe400078e00ff */
[----:B------:R-:W-:-:S07]  /*151d0*/  IMAD.MOV.U32 R2, RZ, RZ, R14 ;  /* 0x000000ffff027224 */ /* 0x000fce00078e000e */
[----:B------:R-:W-:Y:S05]  /*151e0*/  WARPSYNC.COLLECTIVE R15, `(.L_x_373) ;  /* 0x000000000f087348 */ /* 0x000fea0003c00000 */
[----:B------:R0:W1:Y:S02]  /*151f0*/  SHFL.IDX P6, R14, R13, R12, R11 ;  /* 0x0000000c0d0e7389 */ /* 0x00006400000c000b */
[----:B01----:R-:W-:Y:S01]  /*15200*/  ENDCOLLECTIVE ;  /* 0x000000000000791b */ /* 0x003fe20003800000 */
.L_x_373:
        /* <DEDUP_REMOVED lines=18> */
.L_x_374:
[----:B------:R-:W-:Y:S02]  /*15330*/  IMAD.MOV.U32 R13, RZ, RZ, R25 ;  /* 0x000000ffff0d7224 */ /* 0x000fe400078e0019 */
[----:B------:R-:W-:Y:S01]  /*15340*/  IMAD.MOV.U32 R12, RZ, RZ, 0x4 ;  /* 0x00000004ff0c7424 */ /* 0x000fe200078e00ff */
[----:B------:R-:W-:-:S07]  /*15350*/  MOV R2, R14 ;  /* 0x0000000e00027202 */ /* 0x000fce0000000f00 */
[----:B------:R-:W-:Y:S05]  /*15360*/  WARPSYNC.COLLECTIVE R15, `(.L_x_375) ;  /* 0x000000000f087348 */ /* 0x000fea0003c00000 */
[----:B------:R0:W1:Y:S02]  /*15370*/  SHFL.IDX P6, R14, R13, R12, R11 ;  /* 0x0000000c0d0e7389 */ /* 0x00006400000c000b */
[----:B01----:R-:W-:Y:S01]  /*15380*/  ENDCOLLECTIVE ;  /* 0x000000000000791b */ /* 0x003fe20003800000 */
.L_x_375:
[----:B------:R-:W-:-:S05]  /*15390*/  IADD3 R2, P0, R2, R0, RZ ;  /* 0x0000000002027210 */ /* 0x000fca0007f1e0ff */
        /* <DEDUP_REMOVED lines=12> */
.L_x_376:
        /* <DEDUP_REMOVED lines=9> */
.L_x_286:
[----:B0-----:R0:W3:Y:S02]  /*154f0*/  SYNCS.PHASECHK.TRANS64.TRYWAIT P0, [R4+URZ+0x38860], R3 ;  /* 0x03886003040075a7 */ /* 0x0010e4000800017f */
[----:B---3--:R-:W-:Y:S05]  /*15500*/  @!P0 NANOSLEEP.SYNCS 0x989680 ;  /* 0x009896800000895d */ /* 0x008fea0003900000 */
[----:B------:R-:W3:Y:S02]  /*15510*/  @!P0 SYNCS.PHASECHK.TRANS64 P0, [R4+URZ+0x38860], R3 ;  /* 0x03886003040085a7 */ /* 0x000ee4000800007f */
[----:B---3--:R-:W-:Y:S05]  /*15520*/  @!P0 BRA `(.L_x_286) ;  /* 0xfffffffc00f08947 */ /* 0x008fea000383ffff */
[----:B------:R-:W-:Y:S05]  /*15530*/  BRA `(.L_x_378) ;  /* 0xffffffc400e07947 */ /* 0x000fea000383ffff */
.L_x_287:
[----:B------:R-:W-:Y:S01]  /*15540*/  BSSY B0, `(.L_x_379) ;  /* 0x0000008000007945 */ /* 0x000fe20003800000 */
[----:B------:R-:W-:Y:S01]  /*15550*/  IMAD.MOV.U32 R13, RZ, RZ, R25 ;  /* 0x000000ffff0d7224 */ /* 0x000fe200078e0019 */
[----:B------:R-:W-:Y:S01]  /*15560*/  MOV R12, RZ ;  /* 0x000000ff000c7202 */ /* 0x000fe20000000f00 */
[----:B------:R-:W-:Y:S02]  /*15570*/  IMAD.MOV.U32 R11, RZ, RZ, 0x181f ;  /* 0x0000181fff0b7424 */ /* 0x000fe400078e00ff */
[----:B------:R-:W-:-:S07]  /*15580*/  IMAD.MOV.U32 R15, RZ, RZ, -0x1 ;  /* 0xffffffffff0f7424 */ /* 0x000fce00078e00ff */
[----:B01----:R-:W-:Y:S05]  /*15590*/  WARPSYNC.COLLECTIVE R15, `(.L_x_380) ;  /* 0x000000000f087348 */ /* 0x003fea0003c00000 */
[----:B-1----:R1:W2:Y:S02]  /*155a0*/  SHFL.IDX P6, R14, R13, R12, R11 ;  /* 0x0000000c0d0e7389 */ /* 0x0022a400000c000b */
[----:B012---:R-:W-:Y:S01]  /*155b0*/  ENDCOLLECTIVE ;  /* 0x000000000000791b */ /* 0x007fe20003800000 */
.L_x_380:
[----:B------:R-:W-:Y:S05]  /*155c0*/  BSYNC B0 ;  /* 0x0000000000007941 */ /* 0x000fea0003800000 */
.L_x_379:
[----:B------:R-:W-:Y:S01]  /*155d0*/  IMAD.MOV.U32 R13, RZ, RZ, R24 ;  /* 0x000000ffff0d7224 */ /* 0x000fe200078e0018 */
[----:B------:R-:W-:Y:S01]  /*155e0*/  MOV R15, 0xffffffff ;  /* 0xffffffff000f7802 */ /* 0x000fe20000000f00 */
[----:B------:R-:W-:Y:S01]  /*155f0*/  IMAD.MOV.U32 R12, RZ, RZ, RZ ;  /* 0x000000ffff0c7224 */ /* 0x000fe200078e00ff */
[C---:B------:R-:W-:Y:S01]  /*15600*/  LOP3.LUT R0, R33.reuse, 0x40, RZ, 0xfc, !PT ;  /* 0x0000004021007812 */ /* 0x040fe200078efcff */
[----:B------:R-:W-:Y:S02]  /*15610*/  IMAD.MOV.U32 R11, RZ, RZ, 0x181f ;  /* 0x0000181fff0b7424 */ /* 0x000fe400078e00ff */
[----:B------:R-:W-:Y:S02]  /*15620*/  IMAD.MOV.U32 R3, RZ, RZ, R14 ;  /* 0x000000ffff037224 */ /* 0x000fe400078e000e */
[----:B------:R-:W-:-:S07]  /*15630*/  IMAD.SHL.U32 R8, R33, 0x2, RZ ;  /* 0x0000000221087824 */ /* 0x000fce00078e00ff */
[----:B------:R-:W-:Y:S05]  /*15640*/  WARPSYNC.COLLECTIVE R15, `(.L_x_381) ;  /* 0x000000000f087348 */ /* 0x000fea0003c00000 */
[----:B------:R0:W1:Y:S02]  /*15650*/  SHFL.IDX P6, R14, R13, R12, R11 ;  /* 0x0000000c0d0e7389 */ /* 0x00006400000c000b */
[----:B01----:R-:W-:Y:S01]  /*15660*/  ENDCOLLECTIVE ;  /* 0x000000000000791b */ /* 0x003fe20003800000 */
.L_x_381:
[----:B------:R-:W-:Y:S02]  /*15670*/  ULDC UR4, c[0x0][0x2f4] ;  /* 0x0000bd0000047ab9 */ /* 0x000fe40000000800 */
[----:B------:R-:W-:Y:S02]  /*15680*/  ISETP.GE.AND P3, PT, R33, UR4, PT ;  /* 0x0000000421007c0c */ /* 0x000fe4000bf66270 */
[----:B------:R-:W-:Y:S01]  /*15690*/  ISETP.GE.AND P2, PT, R0, UR4, PT ;  /* 0x0000000400007c0c */ /* 0x000fe2000bf46270 */
[----:B------:R-:W-:Y:S01]  /*156a0*/  IMAD R0, R7, 0x2, R22 ;  /* 0x0000000207007824 */ /* 0x000fe200078e0216 */
[----:B------:R-:W-:Y:S02]  /*156b0*/  ISETP.LT.OR P4, PT, R5, 0x1, P3 ;  /* 0x000000010500780c */ /* 0x000fe40001f81670 */
[----:B------:R-:W-:Y:S01]  /*156c0*/  ISETP.GE.AND P1, PT, R37, UR4, PT ;  /* 0x0000000425007c0c */ /* 0x000fe2000bf26270 */
[----:B------:R-:W-:Y:S02]  /*156d0*/  IMAD.MOV.U32 R13, RZ, RZ, R25 ;  /* 0x000000ffff0d7224 */ /* 0x000fe400078e0019 */
[----:B------:R-:W-:Y:S01]  /*156e0*/  IMAD.MOV.U32 R12, RZ, RZ, 0x1 ;  /* 0x00000001ff0c7424 */ /* 0x000fe200078e00ff */
[----:B------:R-:W-:-:S05]  /*156f0*/  IADD3 R2, P0, R14, R8, RZ ;  /* 0x000000080e027210 */ /* 0x000fca0007f1e0ff */
[----:B------:R-:W-:Y:S01]  /*15700*/  IMAD.X R3, RZ, RZ, R3, P0 ;  /* 0x000000ffff037224 */ /* 0x000fe200000e0603 */
[----:B------:R-:W-:-:S04]  /*15710*/  ISETP.LT.OR P0, PT, R5, 0x1, P2 ;  /* 0x000000010500780c */ /* 0x000fc80001701670 */
[----:B------:R-:W-:Y:S01]  /*15720*/  @!PT LDS RZ, [RZ] ;  /* 0x00000000fffff984 */ /* 0x000fe20000000800 */
[----:B------:R-:W-:Y:S01]  /*15730*/  @!PT LDS RZ, [RZ] ;  /* 0x00000000fffff984 */ /* 0x000fe20000000800 */
[----:B------:R-:W-:Y:S01]  /*15740*/  @!PT LDS RZ, [RZ] ;  /* 0x00000000fffff984 */ /* 0x000fe20000000800 */
[----:B------:R0:W-:Y:S01]  /*15750*/  LDGSTS.E.BYPASS.LTC128B.128 [R0+0x400], desc[UR36][R2.64], !P4 ;  /* 0x0040000002007fae */ /* 0x0001e2000e101d64 */
[----:B------:R-:W-:-:S08]  /*15760*/  ISETP.LT.OR P4, PT, R5, 0x1, P1 ;  /* 0x000000010500780c */ /* 0x000fd00000f81670 */
[----:B------:R0:W-:Y:S01]  /*15770*/  LDGSTS.E.BYPASS.LTC128B.128 [R0+0x2c00], desc[UR36][R2.64+0x80], !P0 ;  /* 0x02c0008002007fae */ /* 0x0001e2000c101d64 */
[----:B------:R-:W-:-:S13]  /*15780*/  ISETP.GE.AND P0, PT, R36, UR4, PT ;  /* 0x0000000424007c0c */ /* 0x000fda000bf06270 */
[----:B0-----:R-:W-:Y:S05]  /*15790*/  WARPSYNC.COLLECTIVE R15, `(.L_x_382) ;  /* 0x000000000f087348 */ /* 0x001fea0003c00000 */
[----:B------:R1:W2:Y:S02]  /*157a0*/  SHFL.IDX P6, R14, R13, R12, R11 ;  /* 0x0000000c0d0e7389 */ /* 0x0002a400000c000b */
[----:B012---:R-:W-:Y:S01]  /*157b0*/  ENDCOLLECTIVE ;  /* 0x000000000000791b */ /* 0x007fe20003800000 */
.L_x_382:
[----:B------:R-:W-:Y:S01]  /*157c0*/  @!PT LDS RZ, [RZ] ;  /* 0x00000000fffff984 */ /* 0x000fe20000000800 */
[----:B------:R-:W-:Y:S01]  /*157d0*/  @!PT LDS RZ, [RZ] ;  /* 0x00000000fffff984 */ /* 0x000fe20000000800 */
[----:B------:R-:W-:Y:S01]  /*157e0*/  @!PT LDS RZ, [RZ] ;  /* 0x00000000fffff984 */ /* 0x000fe20000000800 */
[----:B------:R0:W-:Y:S01]  /*157f0*/  LDGSTS.E.BYPASS.LTC128B.128 [R0+0x5400], desc[UR36][R2.64+0x100], !P4 ;  /* 0x0540010002007fae */ /* 0x0001e2000e101d64 */
[----:B------:R-:W-:Y:S02]  /*15800*/  ISETP.LT.OR P4, PT, R5, 0x1, P0 ;  /* 0x000000010500780c */ /* 0x000fe40000781670 */
[----:B------:R-:W-:-:S11]  /*15810*/  MOV R13, R24 ;  /* 0x00000018000d7202 */ /* 0x000fd60000000f00 */
[----:B------:R0:W-:Y:S01]  /*15820*/  LDGSTS.E.BYPASS.LTC128B.128 [R0+0x7c00], desc[UR36][R2.64+0x180], !P4 ;  /* 0x07c0018002007fae */ /* 0x0001e2000e101d64 */
[----:B------:R-:W-:-:S07]  /*15830*/  IMAD.MOV.U32 R7, RZ, RZ, R14 ;  /* 0x000000ffff077224 */ /* 0x000fce00078e000e */
[----:B0-----:R-:W-:Y:S05]  /*15840*/  WARPSYNC.COLLECTIVE R15, `(.L_x_383) ;  /* 0x000000000f087348 */ /* 0x001fea0003c00000 */
[----:B------:R1:W2:Y:S02]  /*15850*/  SHFL.IDX P6, R14, R13, R12, R11 ;  /* 0x0000000c0d0e7389 */ /* 0x0002a400000c000b */
[----:B012---:R-:W-:Y:S01]  /*15860*/  ENDCOLLECTIVE ;  /* 0x000000000000791b */ /* 0x007fe20003800000 */
.L_x_383:
[----:B------:R-:W-:Y:S02]  /*15870*/  IMAD.MOV.U32 R13, RZ, RZ, R25 ;  /* 0x000000ffff0d7224 */ /* 0x000fe400078e0019 */
[----:B------:R-:W-:Y:S01]  /*15880*/  IMAD.MOV.U32 R12, RZ, RZ, 0x2 ;  /* 0x00000002ff0c7424 */ /* 0x000fe200078e00ff */
[----:B------:R-:W-:-:S13]  /*15890*/  IADD3 R2, P4, R14, R8, RZ ;  /* 0x000000080e027210 */ /* 0x000fda0007f9e0ff */
[----:B------:R-:W-:Y:S05]  /*158a0*/  WARPSYNC.COLLECTIVE R15, `(.L_x_384) ;  /* 0x000000000f087348 */ /* 0x000fea0003c00000 */
[----:B------:R0:W1:Y:S02]  /*158b0*/  SHFL.IDX P6, R14, R13, R12, R11 ;  /* 0x0000000c0d0e7389 */ /* 0x00006400000c000b */
[----:B01----:R-:W-:Y:S01]  /*158c0*/  ENDCOLLECTIVE ;  /* 0x000000000000791b */ /* 0x003fe20003800000 */
.L_x_384:
        /* <DEDUP_REMOVED lines=12> */
.L_x_385:
        /* <DEDUP_REMOVED lines=14> */
.L_x_386:
        /* <DEDUP_REMOVED lines=12> */
.L_x_387:
        /* <DEDUP_REMOVED lines=14> */
.L_x_388:
        /* <DEDUP_REMOVED lines=12> */
.L_x_389:
        /* <DEDUP_REMOVED lines=9> */
.L_x_292:
[----:B------:R-:W-:Y:S01]  /*15d60*/  BSSY B0, `(.L_x_391) ;  /* 0x0000008000007945 */ /* 0x000fe20003800000 */
[----:B------:R-:W-:Y:S02]  /*15d70*/  IMAD.MOV.U32 R13, RZ, RZ, R16 ;  /* 0x000000ffff0d7224 */ /* 0x000fe400078e0010 */
[----:B------:R-:W-:Y:S02]  /*15d80*/  IMAD.MOV.U32 R12, RZ, RZ, RZ ;  /* 0x000000ffff0c7224 */ /* 0x000fe400078e00ff */
[----:B------:R-:W-:Y:S02]  /*15d90*/  IMAD.MOV.U32 R11, RZ, RZ, 0x1f ;  /* 0x0000001fff0b7424 */ /* 0x000fe400078e00ff */
[----:B------:R-:W-:-:S07]  /*15da0*/  IMAD.MOV.U32 R15, RZ, RZ, -0x1 ;  /* 0xffffffffff0f7424 */ /* 0x000fce00078e00ff */
[----:B0-----:R-:W-:Y:S05]  /*15db0*/  WARPSYNC.COLLECTIVE R15, `(.L_x_392) ;  /* 0x000000000f087348 */ /* 0x001fea0003c00000 */
[----:B------:R1:W2:Y:S02]  /*15dc0*/  SHFL.IDX P6, R14, R13, R12, R11 ;  /* 0x0000000c0d0e7389 */ /* 0x0002a400000c000b */
[----:B012---:R-:W-:Y:S01]  /*15dd0*/  ENDCOLLECTIVE ;  /* 0x000000000000791b */ /* 0x007fe20003800000 */
.L_x_392:
[----:B------:R-:W-:Y:S05]  /*15de0*/  BSYNC B0 ;  /* 0x0000000000007941 */ /* 0x000fea0003800000 */
.L_x_391:
[----:B------:R-:W-:Y:S01]  /*15df0*/  MOV R13, R16 ;  /* 0x00000010000d7202 */ /* 0x000fe20000000f00 */
[----:B------:R-:W-:Y:S02]  /*15e00*/  IMAD.MOV.U32 R12, RZ, RZ, 0x1 ;  /* 0x00000001ff0c7424 */ /* 0x000fe400078e00ff */
[----:B------:R-:W-:Y:S02]  /*15e10*/  IMAD.MOV.U32 R11, RZ, RZ, 0x1f ;  /* 0x0000001fff0b7424 */ /* 0x000fe400078e00ff */
[----:B------:R-:W-:Y:S02]  /*15e20*/  IMAD.MOV.U32 R15, RZ, RZ, -0x1 ;  /* 0xffffffffff0f7424 */ /* 0x000fe400078e00ff */
[----:B------:R-:W-:Y:S02]  /*15e30*/  IMAD.IADD R7, R19, 0x1, R8 ;  /* 0x0000000113077824 */ /* 0x000fe400078e0208 */
[----:B------:R-:W-:-:S07]  /*15e40*/  IMAD.MOV.U32 R5, RZ, RZ, R14 ;  /* 0x000000ffff057224 */ /* 0x000fce00078e000e */
[----:B------:R-:W-:Y:S05]  /*15e50*/  WARPSYNC.COLLECTIVE R15, `(.L_x_393) ;  /* 0x000000000f087348 */ /* 0x000fea0003c00000 */
[----:B------:R0:W1:Y:S02]  /*15e60*/  SHFL.IDX P6, R14, R13, R12, R11 ;  /* 0x0000000c0d0e7389 */ /* 0x00006400000c000b */
[----:B01----:R-:W-:Y:S01]  /*15e70*/  ENDCOLLECTIVE ;  /* 0x000000000000791b */ /* 0x003fe20003800000 */
.L_x_393:
[----:B------:R-:W-:Y:S02]  /*15e80*/  ULDC UR4, c[0x0][0xc3c] ;  /* 0x00030f0000047ab9 */ /* 0x000fe40000000800 */
[----:B------:R-:W-:-:S13]  /*15e90*/  ISETP.GE.OR P1, PT, R7, UR4, !P0 ;  /* 0x0000000407007c0c */ /* 0x000fda000c726670 */
[----:B------:R-:W0:Y:S01]  /*15ea0*/  @!P1 LDC.64 R2, c[0x0][0xc80] ;  /* 0x00032000ff029b82 */ /* 0x000e220000000a00 */
[----:B------:R-:W-:Y:S02]  /*15eb0*/  IMAD.MOV.U32 R4, RZ, RZ, RZ ;  /* 0x000000ffff047224 */ /* 0x000fe400078e00ff */
[----:B------:R-:W-:Y:S02]  /*15ec0*/  IMAD.MOV.U32 R11, RZ, RZ, RZ ;  /* 0x000000ffff0b7224 */ /* 0x000fe400078e00ff */
[----:B------:R-:W-:Y:S02]  /*15ed0*/  IMAD.MOV.U32 R0, RZ, RZ, R14 ;  /* 0x000000ffff007224 */ /* 0x000fe400078e000e */
[----:B0-----:R-:W-:-:S06]  /*15ee0*/  @!P1 IMAD.WIDE R2, R7, 0x4, R2 ;  /* 0x0000000407029825 */ /* 0x001fcc00078e0202 */
[----:B------:R-:W2:Y:S01]  /*15ef0*/  @!P1 LDG.E R2, desc[UR36][R2.64] ;  /* 0x0000002402029981 */ /* 0x000ea2000c1e1900 */
[C---:B------:R-:W-:Y:S02]  /*15f00*/  ISETP.GE.U32.AND P2, PT, R8.reuse, 0x2, PT ;  /* 0x000000020800780c */ /* 0x040fe40003f46070 */
[C---:B------:R-:W-:Y:S02]  /*15f10*/  ISETP.GE.U32.AND P3, PT, R8.reuse, 0x4, PT ;  /* 0x000000040800780c */ /* 0x040fe40003f66070 */
[C---:B------:R-:W-:Y:S02]  /*15f20*/  ISETP.GE.U32.AND P4, PT, R8.reuse, 0x8, PT ;  /* 0x000000080800780c */ /* 0x040fe40003f86070 */
[C---:B------:R-:W-:Y:S02]  /*15f30*/  ISETP.GE.U32.AND P5, PT, R8.reuse, 0x10, PT ;  /* 0x000000100800780c */ /* 0x040fe40003fa6070 */
[----:B--2---:R-:W-:Y:S02]  /*15f40*/  @!P1 MOV R4, R2 ;  /* 0x0000000200049202 */ /* 0x004fe40000000f00 */
[----:B------:R-:W-:-:S03]  /*15f50*/  ISETP.NE.AND P1, PT, R8, RZ, PT ;  /* 0x000000ff0800720c */ /* 0x000fc60003f25270 */
[----:B------:R-:W-:-:S10]  /*15f60*/  IMAD.MOV.U32 R13, RZ, RZ, R4 ;  /* 0x000000ffff0d7224 */ /* 0x000fd400078e0004 */
[----:B------:R-:W-:Y:S05]  /*15f70*/  WARPSYNC.COLLECTIVE R15, `(.L_x_394) ;  /* 0x000000000f087348 */ /* 0x000fea0003c00000 */
[----:B------:R0:W1:Y:S02]  /*15f80*/  SHFL.UP P6, R14, R13, R12, R11 ;  /* 0x0400000c0d0e7389 */ /* 0x00006400000c000b */
[----:B01----:R-:W-:Y:S01]  /*15f90*/  ENDCOLLECTIVE ;  /* 0x000000000000791b */ /* 0x003fe20003800000 */
.L_x_394:
[----:B------:R-:W-:Y:S01]  /*15fa0*/  IMAD.MOV.U32 R12, RZ, RZ, 0x2 ;  /* 0x00000002ff0c7424 */ /* 0x000fe200078e00ff */
[----:B------:R-:W-:-:S05]  /*15fb0*/  SEL R7, R14, RZ, P1 ;  /* 0x000000ff0e077207 */ /* 0x000fca0000800000 */
[----:B------:R-:W-:-:S04]  /*15fc0*/  IMAD.IADD R6, R4, 0x1, R7 ;  /* 0x0000000104067824 */ /* 0x000fc800078e0207 */
[----:B------:R-:W-:-:S07]  /*15fd0*/  IMAD.MOV.U32 R13, RZ, RZ, R6 ;  /* 0x000000ffff0d7224 */ /* 0x000fce00078e0006 */
[----:B------:R-:W-:Y:S05]  /*15fe0*/  WARPSYNC.COLLECTIVE R15, `(.L_x_395) ;  /* 0x000000000f087348 */ /* 0x000fea0003c00000 */
[----:B------:R0:W1:Y:S02]  /*15ff0*/  SHFL.UP P6, R14, R13, R12, R11 ;  /* 0x0400000c0d0e7389 */ /* 0x00006400000c000b */
[----:B01----:R-:W-:Y:S01]  /*16000*/  ENDCOLLECTIVE ;  /* 0x000000000000791b */ /* 0x003fe20003800000 */
.L_x_395:
[----:B------:R-:W-:Y:S01]  /*16010*/  IMAD.MOV.U32 R12, RZ, RZ, 0x4 ;  /* 0x00000004ff0c7424 */ /* 0x000fe200078e00ff */
[----:B------:R-:W-:-:S05]  /*16020*/  SEL R7, R14, RZ, P2 ;  /* 0x000000ff0e077207 */ /* 0x000fca0001000000 */
[----:B------:R-:W-:-:S05]  /*16030*/  IMAD.IADD R7, R6, 0x1, R7 ;  /* 0x0000000106077824 */ /* 0x000fca00078e0207 */
[----:B------:R-:W-:-:S07]  /*16040*/  MOV R13, R7 ;  /* 0x00000007000d7202 */ /* 0x000fce0000000f00 */
[----:B------:R-:W-:Y:S05]  /*16050*/  WARPSYNC.COLLECTIVE R15, `(.L_x_396) ;  /* 0x000000000f087348 */ /* 0x000fea0003c00000 */
[----:B------:R0:W1:Y:S02]  /*16060*/  SHFL.UP P6, R14, R13, R12, R11 ;  /* 0x0400000c0d0e7389 */ /* 0x00006400000c000b */
[----:B01----:R-:W-:Y:S01]  /*16070*/  ENDCOLLECTIVE ;  /* 0x000000000000791b */ /* 0x003fe20003800000 */
.L_x_396:
[----:B------:R-:W-:Y:S01]  /*16080*/  IMAD.MOV.U32 R12, RZ, RZ, 0x8 ;  /* 0x00000008ff0c7424 */ /* 0x000fe200078e00ff */
[----:B------:R-:W-:-:S05]  /*16090*/  SEL R2, R14, RZ, P3 ;  /* 0x000000ff0e027207 */ /* 0x000fca0001800000 */
[----:B------:R-:W-:-:S04]  /*160a0*/  IMAD.IADD R2, R7, 0x1, R2 ;  /* 0x0000000107027824 */ /* 0x000fc800078e0202 */
[----:B------:R-:W-:-:S07]  /*160b0*/  IMAD.MOV.U32 R13, RZ, RZ, R2 ;  /* 0x000000ffff0d7224 */ /* 0x000fce00078e0002 */
[----:B------:R-:W-:Y:S05]  /*160c0*/  WARPSYNC.COLLECTIVE R15, `(.L_x_397) ;  /* 0x000000000f087348 */ /* 0x000fea0003c00000 */
[----:B------:R0:W1:Y:S02]  /*160d0*/  SHFL.UP P6, R14, R13, R12, R11 ;  /* 0x0400000c0d0e7389 */ /* 0x00006400000c000b */
[----:B01----:R-:W-:Y:S01]  /*160e0*/  ENDCOLLECTIVE ;  /* 0x000000000000791b */ /* 0x003fe20003800000 */
.L_x_397:
[----:B------:R-:W-:Y:S02]  /*160f0*/  MOV R12, 0x10 ;  /* 0x00000010000c7802 */ /* 0x000fe40000000f00 */
[----:B------:R-:W-:-:S05]  /*16100*/  SEL R3, R14, RZ, P4 ;  /* 0x000000ff0e037207 */ /* 0x000fca0002000000 */
[----:B------:R-:W-:-:S04]  /*16110*/  IMAD.IADD R3, R2, 0x1, R3 ;  /* 0x0000000102037824 */ /* 0x000fc800078e0203 */
[----:B------:R-:W-:-:S07]  /*16120*/  IMAD.MOV.U32 R13, RZ, RZ, R3 ;  /* 0x000000ffff0d7224 */ /* 0x000fce00078e0003 */
[----:B------:R-:W-:Y:S05]  /*16130*/  WARPSYNC.COLLECTIVE R15, `(.L_x_398) ;  /* 0x000000000f087348 */ /* 0x000fea0003c00000 */
[----:B------:R0:W1:Y:S02]  /*16140*/  SHFL.UP P6, R14, R13, R12, R11 ;  /* 0x0400000c0d0e7389 */ /* 0x00006400000c000b */
[----:B01----:R-:W-:Y:S01]  /*16150*/  ENDCOLLECTIVE ;  /* 0x000000000000791b */ /* 0x003fe20003800000 */
.L_x_398:
[----:B------:R-:W-:Y:S02]  /*16160*/  IMAD.MOV.U32 R12, RZ, RZ, 0x1f ;  /* 0x0000001fff0c7424 */ /* 0x000fe400078e00ff */
[----:B------:R-:W-:Y:S01]  /*16170*/  IMAD.MOV.U32 R11, RZ, RZ, 0x1f ;  /* 0x0000001fff0b7424 */ /* 0x000fe200078e00ff */
[----:B------:R-:W-:-:S05]  /*16180*/  SEL R6, R14, RZ, P5 ;  /* 0x000000ff0e067207 */ /* 0x000fca0002800000 */
[----:B------:R-:W-:-:S04]  /*16190*/  IMAD.IADD R6, R3, 0x1, R6 ;  /* 0x0000000103067824 */ /* 0x000fc800078e0206 */
[----:B------:R-:W-:-:S07]  /*161a0*/  IMAD.MOV.U32 R13, RZ, RZ, R6 ;  /* 0x000000ffff0d7224 */ /* 0x000fce00078e0006 */
[----:B------:R-:W-:Y:S05]  /*161b0*/  WARPSYNC.COLLECTIVE R15, `(.L_x_399) ;  /* 0x000000000f087348 */ /* 0x000fea0003c00000 */
[----:B------:R0:W1:Y:S02]  /*161c0*/  SHFL.IDX P6, R14, R13, R12, R11 ;  /* 0x0000000c0d0e7389 */ /* 0x00006400000c000b */
[----:B01----:R-:W-:Y:S01]  /*161d0*/  ENDCOLLECTIVE ;  /* 0x000000000000791b */ /* 0x003fe20003800000 */
.L_x_399:
[----:B------:R-:W-:Y:S05]  /*161e0*/  BRA `(.L_x_400) ;  /* 0xffffffc000f87947 */ /* 0x000fea000383ffff */
.L_x_297:
[----:B------:R-:W-:Y:S01]  /*161f0*/  BSSY B0, `(.L_x_401) ;  /* 0x0000008000007945 */ /* 0x000fe20003800000 */
[----:B-----5:R-:W-:Y:S01]  /*16200*/  IMAD.MOV.U32 R13, RZ, RZ, R4 ;  /* 0x000000ffff0d7224 */ /* 0x020fe200078e0004 */
[----:B------:R-:W-:Y:S01]  /*16210*/  MOV R11, RZ ;  /* 0x000000ff000b7202 */ /* 0x000fe20000000f00 */
[----:B------:R-:W-:Y:S02]  /*16220*/  IMAD.MOV.U32 R12, RZ, RZ, 0x1 ;  /* 0x00000001ff0c7424 */ /* 0x000fe400078e00ff */
[----:B------:R-:W-:-:S07]  /*16230*/  IMAD.MOV.U32 R15, RZ, RZ, -0x1 ;  /* 0xffffffffff0f7424 */ /* 0x000fce00078e00ff */
[----:B01----:R-:W-:Y:S05]  /*16240*/  WARPSYNC.COLLECTIVE R15, `(.L_x_402) ;  /* 0x000000000f087348 */ /* 0x003fea0003c00000 */
[----:B------:R2:W3:Y:S02]  /*16250*/  SHFL.UP P6, R14, R13, R12, R11 ;  /* 0x0400000c0d0e7389 */ /* 0x0004e400000c000b */
[----:B0123--:R-:W-:Y:S01]  /*16260*/  ENDCOLLECTIVE ;  /* 0x000000000000791b */ /* 0x00ffe20003800000 */
.L_x_402:
[----:B------:R-:W-:Y:S05]  /*16270*/  BSYNC B0 ;  /* 0x0000000000007941 */ /* 0x000fea0003800000 */
.L_x_401:
[----:B------:R-:W-:Y:S01]  /*16280*/  SEL R13, R14, RZ, P1 ;  /* 0x000000ff0e0d7207 */ /* 0x000fe20000800000 */
[----:B------:R-:W-:Y:S02]  /*16290*/  IMAD.MOV.U32 R12, RZ, RZ, 0x2 ;  /* 0x00000002ff0c7424 */ /* 0x000fe400078e00ff */
[----:B------:R-:W-:Y:S02]  /*162a0*/  IMAD.MOV.U32 R11, RZ, RZ, RZ ;  /* 0x000000ffff0b7224 */ /* 0x000fe400078e00ff */
[----:B------:R-:W-:Y:S02]  /*162b0*/  IMAD.IADD R13, R4, 0x1, R13 ;  /* 0x00000001040d7824 */ /* 0x000fe400078e020d */
[----:B------:R-:W-:-:S07]  /*162c0*/  IMAD.MOV.U32 R15, RZ, RZ, -0x1 ;  /* 0xffffffffff0f7424 */ /* 0x000fce00078e00ff */
[----:B------:R-:W-:Y:S05]  /*162d0*/  WARPSYNC.COLLECTIVE R15, `(.L_x_403) ;  /* 0x000000000f087348 */ /* 0x000fea0003c00000 */
[----:B------:R0:W1:Y:S02]  /*162e0*/  SHFL.UP P6, R14, R13, R12, R11 ;  /* 0x0400000c0d0e7389 */ /* 0x00006400000c000b */
[----:B01----:R-:W-:Y:S01]  /*162f0*/  ENDCOLLECTIVE ;  /* 0x000000000000791b */ /* 0x003fe20003800000 */
.L_x_403:
[----:B------:R-:W-:Y:S01]  /*16300*/  IMAD.MOV.U32 R12, RZ, RZ, 0x4 ;  /* 0x00000004ff0c7424 */ /* 0x000fe200078e00ff */
[----:B------:R-:W-:-:S05]  /*16310*/  SEL R0, R14, RZ, P2 ;  /* 0x000000ff0e007207 */ /* 0x000fca0001000000 */
[----:B------:R-:W-:-:S05]  /*16320*/  IMAD.IADD R0, R13, 0x1, R0 ;  /* 0x000000010d007824 */ /* 0x000fca00078e0200 */
[----:B------:R-:W-:-:S07]  /*16330*/  MOV R13, R0 ;  /* 0x00000000000d7202 */ /* 0x000fce0000000f00 */
[----:B------:R-:W-:Y:S05]  /*16340*/  WARPSYNC.COLLECTIVE R15, `(.L_x_404) ;  /* 0x000000000f087348 */ /* 0x000fea0003c00000 */
[----:B------:R0:W1:Y:S02]  /*16350*/  SHFL.UP P6, R14, R13, R12, R11 ;  /* 0x0400000c0d0e7389 */ /* 0x00006400000c000b */
[----:B01----:R-:W-:Y:S01]  /*16360*/  ENDCOLLECTIVE ;  /* 0x000000000000791b */ /* 0x003fe20003800000 */
.L_x_404:
[----:B------:R-:W-:Y:S01]  /*16370*/  IMAD.MOV.U32 R12, RZ, RZ, 0x8 ;  /* 0x00000008ff0c7424 */ /* 0x000fe200078e00ff */
[----:B------:R-:W-:-:S05]  /*16380*/  SEL R3, R14, RZ, P3 ;  /* 0x000000ff0e037207 */ /* 0x000fca0001800000 */
[----:B------:R-:W-:-:S04]  /*16390*/  IMAD.IADD R2, R0, 0x1, R3 ;  /* 0x0000000100027824 */ /* 0x000fc800078e0203 */
[----:B------:R-:W-:-:S07]  /*163a0*/  IMAD.MOV.U32 R13, RZ, RZ, R2 ;  /* 0x000000ffff0d7224 */ /* 0x000fce00078e0002 */
[----:B------:R-:W-:Y:S05]  /*163b0*/  WARPSYNC.COLLECTIVE R15, `(.L_x_405) ;  /* 0x000000000f087348 */ /* 0x000fea0003c00000 */
[----:B------:R0:W1:Y:S02]  /*163c0*/  SHFL.UP P6, R14, R13, R12, R11 ;  /* 0x0400000c0d0e7389 */ /* 0x00006400000c000b */
[----:B01----:R-:W-:Y:S01]  /*163d0*/  ENDCOLLECTIVE ;  /* 0x000000000000791b */ /* 0x003fe20003800000 */
.L_x_405:
[----:B------:R-:W-:Y:S02]  /*163e0*/  MOV R12, 0x10 ;  /* 0x00000010000c7802 */ /* 0x000fe40000000f00 */
[----:B------:R-:W-:-:S05]  /*163f0*/  SEL R3, R14, RZ, P4 ;  /* 0x000000ff0e037207 */ /* 0x000fca0002000000 */
[----:B------:R-:W-:-:S04]  /*16400*/  IMAD.IADD R3, R2, 0x1, R3 ;  /* 0x0000000102037824 */ /* 0x000fc800078e0203 */
[----:B------:R-:W-:-:S07]  /*16410*/  IMAD.MOV.U32 R13, RZ, RZ, R3 ;  /* 0x000000ffff0d7224 */ /* 0x000fce00078e0003 */
[----:B------:R-:W-:Y:S05]  /*16420*/  WARPSYNC.COLLECTIVE R15, `(.L_x_406) ;  /* 0x000000000f087348 */ /* 0x000fea0003c00000 */
[----:B------:R0:W1:Y:S02]  /*16430*/  SHFL.UP P6, R14, R13, R12, R11 ;  /* 0x0400000c0d0e7389 */ /* 0x00006400000c000b */
[----:B01----:R-:W-:Y:S01]  /*16440*/  ENDCOLLECTIVE ;  /* 0x000000000000791b */ /* 0x003fe20003800000 */
.L_x_406:
        /* <DEDUP_REMOVED lines=8> */
.L_x_407:
[----:B------:R-:W-:Y:S05]  /*164d0*/  BRA `(.L_x_408) ;  /* 0xffffffc000d87947 */ /* 0x000fea000383ffff */
.L_x_299:
[----:B------:R-:W-:Y:S01]  /*164e0*/  BSSY B0, `(.L_x_409) ;  /* 0x0000006000007945 */ /* 0x000fe20003800000 */
[----:B------:R-:W-:Y:S01]  /*164f0*/  PLOP3.LUT P6, PT, P6, PT, PT, 0x8, 0x0 ;  /* 0x000000000000781c */ /* 0x000fe200037ce170 */
[----:B------:R-:W-:-:S12]  /*16500*/  IMAD.MOV.U32 R15, RZ, RZ, -0x1 ;  /* 0xffffffffff0f7424 */ /* 0x000fd800078e00ff */
[----:B0-----:R-:W-:Y:S05]  /*16510*/  WARPSYNC.COLLECTIVE R15, `(.L_x_410) ;  /* 0x000000000f087348 */ /* 0x001fea0003c00000 */
[----:B------:R-:W-:Y:S01]  /*16520*/  VOTE.ANY R14, PT, P6 ;  /* 0x00000000000e7806 */ /* 0x000fe200030e0100 */
[----:B0-----:R-:W-:Y:S06]  /*16530*/  ENDCOLLECTIVE ;  /* 0x000000000000791b */ /* 0x001fec0003800000 */
.L_x_410:
[----:B------:R-:W-:Y:S05]  /*16540*/  BSYNC B0 ;  /* 0x0000000000007941 */ /* 0x000fea0003800000 */
.L_x_409:
[----:B------:R-:W-:Y:S01]  /*16550*/  IMAD.MOV.U32 R2, RZ, RZ, R14 ;  /* 0x000000ffff027224 */ /* 0x000fe200078e000e */
[----:B------:R-:W-:Y:S01]  /*16560*/  MOV R13, R4 ;  /* 0x00000004000d7202 */ /* 0x000fe20000000f00 */
[----:B------:R-:W-:Y:S02]  /*16570*/  IMAD.MOV.U32 R11, RZ, RZ, 0x1f ;  /* 0x0000001fff0b7424 */ /* 0x000fe400078e00ff */
[----:B------:R-:W0:Y:S01]  /*16580*/  POPC R0, R2 ;  /* 0x0000000200007309 */ /* 0x000e220000000000 */
[----:B------:R-:W-:Y:S02]  /*16590*/  IMAD.MOV.U32 R15, RZ, RZ, -0x1 ;  /* 0xffffffffff0f7424 */ /* 0x000fe400078e00ff */
[----:B0-----:R-:W-:-:S07]  /*165a0*/  IMAD.MOV.U32 R12, RZ, RZ, R0 ;  /* 0x000000ffff0c7224 */ /* 0x001fce00078e0000 */
[----:B------:R-:W-:Y:S05]  /*165b0*/  WARPSYNC.COLLECTIVE R15, `(.L_x_411) ;  /* 0x000000000f087348 */ /* 0x000fea0003c00000 */
[----:B------:R0:W1:Y:S02]  /*165c0*/  SHFL.IDX P6, R14, R13, R12, R11 ;  /* 0x0000000c0d0e7389 */ /* 0x00006400000c000b */
[----:B01----:R-:W-:Y:S01]  /*165d0*/  ENDCOLLECTIVE ;  /* 0x000000000000791b */ /* 0x003fe20003800000 */
.L_x_411:
[----:B------:R-:W-:Y:S01]  /*165e0*/  IMAD.MOV.U32 R4, RZ, RZ, R14 ;  /* 0x000000ffff047224 */ /* 0x000fe200078e000e */
[----:B------:R-:W-:Y:S06]  /*165f0*/  BRA `(.L_x_412) ;  /* 0xffffffc000c87947 */ /* 0x000fec000383ffff */
.L_x_301:
[----:B------:R-:W-:Y:S01]  /*16600*/  BSSY B0, `(.L_x_413) ;  /* 0x0000007000007945 */ /* 0x000fe20003800000 */
[----:B------:R-:W-:Y:S01]  /*16610*/  IMAD.MOV.U32 R13, RZ, RZ, R6 ;  /* 0x000000ffff0d7224 */ /* 0x000fe200078e0006 */
[----:B------:R-:W-:Y:S01]  /*16620*/  MOV R15, 0xffffffff ;  /* 0xffffffff000f7802 */ /* 0x000fe20000000f00 */
[----:B------:R-:W-:-:S07]  /*16630*/  IMAD.MOV.U32 R11, RZ, RZ, 0x1f ;  /* 0x0000001fff0b7424 */ /* 0x000fce00078e00ff */
[----:B012---:R-:W-:Y:S05]  /*16640*/  WARPSYNC.COLLECTIVE R15, `(.L_x_414) ;  /* 0x000000000f087348 */ /* 0x007fea0003c00000 */
[----:B------:R3:W4:Y:S02]  /*16650*/  SHFL.IDX P6, R14, R13, R12, R11 ;  /* 0x0000000c0d0e7389 */ /* 0x00072400000c000b */
[----:B01234-:R-:W-:Y:S01]  /*16660*/  ENDCOLLECTIVE ;  /* 0x000000000000791b */ /* 0x01ffe20003800000 */
.L_x_414:
[----:B------:R-:W-:Y:S05]  /*16670*/  BSYNC B0 ;  /* 0x0000000000007941 */ /* 0x000fea0003800000 */
.L_x_413:
[----:B------:R-:W-:Y:S05]  /*16680*/  BRA `(.L_x_300) ;  /* 0xffffffc000c07947 */ /* 0x000fea000383ffff */
.L_x_305:
[----:B0-----:R0:W3:Y:S02]  /*16690*/  SYNCS.PHASECHK.TRANS64.TRYWAIT P0, [R4+URZ+0x38820], R0 ;  /* 0x03882000040075a7 */ /* 0x0010e4000800017f */
[----:B---3--:R-:W-:Y:S05]  /*166a0*/  @!P0 NANOSLEEP.SYNCS 0x989680 ;  /* 0x009896800000895d */ /* 0x008fea0003900000 */
[----:B------:R-:W3:Y:S02]  /*166b0*/  @!P0 SYNCS.PHASECHK.TRANS64 P0, [R4+URZ+0x38820], R0 ;  /* 0x03882000040085a7 */ /* 0x000ee4000800007f */
[----:B---3--:R-:W-:Y:S05]  /*166c0*/  @!P0 BRA `(.L_x_305) ;  /* 0xfffffffc00f08947 */ /* 0x008fea000383ffff */
[----:B------:R-:W-:Y:S05]  /*166d0*/  BRA `(.L_x_415) ;  /* 0xffffffc400ac7947 */ /* 0x000fea000383ffff */
.L_x_306:
[----:B------:R-:W3:Y:S01]  /*166e0*/  S2R R2, SR_TID.X ;  /* 0x0000000000027919 */ /* 0x000ee20000002100 */
[----:B------:R-:W-:Y:S01]  /*166f0*/  BSSY B0, `(.L_x_416) ;  /* 0x000000a000007945 */ /* 0x000fe20003800000 */
[----:B------:R-:W-:Y:S02]  /*16700*/  IMAD.MOV.U32 R12, RZ, RZ, RZ ;  /* 0x000000ffff0c7224 */ /* 0x000fe400078e00ff */
[----:B------:R-:W-:Y:S02]  /*16710*/  IMAD.MOV.U32 R11, RZ, RZ, 0x1f ;  /* 0x0000001fff0b7424 */ /* 0x000fe400078e00ff */
[----:B------:R-:W-:Y:S01]  /*16720*/  IMAD.MOV.U32 R15, RZ, RZ, -0x1 ;  /* 0xffffffffff0f7424 */ /* 0x000fe200078e00ff */
[----:B---3--:R-:W-:-:S04]  /*16730*/  SHF.R.U32.HI R2, RZ, 0x5, R2 ;  /* 0x00000005ff027819 */ /* 0x008fc80000011602 */
[----:B------:R-:W-:-:S05]  /*16740*/  LOP3.LUT R2, R2, 0x3, RZ, 0xc0, !PT ;  /* 0x0000000302027812 */ /* 0x000fca00078ec0ff */
[----:B------:R-:W-:-:S07]  /*16750*/  IMAD.MOV.U32 R13, RZ, RZ, R2 ;  /* 0x000000ffff0d7224 */ /* 0x000fce00078e0002 */
[----:B012---:R-:W-:Y:S05]  /*16760*/  WARPSYNC.COLLECTIVE R15, `(.L_x_417) ;  /* 0x000000000f087348 */ /* 0x007fea0003c00000 */
[----:B------:R3:W4:Y:S02]  /*16770*/  SHFL.IDX P6, R14, R13, R12, R11 ;  /* 0x0000000c0d0e7389 */ /* 0x00072400000c000b */
[----:B01234-:R-:W-:Y:S01]  /*16780*/  ENDCOLLECTIVE ;  /* 0x000000000000791b */ /* 0x01ffe20003800000 */
.L_x_417:
[----:B------:R-:W-:Y:S05]  /*16790*/  BSYNC B0 ;  /* 0x0000000000007941 */ /* 0x000fea0003800000 */
.L_x_416:
[----:B------:R-:W-:Y:S05]  /*167a0*/  BRA `(.L_x_418) ;  /* 0xffffffc400947947 */ /* 0x000fea000383ffff */
.L_x_309:
[----:B------:R-:W-:Y:S01]  /*167b0*/  BSSY B1, `(.L_x_419) ;  /* 0x0000006000017945 */ /* 0x000fe20003800000 */
[----:B------:R-:W-:-:S07]  /*167c0*/  IMAD.MOV.U32 R15, RZ, RZ, -0x1 ;  /* 0xffffffffff0f7424 */ /* 0x000fce00078e00ff */
[----:B012---:R-:W-:Y:S05]  /*167d0*/  WARPSYNC.COLLECTIVE R15, `(.L_x_420) ;  /* 0x000000000f0c7348 */ /* 0x007fea0003c00000 */
[----:B------:R-:W-:Y:S02]  /*167e0*/  ELECT P6, UR62, PT ;  /* 0x00000000003e782f */ /* 0x000fe400038c0000 */
[----:B------:R-:W-:Y:S01]  /*167f0*/  MOV R14, UR62 ;  /* 0x0000003e000e7c02 */ /* 0x000fe20008000f00 */
[----:B012---:R-:W-:Y:S10]  /*16800*/  ENDCOLLECTIVE ;  /* 0x000000000000791b */ /* 0x007ff40003800000 */
.L_x_420:
[----:B------:R-:W-:Y:S05]  /*16810*/  BSYNC B1 ;  /* 0x0000000000017941 */ /* 0x000fea0003800000 */
.L_x_419:
[----:B------:R-:W-:Y:S05]  /*16820*/  BRA `(.L_x_421) ;  /* 0xffffffc4008c7947 */ /* 0x000fea000383ffff */
.L_x_311:
[----:B0-----:R0:W3:Y:S02]  /*16830*/  SYNCS.PHASECHK.TRANS64.TRYWAIT P1, [R5+URZ+0x38840], R0 ;  /* 0x03884000050075a7 */ /* 0x0010e4000802017f */
[----:B---3--:R-:W-:Y:S05]  /*16840*/  @!P1 NANOSLEEP.SYNCS 0x989680 ;  /* 0x009896800000995d */ /* 0x008fea0003900000 */
[----:B------:R-:W3:Y:S02]  /*16850*/  @!P1 SYNCS.PHASECHK.TRANS64 P1, [R5+URZ+0x38840], R0 ;  /* 0x03884000050095a7 */ /* 0x000ee4000802007f */
[----:B---3--:R-:W-:Y:S05]  /*16860*/  @!P1 BRA `(.L_x_311) ;  /* 0xfffffffc00f09947 */ /* 0x008fea000383ffff */
[----:B------:R-:W-:Y:S05]  /*16870*/  BRA `(.L_x_422) ;  /* 0xffffffc400b47947 */ /* 0x000fea000383ffff */
.L_x_313:
[----:B---3--:R3:W4:Y:S02]  /*16880*/  SYNCS.PHASECHK.TRANS64.TRYWAIT P1, [R27+URZ+0x38840], R2 ;  /* 0x038840021b0075a7 */ /* 0x008724000802017f */
[----:B----4-:R-:W-:Y:S05]  /*16890*/  @!P1 NANOSLEEP.SYNCS 0x989680 ;  /* 0x009896800000995d */ /* 0x010fea0003900000 */
[----:B------:R-:W4:Y:S02]  /*168a0*/  @!P1 SYNCS.PHASECHK.TRANS64 P1, [R27+URZ+0x38840], R2 ;  /* 0x038840021b0095a7 */ /* 0x000f24000802007f */
[----:B----4-:R-:W-:Y:S05]  /*168b0*/  @!P1 BRA `(.L_x_313) ;  /* 0xfffffffc00f09947 */ /* 0x010fea000383ffff */
[----:B------:R-:W-:Y:S05]  /*168c0*/  BRA `(.L_x_423) ;  /* 0xffffffc400c07947 */ /* 0x000fea000383ffff */
.L_x_315:
[----:B----4-:R4:W0:Y:S02]  /*168d0*/  SYNCS.PHASECHK.TRANS64.TRYWAIT P1, [R5+URZ+0x38860], R0 ;  /* 0x03886000050075a7 */ /* 0x010824000802017f */
[----:B0-----:R-:W-:Y:S05]  /*168e0*/  @!P1 NANOSLEEP.SYNCS 0x989680 ;  /* 0x009896800000995d */ /* 0x001fea0003900000 */
[----:B------:R-:W0:Y:S02]  /*168f0*/  @!P1 SYNCS.PHASECHK.TRANS64 P1, [R5+URZ+0x38860], R0 ;  /* 0x03886000050095a7 */ /* 0x000e24000802007f */
[----:B0-----:R-:W-:Y:S05]  /*16900*/  @!P1 BRA `(.L_x_315) ;  /* 0xfffffffc00f09947 */ /* 0x001fea000383ffff */
[----:B------:R-:W-:Y:S05]  /*16910*/  BRA `(.L_x_424) ;  /* 0xffffffc400bc7947 */ /* 0x000fea000383ffff */
.L_x_425:
        /* <DEDUP_REMOVED lines=14> */
.L_x_3294:


//--------------------- .text._ZN7cutlass13device_kernelIN5flash11enable_sm90INS1_16FlashAttnFwdSm90INS1_25CollectiveMainloopFwdSm90ILi2EN4cute5tupleIJNS5_1CILi1EEES8_S8_EEENS6_IJNS7_ILi128EEENS7_ILi80EEENS7_ILi256EEEEEELi256ENS_10bfloat16_tEfNS_4arch4Sm90ELb0ELb0ELb0ELb1ELb1ELb1ELb0ELb1ELb1ELb1ELb0ELb0EEENS1_21CollectiveEpilogueFwdINS6_IJSA_SC_SB_EEES9_SE_SG_Li256ELb1ELb1ELb0ELb0EEENS1_36VarlenDynamicPersistentTileSchedulerILi128ELi80ELi256ELi128ELb0ELb1ELb1ELb0ELb1ELb1EEEEEEEEEvNT_6ParamsE --------------------------
	.section	.text._ZN7cutlass13device_kernelIN5flash11enable_sm90INS1_16FlashAttnFwdSm90INS1_25CollectiveMainloopFwdSm90ILi2EN4cute5tupleIJNS5_1CILi1EEES8_S8_EEENS6_IJNS7_ILi128EEENS7_ILi80EEENS7_ILi256EEEEEELi256ENS_10bfloat16_tEfNS_4arch4Sm90ELb0ELb0ELb0ELb1ELb1ELb1ELb0ELb1ELb1ELb1ELb0ELb0EEENS1_21CollectiveEpilogueFwdINS6_IJSA_SC_SB_EEES9_SE_SG_Li256ELb1ELb1ELb0ELb0EEENS1_36VarlenDynamicPersistentTileSchedulerILi128ELi80ELi256ELi128ELb0ELb1ELb1ELb0ELb1ELb1EEEEEEEEEvNT_6ParamsE,"ax",@progbits
	.align	128
.text._ZN7cutlass13device_kernelIN5flash11enable_sm90INS1_16FlashAttnFwdSm90INS1_25CollectiveMainloopFwdSm90ILi2EN4cute5tupleIJNS5_1CILi1EEES8_S8_EEENS6_IJNS7_ILi128EEENS7_ILi80EEENS7_ILi256EEEEEELi256ENS_10bfloat16_tEfNS_4arch4Sm90ELb0ELb0ELb0ELb1ELb1ELb1ELb0ELb1ELb1ELb1ELb0ELb0EEENS1_21CollectiveEpilogueFwdINS6_IJSA_SC_SB_EEES9_SE_SG_Li256ELb1ELb1ELb0ELb0EEENS1_36VarlenDynamicPersistentTileSchedulerILi128ELi80ELi256ELi128ELb0ELb1ELb1ELb0ELb1ELb1EEEEEEEEEvNT_6ParamsE:
        .type           _ZN7cutlass13device_kernelIN5flash11enable_sm90INS1_16FlashAttnFwdSm90INS1_25CollectiveMainloopFwdSm90ILi2EN4cute5tupleIJNS5_1CILi1EEES8_S8_EEENS6_IJNS7_ILi128EEENS7_ILi80EEENS7_ILi256EEEEEELi256ENS_10bfloat16_tEfNS_4arch4Sm90ELb0ELb0ELb0ELb1ELb1ELb1ELb0ELb1ELb1ELb1ELb0ELb0EEENS1_21CollectiveEpilogueFwdINS6_IJSA_SC_SB_EEES9_SE_SG_Li256ELb1ELb1ELb0ELb0EEENS1_36VarlenDynamicPersistentTileSchedulerILi128ELi80ELi256ELi128ELb0ELb1ELb1ELb0ELb1ELb1EEEEEEEEEvNT_6ParamsE,@function
        .size           _ZN7cutlass13device_kernelIN5flash11enable_sm90INS1_16FlashAttnFwdSm90INS1_25CollectiveMainloopFwdSm90ILi2EN4cute5tupleIJNS5_1CILi1EEES8_S8_EEENS6_IJNS7_ILi128EEENS7_ILi80EEENS7_ILi256EEEEEELi256ENS_10bfloat16_tEfNS_4arch4Sm90ELb0ELb0ELb0ELb1ELb1ELb1ELb0ELb1ELb1ELb1ELb0ELb0EEENS1_21CollectiveEpilogueFwdINS6_IJSA_SC_SB_EEES9_SE_SG_Li256ELb1ELb1ELb0ELb0EEENS1_36VarlenDynamicPersistentTileSchedulerILi128ELi80ELi256ELi128ELb0ELb1ELb1ELb0ELb1ELb1EEEEEEEEEvNT_6ParamsE,(.L_x_3295 - _ZN7cutlass13device_kernelIN5flash11enable_sm90INS1_16FlashAttnFwdSm90INS1_25CollectiveMainloopFwdSm90ILi2EN4cute5tupleIJNS5_1CILi1EEES8_S8_EEENS6_IJNS7_ILi128EEENS7_ILi80EEENS7_ILi256EEEEEELi256ENS_10bfloat16_tEfNS_4arch4Sm90ELb0ELb0ELb0ELb1ELb1ELb1ELb0ELb1ELb1ELb1ELb0ELb0EEENS1_21CollectiveEpilogueFwdINS6_IJSA_SC_SB_EEES9_SE_SG_Li256ELb1ELb1ELb0ELb0EEENS1_36VarlenDynamicPersistentTileSchedulerILi128ELi80ELi256ELi128ELb0ELb1ELb1ELb0ELb1ELb1EEEEEEEEEvNT_6ParamsE)
        .other          _ZN7cutlass13device_kernelIN5flash11enable_sm90INS1_16FlashAttnFwdSm90INS1_25CollectiveMainloopFwdSm90ILi2EN4cute5tupleIJNS5_1CILi1EEES8_S8_EEENS6_IJNS7_ILi128EEENS7_ILi80EEENS7_ILi256EEEEEELi256ENS_10bfloat16_tEfNS_4arch4Sm90ELb0ELb0ELb0ELb1ELb1ELb1ELb0ELb1ELb1ELb1ELb0ELb0EEENS1_21CollectiveEpilogueFwdINS6_IJSA_SC_SB_EEES9_SE_SG_Li256ELb1ELb1ELb0ELb0EEENS1_36VarlenDynamicPersistentTileSchedulerILi128ELi80ELi256ELi128ELb0ELb1ELb1ELb0ELb1ELb1EEEEEEEEEvNT_6ParamsE,@"STO_CUDA_ENTRY STV_DEFAULT"
_ZN7cutlass13device_kernelIN5flash11enable_sm90INS1_16FlashAttnFwdSm90INS1_25CollectiveMainloopFwdSm90ILi2EN4cute5tupleIJNS5_1CILi1EEES8_S8_EEENS6_IJNS7_ILi128EEENS7_ILi80EEENS7_ILi256EEEEEELi256ENS_10bfloat16_tEfNS_4arch4Sm90ELb0ELb0ELb0ELb1ELb1ELb1ELb0ELb1ELb1ELb1ELb0ELb0EEENS1_21CollectiveEpilogueFwdINS6_IJSA_SC_SB_EEES9_SE_SG_Li256ELb1ELb1ELb0ELb0EEENS1_36VarlenDynamicPersistentTileSchedulerILi128ELi80ELi256ELi128ELb0ELb1ELb1ELb0ELb1ELb1EEEEEEEEEvNT_6ParamsE:
[----:B------:R-:W0:Y:S02]  /*0000*/  LDC R1, c[0x0][0x28] ;  /* 0x00000a00ff017b82 */ /* 0x000e240000000800 */
[----:B0-----:R-:W-:Y:S01]  /*0010*/  VIADD R1, R1, 0xffffff80 ;  /* 0xffffff8001017836 */ /* 0x001fe20000000000 */
[----:B------:R-:W0:Y:S01]  /*0020*/  S2R R0, SR_TID.X ;  /* 0x0000000000007919 */ /* 0x000e220000002100 */
[----:B------:R-:W-:Y:S01]  /*0030*/  ELECT P0, URZ, PT ;  /* 0x00000000003f782f */ /* 0x000fe20003800000 */
[----:B------:R-:W-:Y:S01]  /*0040*/  BSSY B0, `(.L_x_426) ;  /* 0x000000e000007945 */ /* 0x000fe20003800000 */
[----:B0-----:R-:W-:-:S05]  /*0050*/  SHF.R.U32.HI R2, RZ, 0x5, R0 ;  /* 0x00000005ff027819 */ /* 0x001fca0000011600 */
[----:B------:R-:W0:Y:S02]  /*0060*/  SHFL.IDX PT, R3, R2, RZ, 0x1f ;  /* 0x00001fff02037589 */ /* 0x000e2400000e0000 */
[----:B0-----:R-:W-:Y:S02]  /*0070*/  ISETP.EQ.AND P0, PT, R3, RZ, P0 ;  /* 0x000000ff0300720c */ /* 0x001fe40000702270 */
[----:B------:R-:W-:-:S11]  /*0080*/  SHF.R.U32.HI R3, RZ, 0x7, R0 ;  /* 0x00000007ff037819 */ /* 0x000fd60000011600 */
[----:B------:R-:W-:Y:S05]  /*0090*/  @!P0 BRA `(.L_x_427) ;  /* 0x0000000000208947 */ /* 0x000fea0003800000 */
[----:B------:R-:W-:Y:S02]  /*00a0*/  ULDC.64 UR4, c[0x0][0x198] ;  /* 0x0000660000047ab9 */ /* 0x000fe40000000a00 */
[----:B------:R-:W-:Y:S02]  /*00b0*/  UIADD3 UR6, UP0, UR4, 0x570, URZ ;  /* 0x0000057004067890 */ /* 0x000fe4000ff1e03f */
[----:B------:R-:W-:Y:S02]  /*00c0*/  UIADD3 UR4, UP1, UR4, 0x670, URZ ;  /* 0x0000067004047890 */ /* 0x000fe4000ff3e03f */
[----:B------:R-:W-:Y:S02]  /*00d0*/  UIADD3.X UR7, URZ, UR5, URZ, UP0, !UPT ;  /* 0x000000053f077290 */ /* 0x000fe400087fe43f */
[----:B------:R-:W-:-:S07]  /*00e0*/  UIADD3.X UR5, URZ, UR5, URZ, UP1, !UPT ;  /* 0x000000053f057290 */ /* 0x000fce0008ffe43f */
[----:B------:R0:W-:Y:S02]  /*00f0*/  UTMACCTL.PF [UR6] ;  /* 0x00000000060079b9 */ /* 0x0001e40008040000 */
[----:B------:R0:W-:Y:S02]  /*0100*/  UTMACCTL.PF [UR4] ;  /* 0x00000000040079b9 */ /* 0x0001e40008040000 */
[----:B0-----:R-:W-:Y:S01]  /*0110*/  NOP ;  /* 0x0000000000007918 */ /* 0x001fe20000000000 */
.L_x_427:
[----:B------:R-:W-:Y:S05]  /*0120*/  BSYNC B0 ;  /* 0x0000000000007941 */ /* 0x000fea0003800000 */
.L_x_426:
[----:B------:R-:W-:Y:S01]  /*0130*/  VOTEU.ANY UP0, P0 ;  /* 0x00000000003f7886 */ /* 0x000fe20000000100 */
[----:B------:R-:W0:Y:S01]  /*0140*/  SHFL.IDX PT, R3, R3, RZ, 0x1f ;  /* 0x00001fff03037589 */ /* 0x000e2200000e0000 */
[----:B------:R-:W-:Y:S01]  /*0150*/  UMOV UR4, 0x80 ;  /* 0x0000008000047882 */ /* 0x000fe20000000000 */
[----:B------:R-:W-:Y:S01]  /*0160*/  UMOV UR7, 0x100 ;  /* 0x0000010000077882 */ /* 0x000fe20000000000 */
[----:B------:R-:W-:Y:S01]  /*0170*/  VOTEU.ANY UP1, P0 ;  /* 0x00000000003f7886 */ /* 0x000fe20000020100 */
[----:B------:R-:W1:Y:S01]  /*0180*/  @UP0 S2UR UR8, SR_CgaCtaId ;  /* 0x00000000000809c3 */ /* 0x000e620000008800 */
[----:B------:R-:W2:Y:S01]  /*0190*/  SHFL.IDX PT, R4, R2, RZ, 0x1f ;  /* 0x00001fff02047589 */ /* 0x000ea200000e0000 */
[----:B------:R-:W-:Y:S01]  /*01a0*/  @UP0 UMOV UR6, 0x400 ;  /* 0x0000040000060882 */ /* 0x000fe20000000000 */
[----:B------:R-:W-:-:S04]  /*01b0*/  @UP0 UIADD3 UR4, -UR4, 0x100000, URZ ;  /* 0x0010000004040890 */ /* 0x000fc8000fffe13f */
[----:B------:R-:W-:Y:S02]  /*01c0*/  @UP0 USHF.L.U32 UR5, UR4, 0xb, URZ ;  /* 0x0000000b04050899 */ /* 0x000fe4000800063f */
[----:B------:R-:W-:Y:S01]  /*01d0*/  @UP0 USHF.L.U32 UR4, UR4, 0x1, URZ ;  /* 0x0000000104040899 */ /* 0x000fe2000800063f */
[----:B------:R-:W-:Y:S01]  /*01e0*/  VOTEU.ANY UP2, P0 ;  /* 0x00000000003f7886 */ /* 0x000fe20000040100 */
[----:B0-----:R-:W-:Y:S01]  /*01f0*/  R2UR UR9, R3 ;  /* 0x00000000030972ca */ /* 0x001fe200000e0000 */
[----:B-1----:R-:W-:Y:S01]  /*0200*/  @UP0 ULEA UR8, UR8, UR6, 0x18 ;  /* 0x0000000608080291 */ /* 0x002fe2000f8ec03f */
[----:B--2---:R-:W-:Y:S01]  /*0210*/  ISETP.NE.AND P1, PT, R4, RZ, PT ;  /* 0x000000ff0400720c */ /* 0x004fe20003f25270 */
[----:B------:R-:W-:-:S04]  /*0220*/  @UP0 UIADD3 UR6, -UR7, 0x100000, URZ ;  /* 0x0010000007060890 */ /* 0x000fc8000fffe13f */
[----:B------:R-:W-:Y:S02]  /*0230*/  @UP0 USHF.L.U32 UR7, UR6, 0xb, URZ ;  /* 0x0000000b06070899 */ /* 0x000fe4000800063f */
[----:B------:R-:W-:-:S04]  /*0240*/  @UP0 USHF.L.U32 UR6, UR6, 0x1, URZ ;  /* 0x0000000106060899 */ /* 0x000fc8000800063f */
[----:B------:R-:W-:Y:S01]  /*0250*/  UISETP.NE.AND UP0, UPT, UR9, URZ, UPT ;  /* 0x0000003f0900728c */ /* 0x000fe2000bf05270 */
[----:B------:R-:W0:Y:S02]  /*0260*/  FENCE.VIEW.ASYNC.S ;  /* 0x00000000000073c6 */ /* 0x000e240000000000 */
[----:B0-----:R0:W1:Y:S05]  /*0270*/  @UP1 SYNCS.EXCH.64 URZ, [UR8+0x38800], UR4 ;  /* 0x03880004083f15b2 */ /* 0x00106a0008000100 */
[----:B------:R0:W2:Y:S01]  /*0280*/  @UP2 SYNCS.EXCH.64 URZ, [UR8+0x38820], UR6 ;  /* 0x03882006083f25b2 */ /* 0x0000a20008000100 */
        /* <DEDUP_REMOVED lines=14> */
[----:B0-----:R3:W4:Y:S08]  /*0370*/  SYNCS.EXCH.64 URZ, [UR8+0x38830], UR4 ;  /* 0x03883004083f75b2 */ /* 0x0017300008000100 */
[----:B------:R3:W0:Y:S01]  /*0380*/  SYNCS.EXCH.64 URZ, [UR8+0x38840], UR6 ;  /* 0x03884006083f75b2 */ /* 0x0006220008000100 */
[----:B------:R3:W0:Y:S01]  /*0390*/  SYNCS.EXCH.64 URZ, [UR8+0x38838], UR4 ;  /* 0x03883804083f75b2 */ /* 0x0006220008000100 */
[----:B------:R3:W0:Y:S02]  /*03a0*/  SYNCS.EXCH.64 URZ, [UR8+0x38848], UR6 ;  /* 0x03884806083f75b2 */ /* 0x0006240008000100 */
[----:B---3--:R-:W-:Y:S01]  /*03b0*/  NOP ;  /* 0x0000000000007918 */ /* 0x008fe20000000000 */
.L_x_428:
[----:B------:R-:W3:Y:S01]  /*03c0*/  SHFL.IDX PT, R3, R2, RZ, 0x1f ;  /* 0x00001fff02037589 */ /* 0x000ee200000e0000 */
[----:B------:R-:W-:Y:S01]  /*03d0*/  NOP ;  /* 0x0000000000007918 */ /* 0x000fe20000000000 */
[----:B---3--:R-:W-:-:S13]  /*03e0*/  ISETP.NE.AND P0, PT, R3, RZ, PT ;  /* 0x000000ff0300720c */ /* 0x008fda0003f05270 */
        /* <DEDUP_REMOVED lines=17> */
[----:B------:R3:W0:Y:S02]  /*0500*/  SYNCS.EXCH.64 URZ, [UR8+0x38868], UR6 ;  /* 0x03886806083f75b2 */ /* 0x0006240008000100 */
[----:B---3--:R-:W-:Y:S01]  /*0510*/  NOP ;  /* 0x0000000000007918 */ /* 0x008fe20000000000 */
.L_x_429:
[----:B------:R-:W3:Y:S01]  /*0520*/  SHFL.IDX PT, R3, R2, RZ, 0x1f ;  /* 0x00001fff02037589 */ /* 0x000ee200000e0000 */
[----:B------:R-:W-:Y:S01]  /*0530*/  NOP ;  /* 0x0000000000007918 */ /* 0x000fe20000000000 */
[----:B---3--:R-:W-:-:S13]  /*0540*/  ISETP.NE.AND P0, PT, R3, RZ, PT ;  /* 0x000000ff0300720c */ /* 0x008fda0003f05270 */
        /* <DEDUP_REMOVED lines=13> */
[----:B------:R3:W0:Y:S02]  /*0620*/  SYNCS.EXCH.64 URZ, [UR6+0x38888], UR4 ;  /* 0x03888804063f75b2 */ /* 0x0006240008000100 */
[----:B---3--:R-:W-:Y:S01]  /*0630*/  NOP ;  /* 0x0000000000007918 */ /* 0x008fe20000000000 */
.L_x_430:
        /* <DEDUP_REMOVED lines=22> */
.L_x_431:
        /* <DEDUP_REMOVED lines=22> */
.L_x_432:
[----:B------:R-:W-:Y:S01]  /*0900*/  PLOP3.LUT P0, PT, PT, PT, UP0, 0x80, 0x0 ;  /* 0x000000000000781c */ /* 0x000fe20003f0f008 */
[----:B------:R-:W-:Y:S01]  /*0910*/  UMOV UR60, 0x1 ;  /* 0x00000001003c7882 */ /* 0x000fe20000000000 */
[----:B------:R-:W-:Y:S01]  /*0920*/  NOP ;  /* 0x0000000000007918 */ /* 0x000fe20000000000 */
[----:B------:R-:W-:Y:S01]  /*0930*/  USEL UR60, UR60, 0x2, !UP0 ;  /* 0x000000023c3c7887 */ /* 0x000fe2000c000000 */
[----:B------:R-:W-:Y:S01]  /*0940*/  BSSY B9, `(.L_x_433) ;  /* 0x00026e1000097945 */ /* 0x000fe20003800000 */
[----:B012-4-:R-:W-:Y:S08]  /*0950*/  BAR.SYNC.DEFER_BLOCKING 0x0 ;  /* 0x0000000000007b1d */ /* 0x017ff00000010000 */
[----:B------:R-:W-:Y:S05]  /*0960*/  @!P0 BRA `(.L_x_434) ;  /* 0x000001fc00288947 */ /* 0x000fea0003800000 */
.L_x_435:
[----:B------:R-:W-:-:S08]  /*0970*/  NOP ;  /* 0x0000000000007918 */ /* 0x000fd00000000000 */
[----:B------:R-:W0:Y:S02]  /*0980*/  USETMAXREG.TRY_ALLOC.CTAPOOL UP0, 0xe8 ;  /* 0x000000e8000079c8 */ /* 0x000e240008000600 */
[----:B0-----:R-:W-:-:S13]  /*0990*/  PLOP3.LUT P0, PT, PT, PT, UP0, 0x80, 0x0 ;  /* 0x000000000000781c */ /* 0x001fda0003f0f008 */
[----:B------:R-:W-:Y:S05]  /*09a0*/  @!P0 BRA `(.L_x_435) ;  /* 0xfffffffc00f08947 */ /* 0x000fea000383ffff */
[----:B------:R-:W0:Y:S08]  /*09b0*/  S2UR UR4, SR_CgaCtaId ;  /* 0x00000000000479c3 */ /* 0x000e300000008800 */
[----:B------:R-:W-:Y:S06]  /*09c0*/  BAR.ARV 0x8, 0x180 ;  /* 0x0206000000007b1d */ /* 0x000fec0000002000 */
[----:B------:R-:W-:-:S02]  /*09d0*/  MOV R22, 0x400 ;  /* 0x0000040000167802 */ /* 0x000fc40000000f00 */
[----:B------:R-:W-:Y:S01]  /*09e0*/  BAR.SYNC.DEFER_BLOCKING 0x5, 0x180 ;  /* 0x0146000000007b1d */ /* 0x000fe20000010000 */
[----:B0-----:R-:W-:-:S05]  /*09f0*/  IMAD.U32 R2, RZ, RZ, UR4 ;  /* 0x00000004ff027e24 */ /* 0x001fca000f8e00ff */
[----:B------:R-:W-:Y:S01]  /*0a00*/  ULDC UR4, c[0x0][0xc3c] ;  /* 0x00030f0000047ab9 */ /* 0x000fe20000000800 */
[----:B------:R-:W-:Y:S01]  /*0a10*/  LEA R22, R2, R22, 0x18 ;  /* 0x0000001602167211 */ /* 0x000fe200078ec0ff */
[----:B------:R-:W-:Y:S04]  /*0a20*/  STL [R1+0x60], R2 ;  /* 0x0000600201007387 */ /* 0x000fe80000100800 */
[----:B------:R-:W0:Y:S01]  /*0a30*/  LDS.128 R28, [R22+0x388d0] ;  /* 0x0388d000161c7984 */ /* 0x000e220000000c00 */
[----:B------:R-:W-:Y:S06]  /*0a40*/  BAR.ARV 0x4, 0x180 ;  /* 0x0106000000007b1d */ /* 0x000fec0000002000 */
[----:B0-----:R-:W-:-:S13]  /*0a50*/  ISETP.GE.AND P0, PT, R31, UR4, PT ;  /* 0x000000041f007c0c */ /* 0x001fda000bf06270 */
[----:B------:R-:W-:Y:S05]  /*0a60*/  @P0 BRA `(.L_x_436) ;  /* 0x0000026c00380947 */ /* 0x000fea0003800000 */
[----:B------:R-:W-:Y:S01]  /*0a70*/  VIADD R0, R0, 0xffffff80 ;  /* 0xffffff8000007836 */ /* 0x000fe20000000000 */
[----:B------:R-:W-:Y:S01]  /*0a80*/  R2UR UR4, R22 ;  /* 0x00000000160472ca */ /* 0x000fe200000e0000 */
[----:B------:R-:W-:Y:S01]  /*0a90*/  ULOP3.LUT UR5, UR60, 0x1, URZ, 0xfc, !UPT ;  /* 0x000000013c057892 */ /* 0x000fe2000f8efc3f */
[----:B------:R-:W-:Y:S02]  /*0aa0*/  IMAD.MOV.U32 R212, RZ, RZ, RZ ;  /* 0x000000ffffd47224 */ /* 0x000fe400078e00ff */
[----:B------:R-:W-:Y:S01]  /*0ab0*/  SHF.R.S32.HI R3, RZ, 0x1f, R0 ;  /* 0x0000001fff037819 */ /* 0x000fe20000011400 */
[----:B------:R-:W-:Y:S02]  /*0ac0*/  IMAD.MOV.U32 R224, RZ, RZ, RZ ;  /* 0x000000ffffe07224 */ /* 0x000fe400078e00ff */
[----:B------:R-:W-:Y:S01]  /*0ad0*/  IMAD.MOV.U32 R226, RZ, RZ, RZ ;  /* 0x000000ffffe27224 */ /* 0x000fe200078e00ff */
[CC--:B------:R-:W-:Y:S02]  /*0ae0*/  LEA.HI R2, R3.reuse, R0.reuse, RZ, 0x4 ;  /* 0x0000000003027211 */ /* 0x0c0fe400078f20ff */
[----:B------:R-:W-:-:S02]  /*0af0*/  LEA.HI R4, R3, R0, RZ, 0x5 ;  /* 0x0000000003047211 */ /* 0x000fc400078f28ff */
[----:B------:R-:W-:Y:S01]  /*0b00*/  SHF.R.S32.HI R7, RZ, 0x4, R2 ;  /* 0x00000004ff077819 */ /* 0x000fe20000011402 */
[----:B------:R-:W-:Y:S01]  /*0b10*/  UIADD3 UR4, UR4, 0x14400, URZ ;  /* 0x0001440004047890 */ /* 0x000fe2000fffe03f */
[----:B------:R-:W-:Y:S01]  /*0b20*/  LOP3.LUT R5, R2, 0x3fffff0, RZ, 0xc0, !PT ;  /* 0x03fffff002057812 */ /* 0x000fe200078ec0ff */
[----:B------:R-:W-:Y:S01]  /*0b30*/  IMAD.SHL.U32 R4, R4, 0x20, RZ ;  /* 0x0000002004047824 */ /* 0x000fe200078e00ff */
[----:B------:R-:W-:Y:S02]  /*0b40*/  LEA.HI R2, R2, R7, RZ, 0x1 ;  /* 0x0000000702027211 */ /* 0x000fe400078f08ff */
[----:B------:R-:W-:Y:S01]  /*0b50*/  LEA.HI R219, R3, R0, RZ, 0x3 ;  /* 0x0000000003db7211 */ /* 0x000fe200078f18ff */
[----:B------:R-:W-:Y:S01]  /*0b60*/  IMAD.IADD R5, R0, 0x1, -R5 ;  /* 0x0000000100057824 */ /* 0x000fe200078e0a05 */
[----:B------:R-:W-:Y:S02]  /*0b70*/  LOP3.LUT R4, R4, 0xfffffc00, RZ, 0xc0, !PT ;  /* 0xfffffc0004047812 */ /* 0x000fe400078ec0ff */
[----:B------:R-:W-:-:S02]  /*0b80*/  LOP3.LUT R2, R2, 0x1ffffffe, RZ, 0xc0, !PT ;  /* 0x1ffffffe02027812 */ /* 0x000fc400078ec0ff */
[----:B------:R-:W-:Y:S01]  /*0b90*/  LOP3.LUT R9, R219, 0xfffffff8, RZ, 0xc0, !PT ;  /* 0xfffffff8db097812 */ /* 0x000fe200078ec0ff */
[----:B------:R-:W-:Y:S01]  /*0ba0*/  IMAD R5, R5, 0x40, R4 ;  /* 0x0000004005057824 */ /* 0x000fe200078e0204 */
[----:B------:R-:W-:Y:S01]  /*0bb0*/  LEA.HI R3, R3, R0, RZ, 0x6 ;  /* 0x0000000003037211 */ /* 0x000fe200078f30ff */
[----:B------:R-:W-:Y:S01]  /*0bc0*/  IMAD.IADD R2, R7, 0x1, -R2 ;  /* 0x0000000107027824 */ /* 0x000fe200078e0a02 */
[----:B------:R-:W-:Y:S01]  /*0bd0*/  SHF.R.S32.HI R219, RZ, 0x3, R219 ;  /* 0x00000003ffdb7819 */ /* 0x000fe200000114db */
[----:B------:R-:W-:Y:S02]  /*0be0*/  IMAD.IADD R8, R0, 0x1, -R9 ;  /* 0x0000000100087824 */ /* 0x000fe400078e0a09 */
[----:B------:R-:W-:Y:S01]  /*0bf0*/  IMAD R0, R2, 0x8, R5 ;  /* 0x0000000802007824 */ /* 0x000fe200078e0205 */
[----:B------:R-:W-:Y:S01]  /*0c00*/  SHF.L.U32 R225, R219, 0x6, RZ ;  /* 0x00000006dbe17819 */ /* 0x000fe200000006ff */
[----:B------:R-:W-:Y:S02]  /*0c10*/  IMAD.SHL.U32 R214, R8, 0x4, RZ ;  /* 0x0000000408d67824 */ /* 0x000fe400078e00ff */
[----:B------:R-:W-:Y:S01]  /*0c20*/  IMAD.SHL.U32 R3, R3, 0x8, RZ ;  /* 0x0000000803037824 */ /* 0x000fe200078e00ff */
[----:B------:R0:W-:Y:S01]  /*0c30*/  STL [R1+0x7c], R0 ;  /* 0x00007c0001007387 */ /* 0x0001e20000100800 */
[----:B------:R-:W-:Y:S01]  /*0c40*/  VIADD R6, R219, 0x40 ;  /* 0x00000040db067836 */ /* 0x000fe20000000000 */
[----:B------:R-:W-:Y:S01]  /*0c50*/  LOP3.LUT R225, R225, 0x1c0, RZ, 0xc0, !PT ;  /* 0x000001c0e1e17812 */ /* 0x000fe200078ec0ff */
[C---:B------:R-:W-:Y:S01]  /*0c60*/  VIADD R220, R214.reuse, 0x40 ;  /* 0x00000040d6dc7836 */ /* 0x040fe20000000000 */
[----:B------:R-:W-:Y:S01]  /*0c70*/  STL [R1+0x68], R8 ;  /* 0x0000680801007387 */ /* 0x000fe20000100800 */
[----:B------:R-:W-:Y:S01]  /*0c80*/  IMAD.U32 R2, RZ, RZ, UR4 ;  /* 0x00000004ff027e24 */ /* 0x000fe2000f8e00ff */
[----:B------:R-:W-:Y:S01]  /*0c90*/  LOP3.LUT R229, R3, 0xfffffe00, RZ, 0xc0, !PT ;  /* 0xfffffe0003e57812 */ /* 0x000fe200078ec0ff */
[----:B------:R-:W-:Y:S01]  /*0ca0*/  IMAD.IADD R213, R214, 0x1, R220 ;  /* 0x00000001d6d57824 */ /* 0x000fe200078e02dc */
[----:B------:R-:W-:Y:S01]  /*0cb0*/  STL [R1+0x74], RZ ;  /* 0x000074ff01007387 */ /* 0x000fe20000100800 */
[----:B------:R-:W-:Y:S01]  /*0cc0*/  SHF.R.S32.HI R3, RZ, 0x1f, R6 ;  /* 0x0000001fff037819 */ /* 0x000fe20000011406 */
[----:B0-----:R-:W-:-:S02]  /*0cd0*/  IMAD.U32 R0, RZ, RZ, UR5 ;  /* 0x00000005ff007e24 */ /* 0x001fc4000f8e00ff */
[----:B------:R-:W-:Y:S01]  /*0ce0*/  VIADD R0, R219, 0x20 ;  /* 0x00000020db007836 */ /* 0x000fe20000000000 */
[----:B------:R-:W-:Y:S01]  /*0cf0*/  STL [R1+0x50], RZ ;  /* 0x000050ff01007387 */ /* 0x000fe20000100800 */
[----:B------:R-:W-:Y:S01]  /*0d00*/  LEA.HI R3, R3, R6, RZ, 0x3 ;  /* 0x0000000603037211 */ /* 0x000fe200078f18ff */
[----:B------:R-:W-:Y:S02]  /*0d10*/  IMAD.SHL.U32 R16, R8, 0x8, RZ ;  /* 0x0000000808107824 */ /* 0x000fe400078e00ff */
[----:B------:R-:W-:Y:S01]  /*0d20*/  SHF.R.S32.HI R5, RZ, 0x1f, R0 ;  /* 0x0000001fff057819 */ /* 0x000fe20000011400 */
[----:B------:R0:W-:Y:S01]  /*0d30*/  STL [R1+0x70], R2 ;  /* 0x0000700201007387 */ /* 0x0001e20000100800 */
[----:B------:R-:W-:Y:S01]  /*0d40*/  IMAD.SHL.U32 R3, R3, 0x40, RZ ;  /* 0x0000004003037824 */ /* 0x000fe200078e00ff */
[----:B------:R-:W-:Y:S01]  /*0d50*/  SHF.R.S32.HI R17, RZ, 0x1f, R16 ;  /* 0x0000001fff117819 */ /* 0x000fe20000011410 */
[----:B------:R-:W-:Y:S01]  /*0d60*/  VIADD R18, R16, 0x80 ;  /* 0x0000008010127836 */ /* 0x000fe20000000000 */
[----:B------:R-:W-:Y:S01]  /*0d70*/  LEA.HI R5, R5, R0, RZ, 0x3 ;  /* 0x0000000005057211 */ /* 0x000fe200078f18ff */
[----:B------:R-:W-:-:S02]  /*0d80*/  IMAD.SHL.U32 R0, R0, 0x40, RZ ;  /* 0x0000004000007824 */ /* 0x000fc400078e00ff */
[----:B------:R-:W-:Y:S01]  /*0d90*/  VIADD R19, R16, 0xc0 ;  /* 0x000000c010137836 */ /* 0x000fe20000000000 */
[----:B------:R-:W-:Y:S01]  /*0da0*/  SHF.R.S32.HI R218, RZ, 0x1f, R18 ;  /* 0x0000001fffda7819 */ /* 0x000fe20000011412 */
[----:B------:R-:W-:Y:S01]  /*0db0*/  IMAD.SHL.U32 R5, R5, 0x40, RZ ;  /* 0x0000004005057824 */ /* 0x000fe200078e00ff */
[----:B------:R-:W-:Y:S01]  /*0dc0*/  LOP3.LUT R4, R0, 0x1c0, RZ, 0xc0, !PT ;  /* 0x000001c000047812 */ /* 0x000fe200078ec0ff */
[----:B0-----:R-:W-:Y:S01]  /*0dd0*/  IMAD.SHL.U32 R2, R6, 0x40, RZ ;  /* 0x0000004006027824 */ /* 0x001fe200078e00ff */
[----:B------:R-:W-:Y:S01]  /*0de0*/  SHF.R.U32.HI R0, RZ, 0x3, R225 ;  /* 0x00000003ff007819 */ /* 0x000fe200000116e1 */
[C---:B------:R-:W-:Y:S01]  /*0df0*/  VIADD R221, R214.reuse, 0x20 ;  /* 0x00000020d6dd7836 */ /* 0x040fe20000000000 */
[----:B------:R-:W-:Y:S01]  /*0e00*/  SHF.R.S32.HI R0, RZ, 0x1f, R213 ;  /* 0x0000001fff007819 */ /* 0x000fe200000114d5 */
[----:B------:R-:W-:Y:S01]  /*0e10*/  VIADD R222, R214, 0x60 ;  /* 0x00000060d6de7836 */ /* 0x000fe20000000000 */
[----:B------:R-:W-:Y:S02]  /*0e20*/  LOP3.LUT R2, R2, 0x1c0, RZ, 0xc0, !PT ;  /* 0x000001c002027812 */ /* 0x000fe400078ec0ff */
[----:B------:R-:W-:-:S02]  /*0e30*/  LEA.HI R0, R0, R213, RZ, 0x3 ;  /* 0x000000d500007211 */ /* 0x000fc400078f18ff */
[----:B------:R-:W-:Y:S02]  /*0e40*/  SHF.R.U32.HI R6, RZ, 0x3, R4 ;  /* 0x00000003ff067819 */ /* 0x000fe40000011604 */
[----:B------:R-:W-:Y:S02]  /*0e50*/  SHF.R.U32.HI R4, RZ, 0x3, R2 ;  /* 0x00000003ff047819 */ /* 0x000fe40000011602 */
[----:B------:R-:W-:Y:S02]  /*0e60*/  LOP3.LUT R23, R0, 0xfffffff8, RZ, 0xc0, !PT ;  /* 0xfffffff800177812 */ /* 0x000fe400078ec0ff */
[----:B------:R-:W-:Y:S02]  /*0e70*/  LOP3.LUT R2, R5, 0xfffffe00, RZ, 0xc0, !PT ;  /* 0xfffffe0005027812 */ /* 0x000fe400078ec0ff */
[----:B------:R-:W-:Y:S02]  /*0e80*/  LOP3.LUT R0, R3, 0xfffffe00, RZ, 0xc0, !PT ;  /* 0xfffffe0003007812 */ /* 0x000fe400078ec0ff */
[----:B------:R-:W-:Y:S01]  /*0e90*/  SHF.R.S32.HI R217, RZ, 0x1f, R19 ;  /* 0x0000001fffd97819 */ /* 0x000fe20000011413 */
[----:B------:R0:W-:Y:S01]  /*0ea0*/  STL [R1+0x58], R2 ;  /* 0x0000580201007387 */ /* 0x0001e20000100800 */
[----:B------:R-:W-:-:S03]  /*0eb0*/  SHF.R.S32.HI R216, RZ, 0x1f, R23 ;  /* 0x0000001fffd87819 */ /* 0x000fc60000011417 */
[----:B------:R0:W-:Y:S04]  /*0ec0*/  STL [R1+0x54], R0 ;  /* 0x0000540001007387 */ /* 0x0001e80000100800 */
.L_x_674:
[----:B01-34-:R-:W0:Y:S01]  /*0ed0*/  LDC.64 R2, c[0x0][0xc88] ;  /* 0x00032200ff027b82 */ /* 0x01be220000000a00 */
[----:B------:R-:W-:Y:S01]  /*0ee0*/  ULDC.64 UR10, c[0x0][0x208] ;  /* 0x00008200000a7ab9 */ /* 0x000fe20000000a00 */
[----:B------:R-:W-:Y:S01]  /*0ef0*/  ULDC.64 UR4, c[0x0][0xa28] ;  /* 0x00028a0000047ab9 */ /* 0x000fe20000000a00 */
[----:B------:R-:W-:Y:S01]  /*0f00*/  ULDC.64 UR8, c[0x0][0xa18] ;  /* 0x0002860000087ab9 */ /* 0x000fe20000000a00 */
[----:B------:R-:W-:Y:S01]  /*0f10*/  ULDC.64 UR6, c[0x0][0xa08] ;  /* 0x0002820000067ab9 */ /* 0x000fe20000000a00 */
[----:B0-----:R-:W-:-:S05]  /*0f20*/  IMAD.WIDE R2, R31, 0x4, R2 ;  /* 0x000000041f027825 */ /* 0x001fca00078e0202 */
[----:B------:R-:W2:Y:S01]  /*0f30*/  LDG.E R8, desc[UR10][R2.64] ;  /* 0x0000000a02087981 */ /* 0x000ea2000c1e1900 */
[----:B------:R-:W-:Y:S01]  /*0f40*/  ISETP.NE.U32.AND P2, PT, RZ, UR4, PT ;  /* 0x00000004ff007c0c */ /* 0x000fe2000bf45070 */
[----:B------:R-:W-:Y:S01]  /*0f50*/  IMAD.MOV.U32 R120, RZ, RZ, RZ ;  /* 0x000000ffff787224 */ /* 0x000fe200078e00ff */
[----:B------:R-:W-:Y:S02]  /*0f60*/  ISETP.NE.U32.AND P1, PT, RZ, UR8, PT ;  /* 0x00000008ff007c0c */ /* 0x000fe4000bf25070 */
[----:B------:R-:W-:Y:S02]  /*0f70*/  ISETP.NE.AND.EX P2, PT, RZ, UR5, PT, P2 ;  /* 0x00000005ff007c0c */ /* 0x000fe4000bf45320 */
[----:B------:R-:W-:Y:S02]  /*0f80*/  ISETP.NE.AND.EX P1, PT, RZ, UR9, PT, P1 ;  /* 0x00000009ff007c0c */ /* 0x000fe4000bf25310 */
[----:B------:R-:W-:-:S04]  /*0f90*/  ISETP.NE.U32.AND P0, PT, RZ, UR6, PT ;  /* 0x00000006ff007c0c */ /* 0x000fc8000bf05070 */
[----:B------:R-:W-:Y:S02]  /*0fa0*/  ISETP.NE.AND.EX P0, PT, RZ, UR7, PT, P0 ;  /* 0x00000007ff007c0c */ /* 0x000fe4000bf05300 */
[----:B--2---:R-:W-:Y:S01]  /*0fb0*/  SHF.R.S32.HI R0, RZ, 0x1f, R8 ;  /* 0x0000001fff007819 */ /* 0x004fe20000011408 */
[----:B------:R0:W-:Y:S02]  /*0fc0*/  STL [R1+0x64], R8 ;  /* 0x0000640801007387 */ /* 0x0001e40000100800 */
[C---:B------:R-:W-:Y:S01]  /*0fd0*/  @P2 LEA R2, P3, R8.reuse, UR4, 0x2 ;  /* 0x0000000408022c11 */ /* 0x040fe2000f8610ff */
[----:B------:R-:W-:Y:S01]  /*0fe0*/  ULDC UR4, c[0x0][0x288] ;  /* 0x0000a20000047ab9 */ /* 0x000fe20000000800 */
[C-C-:B------:R-:W-:Y:S01]  /*0ff0*/  SHF.L.U64.HI R27, R8.reuse, 0x2, R0.reuse ;  /* 0x00000002081b7819 */ /* 0x140fe20000010200 */
[----:B------:R0:W-:Y:S01]  /*1000*/  STL [R1+0x78], R29 ;  /* 0x0000781d01007387 */ /* 0x0001e20000100800 */
[C---:B------:R-:W-:Y:S01]  /*1010*/  @P2 LEA.HI.X R3, R8.reuse, UR5, R0, 0x2, P3 ;  /* 0x0000000508032c11 */ /* 0x040fe200098f1400 */
[----:B------:R-:W-:Y:S01]  /*1020*/  IMAD.MOV.U32 R0, RZ, RZ, RZ ;  /* 0x000000ffff007224 */ /* 0x000fe200078e00ff */
[----:B------:R-:W-:Y:S01]  /*1030*/  MOV R140, UR4 ;  /* 0x00000004008c7c02 */ /* 0x000fe20008000f00 */
[----:B------:R0:W-:Y:S01]  /*1040*/  STL [R1+0x6c], R30 ;  /* 0x00006c1e01007387 */ /* 0x0001e20000100800 */
[----:B------:R-:W-:Y:S01]  /*1050*/  IMAD.SHL.U32 R26, R8, 0x4, RZ ;  /* 0x00000004081a7824 */ /* 0x000fe200078e00ff */
[----:B------:R-:W-:-:S02]  /*1060*/  ULDC.64 UR4, c[0x0][0x418] ;  /* 0x0001060000047ab9 */ /* 0x000fc40000000a00 */
[----:B------:R-:W-:Y:S01]  /*1070*/  UISETP.NE.U32.AND UP0, UPT, UR4, URZ, UPT ;  /* 0x0000003f0400728c */ /* 0x000fe2000bf05070 */
[----:B------:R0:W5:Y:S01]  /*1080*/  @P2 LDG.E R0, desc[UR10][R2.64] ;  /* 0x0000000a02002981 */ /* 0x000162000c1e1900 */
[C---:B------:R-:W-:Y:S01]  /*1090*/  @P1 IADD3 R4, P2, R26.reuse, UR8, RZ ;  /* 0x000000081a041c10 */ /* 0x040fe2000ff5e0ff */
[----:B------:R-:W-:Y:S01]  /*10a0*/  ULDC UR4, c[0x0][0x424] ;  /* 0x0001090000047ab9 */ /* 0x000fe20000000800 */
[----:B------:R-:W-:Y:S01]  /*10b0*/  IADD3 R6, P4, R26, UR6, RZ ;  /* 0x000000061a067c10 */ /* 0x000fe2000ff9e0ff */
[----:B------:R-:W-:Y:S01]  /*10c0*/  UISETP.NE.AND.EX UP0, UPT, UR5, URZ, UPT, UP0 ;  /* 0x0000003f0500728c */ /* 0x000fe2000bf05300 */
[C---:B------:R-:W-:Y:S01]  /*10d0*/  @P1 IADD3.X R5, R27.reuse, UR9, RZ, P2, !PT ;  /* 0x000000091b051c10 */ /* 0x040fe200097fe4ff */
[----:B------:R-:W-:Y:S01]  /*10e0*/  ULDC.64 UR8, c[0x0][0xa20] ;  /* 0x0002880000087ab9 */ /* 0x000fe20000000a00 */
[----:B------:R-:W-:Y:S01]  /*10f0*/  IADD3.X R7, R27, UR7, RZ, P4, !PT ;  /* 0x000000071b077c10 */ /* 0x000fe2000a7fe4ff */
[----:B------:R-:W-:Y:S01]  /*1100*/  USEL UR4, UR4, 0x1, UP0 ;  /* 0x0000000104047887 */ /* 0x000fe20008000000 */
[----:B------:R-:W-:Y:S01]  /*1110*/  ISETP.NE.U32.AND P2, PT, RZ, UR8, PT ;  /* 0x00000008ff007c0c */ /* 0x000fe2000bf45070 */
[----:B------:R-:W-:Y:S01]  /*1120*/  ULDC UR5, c[0x0][0x2f0] ;  /* 0x0000bc0000057ab9 */ /* 0x000fe20000000800 */
[----:B------:R0:W5:Y:S01]  /*1130*/  @P1 LDG.E R140, desc[UR10][R4.64] ;  /* 0x0000000a048c1981 */ /* 0x000162000c1e1900 */
[----:B------:R-:W-:Y:S01]  /*1140*/  UIMAD UR4, UR4, UR5, URZ ;  /* 0x00000005040472a4 */ /* 0x000fe2000f8e023f */
[----:B------:R-:W-:-:S02]  /*1150*/  ISETP.NE.AND.EX P2, PT, RZ, UR9, PT, P2 ;  /* 0x00000009ff007c0c */ /* 0x000fc4000bf45320 */
[----:B------:R0:W5:Y:S01]  /*1160*/  @P0 LDG.E R120, desc[UR10][R6.64] ;  /* 0x0000000a06780981 */ /* 0x000162000c1e1900 */
[----:B------:R-:W-:Y:S01]  /*1170*/  ULDC UR5, c[0x0][0x348] ;  /* 0x0000d20000057ab9 */ /* 0x000fe20000000800 */
[----:B------:R-:W-:Y:S01]  /*1180*/  IMAD.MOV.U32 R91, RZ, RZ, R8 ;  /* 0x000000ffff5b7224 */ /* 0x000fe200078e0008 */
[----:B------:R-:W-:Y:S08]  /*1190*/  @P1 BRA `(.L_x_437) ;  /* 0x0000000000281947 */ /* 0x000ff00003800000 */
[----:B------:R-:W-:Y:S02]  /*11a0*/  ULDC.64 UR6, c[0x0][0xa00] ;  /* 0x0002800000067ab9 */ /* 0x000fe40000000a00 */
[----:B------:R-:W-:-:S04]  /*11b0*/  ISETP.NE.U32.AND P1, PT, RZ, UR6, PT ;  /* 0x00000006ff007c0c */ /* 0x000fc8000bf25070 */
[----:B------:R-:W-:-:S13]  /*11c0*/  ISETP.NE.AND.EX P1, PT, RZ, UR7, PT, P1 ;  /* 0x00000007ff007c0c */ /* 0x000fda000bf25310 */
[----:B------:R-:W-:Y:S05]  /*11d0*/  @!P1 BRA `(.L_x_437) ;  /* 0x0000000000189947 */ /* 0x000fea0003800000 */
[----:B0-----:R-:W0:Y:S01]  /*11e0*/  LDC.64 R2, c[0x0][0xa00] ;  /* 0x00028000ff027b82 */ /* 0x001e220000000a00 */
[----:B------:R-:W-:Y:S01]  /*11f0*/  ULDC.64 UR6, c[0x0][0x208] ;  /* 0x0000820000067ab9 */ /* 0x000fe20000000a00 */
[----:B0-----:R-:W-:-:S05]  /*1200*/  IMAD.WIDE R2, R91, 0x4, R2 ;  /* 0x000000045b027825 */ /* 0x001fca00078e0202 */
[----:B-----5:R-:W2:Y:S04]  /*1210*/  LDG.E R140, desc[UR6][R2.64] ;  /* 0x00000006028c7981 */ /* 0x020ea8000c1e1900 */
[----:B------:R-:W2:Y:S02]  /*1220*/  LDG.E R5, desc[UR6][R2.64+0x4] ;  /* 0x0000040602057981 */ /* 0x000ea4000c1e1900 */
[----:B--2---:R-:W-:-:S07]  /*1230*/  IMAD.IADD R140, R5, 0x1, -R140 ;  /* 0x00000001058c7824 */ /* 0x004fce00078e0a8c */
.L_x_437:
[----:B------:R-:W-:Y:S02]  /*1240*/  IMAD.U32 R24, RZ, RZ, UR5 ;  /* 0x00000005ff187e24 */ /* 0x000fe4000f8e00ff */
[----:B------:R-:W-:Y:S01]  /*1250*/  IMAD.U32 R25, RZ, RZ, UR4 ;  /* 0x00000004ff197e24 */ /* 0x000fe2000f8e00ff */
[----:B------:R-:W-:Y:S06]  /*1260*/  @!P2 BRA `(.L_x_438) ;  /* 0x000000000014a947 */ /* 0x000fec0003800000 */
[----:B0-----:R-:W-:Y:S01]  /*1270*/  IADD3 R2, P0, R26, UR8, RZ ;  /* 0x000000081a027c10 */ /* 0x001fe2000ff1e0ff */
[----:B------:R-:W-:-:S03]  /*1280*/  ULDC.64 UR4, c[0x0][0x208] ;  /* 0x0000820000047ab9 */ /* 0x000fc60000000a00 */
[----:B------:R-:W-:-:S05]  /*1290*/  IADD3.X R3, R27, UR9, RZ, P0, !PT ;  /* 0x000000091b037c10 */ /* 0x000fca00087fe4ff */
[----:B------:R1:W5:Y:S01]  /*12a0*/  LDG.E R25, desc[UR4][R2.64] ;  /* 0x0000000402197981 */ /* 0x000362000c1e1900 */
[----:B------:R-:W-:Y:S05]  /*12b0*/  BRA `(.L_x_439) ;  /* 0x0000000000147947 */ /* 0x000fea0003800000 */
.L_x_438:
[----:B------:R-:W-:Y:S05]  /*12c0*/  @!P0 BRA `(.L_x_439) ;  /* 0x0000000000108947 */ /* 0x000fea0003800000 */
[----:B------:R-:W-:Y:S02]  /*12d0*/  ULDC.64 UR4, c[0x0][0x208] ;  /* 0x0000820000047ab9 */ /* 0x000fe40000000a00 */
[----:B0-----:R-:W2:Y:S04]  /*12e0*/  LDG.E R2, desc[UR4][R6.64] ;  /* 0x0000000406027981 */ /* 0x001ea8000c1e1900 */
[----:B------:R-:W2:Y:S02]  /*12f0*/  LDG.E R25, desc[UR4][R6.64+0x4] ;  /* 0x0000040406197981 */ /* 0x000ea4000c1e1900 */
[----:B--2---:R-:W-:-:S07]  /*1300*/  IMAD.IADD R25, R25, 0x1, -R2 ;  /* 0x0000000119197824 */ /* 0x004fce00078e0a02 */
.L_x_439:
[----:B------:R-:W-:Y:S01]  /*1310*/  ULDC.64 UR4, c[0x0][0xa10] ;  /* 0x0002840000047ab9 */ /* 0x000fe20000000a00 */
[----:B------:R-:W-:Y:S01]  /*1320*/  ULDC.64 UR6, c[0x0][0x208] ;  /* 0x0000820000067ab9 */ /* 0x000fe20000000a00 */
[----:B------:R-:W-:-:S04]  /*1330*/  ISETP.NE.U32.AND P0, PT, RZ, UR4, PT ;  /* 0x00000004ff007c0c */ /* 0x000fc8000bf05070 */
[----:B------:R-:W-:Y:S01]  /*1340*/  ISETP.NE.AND.EX P0, PT, RZ, UR5, PT, P0 ;  /* 0x00000005ff007c0c */ /* 0x000fe2000bf05300 */
[----:B0----5:R-:W-:Y:S01]  /*1350*/  IMAD.IADD R8, R25, 0x1, -R0 ;  /* 0x0000000119087824 */ /* 0x021fe200078e0a00 */
[----:B------:R-:W-:-:S11]  /*1360*/  ULDC.64 UR4, c[0x0][0xa30] ;  /* 0x00028c0000047ab9 */ /* 0x000fd60000000a00 */
[----:B-1----:R-:W0:Y:S02]  /*1370*/  @P0 LDC.64 R2, c[0x0][0xa10] ;  /* 0x00028400ff020b82 */ /* 0x002e240000000a00 */
[----:B0-----:R-:W-:-:S05]  /*1380*/  @P0 IMAD.WIDE R2, R91, 0x4, R2 ;  /* 0x000000045b020825 */ /* 0x001fca00078e0202 */
[----:B------:R-:W2:Y:S04]  /*1390*/  @P0 LDG.E R6, desc[UR6][R2.64] ;  /* 0x0000000602060981 */ /* 0x000ea8000c1e1900 */
[----:B------:R-:W2:Y:S01]  /*13a0*/  @P0 LDG.E R7, desc[UR6][R2.64+0x4] ;  /* 0x0000040602070981 */ /* 0x000ea2000c1e1900 */
[----:B------:R-:W-:Y:S01]  /*13b0*/  IMAD.MOV R116, RZ, RZ, -R8 ;  /* 0x000000ffff747224 */ /* 0x000fe200078e0a08 */
[----:B------:R-:W-:Y:S01]  /*13c0*/  ISETP.NE.U32.AND P1, PT, RZ, UR4, PT ;  /* 0x00000004ff007c0c */ /* 0x000fe2000bf25070 */
[----:B------:R-:W-:-:S03]  /*13d0*/  IMAD.MOV.U32 R136, RZ, RZ, R25 ;  /* 0x000000ffff887224 */ /* 0x000fc600078e0019 */
[----:B------:R-:W-:Y:S02]  /*13e0*/  VIMNMX R116, RZ, R116, !PT ;  /* 0x00000074ff747248 */ /* 0x000fe40007fe0100 */
[----:B------:R-:W-:-:S13]  /*13f0*/  ISETP.NE.AND.EX P1, PT, RZ, UR5, PT, P1 ;  /* 0x00000005ff007c0c */ /* 0x000fda000bf25310 */
[----:B------:R-:W-:-:S04]  /*1400*/  @P1 IADD3 R4, P2, R26, UR4, RZ ;  /* 0x000000041a041c10 */ /* 0x000fc8000ff5e0ff */
[----:B------:R-:W-:-:S05]  /*1410*/  @P1 IADD3.X R5, R27, UR5, RZ, P2, !PT ;  /* 0x000000051b051c10 */ /* 0x000fca00097fe4ff */
[----:B------:R0:W5:Y:S01]  /*1420*/  @P1 LDG.E R136, desc[UR6][R4.64] ;  /* 0x0000000604881981 */ /* 0x000162000c1e1900 */
[----:B--2---:R-:W-:-:S04]  /*1430*/  @P0 IMAD.IADD R24, R7, 0x1, -R6 ;  /* 0x0000000107180824 */ /* 0x004fc800078e0a06 */
[----:B------:R-:W-:-:S04]  /*1440*/  IMAD.IADD R180, R8, 0x1, R24 ;  /* 0x0000000108b47824 */ /* 0x000fc800078e0218 */
[----:B------:R-:W-:-:S04]  /*1450*/  VIADD R0, R180, 0x4f ;  /* 0x0000004fb4007836 */ /* 0x000fc80000000000 */
[----:B------:R-:W-:-:S05]  /*1460*/  IMAD.HI R0, R0, 0x66666667, RZ ;  /* 0x6666666700007827 */ /* 0x000fca00078e02ff */
[----:B------:R-:W-:-:S04]  /*1470*/  SHF.R.U32.HI R223, RZ, 0x1f, R0 ;  /* 0x0000001fffdf7819 */ /* 0x000fc80000011600 */
[----:B------:R-:W-:-:S05]  /*1480*/  LEA.HI.SX32 R223, R0, R223, 0x1b ;  /* 0x000000df00df7211 */ /* 0x000fca00078fdaff */
[----:B------:R-:W-:-:S05]  /*1490*/  IMAD R3, R223, 0x50, -R8 ;  /* 0x00000050df037824 */ /* 0x000fca00078e0a08 */
[----:B------:R-:W-:-:S04]  /*14a0*/  VIMNMX R3, R3, R24, PT ;  /* 0x0000001803037248 */ /* 0x000fc80003fe0100 */
[----:B------:R-:W-:Y:S01]  /*14b0*/  ISETP.GT.AND P0, PT, R3, R116, PT ;  /* 0x000000740300720c */ /* 0x000fe20003f04270 */
[----:B------:R-:W-:-:S05]  /*14c0*/  IMAD.WIDE.U32 R116, R116, -0x33333333, RZ ;  /* 0xcccccccd74747825 */ /* 0x000fca00078e00ff */
[----:B------:R-:W-:-:S05]  /*14d0*/  SHF.R.U32.HI R116, RZ, 0x6, R117 ;  /* 0x00000006ff747819 */ /* 0x000fca0000011675 */
[----:B------:R-:W-:Y:S02]  /*14e0*/  IMAD.MOV.U32 R2, RZ, RZ, R116 ;  /* 0x000000ffff027224 */ /* 0x000fe400078e0074 */
[----:B------:R-:W-:-:S04]  /*14f0*/  @P0 VIADD R0, R3, 0x4f ;  /* 0x0000004f03000836 */ /* 0x000fc80000000000 */
[----:B------:R-:W-:-:S05]  /*1500*/  @P0 IMAD.HI R0, R0, 0x66666667, RZ ;  /* 0x6666666700000827 */ /* 0x000fca00078e02ff */
[----:B------:R-:W-:-:S04]  /*1510*/  @P0 SHF.R.U32.HI R3, RZ, 0x1f, R0 ;  /* 0x0000001fff030819 */ /* 0x000fc80000011600 */
[----:B------:R-:W-:Y:S02]  /*1520*/  @P0 LEA.HI.SX32 R2, R0, R3, 0x1b ;  /* 0x0000000300020211 */ /* 0x000fe400078fdaff */
[----:B------:R-:W-:Y:S02]  /*1530*/  PLOP3.LUT P0, PT, PT, PT, PT, 0x80, 0x0 ;  /* 0x000000000000781c */ /* 0x000fe40003f0f070 */
[----:B------:R-:W-:-:S13]  /*1540*/  ISETP.GT.AND P1, PT, R2, R116, PT ;  /* 0x000000740200720c */ /* 0x000fda0003f24270 */
[----:B0-----:R-:W-:Y:S05]  /*1550*/  @!P1 BRA `(.L_x_440) ;  /* 0x0000009800f49947 */ /* 0x001fea0003800000 */
[----:B------:R-:W-:Y:S01]  /*1560*/  VIADD R0, R22, 0x24400 ;  /* 0x0002440016007836 */ /* 0x000fe20000000000 */
[----:B------:R-:W-:Y:S04]  /*1570*/  BSSY B6, `(.L_x_441) ;  /* 0x0000013000067945 */ /* 0x000fe80003800000 */
[----:B------:R-:W-:-:S13]  /*1580*/  LOP3.LUT P0, RZ, R0, 0x3ff, RZ, 0xc0, !PT ;  /* 0x000003ff00ff7812 */ /* 0x000fda000780c0ff */
[----:B------:R-:W-:Y:S05]  /*1590*/  @!P0 BRA `(.L_x_442) ;  /* 0x0000000000408947 */ /* 0x000fea0003800000 */
        /* <DEDUP_REMOVED lines=15> */
[----:B-1---5:R-:W-:Y:S05]  /*1690*/  CALL.ABS.NOINC R14 ;  /* 0x000000000e007343 */ /* 0x022fea0003c00000 */
.L_x_442:
[----:B------:R-:W-:Y:S05]  /*16a0*/  BSYNC B6 ;  /* 0x0000000000067941 */ /* 0x000fea0003800000 */
.L_x_441:
        /* <DEDUP_REMOVED lines=19> */
[----:B-1---5:R-:W-:Y:S05]  /*17e0*/  CALL.ABS.NOINC R14 ;  /* 0x000000000e007343 */ /* 0x022fea0003c00000 */
.L_x_444:
[----:B------:R-:W-:Y:S05]  /*17f0*/  BSYNC B6 ;  /* 0x0000000000067941 */ /* 0x000fea0003800000 */
.L_x_443:
[----:B------:R-:W2:Y:S01]  /*1800*/  LDL R32, [R1+0x58] ;  /* 0x0000580001207983 */ /* 0x000ea20000100800 */
[----:B------:R-:W-:-:S03]  /*1810*/  ULDC.64 UR4, c[0x0][0x9f8] ;  /* 0x00027e0000047ab9 */ /* 0x000fc60000000a00 */
[----:B------:R-:W3:Y:S01]  /*1820*/  LDL R28, [R1+0x54] ;  /* 0x00005400011c7983 */ /* 0x000ee20000100800 */
[----:B------:R-:W-:Y:S01]  /*1830*/  ISETP.NE.U32.AND P0, PT, RZ, UR4, PT ;  /* 0x00000004ff007c0c */ /* 0x000fe2000bf05070 */
[----:B------:R-:W-:Y:S01]  /*1840*/  ULDC.64 UR6, c[0x0][0x208] ;  /* 0x0000820000067ab9 */ /* 0x000fe20000000a00 */
[----:B------:R-:W0:Y:S01]  /*1850*/  LDC R115, c[0x0][0x3f4] ;  /* 0x0000fd00ff737b82 */ /* 0x000e220000000800 */
[----:B------:R-:W4:Y:S01]  /*1860*/  LDL R11, [R1+0x68] ;  /* 0x00006800010b7983 */ /* 0x000f220000100800 */
[----:B------:R-:W-:-:S06]  /*1870*/  ISETP.NE.AND.EX P0, PT, RZ, UR5, PT, P0 ;  /* 0x00000005ff007c0c */ /* 0x000fcc000bf05300 */
[----:B------:R-:W1:Y:S07]  /*1880*/  LDC.64 R98, c[0x0][0x3f8] ;  /* 0x0000fe00ff627b82 */ /* 0x000e6e0000000a00 */
[----:B------:R-:W-:Y:S01]  /*1890*/  @P0 IADD3 R4, P1, R26, UR4, RZ ;  /* 0x000000041a040c10 */ /* 0x000fe2000ff3e0ff */
[----:B------:R-:W0:Y:S01]  /*18a0*/  LDC.64 R92, c[0x0][0x408] ;  /* 0x00010200ff5c7b82 */ /* 0x000e220000000a00 */
[----:B------:R-:W-:Y:S02]  /*18b0*/  ULDC UR4, c[0x0][0x2f4] ;  /* 0x0000bd0000047ab9 */ /* 0x000fe40000000800 */
[----:B------:R-:W-:-:S05]  /*18c0*/  @P0 IADD3.X R5, R27, UR5, RZ, P1, !PT ;  /* 0x000000051b050c10 */ /* 0x000fca0008ffe4ff */
[----:B------:R0:W4:Y:S01]  /*18d0*/  @P0 LDG.E R91, desc[UR6][R4.64] ;  /* 0x00000006045b0981 */ /* 0x000122000c1e1900 */
[----:B------:R-:W-:Y:S01]  /*18e0*/  ISETP.GE.AND P1, PT, R213, UR4, PT ;  /* 0x00000004d5007c0c */ /* 0x000fe2000bf26270 */
[C---:B------:R-:W-:Y:S01]  /*18f0*/  VIADD R34, R219.reuse, 0x40 ;  /* 0x00000040db227836 */ /* 0x040fe20000000000 */
[----:B------:R-:W-:Y:S01]  /*1900*/  ISETP.GE.AND P0, PT, R16, UR4, PT ;  /* 0x0000000410007c0c */ /* 0x000fe2000bf06270 */
[C---:B------:R-:W-:Y:S01]  /*1910*/  VIADD R21, R219.reuse, 0x40 ;  /* 0x00000040db157836 */ /* 0x040fe20000000000 */
[----:B------:R-:W-:Y:S01]  /*1920*/  SEL R3, RZ, 0xffffffff, P1 ;  /* 0xffffffffff037807 */ /* 0x000fe20000800000 */
[----:B------:R-:W-:Y:S01]  /*1930*/  IMAD.SHL.U32 R34, R34, 0x40, RZ ;  /* 0x0000004022227824 */ /* 0x000fe200078e00ff */
[----:B------:R-:W-:Y:S01]  /*1940*/  SEL R0, RZ, 0x1, P0 ;  /* 0x00000001ff007807 */ /* 0x000fe20000000000 */
[----:B-1----:R-:W-:Y:S01]  /*1950*/  IMAD.WIDE.U32 R100, R219, R98, R16 ;  /* 0x00000062db647225 */ /* 0x002fe200078e0010 */
[----:B------:R-:W-:Y:S01]  /*1960*/  SHF.L.U32 R3, R3, 0x1, RZ ;  /* 0x0000000103037819 */ /* 0x000fe200000006ff */
[----:B------:R-:W1:Y:S01]  /*1970*/  S2R R138, SR_TID.X ;  /* 0x00000000008a7919 */ /* 0x000e620000002100 */
[----:B------:R-:W-:Y:S01]  /*1980*/  ISETP.GE.AND P2, PT, R18, UR4, PT ;  /* 0x0000000412007c0c */ /* 0x000fe2000bf46270 */
[----:B------:R-:W-:Y:S01]  /*1990*/  IMAD.SHL.U32 R21, R21, 0x40, RZ ;  /* 0x0000004015157824 */ /* 0x000fe200078e00ff */
[----:B------:R-:W-:Y:S01]  /*19a0*/  LOP3.LUT R0, R3, 0x2, R0, 0xe2, !PT ;  /* 0x0000000203007812 */ /* 0x000fe200078ee200 */
[C---:B------:R-:W-:Y:S01]  /*19b0*/  VIADD R35, R219.reuse, 0x20 ;  /* 0x00000020db237836 */ /* 0x040fe20000000000 */
[----:B------:R-:W-:Y:S01]  /*19c0*/  SHF.R.S32.HI R7, RZ, 0x1f, R219 ;  /* 0x0000001fff077819 */ /* 0x000fe200000114db */
[----:B0-----:R-:W-:Y:S01]  /*19d0*/  IMAD.WIDE.U32 R94, R219, R92, R16 ;  /* 0x0000005cdb5e7225 */ /* 0x001fe200078e0010 */
[----:B------:R-:W-:-:S02]  /*19e0*/  SEL R3, RZ, 0x4, P2 ;  /* 0x00000004ff037807 */ /* 0x000fc40001000000 */
[----:B------:R-:W-:Y:S01]  /*19f0*/  ISETP.GE.AND P2, PT, R16, R115, PT ;  /* 0x000000731000720c */ /* 0x000fe20003f46270 */
[C---:B------:R-:W-:Y:S01]  /*1a00*/  IMAD R6, R7.reuse, R98, RZ ;  /* 0x0000006207067224 */ /* 0x040fe200078e02ff */
[----:B------:R-:W-:Y:S01]  /*1a10*/  LOP3.LUT R4, R0, R3, RZ, 0xfc, !PT ;  /* 0x0000000300047212 */ /* 0x000fe200078efcff */
[-C--:B------:R-:W-:Y:S01]  /*1a20*/  IMAD R0, R7, R92.reuse, RZ ;  /* 0x0000005c07007224 */ /* 0x080fe200078e02ff */
[----:B------:R-:W-:Y:S01]  /*1a30*/  SHF.R.S32.HI R215, RZ, 0x1f, R214 ;  /* 0x0000001fffd77819 */ /* 0x000fe200000114d6 */
[----:B------:R-:W-:Y:S01]  /*1a40*/  IMAD R5, R219, R99, R6 ;  /* 0x00000063db057224 */ /* 0x000fe200078e0206 */
[----:B------:R-:W-:Y:S01]  /*1a50*/  SEL R3, R115, RZ, P2 ;  /* 0x000000ff73037207 */ /* 0x000fe20001000000 */
[----:B------:R-:W-:Y:S01]  /*1a60*/  IMAD R7, R219, R93, R0 ;  /* 0x0000005ddb077224 */ /* 0x000fe200078e0200 */
[----:B------:R-:W-:Y:S01]  /*1a70*/  ISETP.GE.AND P1, PT, R213, R115, PT ;  /* 0x00000073d500720c */ /* 0x000fe20003f26270 */
[----:B------:R-:W-:Y:S01]  /*1a80*/  IMAD.WIDE.U32 R96, R219, R92, R214 ;  /* 0x0000005cdb607225 */ /* 0x000fe200078e00d6 */
[----:B------:R-:W-:-:S02]  /*1a90*/  LOP3.LUT R34, R34, 0x1c0, RZ, 0xc0, !PT ;  /* 0x000001c022227812 */ /* 0x000fc400078ec0ff */
[----:B------:R-:W-:Y:S01]  /*1aa0*/  SEL R6, R115, RZ, P1 ;  /* 0x000000ff73067207 */ /* 0x000fe20000800000 */
[----:B------:R-:W-:Y:S01]  /*1ab0*/  IMAD.IADD R3, R16, 0x1, R3 ;  /* 0x0000000110037824 */ /* 0x000fe200078e0203 */
[----:B------:R-:W-:Y:S01]  /*1ac0*/  LOP3.LUT R21, R21, 0x1c0, RZ, 0xc0, !PT ;  /* 0x000001c015157812 */ /* 0x000fe200078ec0ff */
[----:B------:R-:W-:Y:S01]  /*1ad0*/  IMAD.WIDE.U32 R102, R219, R98, R214 ;  /* 0x00000062db667225 */ /* 0x000fe200078e00d6 */
[----:B------:R-:W-:Y:S02]  /*1ae0*/  SHF.R.U32.HI R33, RZ, 0x3, R225 ;  /* 0x00000003ff217819 */ /* 0x000fe400000116e1 */
[----:B------:R-:W-:Y:S01]  /*1af0*/  SHF.R.S32.HI R0, RZ, 0x1f, R3 ;  /* 0x0000001fff007819 */ /* 0x000fe20000011403 */
[----:B------:R-:W-:Y:S01]  /*1b00*/  IMAD.IADD R97, R97, 0x1, R7 ;  /* 0x0000000161617824 */ /* 0x000fe200078e0207 */
[----:B------:R-:W-:Y:S01]  /*1b10*/  SHF.R.U32.HI R21, RZ, 0x3, R21 ;  /* 0x00000003ff157819 */ /* 0x000fe20000011615 */
[----:B------:R-:W-:Y:S01]  /*1b20*/  IMAD.IADD R95, R7, 0x1, R95 ;  /* 0x00000001075f7824 */ /* 0x000fe200078e025f */
[----:B------:R-:W-:Y:S01]  /*1b30*/  LEA.HI R10, R0, R3, RZ, 0x3 ;  /* 0x00000003000a7211 */ /* 0x000fe200078f18ff */
[----:B------:R-:W-:-:S02]  /*1b40*/  IMAD.IADD R7, R213, 0x1, R6 ;  /* 0x00000001d5077824 */ /* 0x000fc400078e0206 */
[----:B------:R-:W-:Y:S01]  /*1b50*/  VIADD R31, R219, 0x20 ;  /* 0x00000020db1f7836 */ /* 0x000fe20000000000 */
[--C-:B------:R-:W-:Y:S01]  /*1b60*/  LOP3.LUT R9, R34, 0x38, R10.reuse, 0xf8, !PT ;  /* 0x0000003822097812 */ /* 0x100fe200078ef80a */
[----:B------:R-:W-:Y:S01]  /*1b70*/  IMAD.IADD R103, R103, 0x1, R5 ;  /* 0x0000000167677824 */ /* 0x000fe200078e0205 */
[----:B------:R-:W-:Y:S01]  /*1b80*/  SHF.R.S32.HI R8, RZ, 0x1f, R7 ;  /* 0x0000001fff087819 */ /* 0x000fe20000011407 */
[----:B------:R-:W-:Y:S01]  /*1b90*/  IMAD.IADD R101, R5, 0x1, R101 ;  /* 0x0000000105657824 */ /* 0x000fe200078e0265 */
[----:B------:R-:W-:Y:S01]  /*1ba0*/  LEA.HI R5, R0, R3, RZ, 0x6 ;  /* 0x0000000300057211 */ /* 0x000fe200078f30ff */
[----:B------:R-:W-:Y:S01]  /*1bb0*/  IMAD.SHL.U32 R35, R35, 0x40, RZ ;  /* 0x0000004023237824 */ /* 0x000fe200078e00ff */
[----:B------:R-:W-:Y:S01]  /*1bc0*/  LOP3.LUT R0, R225, 0x38, R10, 0xf8, !PT ;  /* 0x00000038e1007812 */ /* 0x000fe200078ef80a */
[----:B------:R-:W-:Y:S01]  /*1bd0*/  IMAD.SHL.U32 R31, R31, 0x40, RZ ;  /* 0x000000401f1f7824 */ /* 0x000fe200078e00ff */
[----:B------:R-:W-:Y:S01]  /*1be0*/  SHF.R.S32.HI R6, RZ, 0x6, R5 ;  /* 0x00000006ff067819 */ /* 0x000fe20000011405 */
[----:B------:R-:W-:Y:S01]  /*1bf0*/  IMAD.IADD R120, R120, 0x1, R25 ;  /* 0x0000000178787824 */ /* 0x000fe200078e0219 */
[----:B------:R-:W-:-:S02]  /*1c00*/  LEA.HI R20, R8, R7, RZ, 0x3 ;  /* 0x0000000708147211 */ /* 0x000fc400078f18ff */
[----:B------:R-:W-:Y:S01]  /*1c10*/  LEA.HI R7, R8, R7, RZ, 0x6 ;  /* 0x0000000708077211 */ /* 0x000fe200078f30ff */
[----:B------:R-:W-:Y:S01]  /*1c20*/  IMAD R134, R6, 0x1400, R229 ;  /* 0x0000140006867824 */ /* 0x000fe200078e02e5 */
[----:B------:R-:W-:Y:S02]  /*1c30*/  LOP3.LUT R35, R35, 0x1c0, RZ, 0xc0, !PT ;  /* 0x000001c023237812 */ /* 0x000fe400078ec0ff */
[----:B------:R-:W-:Y:S02]  /*1c40*/  LOP3.LUT R31, R31, 0x1c0, RZ, 0xc0, !PT ;  /* 0x000001c01f1f7812 */ /* 0x000fe400078ec0ff */
[----:B------:R-:W-:Y:S02]  /*1c50*/  LOP3.LUT R3, R0, R33, RZ, 0x3c, !PT ;  /* 0x0000002100037212 */ /* 0x000fe400078e3cff */
[----:B------:R-:W-:Y:S02]  /*1c60*/  LOP3.LUT R9, R9, R21, RZ, 0x3c, !PT ;  /* 0x0000001509097212 */ /* 0x000fe400078e3cff */
[----:B------:R-:W-:Y:S01]  /*1c70*/  LOP3.LUT R0, R225, 0x38, R20, 0xf8, !PT ;  /* 0x00000038e1007812 */ /* 0x000fe200078ef814 */
[----:B------:R-:W-:Y:S01]  /*1c80*/  IMAD.IADD R134, R134, 0x1, R3 ;  /* 0x0000000186867824 */ /* 0x000fe200078e0203 */
[----:B------:R-:W-:-:S02]  /*1c90*/  LOP3.LUT R5, R35, 0x38, R10, 0xf8, !PT ;  /* 0x0000003823057812 */ /* 0x000fc400078ef80a */
[----:B------:R-:W-:Y:S02]  /*1ca0*/  SHF.R.U32.HI R31, RZ, 0x3, R31 ;  /* 0x00000003ff1f7819 */ /* 0x000fe4000001161f */
[----:B------:R-:W-:Y:S02]  /*1cb0*/  LOP3.LUT R0, R0, R33, RZ, 0x3c, !PT ;  /* 0x0000002100007212 */ /* 0x000fe400078e3cff */
[-C--:B------:R-:W-:Y:S02]  /*1cc0*/  LOP3.LUT R5, R5, R31.reuse, RZ, 0x3c, !PT ;  /* 0x0000001f05057212 */ /* 0x080fe400078e3cff */
[----:B------:R-:W-:Y:S02]  /*1cd0*/  LOP3.LUT R3, R35, 0x38, R20, 0xf8, !PT ;  /* 0x0000003823037812 */ /* 0x000fe400078ef814 */
[----:B------:R-:W-:Y:S01]  /*1ce0*/  ISETP.GE.AND P0, PT, R19, UR4, PT ;  /* 0x0000000413007c0c */ /* 0x000fe2000bf06270 */
[C---:B------:R-:W-:Y:S01]  /*1cf0*/  IMAD.SHL.U32 R107, R92.reuse, 0x20, RZ ;  /* 0x000000205c6b7824 */ /* 0x040fe200078e00ff */
[----:B------:R-:W-:Y:S01]  /*1d00*/  LOP3.LUT R8, R3, R31, RZ, 0x3c, !PT ;  /* 0x0000001f03087212 */ /* 0x000fe200078e3cff */
[C---:B------:R-:W-:Y:S01]  /*1d10*/  IMAD.SHL.U32 R111, R92.reuse, 0x40, RZ ;  /* 0x000000405c6f7824 */ /* 0x040fe200078e00ff */
[----:B------:R-:W-:Y:S01]  /*1d20*/  SHF.L.U64.HI R106, R92, 0x5, R93 ;  /* 0x000000055c6a7819 */ /* 0x000fe2000001025d */
[----:B-----5:R-:W-:Y:S01]  /*1d30*/  IMAD.WIDE.U32 R96, R136, R92, R96 ;  /* 0x0000005c88607225 */ /* 0x020fe200078e0060 */
[----:B------:R-:W-:-:S02]  /*1d40*/  SHF.L.U64.HI R110, R92, 0x6, R93 ;  /* 0x000000065c6e7819 */ /* 0x000fc4000001025d */
[----:B------:R-:W-:Y:S01]  /*1d50*/  SEL R3, RZ, 0x8, P0 ;  /* 0x00000008ff037807 */ /* 0x000fe20000000000 */
[----:B------:R-:W-:-:S04]  /*1d60*/  IMAD.WIDE.U32 R94, R136, R92, R94 ;  /* 0x0000005c885e7225 */ /* 0x000fc800078e005e */
[----:B------:R-:W-:Y:S01]  /*1d70*/  IMAD.WIDE.U32 R102, R136, R98, R102 ;  /* 0x0000006288667225 */ /* 0x000fe200078e0066 */
[----:B------:R-:W-:-:S03]  /*1d80*/  LOP3.LUT R26, R4, R3, RZ, 0xfc, !PT ;  /* 0x00000003041a7212 */ /* 0x000fc600078efcff */
[----:B------:R-:W-:Y:S01]  /*1d90*/  IMAD.WIDE.U32 R100, R136, R98, R100 ;  /* 0x0000006288647225 */ /* 0x000fe200078e0064 */
[----:B------:R-:W-:Y:S02]  /*1da0*/  LOP3.LUT R3, R4, 0x1, RZ, 0xc0, !PT ;  /* 0x0000000104037812 */ /* 0x000fe400078ec0ff */
[C-C-:B------:R-:W-:Y:S01]  /*1db0*/  SHF.L.U64.HI R104, R98.reuse, 0x5, R99.reuse ;  /* 0x0000000562687819 */ /* 0x140fe20000010263 */
[----:B------:R-:W-:Y:S01]  /*1dc0*/  IMAD R121, R99, 0x50, RZ ;  /* 0x0000005063797824 */ /* 0x000fe200078e02ff */
[C---:B------:R-:W-:Y:S01]  /*1dd0*/  SHF.L.U64.HI R108, R98.reuse, 0x6, R99 ;  /* 0x00000006626c7819 */ /* 0x040fe20000010263 */
[C---:B------:R-:W-:Y:S02]  /*1de0*/  IMAD.SHL.U32 R105, R98.reuse, 0x20, RZ ;  /* 0x0000002062697824 */ /* 0x040fe400078e00ff */
[----:B------:R-:W-:Y:S01]  /*1df0*/  IMAD.SHL.U32 R109, R98, 0x40, RZ ;  /* 0x00000040626d7824 */ /* 0x000fe200078e00ff */
[----:B------:R-:W-:Y:S01]  /*1e00*/  LOP3.LUT R25, R26, 0x4, RZ, 0xc0, !PT ;  /* 0x000000041a197812 */ /* 0x000fe200078ec0ff */
[----:B------:R-:W-:Y:S01]  /*1e10*/  IMAD.SHL.U32 R115, R115, 0x2, RZ ;  /* 0x0000000273737824 */ /* 0x000fe200078e00ff */
[----:B-1----:R-:W-:Y:S01]  /*1e20*/  LEA.HI R138, R138, 0x8, RZ, 0x19 ;  /* 0x000000088a8a7811 */ /* 0x002fe200078fc8ff */
[----:B--2---:R-:W-:-:S02]  /*1e30*/  IMAD R132, R6, 0x1400, R32 ;  /* 0x0000140006847824 */ /* 0x004fc400078e0220 */
[----:B---3--:R-:W-:Y:S01]  /*1e40*/  IMAD R130, R6, 0x1400, R28 ;  /* 0x0000140006827824 */ /* 0x008fe200078e021c */
[----:B------:R-:W-:Y:S02]  /*1e50*/  SHF.R.S32.HI R6, RZ, 0x6, R7 ;  /* 0x00000006ff067819 */ /* 0x000fe40000011407 */
[----:B------:R-:W-:Y:S01]  /*1e60*/  IADD3 R132, R132, R5, RZ ;  /* 0x0000000584847210 */ /* 0x000fe20007ffe0ff */
[----:B------:R-:W-:Y:S01]  /*1e70*/  IMAD.IADD R130, R130, 0x1, R9 ;  /* 0x0000000182827824 */ /* 0x000fe200078e0209 */
[----:B------:R-:W-:Y:S01]  /*1e80*/  SHF.R.S32.HI R9, RZ, 0x1f, R136 ;  /* 0x0000001fff097819 */ /* 0x000fe20000011488 */
[----:B------:R-:W-:Y:S01]  /*1e90*/  IMAD R133, R6, 0x1400, R229 ;  /* 0x0000140006857824 */ /* 0x000fe200078e02e5 */
[----:B------:R-:W-:-:S03]  /*1ea0*/  LOP3.LUT R5, R34, 0x38, R20, 0xf8, !PT ;  /* 0x0000003822057812 */ /* 0x000fc600078ef814 */
[----:B------:R-:W-:Y:S02]  /*1eb0*/  IMAD.IADD R133, R133, 0x1, R0 ;  /* 0x0000000185857824 */ /* 0x000fe400078e0200 */
[C---:B------:R-:W-:Y:S02]  /*1ec0*/  IMAD R0, R9.reuse, R98, RZ ;  /* 0x0000006209007224 */ /* 0x040fe400078e02ff */
[----:B------:R-:W-:Y:S02]  /*1ed0*/  IMAD R9, R9, R92, RZ ;  /* 0x0000005c09097224 */ /* 0x000fe400078e02ff */
[C---:B------:R-:W-:Y:S02]  /*1ee0*/  IMAD R131, R6.reuse, 0x1400, R32 ;  /* 0x0000140006837824 */ /* 0x040fe400078e0220 */
[----:B------:R-:W-:Y:S01]  /*1ef0*/  IMAD R129, R6, 0x1400, R28 ;  /* 0x0000140006817824 */ /* 0x000fe200078e021c */
[----:B------:R-:W-:Y:S01]  /*1f00*/  LOP3.LUT R6, R5, R21, RZ, 0x3c, !PT ;  /* 0x0000001505067212 */ /* 0x000fe200078e3cff */
[----:B------:R-:W-:-:S02]  /*1f10*/  IMAD R5, R93, 0x50, RZ ;  /* 0x000000505d057824 */ /* 0x000fc400078e02ff */
[----:B------:R-:W-:Y:S02]  /*1f20*/  IMAD R9, R136, R93, R9 ;  /* 0x0000005d88097224 */ /* 0x000fe400078e0209 */
[----:B------:R-:W-:-:S04]  /*1f30*/  IMAD.WIDE.U32 R92, R92, 0x50, RZ ;  /* 0x000000505c5c7825 */ /* 0x000fc800078e00ff */
[----:B------:R-:W-:Y:S02]  /*1f40*/  IMAD R7, R136, R99, R0 ;  /* 0x0000006388077224 */ /* 0x000fe400078e0200 */
[----:B------:R-:W-:Y:S02]  /*1f50*/  IMAD.IADD R128, R93, 0x1, R5 ;  /* 0x000000015d807824 */ /* 0x000fe400078e0205 */
[----:B------:R-:W-:Y:S02]  /*1f60*/  IMAD.IADD R129, R129, 0x1, R6 ;  /* 0x0000000181817824 */ /* 0x000fe400078e0206 */
[----:B------:R-:W-:Y:S02]  /*1f70*/  IMAD.IADD R4, R103, 0x1, R7 ;  /* 0x0000000167047824 */ /* 0x000fe400078e0207 */
[----:B------:R-:W-:Y:S02]  /*1f80*/  IMAD.IADD R5, R7, 0x1, R101 ;  /* 0x0000000107057824 */ /* 0x000fe400078e0265 */
[----:B------:R-:W-:Y:S01]  /*1f90*/  IMAD.IADD R131, R131, 0x1, R8 ;  /* 0x0000000183837824 */ /* 0x000fe200078e0208 */
[----:B------:R-:W-:Y:S01]  /*1fa0*/  SHF.R.S32.HI R8, RZ, 0x3, R10 ;  /* 0x00000003ff087819 */ /* 0x000fe2000001140a */
[----:B------:R-:W-:-:S02]  /*1fb0*/  IMAD.IADD R6, R97, 0x1, R9 ;  /* 0x0000000161067824 */ /* 0x000fc400078e0209 */
[----:B------:R-:W-:Y:S01]  /*1fc0*/  IMAD.IADD R7, R9, 0x1, R95 ;  /* 0x0000000109077824 */ /* 0x000fe200078e025f */
[----:B------:R-:W-:Y:S01]  /*1fd0*/  LOP3.LUT R9, R10, 0xfffffff8, RZ, 0xc0, !PT ;  /* 0xfffffff80a097812 */ /* 0x000fe200078ec0ff */
[----:B------:R-:W-:Y:S01]  /*1fe0*/  IMAD.WIDE.U32 R98, R98, 0x50, RZ ;  /* 0x0000005062627825 */ /* 0x000fe200078e00ff */
[----:B------:R-:W-:Y:S02]  /*1ff0*/  SHF.R.S32.HI R10, RZ, 0x3, R20 ;  /* 0x00000003ff0a7819 */ /* 0x000fe40000011414 */
[----:B------:R-:W-:Y:S01]  /*2000*/  LOP3.LUT R20, R20, 0xfffffff8, RZ, 0xc0, !PT ;  /* 0xfffffff814147812 */ /* 0x000fe200078ec0ff */
[----:B----4-:R-:W-:Y:S01]  /*2010*/  IMAD R112, R11, 0x20, R219 ;  /* 0x000000200b707824 */ /* 0x010fe200078e02db */
[C---:B------:R-:W-:Y:S01]  /*2020*/  LOP3.LUT R21, R26.reuse, 0x2, RZ, 0xc0, !PT ;  /* 0x000000021a157812 */ /* 0x040fe200078ec0ff */
[----:B------:R-:W-:Y:S01]  /*2030*/  IMAD.IADD R121, R99, 0x1, R121 ;  /* 0x0000000163797824 */ /* 0x000fe200078e0279 */
[----:B------:R-:W-:Y:S02]  /*2040*/  SHF.R.S32.HI R0, RZ, 0x1f, R30 ;  /* 0x0000001fff007819 */ /* 0x000fe4000001141e */
[----:B------:R-:W-:-:S02]  /*2050*/  LOP3.LUT R26, R26, 0x8, RZ, 0xc0, !PT ;  /* 0x000000081a1a7812 */ /* 0x000fc400078ec0ff */
[----:B------:R-:W-:Y:S02]  /*2060*/  SHF.R.S32.HI R119, RZ, 0x1f, R91 ;  /* 0x0000001fff777819 */ /* 0x000fe4000001145b */
[----:B------:R-:W-:Y:S02]  /*2070*/  SHF.R.S32.HI R27, RZ, 0x1f, R9 ;  /* 0x0000001fff1b7819 */ /* 0x000fe40000011409 */
[----:B------:R-:W-:-:S07]  /*2080*/  SHF.R.S32.HI R28, RZ, 0x1f, R20 ;  /* 0x0000001fff1c7819 */ /* 0x000fce0000011414 */
.L_x_561:
[----:B------:R-:W0:Y:S01]  /*2090*/  LDC R84, c[0x0][0x430] ;  /* 0x00010c00ff547b82 */ /* 0x000e220000000800 */
[----:B------:R-:W-:Y:S01]  /*20a0*/  IADD3 R2, R2, -0x1, RZ ;  /* 0xffffffff02027810 */ /* 0x000fe20007ffe0ff */
[----:B----4-:R-:W-:Y:S01]  /*20b0*/  IMAD.MOV.U32 R31, RZ, RZ, RZ ;  /* 0x000000ffff1f7224 */ /* 0x010fe200078e00ff */
[----:B------:R-:W-:Y:S01]  /*20c0*/  ULDC.64 UR4, c[0x0][0x208] ;  /* 0x0000820000047ab9 */ /* 0x000fe20000000a00 */
[----:B------:R-:W-:Y:S02]  /*20d0*/  SHF.R.U32.HI R32, RZ, 0x3, R225 ;  /* 0x00000003ff207819 */ /* 0x000fe400000116e1 */
[----:B------:R-:W-:Y:S02]  /*20e0*/  IMAD R11, R2, 0x50, R112 ;  /* 0x00000050020b7824 */ /* 0x000fe400078e0270 */
[----:B------:R-:W1:Y:S02]  /*20f0*/  LDC R114, c[0x0][0x3f4] ;  /* 0x0000fd00ff727b82 */ /* 0x000e640000000800 */
[----:B------:R-:W-:Y:S01]  /*2100*/  IMAD.IADD R33, R120, 0x1, R11 ;  /* 0x0000000178217824 */ /* 0x000fe200078e020b */
[----:B------:R-:W-:-:S03]  /*2110*/  ISETP.GE.AND P0, PT, R11, R24, PT ;  /* 0x000000180b00720c */ /* 0x000fc60003f06270 */
[----:B------:R-:W-:Y:S01]  /*2120*/  IMAD.MOV.U32 R11, RZ, RZ, R33 ;  /* 0x000000ffff0b7224 */ /* 0x000fe200078e0021 */
[----:B------:R-:W-:Y:S02]  /*2130*/  ISETP.GT.OR P0, PT, R112, 0x4f, P0 ;  /* 0x0000004f7000780c */ /* 0x000fe40000704670 */
[----:B0-----:R-:W-:-:S11]  /*2140*/  ISETP.NE.AND P3, PT, R84, 0x1, PT ;  /* 0x000000015400780c */ /* 0x001fd60003f65270 */
[----:B------:R-:W0:Y:S08]  /*2150*/  @!P0 LDC.64 R14, c[0x0][0x428] ;  /* 0x00010a00ff0e8b82 */ /* 0x000e300000000a00 */
[----:B--2---:R-:W2:Y:S08]  /*2160*/  @!P0 LDC.64 R34, c[0x0][0x418] ;  /* 0x00010600ff228b82 */ /* 0x004eb00000000a00 */
[----:B---3--:R-:W3:Y:S08]  /*2170*/  @P3 LDC R12, c[0x0][0x434] ;  /* 0x00010d00ff0c3b82 */ /* 0x008ef00000000800 */
[----:B------:R-:W4:Y:S01]  /*2180*/  @P3 LDC R13, c[0x0][0x438] ;  /* 0x00010e00ff0d3b82 */ /* 0x000f220000000800 */
[----:B---3--:R-:W-:-:S05]  /*2190*/  @P3 IMAD.HI.U32 R12, R33, R12, RZ ;  /* 0x0000000c210c3227 */ /* 0x008fca00078e00ff */
[----:B----4-:R-:W-:Y:S01]  /*21a0*/  @P3 SHF.R.U32.HI R11, RZ, R13, R12 ;  /* 0x0000000dff0b3219 */ /* 0x010fe2000001160c */
[----:B0-----:R-:W-:-:S03]  /*21b0*/  @!P0 IMAD R12, R119, R14, RZ ;  /* 0x0000000e770c8224 */ /* 0x001fc600078e02ff */
[--C-:B------:R-:W-:Y:S01]  /*21c0*/  @!P0 SHF.R.S32.HI R13, RZ, 0x1f, R11.reuse ;  /* 0x0000001fff0d8819 */ /* 0x100fe2000001140b */
[----:B------:R-:W-:Y:S02]  /*21d0*/  @!P0 IMAD R15, R91, R15, R12 ;  /* 0x0000000f5b0f8224 */ /* 0x000fe400078e020c */
[----:B------:R-:W-:-:S04]  /*21e0*/  @!P0 IMAD.MOV.U32 R12, RZ, RZ, R11 ;  /* 0x000000ffff0c8224 */ /* 0x000fc800078e000b */
[----:B------:R-:W-:-:S04]  /*21f0*/  @!P0 IMAD.WIDE.U32 R12, R91, R14, R12 ;  /* 0x0000000e5b0c8225 */ /* 0x000fc800078e000c */
[----:B------:R-:W-:Y:S01]  /*2200*/  @!P0 IMAD.IADD R13, R13, 0x1, R15 ;  /* 0x000000010d0d8824 */ /* 0x000fe200078e020f */
[----:B--2---:R-:W-:-:S04]  /*2210*/  @!P0 LEA R14, P3, R12, R34, 0x2 ;  /* 0x000000220c0e8211 */ /* 0x004fc800078610ff */
[----:B------:R-:W-:Y:S02]  /*2220*/  @!P0 LEA.HI.X R15, R12, R35, R13, 0x2, P3 ;  /* 0x000000230c0f8211 */ /* 0x000fe400018f140d */
[----:B------:R-:W-:-:S03]  /*2230*/  LOP3.LUT R12, R225, 0x38, R16, 0xf8, !PT ;  /* 0x00000038e10c7812 */ /* 0x000fc600078ef810 */
[----:B------:R0:W5:Y:S01]  /*2240*/  @!P0 LDG.E R31, desc[UR4][R14.64] ;  /* 0x000000040e1f8981 */ /* 0x000162000c1e1900 */
[----:B-1----:R-:W-:Y:S01]  /*2250*/  ISETP.GE.AND P0, PT, R114, 0x1, PT ;  /* 0x000000017200780c */ /* 0x002fe20003f06270 */
[----:B------:R-:W-:Y:S01]  /*2260*/  IMAD.MOV R11, RZ, RZ, -R11 ;  /* 0x000000ffff0b7224 */ /* 0x000fe200078e0a0b */
[----:B------:R-:W-:Y:S01]  /*2270*/  LOP3.LUT R85, R229, R12, R32, 0xf6, !PT ;  /* 0x0000000ce5557212 */ /* 0x000fe200078ef620 */
[----:B------:R-:W-:Y:S05]  /*2280*/  YIELD ;  /* 0x0000000000007946 */ /* 0x000fea0003800000 */
[----:B------:R-:W-:Y:S01]  /*2290*/  IMAD R85, R212, 0x5000, R85 ;  /* 0x00005000d4557824 */ /* 0x000fe200078e0255 */
[----:B------:R-:W-:Y:S01]  /*22a0*/  ISETP.GT.AND P3, PT, R2, R116, PT ;  /* 0x000000740200720c */ /* 0x000fe20003f64270 */
[----:B------:R-:W-:Y:S01]  /*22b0*/  BSSY B0, `(.L_x_445) ;  /* 0x000085a000007945 */ /* 0x000fe20003800000 */
[----:B------:R-:W-:-:S02]  /*22c0*/  IMAD R84, R84, R11, R33 ;  /* 0x0000000b54547224 */ /* 0x000fc400078e0221 */
[----:B------:R-:W-:Y:S01]  /*22d0*/  P2R R113, PR, RZ, 0x8 ;  /* 0x00000008ff717803 */ /* 0x000fe20000000000 */
[----:B------:R-:W-:Y:S01]  /*22e0*/  IMAD R85, R85, 0x2, R22 ;  /* 0x0000000255557824 */ /* 0x000fe200078e0216 */
[----:B0-----:R-:W-:Y:S07]  /*22f0*/  @!P0 BRA `(.L_x_446) ;  /* 0x0000007c006c8947 */ /* 0x001fee0003800000 */
[----:B------:R-:W-:Y:S01]  /*2300*/  SHF.R.S32.HI R86, RZ, 0x1f, R84 ;  /* 0x0000001fff567819 */ /* 0x000fe20000011454 */
[----:B------:R-:W-:Y:S01]  /*2310*/  ULDC.64 UR4, c[0x0][0x300] ;  /* 0x0000c00000047ab9 */ /* 0x000fe20000000a00 */
[----:B-----5:R-:W-:Y:S01]  /*2320*/  SHF.R.S32.HI R87, RZ, 0x1f, R31 ;  /* 0x0000001fff577819 */ /* 0x020fe2000001141f */
[----:B------:R-:W-:Y:S01]  /*2330*/  IMAD.WIDE.U32 R12, R84, UR4, RZ ;  /* 0x00000004540c7c25 */ /* 0x000fe2000f8e00ff */
[----:B------:R-:W-:Y:S02]  /*2340*/  ULDC.U8 UR6, c[0x0][0x410] ;  /* 0x0001040000067ab9 */ /* 0x000fe40000000000 */
[----:B------:R-:W-:Y:S01]  /*2350*/  ISETP.NE.AND P0, PT, RZ, UR6, PT ;  /* 0x00000006ff007c0c */ /* 0x000fe2000bf05270 */
[----:B------:R-:W-:Y:S02]  /*2360*/  IMAD R11, R86, UR4, RZ ;  /* 0x00000004560b7c24 */ /* 0x000fe4000f8e02ff */
[----:B------:R-:W-:Y:S02]  /*2370*/  IMAD R88, R2, -0x50, R24 ;  /* 0xffffffb002587824 */ /* 0x000fe400078e0218 */
[----:B------:R-:W-:Y:S01]  /*2380*/  IMAD R11, R84, UR5, R11 ;  /* 0x00000005540b7c24 */ /* 0x000fe2000f8e020b */
[----:B------:R-:W-:-:S02]  /*2390*/  ULDC.64 UR4, c[0x0][0x310] ;  /* 0x0000c40000047ab9 */ /* 0x000fc40000000a00 */
[----:B------:R-:W-:Y:S01]  /*23a0*/  IMAD R14, R87, UR4, RZ ;  /* 0x00000004570e7c24 */ /* 0x000fe2000f8e02ff */
[----:B------:R-:W-:Y:S01]  /*23b0*/  VIMNMX R88, R88, 0x50, PT ;  /* 0x0000005058587848 */ /* 0x000fe20003fe0100 */
[----:B------:R-:W-:Y:S01]  /*23c0*/  IMAD.IADD R13, R13, 0x1, R11 ;  /* 0x000000010d0d7824 */ /* 0x000fe200078e020b */
[----:B------:R-:W-:Y:S01]  /*23d0*/  SHF.R.S32.HI R11, RZ, 0x1f, R2 ;  /* 0x0000001fff0b7819 */ /* 0x000fe20000011402 */
        /* <DEDUP_REMOVED lines=8> */
[-C--:B------:R-:W-:Y:S01]  /*2460*/  IMAD R12, R121, R2.reuse, RZ ;  /* 0x00000002790c7224 */ /* 0x080fe200078e02ff */
[----:B------:R-:W-:Y:S01]  /*2470*/  LEA R118, P3, R32, UR4, 0x1 ;  /* 0x0000000420767c11 */ /* 0x000fe2000f8608ff */
[----:B------:R-:W-:Y:S02]  /*2480*/  IMAD R14, R128, R2, RZ ;  /* 0x00000002800e7224 */ /* 0x000fe400078e02ff */
[----:B------:R-:W-:Y:S02]  /*2490*/  IMAD.IADD R117, R33, 0x1, R13 ;  /* 0x0000000121757824 */ /* 0x000fe400078e020d */
[C---:B------:R-:W-:Y:S02]  /*24a0*/  IMAD R35, R11.reuse, R98, R12 ;  /* 0x000000620b237224 */ /* 0x040fe400078e020c */
[----:B------:R-:W-:Y:S01]  /*24b0*/  IMAD R37, R11, R92, R14 ;  /* 0x0000005c0b257224 */ /* 0x000fe200078e020e */
[----:B------:R-:W-:Y:S01]  /*24c0*/  LEA.HI.X R117, R32, UR5, R117, 0x1, P3 ;  /* 0x0000000520757c11 */ /* 0x000fe200098f0c75 */
[----:B------:R-:W-:-:S04]  /*24d0*/  IMAD.WIDE.U32 R14, R98, R2, RZ ;  /* 0x00000002620e7225 */ /* 0x000fc800078e00ff */
[----:B------:R-:W-:-:S04]  /*24e0*/  IMAD.WIDE.U32 R12, R92, R2, RZ ;  /* 0x000000025c0c7225 */ /* 0x000fc800078e00ff */
[----:B------:R-:W-:Y:S02]  /*24f0*/  IMAD.IADD R11, R15, 0x1, R35 ;  /* 0x000000010f0b7824 */ /* 0x000fe400078e0223 */
[----:B------:R-:W-:Y:S01]  /*2500*/  IMAD.IADD R80, R13, 0x1, R37 ;  /* 0x000000010d507824 */ /* 0x000fe200078e0225 */
[----:B------:R-:W-:Y:S06]  /*2510*/  @!P0 BRA `(.L_x_447) ;  /* 0x0000003800f48947 */ /* 0x000fec0003800000 */
[C---:B------:R-:W-:Y:S01]  /*2520*/  ISETP.GE.AND P3, PT, R219.reuse, R88, PT ;  /* 0x00000058db00720c */ /* 0x040fe20003f66270 */
[----:B------:R-:W-:Y:S01]  /*2530*/  BSSY B1, `(.L_x_448) ;  /* 0x000002b000017945 */ /* 0x000fe20003800000 */
[----:B------:R-:W-:Y:S01]  /*2540*/  VIADD R37, R219, 0x20 ;  /* 0x00000020db257836 */ /* 0x000fe20000000000 */
        /* <DEDUP_REMOVED lines=8> */
[----:B------:R-:W-:Y:S01]  /*25d0*/  CS2R R78, SRZ ;  /* 0x00000000004e7805 */ /* 0x000fe2000001ff00 */
[----:B------:R-:W-:Y:S06]  /*25e0*/  @P3 BRA `(.L_x_449) ;  /* 0x00000000007c3947 */ /* 0x000fec0003800000 */
[----:B------:R-:W-:Y:S01]  /*25f0*/  IADD3 R33, P0, R102, R14, RZ ;  /* 0x0000000e66217210 */ /* 0x000fe20007f1e0ff */
[----:B------:R-:W-:Y:S01]  /*2600*/  ULDC.64 UR4, c[0x0][0x3e8] ;  /* 0x0000fa0000047ab9 */ /* 0x000fe20000000a00 */
[----:B------:R-:W-:Y:S02]  /*2610*/  IADD3 R35, P4, R96, R12, RZ ;  /* 0x0000000c60237210 */ /* 0x000fe40007f9e0ff */
[----:B------:R-:W-:Y:S02]  /*2620*/  CS2R R76, SRZ ;  /* 0x00000000004c7805 */ /* 0x000fe4000001ff00 */
[-C--:B------:R-:W-:Y:S01]  /*2630*/  ISETP.GE.AND P5, PT, R214, R114.reuse, PT ;  /* 0x00000072d600720c */ /* 0x080fe20003fa6270 */
[----:B------:R-:W-:Y:S01]  /*2640*/  IMAD.X R34, R11, 0x1, R4, P0 ;  /* 0x000000010b227824 */ /* 0x000fe200000e0604 */
[C---:B------:R-:W-:Y:S01]  /*2650*/  LEA R32, P0, R33.reuse, UR4, 0x1 ;  /* 0x0000000421207c11 */ /* 0x040fe2000f8008ff */
[----:B------:R-:W-:Y:S01]  /*2660*/  IMAD.X R36, R80, 0x1, R6, P4 ;  /* 0x0000000150247824 */ /* 0x000fe200020e0606 */
[----:B------:R-:W-:Y:S01]  /*2670*/  CS2R R78, SRZ ;  /* 0x00000000004e7805 */ /* 0x000fe2000001ff00 */
[----:B------:R-:W-:Y:S01]  /*2680*/  ULDC.64 UR6, c[0x0][0x208] ;  /* 0x0000820000067ab9 */ /* 0x000fe20000000a00 */
[----:B------:R-:W-:Y:S01]  /*2690*/  LEA.HI.X R33, R33, UR5, R34, 0x1, P0 ;  /* 0x0000000521217c11 */ /* 0x000fe200080f0c22 */
[----:B------:R-:W-:Y:S01]  /*26a0*/  ULDC.64 UR4, c[0x0][0x400] ;  /* 0x0001000000047ab9 */ /* 0x000fe20000000a00 */
[----:B------:R-:W-:-:S02]  /*26b0*/  ISETP.GE.AND P4, PT, R221, R114, PT ;  /* 0x00000072dd00720c */ /* 0x000fc40003f86270 */
[----:B------:R-:W-:-:S03]  /*26c0*/  LEA R34, P0, R35, UR4, 0x1 ;  /* 0x0000000423227c11 */ /* 0x000fc6000f8008ff */
[----:B------:R0:W5:Y:S01]  /*26d0*/  @!P5 LDG.E.64 R76, desc[UR6][R32.64] ;  /* 0x00000006204cd981 */ /* 0x000162000c1e1b00 */
[----:B------:R-:W-:Y:S02]  /*26e0*/  LEA.HI.X R35, R35, UR5, R36, 0x1, P0 ;  /* 0x0000000523237c11 */ /* 0x000fe400080f0c24 */
[----:B------:R-:W-:-:S03]  /*26f0*/  ISETP.GE.AND P0, PT, R220, R114, PT ;  /* 0x00000072dc00720c */ /* 0x000fc60003f06270 */
[----:B------:R0:W5:Y:S01]  /*2700*/  @!P5 LDG.E.64 R78, desc[UR6][R34.64] ;  /* 0x00000006224ed981 */ /* 0x000162000c1e1b00 */
[----:B------:R-:W-:Y:S02]  /*2710*/  ISETP.GE.AND P5, PT, R222, R114, PT ;  /* 0x00000072de00720c */ /* 0x000fe40003fa6270 */
[----:B------:R-:W-:Y:S02]  /*2720*/  CS2R R72, SRZ ;  /* 0x0000000000487805 */ /* 0x000fe4000001ff00 */
[----:B------:R-:W-:Y:S02]  /*2730*/  CS2R R68, SRZ ;  /* 0x0000000000447805 */ /* 0x000fe4000001ff00 */
[----:B------:R-:W-:Y:S02]  /*2740*/  CS2R R64, SRZ ;  /* 0x0000000000407805 */ /* 0x000fe4000001ff00 */
[----:B------:R-:W-:Y:S02]  /*2750*/  CS2R R74, SRZ ;  /* 0x00000000004a7805 */ /* 0x000fe4000001ff00 */
[----:B------:R-:W-:-:S02]  /*2760*/  CS2R R70, SRZ ;  /* 0x0000000000467805 */ /* 0x000fc4000001ff00 */
[----:B------:R-:W-:Y:S01]  /*2770*/  CS2R R66, SRZ ;  /* 0x0000000000427805 */ /* 0x000fe2000001ff00 */
[----:B------:R0:W5:Y:S04]  /*2780*/  @!P4 LDG.E.64 R72, desc[UR6][R32.64+0x40] ;  /* 0x000040062048c981 */ /* 0x000168000c1e1b00 */
[----:B------:R0:W5:Y:S04]  /*2790*/  @!P0 LDG.E.64 R68, desc[UR6][R32.64+0x80] ;  /* 0x0000800620448981 */ /* 0x000168000c1e1b00 */
[----:B------:R0:W5:Y:S04]  /*27a0*/  @!P5 LDG.E.64 R64, desc[UR6][R32.64+0xc0] ;  /* 0x0000c0062040d981 */ /* 0x000168000c1e1b00 */
[----:B------:R0:W5:Y:S04]  /*27b0*/  @!P4 LDG.E.64 R74, desc[UR6][R34.64+0x40] ;  /* 0x00004006224ac981 */ /* 0x000168000c1e1b00 */
[----:B------:R0:W5:Y:S04]  /*27c0*/  @!P0 LDG.E.64 R70, desc[UR6][R34.64+0x80] ;  /* 0x0000800622468981 */ /* 0x000168000c1e1b00 */
[----:B------:R0:W5:Y:S02]  /*27d0*/  @!P5 LDG.E.64 R66, desc[UR6][R34.64+0xc0] ;  /* 0x0000c0062242d981 */ /* 0x000164000c1e1b00 */
.L_x_449:
[----:B------:R-:W-:Y:S05]  /*27e0*/  BSYNC B1 ;  /* 0x0000000000017941 */ /* 0x000fea0003800000 */
.L_x_448:
[----:B0----5:R-:W-:Y:S01]  /*27f0*/  IMAD.MOV.U32 R32, RZ, RZ, R64 ;  /* 0x000000ffff207224 */ /* 0x021fe200078e0040 */
[----:B------:R-:W-:Y:S01]  /*2800*/  MOV R33, R65 ;  /* 0x0000004100217202 */ /* 0x000fe20000000f00 */
[----:B------:R-:W-:Y:S01]  /*2810*/  IMAD.MOV.U32 R34, RZ, RZ, R68 ;  /* 0x000000ffff227224 */ /* 0x000fe200078e0044 */
[----:B------:R-:W-:Y:S01]  /*2820*/  ISETP.GE.AND P4, PT, R37, R88, PT ;  /* 0x000000582500720c */ /* 0x000fe20003f86270 */
[----:B------:R-:W-:Y:S01]  /*2830*/  IMAD.MOV.U32 R35, RZ, RZ, R69 ;  /* 0x000000ffff237224 */ /* 0x000fe200078e0045 */
[----:B------:R-:W-:Y:S01]  /*2840*/  PRMT R156, R32, 0x7610, R156 ;  /* 0x00007610209c7816 */ /* 0x000fe2000000009c */
        /* <DEDUP_REMOVED lines=23> */
[----:B------:R-:W-:Y:S01]  /*29c0*/  BSSY B1, `(.L_x_450) ;  /* 0x000002c000017945 */ /* 0x000fe20003800000 */
[----:B------:R-:W-:-:S02]  /*29d0*/  PRMT R124, R124, 0x5410, R32 ;  /* 0x000054107c7c7816 */ /* 0x000fc40000000020 */
[----:B------:R-:W-:Y:S02]  /*29e0*/  CS2R R52, SRZ ;  /* 0x0000000000347805 */ /* 0x000fe4000001ff00 */
[----:B------:R-:W-:Y:S02]  /*29f0*/  PRMT R182, R33, 0x7610, R182 ;  /* 0x0000761021b67816 */ /* 0x000fe400000000b6 */
[----:B------:R-:W-:Y:S02]  /*2a00*/  CS2R R56, SRZ ;  /* 0x0000000000387805 */ /* 0x000fe4000001ff00 */
[----:B------:R-:W-:Y:S02]  /*2a10*/  PRMT R125, R125, 0x5410, R34 ;  /* 0x000054107d7d7816 */ /* 0x000fe40000000022 */
[----:B------:R-:W-:Y:S02]  /*2a20*/  CS2R R60, SRZ ;  /* 0x00000000003c7805 */ /* 0x000fe4000001ff00 */
[----:B------:R-:W-:-:S02]  /*2a30*/  PRMT R168, R35, 0x7610, R168 ;  /* 0x0000761023a87816 */ /* 0x000fc400000000a8 */
[----:B------:R-:W-:Y:S02]  /*2a40*/  CS2R R50, SRZ ;  /* 0x0000000000327805 */ /* 0x000fe4000001ff00 */
[----:B------:R-:W-:Y:S02]  /*2a50*/  CS2R R54, SRZ ;  /* 0x0000000000367805 */ /* 0x000fe4000001ff00 */
[----:B------:R-:W-:Y:S02]  /*2a60*/  CS2R R58, SRZ ;  /* 0x00000000003a7805 */ /* 0x000fe4000001ff00 */
[----:B------:R-:W-:Y:S01]  /*2a70*/  CS2R R62, SRZ ;  /* 0x00000000003e7805 */ /* 0x000fe2000001ff00 */
[----:B------:R-:W-:Y:S06]  /*2a80*/  @P4 BRA `(.L_x_451) ;  /* 0x00000000007c4947 */ /* 0x000fec0003800000 */
[----:B------:R-:W-:Y:S01]  /*2a90*/  IADD3 R33, P0, P5, R102, R14, R105 ;  /* 0x0000000e66217210 */ /* 0x000fe20007d1e069 */
[----:B------:R-:W-:Y:S01]  /*2aa0*/  ULDC.64 UR4, c[0x0][0x3e8] ;  /* 0x0000fa0000047ab9 */ /* 0x000fe20000000a00 */
[----:B------:R-:W-:Y:S01]  /*2ab0*/  ULDC.64 UR6, c[0x0][0x400] ;  /* 0x0001000000067ab9 */ /* 0x000fe20000000a00 */
[----:B------:R-:W-:Y:S02]  /*2ac0*/  CS2R R60, SRZ ;  /* 0x00000000003c7805 */ /* 0x000fe4000001ff00 */
[----:B------:R-:W-:Y:S02]  /*2ad0*/  IADD3.X R38, R4, R11, R104, P0, P5 ;  /* 0x0000000b04267210 */ /* 0x000fe400007ea468 */
[----:B------:R-:W-:Y:S02]  /*2ae0*/  CS2R R56, SRZ ;  /* 0x0000000000387805 */ /* 0x000fe4000001ff00 */
[----:B------:R-:W-:Y:S02]  /*2af0*/  IADD3 R35, P0, P5, R96, R12, R107 ;  /* 0x0000000c60237210 */ /* 0x000fe40007d1e06b */
[----:B------:R-:W-:-:S02]  /*2b00*/  CS2R R62, SRZ ;  /* 0x00000000003e7805 */ /* 0x000fc4000001ff00 */
[----:B------:R-:W-:Y:S01]  /*2b10*/  CS2R R58, SRZ ;  /* 0x00000000003a7805 */ /* 0x000fe2000001ff00 */
[----:B------:R-:W-:Y:S01]  /*2b20*/  ULDC.64 UR8, c[0x0][0x208] ;  /* 0x0000820000087ab9 */ /* 0x000fe20000000a00 */
[----:B------:R-:W-:Y:S02]  /*2b30*/  IADD3.X R36, R6, R80, R106, P0, P5 ;  /* 0x0000005006247210 */ /* 0x000fe400007ea46a */
[----:B------:R-:W-:Y:S02]  /*2b40*/  LEA R32, P0, R33, UR4, 0x1 ;  /* 0x0000000421207c11 */ /* 0x000fe4000f8008ff */
[----:B------:R-:W-:Y:S02]  /*2b50*/  LEA R34, P5, R35, UR6, 0x1 ;  /* 0x0000000623227c11 */ /* 0x000fe4000f8a08ff */
[----:B------:R-:W-:Y:S02]  /*2b60*/  LEA.HI.X R33, R33, UR5, R38, 0x1, P0 ;  /* 0x0000000521217c11 */ /* 0x000fe400080f0c26 */
[----:B------:R-:W-:-:S02]  /*2b70*/  LEA.HI.X R35, R35, UR7, R36, 0x1, P5 ;  /* 0x0000000723237c11 */ /* 0x000fc4000a8f0c24 */
[-C--:B------:R-:W-:Y:S02]  /*2b80*/  ISETP.GE.AND P0, PT, R214, R114.reuse, PT ;  /* 0x00000072d600720c */ /* 0x080fe40003f06270 */
[----:B------:R-:W-:Y:S02]  /*2b90*/  ISETP.GE.AND P5, PT, R221, R114, PT ;  /* 0x00000072dd00720c */ /* 0x000fe40003fa6270 */
[----:B------:R-:W-:Y:S02]  /*2ba0*/  CS2R R52, SRZ ;  /* 0x0000000000347805 */ /* 0x000fe4000001ff00 */
[----:B------:R-:W-:Y:S02]  /*2bb0*/  CS2R R48, SRZ ;  /* 0x0000000000307805 */ /* 0x000fe4000001ff00 */
[----:B------:R-:W-:-:S05]  /*2bc0*/  CS2R R54, SRZ ;  /* 0x0000000000367805 */ /* 0x000fca000001ff00 */
[----:B------:R0:W5:Y:S04]  /*2bd0*/  @!P0 LDG.E.64 R60, desc[UR8][R32.64] ;  /* 0x00000008203c8981 */ /* 0x000168000c1e1b00 */
[----:B------:R0:W5:Y:S01]  /*2be0*/  @!P0 LDG.E.64 R62, desc[UR8][R34.64] ;  /* 0x00000008223e8981 */ /* 0x000162000c1e1b00 */
[----:B------:R-:W-:-:S03]  /*2bf0*/  ISETP.GE.AND P0, PT, R220, R114, PT ;  /* 0x00000072dc00720c */ /* 0x000fc60003f06270 */
[----:B------:R0:W5:Y:S04]  /*2c00*/  @!P5 LDG.E.64 R56, desc[UR8][R32.64+0x40] ;  /* 0x000040082038d981 */ /* 0x000168000c1e1b00 */
[----:B------:R0:W5:Y:S01]  /*2c10*/  @!P5 LDG.E.64 R58, desc[UR8][R34.64+0x40] ;  /* 0x00004008223ad981 */ /* 0x000162000c1e1b00 */
[----:B------:R-:W-:Y:S02]  /*2c20*/  ISETP.GE.AND P5, PT, R222, R114, PT ;  /* 0x00000072de00720c */ /* 0x000fe40003fa6270 */
[----:B------:R-:W-:-:S03]  /*2c30*/  CS2R R50, SRZ ;  /* 0x0000000000327805 */ /* 0x000fc6000001ff00 */
[----:B------:R0:W5:Y:S04]  /*2c40*/  @!P0 LDG.E.64 R52, desc[UR8][R32.64+0x80] ;  /* 0x0000800820348981 */ /* 0x000168000c1e1b00 */
[----:B------:R0:W5:Y:S04]  /*2c50*/  @!P0 LDG.E.64 R54, desc[UR8][R34.64+0x80] ;  /* 0x0000800822368981 */ /* 0x000168000c1e1b00 */
[----:B------:R0:W5:Y:S04]  /*2c60*/  @!P5 LDG.E.64 R48, desc[UR8][R32.64+0xc0] ;  /* 0x0000c0082030d981 */ /* 0x000168000c1e1b00 */
[----:B------:R0:W5:Y:S02]  /*2c70*/  @!P5 LDG.E.64 R50, desc[UR8][R34.64+0xc0] ;  /* 0x0000c0082232d981 */ /* 0x000164000c1e1b00 */
.L_x_451:
[----:B------:R-:W-:Y:S05]  /*2c80*/  BSYNC B1 ;  /* 0x0000000000017941 */ /* 0x000fea0003800000 */
.L_x_450:
[----:B0-----:R-:W-:Y:S01]  /*2c90*/  VIADD R32, R219, 0x40 ;  /* 0x00000040db207836 */ /* 0x001fe20000000000 */
[----:B------:R-:W-:Y:S01]  /*2ca0*/  BSSY B1, `(.L_x_452) ;  /* 0x000002b000017945 */ /* 0x000fe20003800000 */
[----:B------:R-:W-:Y:S02]  /*2cb0*/  CS2R R36, SRZ ;  /* 0x0000000000247805 */ /* 0x000fe4000001ff00 */
[----:B------:R-:W-:Y:S02]  /*2cc0*/  CS2R R40, SRZ ;  /* 0x0000000000287805 */ /* 0x000fe4000001ff00 */
[----:B------:R-:W-:Y:S02]  /*2cd0*/  CS2R R44, SRZ ;  /* 0x00000000002c7805 */ /* 0x000fe4000001ff00 */
[----:B------:R-:W-:Y:S02]  /*2ce0*/  ISETP.GE.AND P5, PT, R32, R88, PT ;  /* 0x000000582000720c */ /* 0x000fe40003fa6270 */
[----:B------:R-:W-:-:S02]  /*2cf0*/  CS2R R32, SRZ ;  /* 0x0000000000207805 */ /* 0x000fc4000001ff00 */
[----:B------:R-:W-:Y:S02]  /*2d00*/  CS2R R34, SRZ ;  /* 0x0000000000227805 */ /* 0x000fe4000001ff00 */
[----:B------:R-:W-:Y:S02]  /*2d10*/  CS2R R38, SRZ ;  /* 0x0000000000267805 */ /* 0x000fe4000001ff00 */
[----:B------:R-:W-:Y:S01]  /*2d20*/  CS2R R42, SRZ ;  /* 0x00000000002a7805 */ /* 0x000fe2000001ff00 */
[----:B-----5:R-:W-:Y:S01]  /*2d30*/  IMAD.MOV.U32 R81, RZ, RZ, R48 ;  /* 0x000000ffff517224 */ /* 0x020fe200078e0030 */
[----:B------:R-:W-:-:S03]  /*2d40*/  CS2R R46, SRZ ;  /* 0x00000000002e7805 */ /* 0x000fc6000001ff00 */
[----:B------:R-:W-:Y:S05]  /*2d50*/  @P5 BRA `(.L_x_453) ;  /* 0x00000000007c5947 */ /* 0x000fea0003800000 */
[----:B------:R-:W-:Y:S01]  /*2d60*/  IADD3 R14, P0, P6, R102, R109, R14 ;  /* 0x0000006d660e7210 */ /* 0x000fe20007e1e00e */
[----:B------:R-:W-:Y:S01]  /*2d70*/  ULDC.64 UR4, c[0x0][0x3e8] ;  /* 0x0000fa0000047ab9 */ /* 0x000fe20000000a00 */
[----:B------:R-:W-:Y:S01]  /*2d80*/  ULDC.64 UR6, c[0x0][0x400] ;  /* 0x0001000000067ab9 */ /* 0x000fe20000000a00 */
[----:B------:R-:W-:Y:S02]  /*2d90*/  CS2R R44, SRZ ;  /* 0x00000000002c7805 */ /* 0x000fe4000001ff00 */
[----:B------:R-:W-:Y:S02]  /*2da0*/  IADD3.X R13, R4, R108, R11, P0, P6 ;  /* 0x0000006c040d7210 */ /* 0x000fe400007ec40b */
[----:B------:R-:W-:Y:S02]  /*2db0*/  CS2R R46, SRZ ;  /* 0x00000000002e7805 */ /* 0x000fe4000001ff00 */
[----:B------:R-:W-:Y:S01]  /*2dc0*/  IADD3 R11, P0, P6, R96, R111, R12 ;  /* 0x0000006f600b7210 */ /* 0x000fe20007e1e00c */
[----:B------:R-:W-:-:S03]  /*2dd0*/  ULDC.64 UR8, c[0x0][0x208] ;  /* 0x0000820000087ab9 */ /* 0x000fc60000000a00 */
[----:B------:R-:W-:Y:S02]  /*2de0*/  IADD3.X R80, R6, R110, R80, P0, P6 ;  /* 0x0000006e06507210 */ /* 0x000fe400007ec450 */
[----:B------:R-:W-:-:S04]  /*2df0*/  LEA R12, P0, R14, UR4, 0x1 ;  /* 0x000000040e0c7c11 */ /* 0x000fc8000f8008ff */
[----:B------:R-:W-:Y:S02]  /*2e00*/  LEA.HI.X R13, R14, UR5, R13, 0x1, P0 ;  /* 0x000000050e0d7c11 */ /* 0x000fe400080f0c0d */
[----:B------:R-:W-:-:S04]  /*2e10*/  LEA R14, P0, R11, UR6, 0x1 ;  /* 0x000000060b0e7c11 */ /* 0x000fc8000f8008ff */
[----:B------:R-:W-:Y:S02]  /*2e20*/  LEA.HI.X R15, R11, UR7, R80, 0x1, P0 ;  /* 0x000000070b0f7c11 */ /* 0x000fe400080f0c50 */
[----:B------:R-:W-:Y:S02]  /*2e30*/  ISETP.GE.AND P0, PT, R214, R114, PT ;  /* 0x00000072d600720c */ /* 0x000fe40003f06270 */
[----:B------:R-:W-:Y:S02]  /*2e40*/  CS2R R40, SRZ ;  /* 0x0000000000287805 */ /* 0x000fe4000001ff00 */
[----:B------:R-:W-:-:S09]  /*2e50*/  CS2R R42, SRZ ;  /* 0x00000000002a7805 */ /* 0x000fd2000001ff00 */
[----:B------:R0:W5:Y:S04]  /*2e60*/  @!P0 LDG.E.64 R44, desc[UR8][R12.64] ;  /* 0x000000080c2c8981 */ /* 0x000168000c1e1b00 */
[----:B------:R0:W5:Y:S01]  /*2e70*/  @!P0 LDG.E.64 R46, desc[UR8][R14.64] ;  /* 0x000000080e2e8981 */ /* 0x000162000c1e1b00 */
        /* <DEDUP_REMOVED lines=10> */
[----:B------:R-:W-:-:S13]  /*2f20*/  ISETP.GE.AND P0, PT, R222, R114, PT ;  /* 0x00000072de00720c */ /* 0x000fda0003f06270 */
[----:B------:R0:W5:Y:S04]  /*2f30*/  @!P0 LDG.E.64 R32, desc[UR8][R12.64+0xc0] ;  /* 0x0000c0080c208981 */ /* 0x000168000c1e1b00 */
[----:B------:R0:W5:Y:S02]  /*2f40*/  @!P0 LDG.E.64 R34, desc[UR8][R14.64+0xc0] ;  /* 0x0000c0080e228981 */ /* 0x000164000c1e1b00 */
.L_x_453:
[----:B------:R-:W-:Y:S05]  /*2f50*/  BSYNC B1 ;  /* 0x0000000000017941 */ /* 0x000fea0003800000 */
.L_x_452:
[----:B0-----:R-:W-:Y:S01]  /*2f60*/  IMAD.MOV.U32 R13, RZ, RZ, R53 ;  /* 0x000000ffff0d7224 */ /* 0x001fe200078e0035 */
[----:B------:R-:W-:Y:S01]  /*2f70*/  MOV R11, R49 ;  /* 0x00000031000b7202 */ /* 0x000fe20000000f00 */
[----:B------:R-:W-:Y:S01]  /*2f80*/  IMAD.MOV.U32 R12, RZ, RZ, R52 ;  /* 0x000000ffff0c7224 */ /* 0x000fe200078e0034 */
[----:B------:R-:W-:Y:S01]  /*2f90*/  ULOP3.LUT UR4, UR60, 0x1, URZ, 0xfc, !UPT ;  /* 0x000000013c047892 */ /* 0x000fe2000f8efc3f */
        /* <DEDUP_REMOVED lines=24> */
[----:B-----5:R-:W-:Y:S01]  /*3120*/  IMAD.MOV.U32 R14, RZ, RZ, R32 ;  /* 0x000000ffff0e7224 */ /* 0x020fe200078e0020 */
[----:B------:R-:W-:Y:S01]  /*3130*/  PRMT R160, R11, 0x7610, R160 ;  /* 0x000076100ba07816 */ /* 0x000fe200000000a0 */
[----:B------:R-:W-:Y:S01]  /*3140*/  IMAD.MOV.U32 R11, RZ, RZ, R33 ;  /* 0x000000ffff0b7224 */ /* 0x000fe200078e0021 */
[----:B------:R-:W-:Y:S01]  /*3150*/  PRMT R164, R13, 0x7610, R164 ;  /* 0x000076100da47816 */ /* 0x000fe200000000a4 */
[----:B------:R-:W-:Y:S01]  /*3160*/  IMAD.MOV.U32 R13, RZ, RZ, R37 ;  /* 0x000000ffff0d7224 */ /* 0x000fe200078e0025 */
[----:B------:R-:W-:Y:S01]  /*3170*/  PRMT R163, R12, 0x7610, R163 ;  /* 0x000076100ca37816 */ /* 0x000fe200000000a3 */
[----:B------:R-:W-:Y:S01]  /*3180*/  UISETP.NE.AND UP0, UPT, UR4, 0x3, UPT ;  /* 0x000000030400788c */ /* 0x000fe2000bf05270 */
[----:B------:R-:W-:-:S02]  /*3190*/  MOV R12, R36 ;  /* 0x00000024000c7202 */ /* 0x000fc40000000f00 */
        /* <DEDUP_REMOVED lines=8> */
[----:B------:R-:W-:Y:S02]  /*3220*/  PLOP3.LUT P0, PT, PT, PT, UP0, 0x80, 0x0 ;  /* 0x000000000000781c */ /* 0x000fe40003f0f008 */
        /* <DEDUP_REMOVED lines=16> */
[----:B------:R-:W-:-:S02]  /*3330*/  PRMT R151, R81, 0x7610, R151 ;  /* 0x0000761051977816 */ /* 0x000fc40000000097 */
[----:B------:R-:W-:Y:S02]  /*3340*/  PRMT R141, R11, 0x7610, R141 ;  /* 0x000076100b8d7816 */ /* 0x000fe4000000008d */
[----:B------:R-:W-:Y:S02]  /*3350*/  PRMT R139, R12, 0x7610, R139 ;  /* 0x000076100c8b7816 */ /* 0x000fe4000000008b */
[----:B------:R-:W-:Y:S02]  /*3360*/  PRMT R146, R13, 0x7610, R146 ;  /* 0x000076100d927816 */ /* 0x000fe40000000092 */
[----:B------:R-:W-:Y:S01]  /*3370*/  PRMT R147, R14, 0x7610, R147 ;  /* 0x000076100e937816 */ /* 0x000fe20000000093 */
[----:B------:R-:W-:Y:S06]  /*3380*/  @!P0 BRA `(.L_x_454) ;  /* 0x0000000000048947 */ /* 0x000fec0003800000 */
[----:B------:R-:W-:Y:S01]  /*3390*/  BPT.TRAP 0x1 ;  /* 0x000000040000795c */ /* 0x000fe20000300000 */
.L_x_454:
[----:B------:R-:W-:Y:S01]  /*33a0*/  IMAD R89, R212, 0x8, R22 ;  /* 0x00000008d4597824 */ /* 0x000fe200078e0216 */
[----:B------:R-:W-:Y:S01]  /*33b0*/  SHF.L.U32 R90, R224, 0x1f, RZ ;  /* 0x0000001fe05a7819 */ /* 0x000fe200000006ff */
[----:B------:R-:W-:Y:S03]  /*33c0*/  BSSY B1, `(.L_x_455) ;  /* 0x0000003000017945 */ /* 0x000fe60003800000 */
[----:B------:R-:W0:Y:S02]  /*33d0*/  SYNCS.PHASECHK.TRANS64.TRYWAIT P6, [R89+URZ+0x38890], R90 ;  /* 0x0388905a590075a7 */ /* 0x000e2400080c017f */
[----:B0-----:R-:W-:Y:S05]  /*33e0*/  @!P6 BRA `(.L_x_456) ;  /* 0x0000024000e0e947 */ /* 0x001fea0003800000 */
.L_x_805:
[----:B------:R-:W-:Y:S05]  /*33f0*/  BSYNC B1 ;  /* 0x0000000000017941 */ /* 0x000fea0003800000 */
.L_x_455:
[----:B------:R-:W-:-:S03]  /*3400*/  UMOV UR4, 0xffffffff ;  /* 0xffffffff00047882 */ /* 0x000fc60000000000 */
[----:B------:R-:W-:Y:S05]  /*3410*/  BRA.DIV UR4, `(.L_x_457) ;  /* 0x0000024204e87947 */ /* 0x000fea000b800000 */
[----:B------:R1:W2:Y:S04]  /*3420*/  SHFL.IDX PT, R83, R117, RZ, 0x181f ;  /* 0x00181fff75537589 */ /* 0x0002a800000e0000 */
[----:B------:R1:W3:Y:S02]  /*3430*/  SHFL.IDX PT, R82, R118, RZ, 0x181f ;  /* 0x00181fff76527589 */ /* 0x0002e400000e0000 */
.L_x_809:
[----:B------:R-:W-:Y:S04]  /*3440*/  BSSY B1, `(.L_x_458) ;  /* 0x00000ea000017945 */ /* 0x000fe80003800000 */
[----:B------:R-:W-:Y:S05]  /*3450*/  @P3 BRA `(.L_x_459) ;  /* 0x0000000c00a03947 */ /* 0x000fea0003800000 */
[----:B------:R-:W-:Y:S01]  /*3460*/  ISETP.NE.AND P3, PT, R3, RZ, PT ;  /* 0x000000ff0300720c */ /* 0x000fe20003f65270 */
[----:B------:R-:W-:-:S12]  /*3470*/  BSSY B2, `(.L_x_460) ;  /* 0x0000039000027945 */ /* 0x000fd80003800000 */
[----:B------:R-:W-:Y:S05]  /*3480*/  @!P3 BRA `(.L_x_461) ;  /* 0x0000000000dcb947 */ /* 0x000fea0003800000 */
[----:B------:R4:W0:Y:S01]  /*3490*/  LDS.128 R12, [R85+0x24400] ;  /* 0x02440000550c7984 */ /* 0x0008220000000c00 */
[C---:B---3--:R-:W-:Y:S01]  /*34a0*/  LEA R80, P3, R16.reuse, R82, 0x1 ;  /* 0x0000005210507211 */ /* 0x048fe200078608ff */
[----:B------:R-:W-:Y:S03]  /*34b0*/  BSSY B3, `(.L_x_462) ;  /* 0x0000032000037945 */ /* 0x000fe60003800000 */
[----:B--2---:R-:W-:Y:S02]  /*34c0*/  LEA.HI.X R81, R16, R83, R17, 0x1, P3 ;  /* 0x0000005310517211 */ /* 0x004fe400018f0c11 */
[----:B------:R-:W-:-:S13]  /*34d0*/  ISETP.GE.AND P3, PT, R214, R114, PT ;  /* 0x00000072d600720c */ /* 0x000fda0003f66270 */
[----:B----4-:R-:W-:Y:S05]  /*34e0*/  @P3 BRA `(.L_x_463) ;  /* 0x0000000000b83947 */ /* 0x010fea0003800000 */
[----:B------:R-:W-:Y:S01]  /*34f0*/  SHF.R.U64 R78, R78, 0x10, R79 ;  /* 0x000000104e4e7819 */ /* 0x000fe2000000124f */
[----:B0-----:R-:W-:Y:S01]  /*3500*/  IMAD.U32 R166, R15, 0x10000, RZ ;  /* 0x000100000fa67824 */ /* 0x001fe200078e00ff */
[----:B------:R-:W-:Y:S01]  /*3510*/  SHF.R.U64 R165, R76, 0x10, R77 ;  /* 0x000000104ca57819 */ /* 0x000fe2000000124d */
[----:B------:R-:W-:Y:S01]  /*3520*/  IMAD.U32 R76, R14, 0x10000, RZ ;  /* 0x000100000e4c7824 */ /* 0x000fe200078e00ff */
[----:B------:R-:W-:Y:S02]  /*3530*/  SHF.R.U32.HI R167, RZ, 0x10, R79 ;  /* 0x00000010ffa77819 */ /* 0x000fe4000001164f */
[----:B------:R-:W-:Y:S02]  /*3540*/  PRMT R79, R125, 0x5432, R78 ;  /* 0x000054327d4f7816 */ /* 0x000fe4000000004e */
[----:B------:R-:W-:Y:S02]  /*3550*/  PRMT R165, R170, 0x5410, R165 ;  /* 0x00005410aaa57816 */ /* 0x000fe400000000a5 */
[----:B------:R-:W-:-:S02]  /*3560*/  SHF.R.U32.HI R77, RZ, 0x10, R77 ;  /* 0x00000010ff4d7819 */ /* 0x000fc4000001164d */
[----:B------:R-:W-:Y:S02]  /*3570*/  PRMT R78, R168, 0x5410, R167 ;  /* 0x00005410a84e7816 */ /* 0x000fe400000000a7 */
[----:B------:R-:W-:Y:S02]  /*3580*/  LOP3.LUT R171, R13, 0xffff0000, RZ, 0xc0, !PT ;  /* 0xffff00000dab7812 */ /* 0x000fe400078ec0ff */
[----:B------:R-:W-:Y:S01]  /*3590*/  LOP3.LUT R168, R79, 0xffff0000, RZ, 0xc0, !PT ;  /* 0xffff00004fa87812 */ /* 0x000fe200078ec0ff */
[----:B------:R-:W-:Y:S01]  /*35a0*/  IMAD.U32 R167, R78, 0x10000, RZ ;  /* 0x000100004ea77824 */ /* 0x000fe200078e00ff */
[----:B------:R-:W-:Y:S01]  /*35b0*/  LOP3.LUT R170, R165, 0xffff0000, RZ, 0xc0, !PT ;  /* 0xffff0000a5aa7812 */ /* 0x000fe200078ec0ff */
[----:B------:R-:W-:Y:S01]  /*35c0*/  IMAD.U32 R79, R79, 0x10000, RZ ;  /* 0x000100004f4f7824 */ /* 0x000fe200078e00ff */
[----:B------:R-:W-:Y:S01]  /*35d0*/  PRMT R77, R169, 0x5410, R77 ;  /* 0x00005410a94d7816 */ /* 0x000fe2000000004d */
[C---:B------:R-:W-:Y:S01]  /*35e0*/  FMUL.FTZ R172, R171.reuse, R168 ;  /* 0x000000a8abac7220 */ /* 0x040fe20000410000 */
[----:B------:R-:W-:Y:S01]  /*35f0*/  LOP3.LUT R11, R14, 0xffff0000, RZ, 0xc0, !PT ;  /* 0xffff00000e0b7812 */ /* 0x000fe200078ec0ff */
[----:B------:R-:W-:Y:S01]  /*3600*/  FMUL.FTZ R171, R171, R170 ;  /* 0x000000aaabab7220 */ /* 0x000fe20000410000 */
[----:B------:R-:W-:Y:S01]  /*3610*/  LOP3.LUT R14, R15, 0xffff0000, RZ, 0xc0, !PT ;  /* 0xffff00000f0e7812 */ /* 0x000fe200078ec0ff */
[----:B------:R-:W-:Y:S01]  /*3620*/  IMAD.U32 R169, R77, 0x10000, RZ ;  /* 0x000100004da97824 */ /* 0x000fe200078e00ff */
[----:B------:R-:W-:Y:S01]  /*3630*/  SHF.L.U32 R15, R13, 0x10, RZ ;  /* 0x000000100d0f7819 */ /* 0x000fe200000006ff */
[----:B------:R-:W-:Y:S01]  /*3640*/  FMUL.FTZ R173, R11, R167 ;  /* 0x000000a70bad7220 */ /* 0x000fe20000410000 */
[----:B------:R-:W-:-:S02]  /*3650*/  IMAD.U32 R13, R12, 0x10000, RZ ;  /* 0x000100000c0d7824 */ /* 0x000fc400078e00ff */
[-C--:B------:R-:W-:Y:S01]  /*3660*/  FMUL.FTZ R11, R11, R169.reuse ;  /* 0x000000a90b0b7220 */ /* 0x080fe20000410000 */
[----:B------:R-:W-:Y:S01]  /*3670*/  LOP3.LUT R77, R77, 0xffff0000, RZ, 0xc0, !PT ;  /* 0xffff00004d4d7812 */ /* 0x000fe200078ec0ff */
[C---:B------:R-:W-:Y:S01]  /*3680*/  FFMA.FTZ R172, R15.reuse, R170, -R172 ;  /* 0x000000aa0fac7223 */ /* 0x040fe200000108ac */
[----:B------:R-:W-:Y:S01]  /*3690*/  FFMA.FTZ R171, R15, R168, R171 ;  /* 0x000000a80fab7223 */ /* 0x000fe200000100ab */
[----:B------:R-:W-:Y:S01]  /*36a0*/  LOP3.LUT R15, R78, 0xffff0000, RZ, 0xc0, !PT ;  /* 0xffff00004e0f7812 */ /* 0x000fe200078ec0ff */
[----:B------:R-:W-:Y:S01]  /*36b0*/  FFMA.FTZ R173, R76, R169, -R173 ;  /* 0x000000a94cad7223 */ /* 0x000fe200000108ad */
[----:B------:R-:W-:Y:S01]  /*36c0*/  LOP3.LUT R12, R12, 0xffff0000, RZ, 0xc0, !PT ;  /* 0xffff00000c0c7812 */ /* 0x000fe200078ec0ff */
[----:B------:R-:W-:Y:S02]  /*36d0*/  IMAD.U32 R165, R165, 0x10000, RZ ;  /* 0x00010000a5a57824 */ /* 0x000fe400078e00ff */
[----:B------:R-:W-:Y:S01]  /*36e0*/  FFMA.FTZ R76, R76, R167, R11 ;  /* 0x000000a74c4c7223 */ /* 0x000fe2000001000b */
[C---:B------:R-:W-:Y:S01]  /*36f0*/  FMUL.FTZ R11, R14.reuse, R15 ;  /* 0x0000000f0e0b7220 */ /* 0x040fe20000410000 */
[----:B------:R-:W-:Y:S01]  /*3700*/  FMUL.FTZ R78, R14, R77 ;  /* 0x0000004d0e4e7220 */ /* 0x000fe20000410000 */
[C---:B------:R-:W-:Y:S01]  /*3710*/  FMUL.FTZ R14, R12.reuse, R79 ;  /* 0x0000004f0c0e7220 */ /* 0x040fe20000410000 */
[----:B------:R-:W-:Y:S01]  /*3720*/  FMUL.FTZ R12, R12, R165 ;  /* 0x000000a50c0c7220 */ /* 0x000fe20000410000 */
[C---:B------:R-:W-:Y:S01]  /*3730*/  FFMA.FTZ R11, R166.reuse, R77, -R11 ;  /* 0x0000004da60b7223 */ /* 0x040fe2000001080b */
[----:B------:R-:W-:Y:S01]  /*3740*/  FFMA.FTZ R78, R166, R15, R78 ;  /* 0x0000000fa64e7223 */ /* 0x000fe2000001004e */
[C---:B------:R-:W-:Y:S01]  /*3750*/  FFMA.FTZ R14, R13.reuse, R165, -R14 ;  /* 0x000000a50d0e7223 */ /* 0x040fe2000001080e */
[----:B------:R-:W-:Y:S01]  /*3760*/  FFMA.FTZ R13, R13, R79, R12 ;  /* 0x0000004f0d0d7223 */ /* 0x000fe2000001000c */
[----:B------:R-:W-:-:S02]  /*3770*/  F2FP.BF16.F32.PACK_AB R171, R171, R172 ;  /* 0x000000acabab723e */ /* 0x000fc400000010ff */
[----:B------:R-:W-:Y:S02]  /*3780*/  F2FP.BF16.F32.PACK_AB R76, R76, R173 ;  /* 0x000000ad4c4c723e */ /* 0x000fe400000010ff */
[----:B------:R-:W-:Y:S01]  /*3790*/  F2FP.BF16.F32.PACK_AB R12, R13, R14 ;  /* 0x0000000e0d0c723e */ /* 0x000fe200000010ff */
[----:B------:R-:W-:Y:S01]  /*37a0*/  IMAD.MOV.U32 R13, RZ, RZ, R171 ;  /* 0x000000ffff0d7224 */ /* 0x000fe200078e00ab */
[----:B------:R-:W-:Y:S01]  /*37b0*/  F2FP.BF16.F32.PACK_AB R15, R78, R11 ;  /* 0x0000000b4e0f723e */ /* 0x000fe200000010ff */
[----:B------:R-:W-:-:S07]  /*37c0*/  IMAD.MOV.U32 R14, RZ, RZ, R76 ;  /* 0x000000ffff0e7224 */ /* 0x000fce00078e004c */
.L_x_463:
[----:B------:R-:W-:Y:S05]  /*37d0*/  BSYNC B3 ;  /* 0x0000000000037941 */ /* 0x000fea0003800000 */
.L_x_462:
[----:B------:R-:W-:Y:S02]  /*37e0*/  ULDC.64 UR4, c[0x0][0x208] ;  /* 0x0000820000047ab9 */ /* 0x000fe40000000a00 */
[----:B0-----:R4:W-:Y:S03]  /*37f0*/  ST.E.128 desc[UR4][R80.64], R12 ;  /* 0x0000000c50007985 */ /* 0x0019e6000c101d04 */
.L_x_461:
[----:B------:R-:W-:Y:S05]  /*3800*/  BSYNC B2 ;  /* 0x0000000000027941 */ /* 0x000fea0003800000 */
.L_x_460:
[----:B------:R-:W-:Y:S01]  /*3810*/  ISETP.NE.AND P3, PT, R21, RZ, PT ;  /* 0x000000ff1500720c */ /* 0x000fe20003f65270 */
[----:B------:R-:W-:-:S12]  /*3820*/  BSSY B2, `(.L_x_464) ;  /* 0x0000039000027945 */ /* 0x000fd80003800000 */
[----:B------:R-:W-:Y:S05]  /*3830*/  @!P3 BRA `(.L_x_465) ;  /* 0x0000000000dcb947 */ /* 0x000fea0003800000 */
[----:B----4-:R4:W0:Y:S01]  /*3840*/  LDS.128 R12, [R85+0x26c00] ;  /* 0x026c0000550c7984 */ /* 0x0108220000000c00 */
[C---:B---3--:R-:W-:Y:S01]  /*3850*/  LEA R76, P3, R23.reuse, R82, 0x1 ;  /* 0x00000052174c7211 */ /* 0x048fe200078608ff */
[----:B------:R-:W-:Y:S03]  /*3860*/  BSSY B3, `(.L_x_466) ;  /* 0x0000032000037945 */ /* 0x000fe60003800000 */
[----:B--2---:R-:W-:Y:S02]  /*3870*/  LEA.HI.X R77, R23, R83, R216, 0x1, P3 ;  /* 0x00000053174d7211 */ /* 0x004fe400018f0cd8 */
[----:B------:R-:W-:-:S13]  /*3880*/  ISETP.GE.AND P3, PT, R221, R114, PT ;  /* 0x00000072dd00720c */ /* 0x000fda0003f66270 */
[----:B----4-:R-:W-:Y:S05]  /*3890*/  @P3 BRA `(.L_x_467) ;  /* 0x0000000000b83947 */ /* 0x010fea0003800000 */
[--C-:B------:R-:W-:Y:S01]  /*38a0*/  SHF.R.U64 R74, R74, 0x10, R75.reuse ;  /* 0x000000104a4a7819 */ /* 0x100fe2000000124b */
[----:B0-----:R-:W-:Y:S01]  /*38b0*/  IMAD.U32 R79, R15, 0x10000, RZ ;  /* 0x000100000f4f7824 */ /* 0x001fe200078e00ff */
[----:B------:R-:W-:Y:S02]  /*38c0*/  SHF.R.U32.HI R165, RZ, 0x10, R75 ;  /* 0x00000010ffa57819 */ /* 0x000fe4000001164b */
[--C-:B------:R-:W-:Y:S01]  /*38d0*/  SHF.R.U64 R81, R72, 0x10, R73.reuse ;  /* 0x0000001048517819 */ /* 0x100fe20000001249 */
[----:B------:R-:W-:Y:S01]  /*38e0*/  IMAD.U32 R72, R14, 0x10000, RZ ;  /* 0x000100000e487824 */ /* 0x000fe200078e00ff */
[----:B------:R-:W-:Y:S02]  /*38f0*/  SHF.R.U32.HI R80, RZ, 0x10, R73 ;  /* 0x00000010ff507819 */ /* 0x000fe40000011649 */
[----:B------:R-:W-:Y:S02]  /*3900*/  PRMT R75, R124, 0x5432, R74 ;  /* 0x000054327c4b7816 */ /* 0x000fe4000000004a */
[----:B------:R-:W-:-:S02]  /*3910*/  PRMT R74, R182, 0x5410, R165 ;  /* 0x00005410b64a7816 */ /* 0x000fc400000000a5 */
[----:B------:R-:W-:Y:S02]  /*3920*/  PRMT R78, R122, 0x5432, R81 ;  /* 0x000054327a4e7816 */ /* 0x000fe40000000051 */
[----:B------:R-:W-:Y:S01]  /*3930*/  PRMT R73, R123, 0x5432, R80 ;  /* 0x000054327b497816 */ /* 0x000fe20000000050 */
[----:B------:R-:W-:Y:S01]  /*3940*/  IMAD.U32 R81, R74, 0x10000, RZ ;  /* 0x000100004a517824 */ /* 0x000fe200078e00ff */
[----:B------:R-:W-:Y:S02]  /*3950*/  LOP3.LUT R11, R14, 0xffff0000, RZ, 0xc0, !PT ;  /* 0xffff00000e0b7812 */ /* 0x000fe400078ec0ff */
[----:B------:R-:W-:Y:S01]  /*3960*/  LOP3.LUT R167, R13, 0xffff0000, RZ, 0xc0, !PT ;  /* 0xffff00000da77812 */ /* 0x000fe200078ec0ff */
[----:B------:R-:W-:Y:S01]  /*3970*/  IMAD.U32 R165, R73, 0x10000, RZ ;  /* 0x0001000049a57824 */ /* 0x000fe200078e00ff */
[----:B------:R-:W-:Y:S01]  /*3980*/  LOP3.LUT R80, R75, 0xffff0000, RZ, 0xc0, !PT ;  /* 0xffff00004b507812 */ /* 0x000fe200078ec0ff */
[C---:B------:R-:W-:Y:S01]  /*3990*/  FMUL.FTZ R169, R11.reuse, R81 ;  /* 0x000000510ba97220 */ /* 0x040fe20000410000 */
[----:B------:R-:W-:Y:S01]  /*39a0*/  LOP3.LUT R166, R78, 0xffff0000, RZ, 0xc0, !PT ;  /* 0xffff00004ea67812 */ /* 0x000fe200078ec0ff */
[----:B------:R-:W-:Y:S01]  /*39b0*/  FMUL.FTZ R11, R11, R165 ;  /* 0x000000a50b0b7220 */ /* 0x000fe20000410000 */
[----:B------:R-:W-:Y:S01]  /*39c0*/  LOP3.LUT R14, R15, 0xffff0000, RZ, 0xc0, !PT ;  /* 0xffff00000f0e7812 */ /* 0x000fe200078ec0ff */
[----:B------:R-:W-:-:S02]  /*39d0*/  IMAD.U32 R15, R13, 0x10000, RZ ;  /* 0x000100000d0f7824 */ /* 0x000fc400078e00ff */
[C---:B------:R-:W-:Y:S01]  /*39e0*/  FMUL.FTZ R168, R167.reuse, R80 ;  /* 0x00000050a7a87220 */ /* 0x040fe20000410000 */
[----:B------:R-:W-:Y:S02]  /*39f0*/  IMAD.U32 R13, R12, 0x10000, RZ ;  /* 0x000100000c0d7824 */ /* 0x000fe400078e00ff */
[----:B------:R-:W-:Y:S01]  /*3a00*/  FMUL.FTZ R167, R167, R166 ;  /* 0x000000a6a7a77220 */ /* 0x000fe20000410000 */
[----:B------:R-:W-:Y:S01]  /*3a10*/  LOP3.LUT R74, R74, 0xffff0000, RZ, 0xc0, !PT ;  /* 0xffff00004a4a7812 */ /* 0x000fe200078ec0ff */
[----:B------:R-:W-:Y:S01]  /*3a20*/  IMAD.U32 R75, R75, 0x10000, RZ ;  /* 0x000100004b4b7824 */ /* 0x000fe200078e00ff */
[----:B------:R-:W-:Y:S01]  /*3a30*/  LOP3.LUT R73, R73, 0xffff0000, RZ, 0xc0, !PT ;  /* 0xffff000049497812 */ /* 0x000fe200078ec0ff */
[----:B------:R-:W-:Y:S01]  /*3a40*/  FFMA.FTZ R169, R72, R165, -R169 ;  /* 0x000000a548a97223 */ /* 0x000fe200000108a9 */
[----:B------:R-:W-:Y:S01]  /*3a50*/  LOP3.LUT R12, R12, 0xffff0000, RZ, 0xc0, !PT ;  /* 0xffff00000c0c7812 */ /* 0x000fe200078ec0ff */
[----:B------:R-:W-:Y:S02]  /*3a60*/  IMAD.U32 R78, R78, 0x10000, RZ ;  /* 0x000100004e4e7824 */ /* 0x000fe400078e00ff */
[C---:B------:R-:W-:Y:S01]  /*3a70*/  FFMA.FTZ R167, R15.reuse, R80, R167 ;  /* 0x000000500fa77223 */ /* 0x040fe200000100a7 */
[----:B------:R-:W-:Y:S01]  /*3a80*/  FFMA.FTZ R72, R72, R81, R11 ;  /* 0x0000005148487223 */ /* 0x000fe2000001000b */
[C---:B------:R-:W-:Y:S01]  /*3a90*/  FMUL.FTZ R80, R14.reuse, R74 ;  /* 0x0000004a0e507220 */ /* 0x040fe20000410000 */
[----:B------:R-:W-:Y:S01]  /*3aa0*/  FMUL.FTZ R11, R14, R73 ;  /* 0x000000490e0b7220 */ /* 0x000fe20000410000 */
[C---:B------:R-:W-:Y:S01]  /*3ab0*/  FMUL.FTZ R14, R12.reuse, R75 ;  /* 0x0000004b0c0e7220 */ /* 0x040fe20000410000 */
[----:B------:R-:W-:Y:S01]  /*3ac0*/  FMUL.FTZ R12, R12, R78 ;  /* 0x0000004e0c0c7220 */ /* 0x000fe20000410000 */
[----:B------:R-:W-:Y:S01]  /*3ad0*/  FFMA.FTZ R168, R15, R166, -R168 ;  /* 0x000000a60fa87223 */ /* 0x000fe200000108a8 */
[----:B------:R-:W-:Y:S01]  /*3ae0*/  FFMA.FTZ R80, R79, R73, -R80 ;  /* 0x000000494f507223 */ /* 0x000fe20000010850 */
[C---:B------:R-:W-:Y:S01]  /*3af0*/  FFMA.FTZ R14, R13.reuse, R78, -R14 ;  /* 0x0000004e0d0e7223 */ /* 0x040fe2000001080e */
[----:B------:R-:W-:Y:S01]  /*3b00*/  FFMA.FTZ R13, R13, R75, R12 ;  /* 0x0000004b0d0d7223 */ /* 0x000fe2000001000c */
[----:B------:R-:W-:Y:S01]  /*3b10*/  FFMA.FTZ R11, R79, R74, R11 ;  /* 0x0000004a4f0b7223 */ /* 0x000fe2000001000b */
[----:B------:R-:W-:-:S02]  /*3b20*/  F2FP.BF16.F32.PACK_AB R72, R72, R169 ;  /* 0x000000a94848723e */ /* 0x000fc400000010ff */
[----:B------:R-:W-:Y:S02]  /*3b30*/  F2FP.BF16.F32.PACK_AB R167, R167, R168 ;  /* 0x000000a8a7a7723e */ /* 0x000fe400000010ff */
[----:B------:R-:W-:Y:S01]  /*3b40*/  F2FP.BF16.F32.PACK_AB R12, R13, R14 ;  /* 0x0000000e0d0c723e */ /* 0x000fe200000010ff */
[----:B------:R-:W-:Y:S01]  /*3b50*/  IMAD.MOV.U32 R14, RZ, RZ, R72 ;  /* 0x000000ffff0e7224 */ /* 0x000fe200078e0048 */
[----:B------:R-:W-:Y:S02]  /*3b60*/  F2FP.BF16.F32.PACK_AB R15, R11, R80 ;  /* 0x000000500b0f723e */ /* 0x000fe400000010ff */
[----:B------:R-:W-:-:S07]  /*3b70*/  MOV R13, R167 ;  /* 0x000000a7000d7202 */ /* 0x000fce0000000f00 */
.L_x_467:
[----:B------:R-:W-:Y:S05]  /*3b80*/  BSYNC B3 ;  /* 0x0000000000037941 */ /* 0x000fea0003800000 */
.L_x_466:
[----:B------:R-:W-:Y:S02]  /*3b90*/  ULDC.64 UR4, c[0x0][0x208] ;  /* 0x0000820000047ab9 */ /* 0x000fe40000000a00 */
[----:B0-----:R0:W-:Y:S03]  /*3ba0*/  ST.E.128 desc[UR4][R76.64], R12 ;  /* 0x0000000c4c007985 */ /* 0x0011e6000c101d04 */
.L_x_465:
[----:B------:R-:W-:Y:S05]  /*3bb0*/  BSYNC B2 ;  /* 0x0000000000027941 */ /* 0x000fea0003800000 */
.L_x_464:
[----:B------:R-:W-:Y:S01]  /*3bc0*/  ISETP.NE.AND P3, PT, R25, RZ, PT ;  /* 0x000000ff1900720c */ /* 0x000fe20003f65270 */
[----:B------:R-:W-:-:S12]  /*3bd0*/  BSSY B2, `(.L_x_468) ;  /* 0x0000038000027945 */ /* 0x000fd80003800000 */
[----:B------:R-:W-:Y:S05]  /*3be0*/  @!P3 BRA `(.L_x_469) ;  /* 0x0000000000d8b947 */ /* 0x000fea0003800000 */
[----:B0---4-:R0:W4:Y:S01]  /*3bf0*/  LDS.128 R12, [R85+0x29400] ;  /* 0x02940000550c7984 */ /* 0x0111220000000c00 */
[C---:B---3--:R-:W-:Y:S01]  /*3c00*/  LEA R72, P3, R18.reuse, R82, 0x1 ;  /* 0x0000005212487211 */ /* 0x048fe200078608ff */
[----:B------:R-:W-:Y:S03]  /*3c10*/  BSSY B3, `(.L_x_470) ;  /* 0x0000031000037945 */ /* 0x000fe60003800000 */
[----:B--2---:R-:W-:Y:S02]  /*3c20*/  LEA.HI.X R73, R18, R83, R218, 0x1, P3 ;  /* 0x0000005312497211 */ /* 0x004fe400018f0cda */
[----:B------:R-:W-:-:S13]  /*3c30*/  ISETP.GE.AND P3, PT, R220, R114, PT ;  /* 0x00000072dc00720c */ /* 0x000fda0003f66270 */
[----:B0-----:R-:W-:Y:S05]  /*3c40*/  @P3 BRA `(.L_x_471) ;  /* 0x0000000000b43947 */ /* 0x001fea0003800000 */
[----:B------:R-:W-:Y:S02]  /*3c50*/  SHF.R.U64 R74, R70, 0x10, R71 ;  /* 0x00000010464a7819 */ /* 0x000fe40000001247 */
[----:B------:R-:W-:Y:S01]  /*3c60*/  SHF.R.U64 R76, R68, 0x10, R69 ;  /* 0x00000010444c7819 */ /* 0x000fe20000001245 */
[----:B----4-:R-:W-:Y:S01]  /*3c70*/  IMAD.U32 R68, R14, 0x10000, RZ ;  /* 0x000100000e447824 */ /* 0x010fe200078e00ff */
[----:B------:R-:W-:Y:S01]  /*3c80*/  SHF.R.U32.HI R70, RZ, 0x10, R71 ;  /* 0x00000010ff467819 */ /* 0x000fe20000011647 */
[----:B------:R-:W-:Y:S01]  /*3c90*/  IMAD.U32 R71, R13, 0x10000, RZ ;  /* 0x000100000d477824 */ /* 0x000fe200078e00ff */
[----:B------:R-:W-:Y:S02]  /*3ca0*/  PRMT R179, R179, 0x5410, R74 ;  /* 0x00005410b3b37816 */ /* 0x000fe4000000004a */
[----:B------:R-:W-:Y:S02]  /*3cb0*/  PRMT R177, R177, 0x5410, R76 ;  /* 0x00005410b1b17816 */ /* 0x000fe4000000004c */
[----:B------:R-:W-:-:S02]  /*3cc0*/  SHF.R.U32.HI R69, RZ, 0x10, R69 ;  /* 0x00000010ff457819 */ /* 0x000fc40000011645 */
[----:B------:R-:W-:Y:S02]  /*3cd0*/  PRMT R181, R181, 0x5410, R70 ;  /* 0x00005410b5b57816 */ /* 0x000fe40000000046 */
[----:B------:R-:W-:Y:S01]  /*3ce0*/  LOP3.LUT R70, R13, 0xffff0000, RZ, 0xc0, !PT ;  /* 0xffff00000d467812 */ /* 0x000fe200078ec0ff */
[----:B------:R-:W-:Y:S01]  /*3cf0*/  IMAD.U32 R13, R12, 0x10000, RZ ;  /* 0x000100000c0d7824 */ /* 0x000fe200078e00ff */
[C---:B------:R-:W-:Y:S01]  /*3d00*/  LOP3.LUT R76, R179.reuse, 0xffff0000, RZ, 0xc0, !PT ;  /* 0xffff0000b34c7812 */ /* 0x040fe200078ec0ff */
[----:B------:R-:W-:Y:S01]  /*3d10*/  IMAD.U32 R179, R179, 0x10000, RZ ;  /* 0x00010000b3b37824 */ /* 0x000fe200078e00ff */
[C---:B------:R-:W-:Y:S01]  /*3d20*/  LOP3.LUT R74, R177.reuse, 0xffff0000, RZ, 0xc0, !PT ;  /* 0xffff0000b14a7812 */ /* 0x040fe200078ec0ff */
[----:B------:R-:W-:Y:S01]  /*3d30*/  IMAD.U32 R177, R177, 0x10000, RZ ;  /* 0x00010000b1b17824 */ /* 0x000fe200078e00ff */
[----:B------:R-:W-:Y:S01]  /*3d40*/  PRMT R178, R178, 0x5410, R69 ;  /* 0x00005410b2b27816 */ /* 0x000fe20000000045 */
[----:B------:R-:W-:Y:S01]  /*3d50*/  FMUL.FTZ R78, R70, R76 ;  /* 0x0000004c464e7220 */ /* 0x000fe20000410000 */
[----:B------:R-:W-:Y:S01]  /*3d60*/  LOP3.LUT R14, R14, 0xffff0000, RZ, 0xc0, !PT ;  /* 0xffff00000e0e7812 */ /* 0x000fe200078ec0ff */
[----:B------:R-:W-:Y:S01]  /*3d70*/  FMUL.FTZ R77, R70, R74 ;  /* 0x0000004a464d7220 */ /* 0x000fe20000410000 */
[----:B------:R-:W-:Y:S01]  /*3d80*/  IMAD.U32 R69, R181, 0x10000, RZ ;  /* 0x00010000b5457824 */ /* 0x000fe200078e00ff */
[----:B------:R-:W-:Y:S01]  /*3d90*/  LOP3.LUT R70, R12, 0xffff0000, RZ, 0xc0, !PT ;  /* 0xffff00000c467812 */ /* 0x000fe200078ec0ff */
[----:B------:R-:W-:-:S02]  /*3da0*/  IMAD.U32 R75, R178, 0x10000, RZ ;  /* 0x00010000b24b7824 */ /* 0x000fc400078e00ff */
[C---:B------:R-:W-:Y:S01]  /*3db0*/  FFMA.FTZ R12, R71.reuse, R74, -R78 ;  /* 0x0000004a470c7223 */ /* 0x040fe2000001084e */
[----:B------:R-:W-:Y:S01]  /*3dc0*/  FFMA.FTZ R71, R71, R76, R77 ;  /* 0x0000004c47477223 */ /* 0x000fe2000001004d */
[C---:B------:R-:W-:Y:S01]  /*3dd0*/  FMUL.FTZ R79, R14.reuse, R69 ;  /* 0x000000450e4f7220 */ /* 0x040fe20000410000 */
[-C--:B------:R-:W-:Y:S01]  /*3de0*/  FMUL.FTZ R77, R14, R75.reuse ;  /* 0x0000004b0e4d7220 */ /* 0x080fe20000410000 */
[C---:B------:R-:W-:Y:S01]  /*3df0*/  LOP3.LUT R11, R15.reuse, 0xffff0000, RZ, 0xc0, !PT ;  /* 0xffff00000f0b7812 */ /* 0x040fe200078ec0ff */
[----:B------:R-:W-:Y:S01]  /*3e00*/  IMAD.U32 R15, R15, 0x10000, RZ ;  /* 0x000100000f0f7824 */ /* 0x000fe200078e00ff */
[----:B------:R-:W-:Y:S01]  /*3e10*/  LOP3.LUT R14, R181, 0xffff0000, RZ, 0xc0, !PT ;  /* 0xffff0000b50e7812 */ /* 0x000fe200078ec0ff */
[----:B------:R-:W-:Y:S01]  /*3e20*/  FFMA.FTZ R75, R68, R75, -R79 ;  /* 0x0000004b444b7223 */ /* 0x000fe2000001084f */
[----:B------:R-:W-:Y:S01]  /*3e30*/  LOP3.LUT R178, R178, 0xffff0000, RZ, 0xc0, !PT ;  /* 0xffff0000b2b27812 */ /* 0x000fe200078ec0ff */
[----:B------:R-:W-:Y:S01]  /*3e40*/  FFMA.FTZ R74, R68, R69, R77 ;  /* 0x00000045444a7223 */ /* 0x000fe2000001004d */
[C---:B------:R-:W-:Y:S01]  /*3e50*/  FMUL.FTZ R68, R70.reuse, R179 ;  /* 0x000000b346447220 */ /* 0x040fe20000410000 */
[C---:B------:R-:W-:Y:S01]  /*3e60*/  FMUL.FTZ R76, R11.reuse, R14 ;  /* 0x0000000e0b4c7220 */ /* 0x040fe20000410000 */
[-C--:B------:R-:W-:Y:S01]  /*3e70*/  FMUL.FTZ R70, R70, R177.reuse ;  /* 0x000000b146467220 */ /* 0x080fe20000410000 */
[-C--:B------:R-:W-:Y:S01]  /*3e80*/  FMUL.FTZ R11, R11, R178.reuse ;  /* 0x000000b20b0b7220 */ /* 0x080fe20000410000 */
[----:B------:R-:W-:Y:S01]  /*3e90*/  FFMA.FTZ R68, R13, R177, -R68 ;  /* 0x000000b10d447223 */ /* 0x000fe20000010844 */
[----:B------:R-:W-:Y:S01]  /*3ea0*/  FFMA.FTZ R76, R15, R178, -R76 ;  /* 0x000000b20f4c7223 */ /* 0x000fe2000001084c */
[----:B------:R-:W-:Y:S01]  /*3eb0*/  FFMA.FTZ R13, R13, R179, R70 ;  /* 0x000000b30d0d7223 */ /* 0x000fe20000010046 */
[----:B------:R-:W-:Y:S01]  /*3ec0*/  FFMA.FTZ R11, R15, R14, R11 ;  /* 0x0000000e0f0b7223 */ /* 0x000fe2000001000b */
[----:B------:R-:W-:-:S02]  /*3ed0*/  F2FP.BF16.F32.PACK_AB R71, R71, R12 ;  /* 0x0000000c4747723e */ /* 0x000fc400000010ff */
[----:B------:R-:W-:Y:S02]  /*3ee0*/  F2FP.BF16.F32.PACK_AB R14, R74, R75 ;  /* 0x0000004b4a0e723e */ /* 0x000fe400000010ff */
[----:B------:R-:W-:Y:S01]  /*3ef0*/  F2FP.BF16.F32.PACK_AB R12, R13, R68 ;  /* 0x000000440d0c723e */ /* 0x000fe200000010ff */
[----:B------:R-:W-:Y:S01]  /*3f00*/  IMAD.MOV.U32 R13, RZ, RZ, R71 ;  /* 0x000000ffff0d7224 */ /* 0x000fe200078e0047 */
[----:B------:R-:W-:-:S07]  /*3f10*/  F2FP.BF16.F32.PACK_AB R15, R11, R76 ;  /* 0x0000004c0b0f723e */ /* 0x000fce00000010ff */
.L_x_471:
[----:B------:R-:W-:Y:S05]  /*3f20*/  BSYNC B3 ;  /* 0x0000000000037941 */ /* 0x000fea0003800000 */
.L_x_470:
[----:B------:R-:W-:Y:S02]  /*3f30*/  ULDC.64 UR4, c[0x0][0x208] ;  /* 0x0000820000047ab9 */ /* 0x000fe40000000a00 */
[----:B----4-:R0:W-:Y:S03]  /*3f40*/  ST.E.128 desc[UR4][R72.64], R12 ;  /* 0x0000000c48007985 */ /* 0x0101e6000c101d04 */
.L_x_469:
[----:B------:R-:W-:Y:S05]  /*3f50*/  BSYNC B2 ;  /* 0x0000000000027941 */ /* 0x000fea0003800000 */
.L_x_468:
[----:B------:R-:W-:-:S13]  /*3f60*/  ISETP.NE.AND P3, PT, R26, RZ, PT ;  /* 0x000000ff1a00720c */ /* 0x000fda0003f65270 */
        /* <DEDUP_REMOVED lines=8> */
[--C-:B------:R-:W-:Y:S01]  /*3ff0*/  SHF.R.U64 R71, R64, 0x10, R65.reuse ;  /* 0x0000001040477819 */ /* 0x100fe20000001241 */
[----:B----4-:R-:W-:Y:S01]  /*4000*/  IMAD.U32 R64, R14, 0x10000, RZ ;  /* 0x000100000e407824 */ /* 0x010fe200078e00ff */
[----:B------:R-:W-:Y:S02]  /*4010*/  SHF.R.U32.HI R65, RZ, 0x10, R65 ;  /* 0x00000010ff417819 */ /* 0x000fe40000011641 */
[----:B------:R-:W-:Y:S02]  /*4020*/  PRMT R175, R175, 0x5410, R70 ;  /* 0x00005410afaf7816 */ /* 0x000fe40000000046 */
[----:B------:R-:W-:Y:S02]  /*4030*/  PRMT R156, R156, 0x5410, R71 ;  /* 0x000054109c9c7816 */ /* 0x000fe40000000047 */
[----:B------:R-:W-:-:S02]  /*4040*/  SHF.R.U32.HI R67, RZ, 0x10, R67 ;  /* 0x00000010ff437819 */ /* 0x000fc40000011643 */
[----:B------:R-:W-:Y:S02]  /*4050*/  PRMT R174, R174, 0x5410, R65 ;  /* 0x00005410aeae7816 */ /* 0x000fe40000000041 */
[----:B------:R-:W-:Y:S02]  /*4060*/  LOP3.LUT R65, R13, 0xffff0000, RZ, 0xc0, !PT ;  /* 0xffff00000d417812 */ /* 0x000fe400078ec0ff */
[C---:B------:R-:W-:Y:S01]  /*4070*/  LOP3.LUT R72, R175.reuse, 0xffff0000, RZ, 0xc0, !PT ;  /* 0xffff0000af487812 */ /* 0x040fe200078ec0ff */
[----:B------:R-:W-:Y:S01]  /*4080*/  IMAD.U32 R175, R175, 0x10000, RZ ;  /* 0x00010000afaf7824 */ /* 0x000fe200078e00ff */
[----:B------:R-:W-:Y:S02]  /*4090*/  LOP3.LUT R70, R156, 0xffff0000, RZ, 0xc0, !PT ;  /* 0xffff00009c467812 */ /* 0x000fe400078ec0ff */
[----:B------:R-:W-:Y:S01]  /*40a0*/  PRMT R176, R176, 0x5410, R67 ;  /* 0x00005410b0b07816 */ /* 0x000fe20000000043 */
[----:B------:R-:W-:Y:S01]  /*40b0*/  FMUL.FTZ R74, R65, R72 ;  /* 0x00000048414a7220 */ /* 0x000fe20000410000 */
[----:B------:R-:W-:Y:S01]  /*40c0*/  LOP3.LUT R66, R14, 0xffff0000, RZ, 0xc0, !PT ;  /* 0xffff00000e427812 */ /* 0x000fe200078ec0ff */
[C---:B------:R-:W-:Y:S01]  /*40d0*/  IMAD.U32 R14, R15.reuse, 0x10000, RZ ;  /* 0x000100000f0e7824 */ /* 0x040fe200078e00ff */
[----:B------:R-:W-:Y:S01]  /*40e0*/  LOP3.LUT R11, R15, 0xffff0000, RZ, 0xc0, !PT ;  /* 0xffff00000f0b7812 */ /* 0x000fe200078ec0ff */
[----:B------:R-:W-:-:S02]  /*40f0*/  IMAD.U32 R15, R13, 0x10000, RZ ;  /* 0x000100000d0f7824 */ /* 0x000fc400078e00ff */
[-C--:B------:R-:W-:Y:S01]  /*4100*/  FMUL.FTZ R65, R65, R70.reuse ;  /* 0x0000004641417220 */ /* 0x080fe20000410000 */
[C---:B------:R-:W-:Y:S01]  /*4110*/  IMAD.U32 R71, R176.reuse, 0x10000, RZ ;  /* 0x00010000b0477824 */ /* 0x040fe200078e00ff */
[----:B------:R-:W-:Y:S01]  /*4120*/  LOP3.LUT R176, R176, 0xffff0000, RZ, 0xc0, !PT ;  /* 0xffff0000b0b07812 */ /* 0x000fe200078ec0ff */
[----:B------:R-:W-:Y:S02]  /*4130*/  IMAD.U32 R67, R174, 0x10000, RZ ;  /* 0x00010000ae437824 */ /* 0x000fe400078e00ff */
[C---:B------:R-:W-:Y:S01]  /*4140*/  FFMA.FTZ R74, R15.reuse, R70, -R74 ;  /* 0x000000460f4a7223 */ /* 0x040fe2000001084a */
[C---:B------:R-:W-:Y:S02]  /*4150*/  IMAD.U32 R13, R12.reuse, 0x10000, RZ ;  /* 0x000100000c0d7824 */ /* 0x040fe400078e00ff */
[----:B------:R-:W-:Y:S01]  /*4160*/  FFMA.FTZ R65, R15, R72, R65 ;  /* 0x000000480f417223 */ /* 0x000fe20000010041 */
[----:B------:R-:W-:Y:S01]  /*4170*/  LOP3.LUT R12, R12, 0xffff0000, RZ, 0xc0, !PT ;  /* 0xffff00000c0c7812 */ /* 0x000fe200078ec0ff */
[C---:B------:R-:W-:Y:S01]  /*4180*/  FMUL.FTZ R73, R66.reuse, R71 ;  /* 0x0000004742497220 */ /* 0x040fe20000410000 */
[----:B------:R-:W-:Y:S01]  /*4190*/  FMUL.FTZ R15, R66, R67 ;  /* 0x00000043420f7220 */ /* 0x000fe20000410000 */
[----:B------:R-:W-:-:S02]  /*41a0*/  LOP3.LUT R174, R174, 0xffff0000, RZ, 0xc0, !PT ;  /* 0xffff0000aeae7812 */ /* 0x000fc400078ec0ff */
[----:B------:R-:W-:Y:S01]  /*41b0*/  SHF.L.U32 R156, R156, 0x10, RZ ;  /* 0x000000109c9c7819 */ /* 0x000fe200000006ff */
[C---:B------:R-:W-:Y:S01]  /*41c0*/  FFMA.FTZ R73, R64.reuse, R67, -R73 ;  /* 0x0000004340497223 */ /* 0x040fe20000010849 */
[----:B------:R-:W-:Y:S01]  /*41d0*/  FFMA.FTZ R66, R64, R71, R15 ;  /* 0x0000004740427223 */ /* 0x000fe2000001000f */
[C---:B------:R-:W-:Y:S01]  /*41e0*/  FMUL.FTZ R15, R11.reuse, R176 ;  /* 0x000000b00b0f7220 */ /* 0x040fe20000410000 */
[CC--:B------:R-:W-:Y:S01]  /*41f0*/  FMUL.FTZ R64, R12.reuse, R175.reuse ;  /* 0x000000af0c407220 */ /* 0x0c0fe20000410000 */
[----:B------:R-:W-:Y:S01]  /*4200*/  FMUL.FTZ R11, R11, R174 ;  /* 0x000000ae0b0b7220 */ /* 0x000fe20000410000 */
[----:B------:R-:W-:Y:S01]  /*4210*/  FMUL.FTZ R12, R12, R156 ;  /* 0x0000009c0c0c7220 */ /* 0x000fe20000410000 */
[C---:B------:R-:W-:Y:S01]  /*4220*/  FFMA.FTZ R15, R14.reuse, R174, -R15 ;  /* 0x000000ae0e0f7223 */ /* 0x040fe2000001080f */
[C---:B------:R-:W-:Y:S01]  /*4230*/  FFMA.FTZ R64, R13.reuse, R156, -R64 ;  /* 0x0000009c0d407223 */ /* 0x040fe20000010840 */
[----:B------:R-:W-:Y:S01]  /*4240*/  FFMA.FTZ R14, R14, R176, R11 ;  /* 0x000000b00e0e7223 */ /* 0x000fe2000001000b */
[----:B------:R-:W-:Y:S01]  /*4250*/  FFMA.FTZ R13, R13, R175, R12 ;  /* 0x000000af0d0d7223 */ /* 0x000fe2000001000c */
[----:B------:R-:W-:-:S03]  /*4260*/  F2FP.BF16.F32.PACK_AB R65, R65, R74 ;  /* 0x0000004a4141723e */ /* 0x000fc600000010ff */
[----:B------:R-:W-:Y:S02]  /*4270*/  F2FP.BF16.F32.PACK_AB R15, R14, R15 ;  /* 0x0000000f0e0f723e */ /* 0x000fe400000010ff */
[----:B------:R-:W-:Y:S01]  /*4280*/  F2FP.BF16.F32.PACK_AB R12, R13, R64 ;  /* 0x000000400d0c723e */ /* 0x000fe200000010ff */
[----:B------:R-:W-:Y:S01]  /*4290*/  IMAD.MOV.U32 R13, RZ, RZ, R65 ;  /* 0x000000ffff0d7224 */ /* 0x000fe200078e0041 */
[----:B------:R-:W-:-:S07]  /*42a0*/  F2FP.BF16.F32.PACK_AB R14, R66, R73 ;  /* 0x00000049420e723e */ /* 0x000fce00000010ff */
.L_x_473:
[----:B------:R-:W-:Y:S05]  /*42b0*/  BSYNC B2 ;  /* 0x0000000000027941 */ /* 0x000fea0003800000 */
.L_x_472:
[----:B------:R-:W-:Y:S02]  /*42c0*/  ULDC.64 UR4, c[0x0][0x208] ;  /* 0x0000820000047ab9 */ /* 0x000fe40000000a00 */
[----:B----4-:R0:W-:Y:S03]  /*42d0*/  ST.E.128 desc[UR4][R68.64], R12 ;  /* 0x0000000c44007985 */ /* 0x0101e6000c101d04 */
.L_x_459:
[----:B------:R-:W-:Y:S05]  /*42e0*/  BSYNC B1 ;  /* 0x0000000000017941 */ /* 0x000fea0003800000 */
.L_x_458:
[----:B------:R-:W-:-:S03]  /*42f0*/  UMOV UR4, 0xffffffff ;  /* 0xffffffff00047882 */ /* 0x000fc60000000000 */
[----:B------:R-:W-:Y:S05]  /*4300*/  BRA.DIV UR4, `(.L_x_474) ;  /* 0x0000023604787947 */ /* 0x000fea000b800000 */
[----:B------:R0:W0:Y:S04]  /*4310*/  SHFL.IDX PT, R67, R117, 0x1, 0x181f ;  /* 0x00381f0075437f89 */ /* 0x00002800000e0000 */
[----:B------:R0:W0:Y:S02]  /*4320*/  SHFL.IDX PT, R66, R118, 0x1, 0x181f ;  /* 0x00381f0076427f89 */ /* 0x00002400000e0000 */
.L_x_813:
[----:B------:R-:W-:Y:S04]  /*4330*/  BSSY B1, `(.L_x_475) ;  /* 0x00000eb000017945 */ /* 0x000fe80003800000 */
[----:B------:R-:W-:Y:S05]  /*4340*/  @P4 BRA `(.L_x_476) ;  /* 0x0000000c00a44947 */ /* 0x000fea0003800000 */
[----:B------:R-:W-:Y:S01]  /*4350*/  ISETP.NE.AND P3, PT, R3, RZ, PT ;  /* 0x000000ff0300720c */ /* 0x000fe20003f65270 */
[----:B------:R-:W-:-:S12]  /*4360*/  BSSY B2, `(.L_x_477) ;  /* 0x0000038000027945 */ /* 0x000fd80003800000 */
[----:B------:R-:W-:Y:S05]  /*4370*/  @!P3 BRA `(.L_x_478) ;  /* 0x0000000000d8b947 */ /* 0x000fea0003800000 */
[----:B0---4-:R0:W4:Y:S01]  /*4380*/  LDS.128 R12, [R85+0x25400] ;  /* 0x02540000550c7984 */ /* 0x0111220000000c00 */
[----:B------:R-:W-:Y:S01]  /*4390*/  ISETP.GE.AND P4, PT, R214, R114, PT ;  /* 0x00000072d600720c */ /* 0x000fe20003f86270 */
[----:B------:R-:W-:Y:S01]  /*43a0*/  BSSY B3, `(.L_x_479) ;  /* 0x0000031000037945 */ /* 0x000fe20003800000 */
[----:B------:R-:W-:-:S04]  /*43b0*/  LEA R64, P3, R16, R66, 0x1 ;  /* 0x0000004210407211 */ /* 0x000fc800078608ff */
[----:B------:R-:W-:-:S07]  /*43c0*/  LEA.HI.X R65, R16, R67, R17, 0x1, P3 ;  /* 0x0000004310417211 */ /* 0x000fce00018f0c11 */
[----:B0-----:R-:W-:Y:S05]  /*43d0*/  @P4 BRA `(.L_x_480) ;  /* 0x0000000000b44947 */ /* 0x001fea0003800000 */
[----:B------:R-:W-:Y:S02]  /*43e0*/  SHF.R.U64 R68, R60, 0x10, R61 ;  /* 0x000000103c447819 */ /* 0x000fe4000000123d */
[----:B------:R-:W-:Y:S02]  /*43f0*/  SHF.R.U64 R60, R62, 0x10, R63 ;  /* 0x000000103e3c7819 */ /* 0x000fe4000000123f */
[----:B------:R-:W-:Y:S01]  /*4400*/  SHF.R.U32.HI R69, RZ, 0x10, R61 ;  /* 0x00000010ff457819 */ /* 0x000fe2000001163d */
[----:B----4-:R-:W-:Y:S01]  /*4410*/  IMAD.U32 R61, R14, 0x10000, RZ ;  /* 0x000100000e3d7824 */ /* 0x010fe200078e00ff */
[----:B------:R-:W-:Y:S02]  /*4420*/  SHF.R.U32.HI R63, RZ, 0x10, R63 ;  /* 0x00000010ff3f7819 */ /* 0x000fe4000001163f */
[----:B------:R-:W-:Y:S02]  /*4430*/  PRMT R163, R163, 0x5410, R60 ;  /* 0x00005410a3a37816 */ /* 0x000fe4000000003c */
[----:B------:R-:W-:-:S02]  /*4440*/  PRMT R161, R161, 0x5410, R68 ;  /* 0x00005410a1a17816 */ /* 0x000fc40000000044 */
[----:B------:R-:W-:Y:S02]  /*4450*/  PRMT R162, R162, 0x5410, R69 ;  /* 0x00005410a2a27816 */ /* 0x000fe40000000045 */
[----:B------:R-:W-:Y:S02]  /*4460*/  PRMT R164, R164, 0x5410, R63 ;  /* 0x00005410a4a47816 */ /* 0x000fe4000000003f */
[----:B------:R-:W-:Y:S01]  /*4470*/  LOP3.LUT R60, R13, 0xffff0000, RZ, 0xc0, !PT ;  /* 0xffff00000d3c7812 */ /* 0x000fe200078ec0ff */
[----:B------:R-:W-:Y:S01]  /*4480*/  IMAD.U32 R68, R162, 0x10000, RZ ;  /* 0x00010000a2447824 */ /* 0x000fe200078e00ff */
[----:B------:R-:W-:Y:S01]  /*4490*/  LOP3.LUT R69, R163, 0xffff0000, RZ, 0xc0, !PT ;  /* 0xffff0000a3457812 */ /* 0x000fe200078ec0ff */
[----:B------:R-:W-:Y:S01]  /*44a0*/  IMAD.U32 R70, R164, 0x10000, RZ ;  /* 0x00010000a4467824 */ /* 0x000fe200078e00ff */
[----:B------:R-:W-:Y:S01]  /*44b0*/  LOP3.LUT R63, R161, 0xffff0000, RZ, 0xc0, !PT ;  /* 0xffff0000a13f7812 */ /* 0x000fe200078ec0ff */
[----:B------:R-:W-:Y:S01]  /*44c0*/  IMAD.U32 R163, R163, 0x10000, RZ ;  /* 0x00010000a3a37824 */ /* 0x000fe200078e00ff */
[----:B------:R-:W-:Y:S01]  /*44d0*/  LOP3.LUT R62, R14, 0xffff0000, RZ, 0xc0, !PT ;  /* 0xffff00000e3e7812 */ /* 0x000fe200078ec0ff */
[C---:B------:R-:W-:Y:S01]  /*44e0*/  IMAD.U32 R14, R15.reuse, 0x10000, RZ ;  /* 0x000100000f0e7824 */ /* 0x040fe200078e00ff */
[----:B------:R-:W-:Y:S01]  /*44f0*/  LOP3.LUT R11, R15, 0xffff0000, RZ, 0xc0, !PT ;  /* 0xffff00000f0b7812 */ /* 0x000fe200078ec0ff */
[----:B------:R-:W-:-:S02]  /*4500*/  IMAD.U32 R15, R13, 0x10000, RZ ;  /* 0x000100000d0f7824 */ /* 0x000fc400078e00ff */
[----:B------:R-:W-:Y:S01]  /*4510*/  FMUL.FTZ R72, R60, R69 ;  /* 0x000000453c487220 */ /* 0x000fe20000410000 */
[----:B------:R-:W-:Y:S02]  /*4520*/  IMAD.U32 R13, R12, 0x10000, RZ ;  /* 0x000100000c0d7824 */ /* 0x000fe400078e00ff */
[-C--:B------:R-:W-:Y:S01]  /*4530*/  FMUL.FTZ R60, R60, R63.reuse ;  /* 0x0000003f3c3c7220 */ /* 0x080fe20000410000 */
[----:B------:R-:W-:Y:S01]  /*4540*/  LOP3.LUT R12, R12, 0xffff0000, RZ, 0xc0, !PT ;  /* 0xffff00000c0c7812 */ /* 0x000fe200078ec0ff */
[----:B------:R-:W-:Y:S01]  /*4550*/  IMAD.U32 R161, R161, 0x10000, RZ ;  /* 0x00010000a1a17824 */ /* 0x000fe200078e00ff */
[----:B------:R-:W-:Y:S01]  /*4560*/  LOP3.LUT R164, R164, 0xffff0000, RZ, 0xc0, !PT ;  /* 0xffff0000a4a47812 */ /* 0x000fe200078ec0ff */
[C---:B------:R-:W-:Y:S01]  /*4570*/  FFMA.FTZ R72, R15.reuse, R63, -R72 ;  /* 0x0000003f0f487223 */ /* 0x040fe20000010848 */
[----:B------:R-:W-:Y:S01]  /*4580*/  LOP3.LUT R162, R162, 0xffff0000, RZ, 0xc0, !PT ;  /* 0xffff0000a2a27812 */ /* 0x000fe200078ec0ff */
[----:B------:R-:W-:Y:S01]  /*4590*/  FFMA.FTZ R15, R15, R69, R60 ;  /* 0x000000450f0f7223 */ /* 0x000fe2000001003c */
[----:B------:R-:W-:Y:S01]  /*45a0*/  FMUL.FTZ R60, R12, R163 ;  /* 0x000000a30c3c7220 */ /* 0x000fe20000410000 */
[C---:B------:R-:W-:Y:S01]  /*45b0*/  FMUL.FTZ R63, R11.reuse, R164 ;  /* 0x000000a40b3f7220 */ /* 0x040fe20000410000 */
[----:B------:R-:W-:Y:S01]  /*45c0*/  FMUL.FTZ R74, R62, R70 ;  /* 0x000000463e4a7220 */ /* 0x000fe20000410000 */
[----:B------:R-:W-:Y:S01]  /*45d0*/  FMUL.FTZ R11, R11, R162 ;  /* 0x000000a20b0b7220 */ /* 0x000fe20000410000 */
[-C--:B------:R-:W-:Y:S01]  /*45e0*/  FMUL.FTZ R12, R12, R161.reuse ;  /* 0x000000a10c0c7220 */ /* 0x080fe20000410000 */
[----:B------:R-:W-:Y:S01]  /*45f0*/  FMUL.FTZ R62, R62, R68 ;  /* 0x000000443e3e7220 */ /* 0x000fe20000410000 */
[C---:B------:R-:W-:Y:S01]  /*4600*/  FFMA.FTZ R63, R14.reuse, R162, -R63 ;  /* 0x000000a20e3f7223 */ /* 0x040fe2000001083f */
[----:B------:R-:W-:Y:S01]  /*4610*/  FFMA.FTZ R60, R13, R161, -R60 ;  /* 0x000000a10d3c7223 */ /* 0x000fe2000001083c */
[----:B------:R-:W-:Y:S01]  /*4620*/  FFMA.FTZ R74, R61, R68, -R74 ;  /* 0x000000443d4a7223 */ /* 0x000fe2000001084a */
[----:B------:R-:W-:Y:S01]  /*4630*/  FFMA.FTZ R14, R14, R164, R11 ;  /* 0x000000a40e0e7223 */ /* 0x000fe2000001000b */
[----:B------:R-:W-:Y:S01]  /*4640*/  FFMA.FTZ R13, R13, R163, R12 ;  /* 0x000000a30d0d7223 */ /* 0x000fe2000001000c */
[----:B------:R-:W-:Y:S01]  /*4650*/  FFMA.FTZ R61, R61, R70, R62 ;  /* 0x000000463d3d7223 */ /* 0x000fe2000001003e */
[----:B------:R-:W-:-:S02]  /*4660*/  F2FP.BF16.F32.PACK_AB R72, R15, R72 ;  /* 0x000000480f48723e */ /* 0x000fc400000010ff */
[----:B------:R-:W-:Y:S02]  /*4670*/  F2FP.BF16.F32.PACK_AB R15, R14, R63 ;  /* 0x0000003f0e0f723e */ /* 0x000fe400000010ff */
[----:B------:R-:W-:Y:S01]  /*4680*/  F2FP.BF16.F32.PACK_AB R12, R13, R60 ;  /* 0x0000003c0d0c723e */ /* 0x000fe200000010ff */
[----:B------:R-:W-:Y:S01]  /*4690*/  IMAD.MOV.U32 R13, RZ, RZ, R72 ;  /* 0x000000ffff0d7224 */ /* 0x000fe200078e0048 */
[----:B------:R-:W-:-:S07]  /*46a0*/  F2FP.BF16.F32.PACK_AB R14, R61, R74 ;  /* 0x0000004a3d0e723e */ /* 0x000fce00000010ff */
.L_x_480:
[----:B------:R-:W-:Y:S05]  /*46b0*/  BSYNC B3 ;  /* 0x0000000000037941 */ /* 0x000fea0003800000 */
.L_x_479:
[----:B------:R-:W-:Y:S02]  /*46c0*/  ULDC.64 UR4, c[0x0][0x208] ;  /* 0x0000820000047ab9 */ /* 0x000fe40000000a00 */
[----:B----4-:R0:W-:Y:S03]  /*46d0*/  ST.E.128 desc[UR4][R64.64], R12 ;  /* 0x0000000c40007985 */ /* 0x0101e6000c101d04 */
.L_x_478:
[----:B------:R-:W-:Y:S05]  /*46e0*/  BSYNC B2 ;  /* 0x0000000000027941 */ /* 0x000fea0003800000 */
.L_x_477:
        /* <DEDUP_REMOVED lines=9> */
[----:B------:R-:W-:Y:S01]  /*4780*/  SHF.R.U64 R64, R56, 0x10, R57 ;  /* 0x0000001038407819 */ /* 0x000fe20000001239 */
[----:B----4-:R-:W-:Y:S01]  /*4790*/  IMAD.U32 R56, R14, 0x10000, RZ ;  /* 0x000100000e387824 */ /* 0x010fe200078e00ff */
[--C-:B------:R-:W-:Y:S02]  /*47a0*/  SHF.R.U64 R62, R58, 0x10, R59.reuse ;  /* 0x000000103a3e7819 */ /* 0x100fe4000000123b */
[----:B------:R-:W-:Y:S02]  /*47b0*/  SHF.R.U32.HI R59, RZ, 0x10, R59 ;  /* 0x00000010ff3b7819 */ /* 0x000fe4000001163b */
[----:B------:R-:W-:Y:S02]  /*47c0*/  SHF.R.U32.HI R11, RZ, 0x10, R57 ;  /* 0x00000010ff0b7819 */ /* 0x000fe40000011639 */
[----:B------:R-:W-:Y:S02]  /*47d0*/  PRMT R157, R157, 0x5410, R64 ;  /* 0x000054109d9d7816 */ /* 0x000fe40000000040 */
[----:B------:R-:W-:-:S02]  /*47e0*/  PRMT R159, R159, 0x5410, R62 ;  /* 0x000054109f9f7816 */ /* 0x000fc4000000003e */
[----:B------:R-:W-:Y:S02]  /*47f0*/  PRMT R160, R160, 0x5410, R59 ;  /* 0x00005410a0a07816 */ /* 0x000fe4000000003b */
[----:B------:R-:W-:Y:S01]  /*4800*/  LOP3.LUT R57, R14, 0xffff0000, RZ, 0xc0, !PT ;  /* 0xffff00000e397812 */ /* 0x000fe200078ec0ff */
[C---:B------:R-:W-:Y:S01]  /*4810*/  IMAD.U32 R14, R13.reuse, 0x10000, RZ ;  /* 0x000100000d0e7824 */ /* 0x040fe200078e00ff */
[----:B------:R-:W-:Y:S01]  /*4820*/  PRMT R158, R158, 0x5410, R11 ;  /* 0x000054109e9e7816 */ /* 0x000fe2000000000b */
[----:B------:R-:W-:Y:S01]  /*4830*/  IMAD.U32 R64, R160, 0x10000, RZ ;  /* 0x00010000a0407824 */ /* 0x000fe200078e00ff */
[----:B------:R-:W-:Y:S01]  /*4840*/  LOP3.LUT R13, R13, 0xffff0000, RZ, 0xc0, !PT ;  /* 0xffff00000d0d7812 */ /* 0x000fe200078ec0ff */
[----:B------:R-:W-:Y:S01]  /*4850*/  IMAD.U32 R11, R12, 0x10000, RZ ;  /* 0x000100000c0b7824 */ /* 0x000fe200078e00ff */
[----:B------:R-:W-:Y:S01]  /*4860*/  LOP3.LUT R63, R159, 0xffff0000, RZ, 0xc0, !PT ;  /* 0xffff00009f3f7812 */ /* 0x000fe200078ec0ff */
[----:B------:R-:W-:Y:S01]  /*4870*/  IMAD.U32 R62, R158, 0x10000, RZ ;  /* 0x000100009e3e7824 */ /* 0x000fe200078e00ff */
[C---:B------:R-:W-:Y:S01]  /*4880*/  LOP3.LUT R59, R157.reuse, 0xffff0000, RZ, 0xc0, !PT ;  /* 0xffff00009d3b7812 */ /* 0x040fe200078ec0ff */
[----:B------:R-:W-:Y:S01]  /*4890*/  IMAD.U32 R157, R157, 0x10000, RZ ;  /* 0x000100009d9d7824 */ /* 0x000fe200078e00ff */
[----:B------:R-:W-:Y:S01]  /*48a0*/  LOP3.LUT R12, R12, 0xffff0000, RZ, 0xc0, !PT ;  /* 0xffff00000c0c7812 */ /* 0x000fe200078ec0ff */
[----:B------:R-:W-:Y:S01]  /*48b0*/  FMUL.FTZ R65, R13, R63 ;  /* 0x0000003f0d417220 */ /* 0x000fe20000410000 */
[----:B------:R-:W-:Y:S01]  /*48c0*/  SHF.L.U32 R159, R159, 0x10, RZ ;  /* 0x000000109f9f7819 */ /* 0x000fe200000006ff */
[-C--:B------:R-:W-:Y:S01]  /*48d0*/  FMUL.FTZ R68, R13, R59.reuse ;  /* 0x0000003b0d447220 */ /* 0x080fe20000410000 */
[----:B------:R-:W-:Y:S01]  /*48e0*/  FMUL.FTZ R13, R57, R64 ;  /* 0x00000040390d7220 */ /* 0x000fe20000410000 */
[----:B------:R-:W-:Y:S01]  /*48f0*/  LOP3.LUT R58, R15, 0xffff0000, RZ, 0xc0, !PT ;  /* 0xffff00000f3a7812 */ /* 0x000fe200078ec0ff */
[-C--:B------:R-:W-:Y:S01]  /*4900*/  FMUL.FTZ R57, R57, R62.reuse ;  /* 0x0000003e39397220 */ /* 0x080fe20000410000 */
[----:B------:R-:W-:Y:S01]  /*4910*/  LOP3.LUT R160, R160, 0xffff0000, RZ, 0xc0, !PT ;  /* 0xffff0000a0a07812 */ /* 0x000fe200078ec0ff */
[----:B------:R-:W-:Y:S01]  /*4920*/  FFMA.FTZ R65, R14, R59, -R65 ;  /* 0x0000003b0e417223 */ /* 0x000fe20000010841 */
[----:B------:R-:W-:Y:S01]  /*4930*/  LOP3.LUT R158, R158, 0xffff0000, RZ, 0xc0, !PT ;  /* 0xffff00009e9e7812 */ /* 0x000fe200078ec0ff */
[----:B------:R-:W-:Y:S01]  /*4940*/  FFMA.FTZ R68, R14, R63, R68 ;  /* 0x0000003f0e447223 */ /* 0x000fe20000010044 */
[----:B------:R-:W-:Y:S01]  /*4950*/  FFMA.FTZ R13, R56, R62, -R13 ;  /* 0x0000003e380d7223 */ /* 0x000fe2000001080d */
[----:B------:R-:W-:Y:S01]  /*4960*/  FMUL.FTZ R14, R12, R159 ;  /* 0x0000009f0c0e7220 */ /* 0x000fe20000410000 */
[----:B------:R-:W-:Y:S01]  /*4970*/  FFMA.FTZ R56, R56, R64, R57 ;  /* 0x0000004038387223 */ /* 0x000fe20000010039 */
[----:B------:R-:W-:Y:S01]  /*4980*/  FMUL.FTZ R12, R12, R157 ;  /* 0x0000009d0c0c7220 */ /* 0x000fe20000410000 */
[----:B------:R-:W-:-:S02]  /*4990*/  IMAD.U32 R15, R15, 0x10000, RZ ;  /* 0x000100000f0f7824 */ /* 0x000fc400078e00ff */
[C---:B------:R-:W-:Y:S01]  /*49a0*/  FMUL.FTZ R62, R58.reuse, R160 ;  /* 0x000000a03a3e7220 */ /* 0x040fe20000410000 */
[-C--:B------:R-:W-:Y:S01]  /*49b0*/  FMUL.FTZ R57, R58, R158.reuse ;  /* 0x0000009e3a397220 */ /* 0x080fe20000410000 */
[C---:B------:R-:W-:Y:S01]  /*49c0*/  FFMA.FTZ R14, R11.reuse, R157, -R14 ;  /* 0x0000009d0b0e7223 */ /* 0x040fe2000001080e */
[----:B------:R-:W-:Y:S01]  /*49d0*/  FFMA.FTZ R11, R11, R159, R12 ;  /* 0x0000009f0b0b7223 */ /* 0x000fe2000001000c */
[C---:B------:R-:W-:Y:S01]  /*49e0*/  FFMA.FTZ R62, R15.reuse, R158, -R62 ;  /* 0x0000009e0f3e7223 */ /* 0x040fe2000001083e */
[----:B------:R-:W-:Y:S01]  /*49f0*/  FFMA.FTZ R57, R15, R160, R57 ;  /* 0x000000a00f397223 */ /* 0x000fe20000010039 */
[----:B------:R-:W-:Y:S02]  /*4a00*/  F2FP.BF16.F32.PACK_AB R65, R68, R65 ;  /* 0x000000414441723e */ /* 0x000fe400000010ff */
[----:B------:R-:W-:Y:S02]  /*4a10*/  F2FP.BF16.F32.PACK_AB R56, R56, R13 ;  /* 0x0000000d3838723e */ /* 0x000fe400000010ff */
[----:B------:R-:W-:Y:S01]  /*4a20*/  F2FP.BF16.F32.PACK_AB R12, R11, R14 ;  /* 0x0000000e0b0c723e */ /* 0x000fe200000010ff */
[----:B------:R-:W-:Y:S01]  /*4a30*/  IMAD.MOV.U32 R13, RZ, RZ, R65 ;  /* 0x000000ffff0d7224 */ /* 0x000fe200078e0041 */
[----:B------:R-:W-:Y:S01]  /*4a40*/  F2FP.BF16.F32.PACK_AB R15, R57, R62 ;  /* 0x0000003e390f723e */ /* 0x000fe200000010ff */
[----:B------:R-:W-:-:S07]  /*4a50*/  IMAD.MOV.U32 R14, RZ, RZ, R56 ;  /* 0x000000ffff0e7224 */ /* 0x000fce00078e0038 */
.L_x_484:
[----:B------:R-:W-:Y:S05]  /*4a60*/  BSYNC B3 ;  /* 0x0000000000037941 */ /* 0x000fea0003800000 */
.L_x_483:
[----:B------:R-:W-:Y:S02]  /*4a70*/  ULDC.64 UR4, c[0x0][0x208] ;  /* 0x0000820000047ab9 */ /* 0x000fe40000000a00 */
[----:B----4-:R0:W-:Y:S03]  /*4a80*/  ST.E.128 desc[UR4][R60.64], R12 ;  /* 0x0000000c3c007985 */ /* 0x0101e6000c101d04 */
.L_x_482:
[----:B------:R-:W-:Y:S05]  /*4a90*/  BSYNC B2 ;  /* 0x0000000000027941 */ /* 0x000fea0003800000 */
.L_x_481:
        /* <DEDUP_REMOVED lines=15> */
[----:B------:R-:W-:Y:S01]  /*4b90*/  PRMT R154, R154, 0x5410, R11 ;  /* 0x000054109a9a7816 */ /* 0x000fe2000000000b */
[----:B------:R-:W-:Y:S01]  /*4ba0*/  IMAD.U32 R11, R12, 0x10000, RZ ;  /* 0x000100000c0b7824 */ /* 0x000fe200078e00ff */
[----:B------:R-:W-:-:S02]  /*4bb0*/  PRMT R155, R155, 0x5410, R58 ;  /* 0x000054109b9b7816 */ /* 0x000fc4000000003a */
[----:B------:R-:W-:Y:S01]  /*4bc0*/  LOP3.LUT R53, R14, 0xffff0000, RZ, 0xc0, !PT ;  /* 0xffff00000e357812 */ /* 0x000fe200078ec0ff */
[----:B------:R-:W-:Y:S01]  /*4bd0*/  IMAD.U32 R14, R13, 0x10000, RZ ;  /* 0x000100000d0e7824 */ /* 0x000fe200078e00ff */
[----:B------:R-:W-:Y:S01]  /*4be0*/  PRMT R153, R153, 0x5410, R60 ;  /* 0x0000541099997816 */ /* 0x000fe2000000003c */
[----:B------:R-:W-:Y:S01]  /*4bf0*/  IMAD.U32 R60, R155, 0x10000, RZ ;  /* 0x000100009b3c7824 */ /* 0x000fe200078e00ff */
[----:B------:R-:W-:Y:S02]  /*4c00*/  LOP3.LUT R13, R13, 0xffff0000, RZ, 0xc0, !PT ;  /* 0xffff00000d0d7812 */ /* 0x000fe400078ec0ff */
[----:B------:R-:W-:Y:S01]  /*4c10*/  LOP3.LUT R59, R154, 0xffff0000, RZ, 0xc0, !PT ;  /* 0xffff00009a3b7812 */ /* 0x000fe200078ec0ff */
[----:B------:R-:W-:Y:S01]  /*4c20*/  IMAD.U32 R58, R153, 0x10000, RZ ;  /* 0x00010000993a7824 */ /* 0x000fe200078e00ff */
[----:B------:R-:W-:Y:S01]  /*4c30*/  LOP3.LUT R55, R152, 0xffff0000, RZ, 0xc0, !PT ;  /* 0xffff000098377812 */ /* 0x000fe200078ec0ff */
[----:B------:R-:W-:Y:S01]  /*4c40*/  IMAD.U32 R154, R154, 0x10000, RZ ;  /* 0x000100009a9a7824 */ /* 0x000fe200078e00ff */
[----:B------:R-:W-:Y:S01]  /*4c50*/  LOP3.LUT R54, R15, 0xffff0000, RZ, 0xc0, !PT ;  /* 0xffff00000f367812 */ /* 0x000fe200078ec0ff */
[C---:B------:R-:W-:Y:S01]  /*4c60*/  FMUL.FTZ R61, R13.reuse, R59 ;  /* 0x0000003b0d3d7220 */ /* 0x040fe20000410000 */
[----:B------:R-:W-:Y:S01]  /*4c70*/  LOP3.LUT R12, R12, 0xffff0000, RZ, 0xc0, !PT ;  /* 0xffff00000c0c7812 */ /* 0x000fe200078ec0ff */
[-C--:B------:R-:W-:Y:S01]  /*4c80*/  FMUL.FTZ R62, R13, R55.reuse ;  /* 0x000000370d3e7220 */ /* 0x080fe20000410000 */
[C---:B------:R-:W-:Y:S01]  /*4c90*/  FMUL.FTZ R13, R53.reuse, R60 ;  /* 0x0000003c350d7220 */ /* 0x040fe20000410000 */
[-C--:B------:R-:W-:Y:S01]  /*4ca0*/  FMUL.FTZ R53, R53, R58.reuse ;  /* 0x0000003a35357220 */ /* 0x080fe20000410000 */
[----:B------:R-:W-:Y:S01]  /*4cb0*/  LOP3.LUT R155, R155, 0xffff0000, RZ, 0xc0, !PT ;  /* 0xffff00009b9b7812 */ /* 0x000fe200078ec0ff */
[----:B------:R-:W-:Y:S01]  /*4cc0*/  IMAD.U32 R152, R152, 0x10000, RZ ;  /* 0x0001000098987824 */ /* 0x000fe200078e00ff */
[----:B------:R-:W-:Y:S01]  /*4cd0*/  LOP3.LUT R153, R153, 0xffff0000, RZ, 0xc0, !PT ;  /* 0xffff000099997812 */ /* 0x000fe200078ec0ff */
[C---:B------:R-:W-:Y:S01]  /*4ce0*/  FFMA.FTZ R61, R14.reuse, R55, -R61 ;  /* 0x000000370e3d7223 */ /* 0x040fe2000001083d */
[----:B------:R-:W-:Y:S01]  /*4cf0*/  FFMA.FTZ R62, R14, R59, R62 ;  /* 0x0000003b0e3e7223 */ /* 0x000fe2000001003e */
[C---:B------:R-:W-:Y:S01]  /*4d00*/  FFMA.FTZ R58, R52.reuse, R58, -R13 ;  /* 0x0000003a343a7223 */ /* 0x040fe2000001080d */
[----:B------:R-:W-:Y:S01]  /*4d10*/  FFMA.FTZ R53, R52, R60, R53 ;  /* 0x0000003c34357223 */ /* 0x000fe20000010035 */
[----:B------:R-:W-:-:S02]  /*4d20*/  IMAD.U32 R15, R15, 0x10000, RZ ;  /* 0x000100000f0f7824 */ /* 0x000fc400078e00ff */
[----:B------:R-:W-:Y:S01]  /*4d30*/  FMUL.FTZ R52, R54, R155 ;  /* 0x0000009b36347220 */ /* 0x000fe20000410000 */
[C---:B------:R-:W-:Y:S01]  /*4d40*/  FMUL.FTZ R14, R12.reuse, R154 ;  /* 0x0000009a0c0e7220 */ /* 0x040fe20000410000 */
[-C--:B------:R-:W-:Y:S01]  /*4d50*/  FMUL.FTZ R13, R12, R152.reuse ;  /* 0x000000980c0d7220 */ /* 0x080fe20000410000 */
[-C--:B------:R-:W-:Y:S01]  /*4d60*/  FMUL.FTZ R54, R54, R153.reuse ;  /* 0x0000009936367220 */ /* 0x080fe20000410000 */
[----:B------:R-:W-:Y:S01]  /*4d70*/  FFMA.FTZ R52, R15, R153, -R52 ;  /* 0x000000990f347223 */ /* 0x000fe20000010834 */
[C---:B------:R-:W-:Y:S01]  /*4d80*/  FFMA.FTZ R14, R11.reuse, R152, -R14 ;  /* 0x000000980b0e7223 */ /* 0x040fe2000001080e */
[----:B------:R-:W-:Y:S01]  /*4d90*/  FFMA.FTZ R13, R11, R154, R13 ;  /* 0x0000009a0b0d7223 */ /* 0x000fe2000001000d */
[----:B------:R-:W-:Y:S01]  /*4da0*/  FFMA.FTZ R15, R15, R155, R54 ;  /* 0x0000009b0f0f7223 */ /* 0x000fe20000010036 */
[----:B------:R-:W-:Y:S02]  /*4db0*/  F2FP.BF16.F32.PACK_AB R61, R62, R61 ;  /* 0x0000003d3e3d723e */ /* 0x000fe400000010ff */
[----:B------:R-:W-:-:S02]  /*4dc0*/  F2FP.BF16.F32.PACK_AB R58, R53, R58 ;  /* 0x0000003a353a723e */ /* 0x000fc400000010ff */
[----:B------:R-:W-:Y:S01]  /*4dd0*/  F2FP.BF16.F32.PACK_AB R12, R13, R14 ;  /* 0x0000000e0d0c723e */ /* 0x000fe200000010ff */
[----:B------:R-:W-:Y:S01]  /*4de0*/  IMAD.MOV.U32 R13, RZ, RZ, R61 ;  /* 0x000000ffff0d7224 */ /* 0x000fe200078e003d */
[----:B------:R-:W-:Y:S01]  /*4df0*/  F2FP.BF16.F32.PACK_AB R15, R15, R52 ;  /* 0x000000340f0f723e */ /* 0x000fe200000010ff */
[----:B------:R-:W-:-:S07]  /*4e00*/  IMAD.MOV.U32 R14, RZ, RZ, R58 ;  /* 0x000000ffff0e7224 */ /* 0x000fce00078e003a */
.L_x_488:
[----:B------:R-:W-:Y:S05]  /*4e10*/  BSYNC B3 ;  /* 0x0000000000037941 */ /* 0x000fea0003800000 */
.L_x_487:
[----:B------:R-:W-:Y:S02]  /*4e20*/  ULDC.64 UR4, c[0x0][0x208] ;  /* 0x0000820000047ab9 */ /* 0x000fe40000000a00 */
[----:B----4-:R0:W-:Y:S03]  /*4e30*/  ST.E.128 desc[UR4][R56.64], R12 ;  /* 0x0000000c38007985 */ /* 0x0101e6000c101d04 */
.L_x_486:
[----:B------:R-:W-:Y:S05]  /*4e40*/  BSYNC B2 ;  /* 0x0000000000027941 */ /* 0x000fea0003800000 */
.L_x_485:
[----:B------:R-:W-:-:S13]  /*4e50*/  ISETP.NE.AND P3, PT, R26, RZ, PT ;  /* 0x000000ff1a00720c */ /* 0x000fda0003f65270 */
        /* <DEDUP_REMOVED lines=19> */
[----:B------:R-:W-:Y:S02]  /*4f90*/  LOP3.LUT R13, R13, 0xffff0000, RZ, 0xc0, !PT ;  /* 0xffff00000d0d7812 */ /* 0x000fe400078ec0ff */
[----:B------:R-:W-:Y:S01]  /*4fa0*/  LOP3.LUT R55, R149, 0xffff0000, RZ, 0xc0, !PT ;  /* 0xffff000095377812 */ /* 0x000fe200078ec0ff */
[----:B------:R-:W-:Y:S01]  /*4fb0*/  IMAD.U32 R54, R150, 0x10000, RZ ;  /* 0x0001000096367824 */ /* 0x000fe200078e00ff */
[----:B------:R-:W-:Y:S01]  /*4fc0*/  LOP3.LUT R51, R151, 0xffff0000, RZ, 0xc0, !PT ;  /* 0xffff000097337812 */ /* 0x000fe200078ec0ff */
[----:B------:R-:W-:Y:S01]  /*4fd0*/  IMAD.U32 R149, R149, 0x10000, RZ ;  /* 0x0001000095957824 */ /* 0x000fe200078e00ff */
[C---:B------:R-:W-:Y:S01]  /*4fe0*/  SHF.L.U32 R11, R12.reuse, 0x10, RZ ;  /* 0x000000100c0b7819 */ /* 0x040fe200000006ff */
[C---:B------:R-:W-:Y:S01]  /*4ff0*/  FMUL.FTZ R57, R13.reuse, R55 ;  /* 0x000000370d397220 */ /* 0x040fe20000410000 */
[----:B------:R-:W-:Y:S01]  /*5000*/  LOP3.LUT R12, R12, 0xffff0000, RZ, 0xc0, !PT ;  /* 0xffff00000c0c7812 */ /* 0x000fe200078ec0ff */
[-C--:B------:R-:W-:Y:S01]  /*5010*/  FMUL.FTZ R58, R13, R51.reuse ;  /* 0x000000330d3a7220 */ /* 0x080fe20000410000 */
[----:B------:R-:W-:Y:S01]  /*5020*/  FMUL.FTZ R13, R49, R56 ;  /* 0x00000038310d7220 */ /* 0x000fe20000410000 */
[----:B------:R-:W-:Y:S01]  /*5030*/  LOP3.LUT R50, R15, 0xffff0000, RZ, 0xc0, !PT ;  /* 0xffff00000f327812 */ /* 0x000fe200078ec0ff */
[-C--:B------:R-:W-:Y:S01]  /*5040*/  FMUL.FTZ R49, R49, R54.reuse ;  /* 0x0000003631317220 */ /* 0x080fe20000410000 */
[----:B------:R-:W-:Y:S01]  /*5050*/  LOP3.LUT R148, R148, 0xffff0000, RZ, 0xc0, !PT ;  /* 0xffff000094947812 */ /* 0x000fe200078ec0ff */
[----:B------:R-:W-:Y:S01]  /*5060*/  IMAD.U32 R151, R151, 0x10000, RZ ;  /* 0x0001000097977824 */ /* 0x000fe200078e00ff */
[----:B------:R-:W-:Y:S01]  /*5070*/  LOP3.LUT R150, R150, 0xffff0000, RZ, 0xc0, !PT ;  /* 0xffff000096967812 */ /* 0x000fe200078ec0ff */
[C---:B------:R-:W-:Y:S01]  /*5080*/  FFMA.FTZ R57, R14.reuse, R51, -R57 ;  /* 0x000000330e397223 */ /* 0x040fe20000010839 */
        /* <DEDUP_REMOVED lines=18> */
.L_x_490:
[----:B------:R-:W-:Y:S05]  /*51b0*/  BSYNC B2 ;  /* 0x0000000000027941 */ /* 0x000fea0003800000 */
.L_x_489:
[----:B------:R-:W-:Y:S02]  /*51c0*/  ULDC.64 UR4, c[0x0][0x208] ;  /* 0x0000820000047ab9 */ /* 0x000fe40000000a00 */
[----:B----4-:R0:W-:Y:S03]  /*51d0*/  ST.E.128 desc[UR4][R52.64], R12 ;  /* 0x0000000c34007985 */ /* 0x0101e6000c101d04 */
.L_x_476:
[----:B------:R-:W-:Y:S05]  /*51e0*/  BSYNC B1 ;  /* 0x0000000000017941 */ /* 0x000fea0003800000 */
.L_x_475:
[----:B------:R-:W-:-:S03]  /*51f0*/  UMOV UR4, 0xffffffff ;  /* 0xffffffff00047882 */ /* 0x000fc60000000000 */
[----:B------:R-:W-:Y:S05]  /*5200*/  BRA.DIV UR4, `(.L_x_491) ;  /* 0x0000022a04047947 */ /* 0x000fea000b800000 */
[----:B01----:R-:W0:Y:S04]  /*5210*/  SHFL.IDX PT, R117, R117, 0x2, 0x181f ;  /* 0x00581f0075757f89 */ /* 0x003e2800000e0000 */
[----:B------:R-:W1:Y:S02]  /*5220*/  SHFL.IDX PT, R118, R118, 0x2, 0x181f ;  /* 0x00581f0076767f89 */ /* 0x000e6400000e0000 */
.L_x_817:
[----:B------:R-:W-:Y:S05]  /*5230*/  @P5 BRA `(.L_x_492) ;  /* 0x0000005400845947 */ /* 0x000fea0003800000 */
[----:B------:R-:W-:Y:S01]  /*5240*/  ISETP.NE.AND P3, PT, R3, RZ, PT ;  /* 0x000000ff0300720c */ /* 0x000fe20003f65270 */
[----:B------:R-:W-:-:S12]  /*5250*/  BSSY B1, `(.L_x_493) ;  /* 0x0000039000017945 */ /* 0x000fd80003800000 */
[----:B------:R-:W-:Y:S05]  /*5260*/  @!P3 BRA `(.L_x_494) ;  /* 0x0000000000dcb947 */ /* 0x000fea0003800000 */
[----:B----4-:R4:W2:Y:S01]  /*5270*/  LDS.128 R12, [R85+0x26400] ;  /* 0x02640000550c7984 */ /* 0x0108a20000000c00 */
[----:B------:R-:W-:Y:S01]  /*5280*/  ISETP.GE.AND P4, PT, R214, R114, PT ;  /* 0x00000072d600720c */ /* 0x000fe20003f86270 */
[----:B------:R-:W-:Y:S01]  /*5290*/  BSSY B2, `(.L_x_495) ;  /* 0x0000032000027945 */ /* 0x000fe20003800000 */
[----:B-1----:R-:W-:-:S04]  /*52a0*/  LEA R48, P3, R16, R118, 0x1 ;  /* 0x0000007610307211 */ /* 0x002fc800078608ff */
[----:B0-----:R-:W-:-:S07]  /*52b0*/  LEA.HI.X R49, R16, R117, R17, 0x1, P3 ;  /* 0x0000007510317211 */ /* 0x001fce00018f0c11 */
[----:B----4-:R-:W-:Y:S05]  /*52c0*/  @P4 BRA `(.L_x_496) ;  /* 0x0000000000b84947 */ /* 0x010fea0003800000 */
[----:B------:R-:W-:Y:S01]  /*52d0*/  SHF.R.U64 R51, R44, 0x10, R45 ;  /* 0x000000102c337819 */ /* 0x000fe2000000122d */
[----:B--2---:R-:W-:Y:S01]  /*52e0*/  IMAD.U32 R44, R14, 0x10000, RZ ;  /* 0x000100000e2c7824 */ /* 0x004fe200078e00ff */
        /* <DEDUP_REMOVED lines=44> */
.L_x_496:
[----:B------:R-:W-:Y:S05]  /*55b0*/  BSYNC B2 ;  /* 0x0000000000027941 */ /* 0x000fea0003800000 */
.L_x_495:
[----:B------:R-:W-:Y:S02]  /*55c0*/  ULDC.64 UR4, c[0x0][0x208] ;  /* 0x0000820000047ab9 */ /* 0x000fe40000000a00 */
[----:B--2---:R0:W-:Y:S03]  /*55d0*/  ST.E.128 desc[UR4][R48.64], R12 ;  /* 0x0000000c30007985 */ /* 0x0041e6000c101d04 */
.L_x_494:
[----:B------:R-:W-:Y:S05]  /*55e0*/  BSYNC B1 ;  /* 0x0000000000017941 */ /* 0x000fea0003800000 */
.L_x_493:
[----:B------:R-:W-:Y:S01]  /*55f0*/  ISETP.NE.AND P3, PT, R21, RZ, PT ;  /* 0x000000ff1500720c */ /* 0x000fe20003f65270 */
[----:B------:R-:W-:-:S12]  /*5600*/  BSSY B1, `(.L_x_497) ;  /* 0x0000039000017945 */ /* 0x000fd80003800000 */
[----:B------:R-:W-:Y:S05]  /*5610*/  @!P3 BRA `(.L_x_498) ;  /* 0x0000000000dcb947 */ /* 0x000fea0003800000 */
[----:B0---4-:R0:W4:Y:S01]  /*5620*/  LDS.128 R12, [R85+0x28c00] ;  /* 0x028c0000550c7984 */ /* 0x0111220000000c00 */
[----:B------:R-:W-:Y:S01]  /*5630*/  ISETP.GE.AND P4, PT, R221, R114, PT ;  /* 0x00000072dd00720c */ /* 0x000fe20003f86270 */
[----:B------:R-:W-:Y:S01]  /*5640*/  BSSY B2, `(.L_x_499) ;  /* 0x0000032000027945 */ /* 0x000fe20003800000 */
[----:B-1----:R-:W-:-:S04]  /*5650*/  LEA R44, P3, R23, R118, 0x1 ;  /* 0x00000076172c7211 */ /* 0x002fc800078608ff */
[----:B------:R-:W-:-:S07]  /*5660*/  LEA.HI.X R45, R23, R117, R216, 0x1, P3 ;  /* 0x00000075172d7211 */ /* 0x000fce00018f0cd8 */
[----:B0-----:R-:W-:Y:S05]  /*5670*/  @P4 BRA `(.L_x_500) ;  /* 0x0000000000b84947 */ /* 0x001fea0003800000 */
[----:B------:R-:W-:Y:S02]  /*5680*/  SHF.R.U64 R50, R40, 0x10, R41 ;  /* 0x0000001028327819 */ /* 0x000fe40000001229 */
[--C-:B------:R-:W-:Y:S02]  /*5690*/  SHF.R.U64 R48, R42, 0x10, R43.reuse ;  /* 0x000000102a307819 */ /* 0x100fe4000000122b */
[----:B------:R-:W-:Y:S02]  /*56a0*/  SHF.R.U32.HI R46, RZ, 0x10, R43 ;  /* 0x00000010ff2e7819 */ /* 0x000fe4000001162b */
[----:B------:R-:W-:Y:S02]  /*56b0*/  SHF.R.U32.HI R11, RZ, 0x10, R41 ;  /* 0x00000010ff0b7819 */ /* 0x000fe40000011629 */
[----:B------:R-:W-:Y:S02]  /*56c0*/  PRMT R143, R143, 0x5410, R50 ;  /* 0x000054108f8f7816 */ /* 0x000fe40000000032 */
[----:B------:R-:W-:-:S02]  /*56d0*/  PRMT R141, R141, 0x5410, R48 ;  /* 0x000054108d8d7816 */ /* 0x000fc40000000030 */
[----:B------:R-:W-:Y:S02]  /*56e0*/  PRMT R139, R139, 0x5410, R46 ;  /* 0x000054108b8b7816 */ /* 0x000fe4000000002e */
[C---:B----4-:R-:W-:Y:S02]  /*56f0*/  SHF.L.U32 R40, R14.reuse, 0x10, RZ ;  /* 0x000000100e287819 */ /* 0x050fe400000006ff */
[----:B------:R-:W-:Y:S01]  /*5700*/  LOP3.LUT R41, R14, 0xffff0000, RZ, 0xc0, !PT ;  /* 0xffff00000e297812 */ /* 0x000fe200078ec0ff */
[----:B------:R-:W-:Y:S01]  /*5710*/  IMAD.U32 R14, R13, 0x10000, RZ ;  /* 0x000100000d0e7824 */ /* 0x000fe200078e00ff */
[----:B------:R-:W-:Y:S01]  /*5720*/  PRMT R142, R142, 0x5410, R11 ;  /* 0x000054108e8e7816 */ /* 0x000fe2000000000b */
[----:B------:R-:W-:Y:S01]  /*5730*/  IMAD.U32 R48, R139, 0x10000, RZ ;  /* 0x000100008b307824 */ /* 0x000fe200078e00ff */
[----:B------:R-:W-:Y:S01]  /*5740*/  LOP3.LUT R13, R13, 0xffff0000, RZ, 0xc0, !PT ;  /* 0xffff00000d0d7812 */ /* 0x000fe200078ec0ff */
[----:B------:R-:W-:Y:S01]  /*5750*/  IMAD.U32 R11, R12, 0x10000, RZ ;  /* 0x000100000c0b7824 */ /* 0x000fe200078e00ff */
[----:B------:R-:W-:Y:S01]  /*5760*/  LOP3.LUT R47, R141, 0xffff0000, RZ, 0xc0, !PT ;  /* 0xffff00008d2f7812 */ /* 0x000fe200078ec0ff */
[----:B------:R-:W-:Y:S01]  /*5770*/  IMAD.U32 R46, R142, 0x10000, RZ ;  /* 0x000100008e2e7824 */ /* 0x000fe200078e00ff */
[----:B------:R-:W-:Y:S01]  /*5780*/  LOP3.LUT R43, R143, 0xffff0000, RZ, 0xc0, !PT ;  /* 0xffff00008f2b7812 */ /* 0x000fe200078ec0ff */
[----:B------:R-:W-:Y:S01]  /*5790*/  IMAD.U32 R141, R141, 0x10000, RZ ;  /* 0x000100008d8d7824 */ /* 0x000fe200078e00ff */
[----:B------:R-:W-:Y:S01]  /*57a0*/  LOP3.LUT R12, R12, 0xffff0000, RZ, 0xc0, !PT ;  /* 0xffff00000c0c7812 */ /* 0x000fe200078ec0ff */
[----:B------:R-:W-:Y:S01]  /*57b0*/  FMUL.FTZ R49, R13, R47 ;  /* 0x0000002f0d317220 */ /* 0x000fe20000410000 */
[----:B------:R-:W-:Y:S01]  /*57c0*/  LOP3.LUT R42, R15, 0xffff0000, RZ, 0xc0, !PT ;  /* 0xffff00000f2a7812 */ /* 0x000fe200078ec0ff */
[----:B------:R-:W-:Y:S01]  /*57d0*/  FMUL.FTZ R50, R13, R43 ;  /* 0x0000002b0d327220 */ /* 0x000fe20000410000 */
[----:B------:R-:W-:Y:S01]  /*57e0*/  FMUL.FTZ R13, R41, R48 ;  /* 0x00000030290d7220 */ /* 0x000fe20000410000 */
[----:B------:R-:W-:Y:S01]  /*57f0*/  LOP3.LUT R139, R139, 0xffff0000, RZ, 0xc0, !PT ;  /* 0xffff00008b8b7812 */ /* 0x000fe200078ec0ff */
[----:B------:R-:W-:Y:S01]  /*5800*/  FMUL.FTZ R41, R41, R46 ;  /* 0x0000002e29297220 */ /* 0x000fe20000410000 */
[----:B------:R-:W-:Y:S01]  /*5810*/  LOP3.LUT R142, R142, 0xffff0000, RZ, 0xc0, !PT ;  /* 0xffff00008e8e7812 */ /* 0x000fe200078ec0ff */
[----:B------:R-:W-:-:S02]  /*5820*/  IMAD.U32 R143, R143, 0x10000, RZ ;  /* 0x000100008f8f7824 */ /* 0x000fc400078e00ff */
[C---:B------:R-:W-:Y:S01]  /*5830*/  FFMA.FTZ R49, R14.reuse, R43, -R49 ;  /* 0x0000002b0e317223 */ /* 0x040fe20000010831 */
[----:B------:R-:W-:Y:S01]  /*5840*/  FFMA.FTZ R50, R14, R47, R50 ;  /* 0x0000002f0e327223 */ /* 0x000fe20000010032 */
[----:B------:R-:W-:Y:S01]  /*5850*/  FFMA.FTZ R13, R40, R46, -R13 ;  /* 0x0000002e280d7223 */ /* 0x000fe2000001080d */
[----:B------:R-:W-:Y:S01]  /*5860*/  FMUL.FTZ R14, R12, R141 ;  /* 0x0000008d0c0e7220 */ /* 0x000fe20000410000 */
[----:B------:R-:W-:Y:S02]  /*5870*/  IMAD.U32 R15, R15, 0x10000, RZ ;  /* 0x000100000f0f7824 */ /* 0x000fe400078e00ff */
[----:B------:R-:W-:Y:S01]  /*5880*/  FFMA.FTZ R40, R40, R48, R41 ;  /* 0x0000003028287223 */ /* 0x000fe20000010029 */
[----:B------:R-:W-:Y:S01]  /*5890*/  FMUL.FTZ R46, R42, R139 ;  /* 0x0000008b2a2e7220 */ /* 0x000fe20000410000 */
        /* <DEDUP_REMOVED lines=10> */
[----:B------:R-:W-:Y:S01]  /*5940*/  F2FP.BF16.F32.PACK_AB R15, R15, R46 ;  /* 0x0000002e0f0f723e */ /* 0x000fe200000010ff */
[----:B------:R-:W-:-:S07]  /*5950*/  IMAD.MOV.U32 R14, RZ, RZ, R40 ;  /* 0x000000ffff0e7224 */ /* 0x000fce00078e0028 */
.L_x_500:
[----:B------:R-:W-:Y:S05]  /*5960*/  BSYNC B2 ;  /* 0x0000000000027941 */ /* 0x000fea0003800000 */
.L_x_499:
[----:B------:R-:W-:Y:S02]  /*5970*/  ULDC.64 UR4, c[0x0][0x208] ;  /* 0x0000820000047ab9 */ /* 0x000fe40000000a00 */
[----:B----4-:R0:W-:Y:S03]  /*5980*/  ST.E.128 desc[UR4][R44.64], R12 ;  /* 0x0000000c2c007985 */ /* 0x0101e6000c101d04 */
.L_x_498:
[----:B------:R-:W-:Y:S05]  /*5990*/  BSYNC B1 ;  /* 0x0000000000017941 */ /* 0x000fea0003800000 */
.L_x_497:
        /* <DEDUP_REMOVED lines=9> */
[----:B------:R-:W-:Y:S01]  /*5a30*/  SHF.R.U64 R46, R36, 0x10, R37 ;  /* 0x00000010242e7819 */ /* 0x000fe20000001225 */
[----:B----4-:R-:W-:Y:S01]  /*5a40*/  IMAD.U32 R36, R14, 0x10000, RZ ;  /* 0x000100000e247824 */ /* 0x010fe200078e00ff */
[--C-:B------:R-:W-:Y:S01]  /*5a50*/  SHF.R.U64 R42, R38, 0x10, R39.reuse ;  /* 0x00000010262a7819 */ /* 0x100fe20000001227 */
[----:B------:R-:W-:Y:S01]  /*5a60*/  IMAD.U32 R11, R12, 0x10000, RZ ;  /* 0x000100000c0b7824 */ /* 0x000fe200078e00ff */
[----:B------:R-:W-:Y:S02]  /*5a70*/  SHF.R.U32.HI R39, RZ, 0x10, R39 ;  /* 0x00000010ff277819 */ /* 0x000fe40000011627 */
[----:B------:R-:W-:Y:S02]  /*5a80*/  SHF.R.U32.HI R44, RZ, 0x10, R37 ;  /* 0x00000010ff2c7819 */ /* 0x000fe40000011625 */
[----:B------:R-:W-:Y:S02]  /*5a90*/  PRMT R137, R137, 0x5410, R46 ;  /* 0x0000541089897816 */ /* 0x000fe4000000002e */
[----:B------:R-:W-:-:S02]  /*5aa0*/  PRMT R127, R127, 0x5410, R42 ;  /* 0x000054107f7f7816 */ /* 0x000fc4000000002a */
[----:B------:R-:W-:Y:S02]  /*5ab0*/  PRMT R126, R126, 0x5410, R39 ;  /* 0x000054107e7e7816 */ /* 0x000fe40000000027 */
        /* <DEDUP_REMOVED lines=17> */
[C---:B------:R-:W-:Y:S01]  /*5bd0*/  FFMA.FTZ R45, R14.reuse, R39, -R45 ;  /* 0x000000270e2d7223 */ /* 0x040fe2000001082d */
[----:B------:R-:W-:Y:S01]  /*5be0*/  LOP3.LUT R135, R135, 0xffff0000, RZ, 0xc0, !PT ;  /* 0xffff000087877812 */ /* 0x000fe200078ec0ff */
[----:B------:R-:W-:Y:S01]  /*5bf0*/  FFMA.FTZ R46, R14, R43, R46 ;  /* 0x0000002b0e2e7223 */ /* 0x000fe2000001002e */
[----:B------:R-:W-:Y:S01]  /*5c00*/  FFMA.FTZ R13, R36, R42, -R13 ;  /* 0x0000002a240d7223 */ /* 0x000fe2000001080d */
[----:B------:R-:W-:Y:S01]  /*5c10*/  FMUL.FTZ R14, R12, R127 ;  /* 0x0000007f0c0e7220 */ /* 0x000fe20000410000 */
[----:B------:R-:W-:Y:S01]  /*5c20*/  FFMA.FTZ R36, R36, R44, R37 ;  /* 0x0000002c24247223 */ /* 0x000fe20000010025 */
[----:B------:R-:W-:Y:S01]  /*5c30*/  FMUL.FTZ R12, R12, R137 ;  /* 0x000000890c0c7220 */ /* 0x000fe20000410000 */
[----:B------:R-:W-:-:S02]  /*5c40*/  IMAD.U32 R15, R15, 0x10000, RZ ;  /* 0x000100000f0f7824 */ /* 0x000fc400078e00ff */
[CC--:B------:R-:W-:Y:S01]  /*5c50*/  FMUL.FTZ R42, R38.reuse, R126.reuse ;  /* 0x0000007e262a7220 */ /* 0x0c0fe20000410000 */
[----:B------:R-:W-:Y:S01]  /*5c60*/  FMUL.FTZ R37, R38, R135 ;  /* 0x0000008726257220 */ /* 0x000fe20000410000 */
        /* <DEDUP_REMOVED lines=10> */
.L_x_504:
[----:B------:R-:W-:Y:S05]  /*5d10*/  BSYNC B2 ;  /* 0x0000000000027941 */ /* 0x000fea0003800000 */
.L_x_503:
[----:B------:R-:W-:Y:S02]  /*5d20*/  ULDC.64 UR4, c[0x0][0x208] ;  /* 0x0000820000047ab9 */ /* 0x000fe40000000a00 */
[----:B----4-:R0:W-:Y:S03]  /*5d30*/  ST.E.128 desc[UR4][R40.64], R12 ;  /* 0x0000000c28007985 */ /* 0x0101e6000c101d04 */
.L_x_502:
[----:B------:R-:W-:Y:S05]  /*5d40*/  BSYNC B1 ;  /* 0x0000000000017941 */ /* 0x000fea0003800000 */
.L_x_501:
[----:B------:R-:W-:-:S13]  /*5d50*/  ISETP.NE.AND P3, PT, R26, RZ, PT ;  /* 0x000000ff1a00720c */ /* 0x000fda0003f65270 */
        /* <DEDUP_REMOVED lines=53> */
.L_x_506:
[----:B------:R-:W-:Y:S05]  /*60b0*/  BSYNC B1 ;  /* 0x0000000000017941 */ /* 0x000fea0003800000 */
.L_x_505:
[----:B------:R-:W-:Y:S02]  /*60c0*/  ULDC.64 UR4, c[0x0][0x208] ;  /* 0x0000820000047ab9 */ /* 0x000fe40000000a00 */
[----:B----4-:R0:W-:Y:S01]  /*60d0*/  ST.E.128 desc[UR4][R36.64], R12 ;  /* 0x0000000c24007985 */ /* 0x0101e2000c101d04 */
[----:B------:R-:W-:Y:S05]  /*60e0*/  BRA `(.L_x_492) ;  /* 0x0000004400d87947 */ /* 0x000fea0003800000 */
.L_x_447:
        /* <DEDUP_REMOVED lines=15> */
[----:B------:R-:W-:Y:S01]  /*61e0*/  IADD3 R32, P5, R94, R12, RZ ;  /* 0x0000000c5e207210 */ /* 0x000fe20007fbe0ff */
[----:B------:R-:W-:Y:S01]  /*61f0*/  ULDC.64 UR6, c[0x0][0x400] ;  /* 0x0001000000067ab9 */ /* 0x000fe20000000a00 */
[----:B------:R-:W-:Y:S01]  /*6200*/  LEA R48, P4, R34, UR4, 0x1 ;  /* 0x0000000422307c11 */ /* 0x000fe2000f8808ff */
[----:B------:R-:W-:Y:S01]  /*6210*/  IMAD.X R35, R11, 0x1, R5, P0 ;  /* 0x000000010b237824 */ /* 0x000fe200000e0605 */
[----:B------:R-:W-:Y:S01]  /*6220*/  LEA R52, P0, R32, UR6, 0x1 ;  /* 0x0000000620347c11 */ /* 0x000fe2000f8008ff */
[----:B------:R-:W-:Y:S01]  /*6230*/  IMAD.X R33, R80, 0x1, R7, P5 ;  /* 0x0000000150217824 */ /* 0x000fe200028e0607 */
[----:B------:R-:W-:Y:S02]  /*6240*/  ISETP.GE.AND P5, PT, R213, R114, PT ;  /* 0x00000072d500720c */ /* 0x000fe40003fa6270 */
[----:B------:R-:W-:-:S02]  /*6250*/  CS2R R38, SRZ ;  /* 0x0000000000267805 */ /* 0x000fc4000001ff00 */
[----:B------:R-:W-:Y:S02]  /*6260*/  LEA.HI.X R49, R34, UR5, R35, 0x1, P4 ;  /* 0x0000000522317c11 */ /* 0x000fe4000a0f0c23 */
[----:B------:R-:W-:Y:S02]  /*6270*/  CS2R R36, SRZ ;  /* 0x0000000000247805 */ /* 0x000fe4000001ff00 */
[----:B------:R-:W-:Y:S02]  /*6280*/  ISETP.GE.AND P4, PT, R16, R114, PT ;  /* 0x000000721000720c */ /* 0x000fe40003f86270 */
[----:B------:R-:W-:Y:S02]  /*6290*/  CS2R R34, SRZ ;  /* 0x0000000000227805 */ /* 0x000fe4000001ff00 */
[----:B------:R-:W-:Y:S02]  /*62a0*/  LEA.HI.X R53, R32, UR7, R33, 0x1, P0 ;  /* 0x0000000720357c11 */ /* 0x000fe400080f0c21 */
[----:B------:R-:W-:-:S02]  /*62b0*/  CS2R R32, SRZ ;  /* 0x0000000000207805 */ /* 0x000fc4000001ff00 */
[----:B------:R-:W-:Y:S02]  /*62c0*/  CS2R R46, SRZ ;  /* 0x00000000002e7805 */ /* 0x000fe4000001ff00 */
[----:B------:R-:W-:Y:S02]  /*62d0*/  CS2R R44, SRZ ;  /* 0x00000000002c7805 */ /* 0x000fe4000001ff00 */
[----:B------:R-:W-:Y:S02]  /*62e0*/  CS2R R42, SRZ ;  /* 0x00000000002a7805 */ /* 0x000fe4000001ff00 */
[----:B------:R-:W-:Y:S01]  /*62f0*/  CS2R R40, SRZ ;  /* 0x0000000000287805 */ /* 0x000fe2000001ff00 */
[----:B------:R-:W-:Y:S02]  /*6300*/  ULDC.64 UR8, c[0x0][0x208] ;  /* 0x0000820000087ab9 */ /* 0x000fe40000000a00 */
[----:B------:R0:W5:Y:S04]  /*6310*/  @!P5 LDG.E.128 R32, desc[UR8][R48.64+0x80] ;  /* 0x000080083020d981 */ /* 0x000168000c1e1d00 */
[----:B------:R0:W5:Y:S04]  /*6320*/  @!P4 LDG.E.128 R36, desc[UR8][R48.64] ;  /* 0x000000083024c981 */ /* 0x000168000c1e1d00 */
[----:B------:R0:W5:Y:S04]  /*6330*/  @!P4 LDG.E.128 R44, desc[UR8][R52.64] ;  /* 0x00000008342cc981 */ /* 0x000168000c1e1d00 */
[----:B------:R0:W5:Y:S02]  /*6340*/  @!P5 LDG.E.128 R40, desc[UR8][R52.64+0x80] ;  /* 0x000080083428d981 */ /* 0x000164000c1e1d00 */
.L_x_508:
[----:B------:R-:W-:Y:S05]  /*6350*/  BSYNC B1 ;  /* 0x0000000000017941 */ /* 0x000fea0003800000 */
.L_x_507:
        /* <DEDUP_REMOVED lines=50> */
[----:B------:R-:W-:Y:S02]  /*6680*/  CS2R R60, SRZ ;  /* 0x00000000003c7805 */ /* 0x000fe4000001ff00 */
[----:B------:R-:W-:Y:S02]  /*6690*/  CS2R R58, SRZ ;  /* 0x00000000003a7805 */ /* 0x000fe4000001ff00 */
[----:B------:R-:W-:Y:S02]  /*66a0*/  IADD3.X R49, R7, R80, R106, P0, P5 ;  /* 0x0000005007317210 */ /* 0x000fe400007ea46a */
[----:B------:R-:W-:Y:S02]  /*66b0*/  CS2R R56, SRZ ;  /* 0x0000000000387805 */ /* 0x000fe4000001ff00 */
[----:B------:R-:W-:Y:S01]  /*66c0*/  LEA R64, P5, R50, UR4, 0x1 ;  /* 0x0000000432407c11 */ /* 0x000fe2000f8a08ff */
[----:B------:R-:W-:Y:S01]  /*66d0*/  ULDC.64 UR8, c[0x0][0x208] ;  /* 0x0000820000087ab9 */ /* 0x000fe20000000a00 */
[----:B------:R-:W-:-:S02]  /*66e0*/  LEA R66, P0, R48, UR6, 0x1 ;  /* 0x0000000630427c11 */ /* 0x000fc4000f8008ff */
[----:B------:R-:W-:Y:S02]  /*66f0*/  LEA.HI.X R65, R50, UR5, R51, 0x1, P5 ;  /* 0x0000000532417c11 */ /* 0x000fe4000a8f0c33 */
[----:B------:R-:W-:Y:S02]  /*6700*/  CS2R R50, SRZ ;  /* 0x0000000000327805 */ /* 0x000fe4000001ff00 */
[----:B------:R-:W-:Y:S02]  /*6710*/  LEA.HI.X R67, R48, UR7, R49, 0x1, P0 ;  /* 0x0000000730437c11 */ /* 0x000fe400080f0c31 */
[----:B------:R-:W-:Y:S02]  /*6720*/  CS2R R48, SRZ ;  /* 0x0000000000307805 */ /* 0x000fe4000001ff00 */
[-C--:B------:R-:W-:Y:S02]  /*6730*/  ISETP.GE.AND P5, PT, R16, R114.reuse, PT ;  /* 0x000000721000720c */ /* 0x080fe40003fa6270 */
[----:B------:R-:W-:-:S11]  /*6740*/  ISETP.GE.AND P0, PT, R213, R114, PT ;  /* 0x00000072d500720c */ /* 0x000fd60003f06270 */
[----:B------:R0:W5:Y:S04]  /*6750*/  @!P5 LDG.E.128 R52, desc[UR8][R64.64] ;  /* 0x000000084034d981 */ /* 0x000168000c1e1d00 */
[----:B------:R0:W5:Y:S04]  /*6760*/  @!P0 LDG.E.128 R48, desc[UR8][R64.64+0x80] ;  /* 0x0000800840308981 */ /* 0x000168000c1e1d00 */
[----:B------:R0:W5:Y:S04]  /*6770*/  @!P5 LDG.E.128 R60, desc[UR8][R66.64] ;  /* 0x00000008423cd981 */ /* 0x000168000c1e1d00 */
[----:B------:R0:W5:Y:S02]  /*6780*/  @!P0 LDG.E.128 R56, desc[UR8][R66.64+0x80] ;  /* 0x0000800842388981 */ /* 0x000164000c1e1d00 */
.L_x_510:
[----:B------:R-:W-:Y:S05]  /*6790*/  BSYNC B1 ;  /* 0x0000000000017941 */ /* 0x000fea0003800000 */
.L_x_509:
        /* <DEDUP_REMOVED lines=16> */
[----:B------:R-:W-:Y:S01]  /*68a0*/  ULDC.64 UR8, c[0x0][0x208] ;  /* 0x0000820000087ab9 */ /* 0x000fe20000000a00 */
[----:B------:R-:W-:Y:S02]  /*68b0*/  IADD3.X R13, R5, R108, R11, P0, P6 ;  /* 0x0000006c050d7210 */ /* 0x000fe400007ec40b */
[----:B------:R-:W-:-:S04]  /*68c0*/  IADD3 R11, P0, P6, R94, R111, R12 ;  /* 0x0000006f5e0b7210 */ /* 0x000fc80007e1e00c */
[----:B------:R-:W-:Y:S02]  /*68d0*/  IADD3.X R80, R7, R110, R80, P0, P6 ;  /* 0x0000006e07507210 */ /* 0x000fe400007ec450 */
[----:B------:R-:W-:-:S04]  /*68e0*/  LEA R12, P0, R14, UR4, 0x1 ;  /* 0x000000040e0c7c11 */ /* 0x000fc8000f8008ff */
[----:B------:R-:W-:Y:S02]  /*68f0*/  LEA.HI.X R13, R14, UR5, R13, 0x1, P0 ;  /* 0x000000050e0d7c11 */ /* 0x000fe400080f0c0d */
[----:B------:R-:W-:-:S04]  /*6900*/  LEA R14, P0, R11, UR6, 0x1 ;  /* 0x000000060b0e7c11 */ /* 0x000fc8000f8008ff */
[----:B------:R-:W-:Y:S02]  /*6910*/  LEA.HI.X R15, R11, UR7, R80, 0x1, P0 ;  /* 0x000000070b0f7c11 */ /* 0x000fe400080f0c50 */
[----:B------:R-:W-:Y:S02]  /*6920*/  ISETP.GE.AND P0, PT, R16, R114, PT ;  /* 0x000000721000720c */ /* 0x000fe40003f06270 */
[----:B------:R-:W-:Y:S02]  /*6930*/  CS2R R66, SRZ ;  /* 0x0000000000427805 */ /* 0x000fe4000001ff00 */
[----:B------:R-:W-:Y:S02]  /*6940*/  CS2R R64, SRZ ;  /* 0x0000000000407805 */ /* 0x000fe4000001ff00 */
[----:B------:R-:W-:Y:S02]  /*6950*/  CS2R R74, SRZ ;  /* 0x00000000004a7805 */ /* 0x000fe4000001ff00 */
[----:B------:R-:W-:-:S05]  /*6960*/  CS2R R72, SRZ ;  /* 0x0000000000487805 */ /* 0x000fca000001ff00 */
[----:B------:R0:W5:Y:S04]  /*6970*/  @!P0 LDG.E.128 R68, desc[UR8][R12.64] ;  /* 0x000000080c448981 */ /* 0x000168000c1e1d00 */
[----:B------:R0:W5:Y:S01]  /*6980*/  @!P0 LDG.E.128 R76, desc[UR8][R14.64] ;  /* 0x000000080e4c8981 */ /* 0x000162000c1e1d00 */
[----:B------:R-:W-:-:S13]  /*6990*/  ISETP.GE.AND P0, PT, R213, R114, PT ;  /* 0x00000072d500720c */ /* 0x000fda0003f06270 */
[----:B------:R0:W5:Y:S04]  /*69a0*/  @!P0 LDG.E.128 R64, desc[UR8][R12.64+0x80] ;  /* 0x000080080c408981 */ /* 0x000168000c1e1d00 */
[----:B------:R0:W5:Y:S02]  /*69b0*/  @!P0 LDG.E.128 R72, desc[UR8][R14.64+0x80] ;  /* 0x000080080e488981 */ /* 0x000164000c1e1d00 */
.L_x_512:
[----:B------:R-:W-:Y:S05]  /*69c0*/  BSYNC B1 ;  /* 0x0000000000017941 */ /* 0x000fea0003800000 */
.L_x_511:
        /* <DEDUP_REMOVED lines=68> */
.L_x_513:
[----:B------:R-:W-:Y:S01]  /*6e10*/  IMAD R89, R212, 0x8, R22 ;  /* 0x00000008d4597824 */ /* 0x000fe200078e0216 */
[----:B------:R-:W-:Y:S01]  /*6e20*/  SHF.L.U32 R90, R224, 0x1f, RZ ;  /* 0x0000001fe05a7819 */ /* 0x000fe200000006ff */
[----:B------:R-:W0:Y:S01]  /*6e30*/  LDC R135, c[0x0][0x2f4] ;  /* 0x0000bd00ff877b82 */ /* 0x000e220000000800 */
[----:B------:R-:W-:Y:S02]  /*6e40*/  BSSY B1, `(.L_x_514) ;  /* 0x0000003000017945 */ /* 0x000fe40003800000 */
[----:B------:R-:W1:Y:S02]  /*6e50*/  SYNCS.PHASECHK.TRANS64.TRYWAIT P6, [R89+URZ+0x38890], R90 ;  /* 0x0388905a590075a7 */ /* 0x000e6400080c017f */
[----:B-1----:R-:W-:Y:S05]  /*6e60*/  @!P6 BRA `(.L_x_515) ;  /* 0x0000020c0038e947 */ /* 0x002fea0003800000 */
.L_x_818:
[----:B------:R-:W-:Y:S05]  /*6e70*/  BSYNC B1 ;  /* 0x0000000000017941 */ /* 0x000fea0003800000 */
.L_x_514:
[----:B------:R-:W-:Y:S01]  /*6e80*/  UMOV UR4, 0xffffffff ;  /* 0xffffffff00047882 */ /* 0x000fe20000000000 */
[----:B0-----:R-:W-:Y:S02]  /*6e90*/  IMAD.IADD R137, R135, 0x1, -R115 ;  /* 0x0000000187897824 */ /* 0x001fe400078e0a73 */
[----:B------:R-:W-:Y:S05]  /*6ea0*/  BRA.DIV UR4, `(.L_x_516) ;  /* 0x0000020e043c7947 */ /* 0x000fea000b800000 */
[----:B------:R0:W2:Y:S04]  /*6eb0*/  SHFL.IDX PT, R123, R117, RZ, 0x181f ;  /* 0x00181fff757b7589 */ /* 0x0000a800000e0000 */
[----:B------:R0:W3:Y:S02]  /*6ec0*/  SHFL.IDX PT, R122, R118, RZ, 0x181f ;  /* 0x00181fff767a7589 */ /* 0x0000e400000e0000 */
.L_x_822:
[----:B------:R-:W-:Y:S04]  /*6ed0*/  BSSY B1, `(.L_x_517) ;  /* 0x00000ff000017945 */ /* 0x000fe80003800000 */
[----:B------:R-:W-:Y:S05]  /*6ee0*/  @P3 BRA `(.L_x_518) ;  /* 0x0000000c00f43947 */ /* 0x000fea0003800000 */
[----:B------:R-:W-:Y:S01]  /*6ef0*/  ISETP.NE.AND P3, PT, R3, RZ, PT ;  /* 0x000000ff0300720c */ /* 0x000fe20003f65270 */
[----:B------:R-:W-:-:S12]  /*6f00*/  BSSY B2, `(.L_x_519) ;  /* 0x000007d000027945 */ /* 0x000fd80003800000 */
[----:B------:R-:W-:Y:S05]  /*6f10*/  @!P3 BRA `(.L_x_520) ;  /* 0x0000000400ecb947 */ /* 0x000fea0003800000 */
[----:B------:R-:W-:Y:S01]  /*6f20*/  SEL R11, R115, R137, !P2 ;  /* 0x00000089730b7207 */ /* 0x000fe20005000000 */
[----:B------:R-:W-:Y:S01]  /*6f30*/  BSSY B3, `(.L_x_521) ;  /* 0x0000076000037945 */ /* 0x000fe20003800000 */
[----:B------:R-:W-:Y:S02]  /*6f40*/  SHF.R.U32.HI R13, RZ, 0x3, R225 ;  /* 0x00000003ff0d7819 */ /* 0x000fe400000116e1 */
[----:B------:R-:W-:Y:S02]  /*6f50*/  SHF.R.S32.HI R12, RZ, 0x1f, R11 ;  /* 0x0000001fff0c7819 */ /* 0x000fe4000001140b */
[----:B---3--:R-:W-:Y:S02]  /*6f60*/  LEA R124, P3, R9, R122, 0x1 ;  /* 0x0000007a097c7211 */ /* 0x008fe400078608ff */
[----:B------:R-:W-:Y:S02]  /*6f70*/  LEA.HI R11, R12, R11, RZ, 0x4 ;  /* 0x0000000b0c0b7211 */ /* 0x000fe400078f20ff */
[----:B------:R-:W-:-:S02]  /*6f80*/  ISETP.GE.AND P6, PT, R16, R114, PT ;  /* 0x000000721000720c */ /* 0x000fc40003fc6270 */
[----:B------:R-:W-:Y:S02]  /*6f90*/  LEA.HI.SX32 R126, R11, R8, 0x1c ;  /* 0x000000080b7e7211 */ /* 0x000fe400078fe2ff */
[----:B--2---:R-:W-:Y:S02]  /*6fa0*/  LEA.HI.X R125, R9, R123, R27, 0x1, P3 ;  /* 0x0000007b097d7211 */ /* 0x004fe400018f0c1b */
[----:B------:R-:W-:-:S04]  /*6fb0*/  SHF.R.S32.HI R11, RZ, 0x1f, R126 ;  /* 0x0000001fff0b7819 */ /* 0x000fc8000001147e */
[----:B------:R-:W-:Y:S01]  /*6fc0*/  LEA.HI R12, R11, R126, RZ, 0x3 ;  /* 0x0000007e0b0c7211 */ /* 0x000fe200078f18ff */
[----:B------:R-:W-:-:S03]  /*6fd0*/  IMAD.SHL.U32 R126, R126, 0x8, RZ ;  /* 0x000000087e7e7824 */ /* 0x000fc600078e00ff */
[----:B------:R-:W-:Y:S02]  /*6fe0*/  SHF.R.S32.HI R12, RZ, 0x3, R12 ;  /* 0x00000003ff0c7819 */ /* 0x000fe4000001140c */
[----:B------:R-:W-:Y:S02]  /*6ff0*/  LOP3.LUT R11, R225, 0x38, R126, 0xf8, !PT ;  /* 0x00000038e10b7812 */ /* 0x000fe400078ef87e */
[----:B------:R-:W-:Y:S01]  /*7000*/  ISETP.GE.AND P3, PT, R126, R135, PT ;  /* 0x000000877e00720c */ /* 0x000fe20003f66270 */
[----:B------:R-:W-:Y:S01]  /*7010*/  IMAD R12, R12, 0x1400, R229 ;  /* 0x000014000c0c7824 */ /* 0x000fe200078e02e5 */
[----:B------:R-:W-:Y:S01]  /*7020*/  LOP3.LUT R11, R11, R13, RZ, 0x3c, !PT ;  /* 0x0000000d0b0b7212 */ /* 0x000fe200078e3cff */
[----:B------:R-:W-:-:S03]  /*7030*/  IMAD R13, R212, 0x5000, R134 ;  /* 0x00005000d40d7824 */ /* 0x000fc600078e0286 */
[----:B------:R-:W-:Y:S01]  /*7040*/  IADD3 R11, R12, R11, RZ ;  /* 0x0000000b0c0b7210 */ /* 0x000fe20007ffe0ff */
[----:B------:R-:W-:-:S04]  /*7050*/  IMAD R12, R13, 0x2, R22 ;  /* 0x000000020d0c7824 */ /* 0x000fc800078e0216 */
[----:B------:R-:W-:Y:S02]  /*7060*/  IMAD R11, R212, 0x5000, R11 ;  /* 0x00005000d40b7824 */ /* 0x000fe400078e020b */
[----:B------:R-:W2:Y:S01]  /*7070*/  LDS.128 R12, [R12+0x24400] ;  /* 0x024400000c0c7984 */ /* 0x000ea20000000c00 */
[----:B------:R-:W-:-:S04]  /*7080*/  @!P3 IMAD.WIDE R126, R126, 0x2, R122 ;  /* 0x000000027e7eb825 */ /* 0x000fc800078e027a */
[----:B------:R-:W-:-:S06]  /*7090*/  IMAD R80, R11, 0x2, R22 ;  /* 0x000000020b507824 */ /* 0x000fcc00078e0216 */
[----:B------:R-:W3:Y:S01]  /*70a0*/  LDS.128 R80, [R80+0x24400] ;  /* 0x0244000050507984 */ /* 0x000ee20000000c00 */
[----:B------:R-:W-:Y:S05]  /*70b0*/  @P6 BRA `(.L_x_522) ;  /* 0x0000000400746947 */ /* 0x000fea0003800000 */
[--C-:B------:R-:W-:Y:S01]  /*70c0*/  SHF.R.U64 R11, R36, 0x10, R37.reuse ;  /* 0x00000010240b7819 */ /* 0x100fe20000001225 */
[----:B---3--:R-:W-:Y:S01]  /*70d0*/  IMAD.U32 R162, R81, 0x10000, RZ ;  /* 0x0001000051a27824 */ /* 0x008fe200078e00ff */
[----:B------:R-:W-:Y:S01]  /*70e0*/  SHF.R.U32.HI R36, RZ, 0x10, R37 ;  /* 0x00000010ff247819 */ /* 0x000fe20000011625 */
[----:B------:R-:W-:Y:S01]  /*70f0*/  IMAD.U32 R167, R83, 0x10000, RZ ;  /* 0x0001000053a77824 */ /* 0x000fe200078e00ff */
[----:B------:R-:W-:Y:S01]  /*7100*/  SHF.R.U64 R37, R38, 0x10, R39 ;  /* 0x0000001026257819 */ /* 0x000fe20000001227 */
[----:B--2---:R-:W-:Y:S01]  /*7110*/  IMAD.U32 R165, R15, 0x10000, RZ ;  /* 0x000100000fa57824 */ /* 0x004fe200078e00ff */
[--C-:B------:R-:W-:Y:S01]  /*7120*/  SHF.R.U64 R38, R44, 0x10, R45.reuse ;  /* 0x000000102c267819 */ /* 0x100fe2000000122d */
[----:B------:R-:W-:Y:S01]  /*7130*/  IMAD.U32 R164, R14, 0x10000, RZ ;  /* 0x000100000ea47824 */ /* 0x000fe200078e00ff */
[----:B------:R-:W-:Y:S02]  /*7140*/  SHF.R.U32.HI R44, RZ, 0x10, R45 ;  /* 0x00000010ff2c7819 */ /* 0x000fe4000001162d */
[----:B------:R-:W-:-:S02]  /*7150*/  SHF.R.U32.HI R39, RZ, 0x10, R39 ;  /* 0x00000010ff277819 */ /* 0x000fc40000011627 */
[----:B------:R-:W-:Y:S02]  /*7160*/  PRMT R44, R145, 0x5432, R44 ;  /* 0x00005432912c7816 */ /* 0x000fe4000000002c */
[----:B------:R-:W-:Y:S02]  /*7170*/  PRMT R36, R142, 0x5432, R36 ;  /* 0x000054328e247816 */ /* 0x000fe40000000024 */
[----:B------:R-:W-:Y:S02]  /*7180*/  SHF.R.U64 R45, R46, 0x10, R47 ;  /* 0x000000102e2d7819 */ /* 0x000fe4000000122f */
[----:B------:R-:W-:Y:S01]  /*7190*/  PRMT R37, R168, 0x5410, R37 ;  /* 0x00005410a8257816 */ /* 0x000fe20000000025 */
[----:B------:R-:W-:Y:S01]  /*71a0*/  IMAD.U32 R168, R44, 0x10000, RZ ;  /* 0x000100002ca87824 */ /* 0x000fe200078e00ff */
[----:B------:R-:W-:Y:S01]  /*71b0*/  SHF.R.U32.HI R46, RZ, 0x10, R47 ;  /* 0x00000010ff2e7819 */ /* 0x000fe2000001162f */
[----:B------:R-:W-:Y:S01]  /*71c0*/  IMAD.U32 R47, R13, 0x10000, RZ ;  /* 0x000100000d2f7824 */ /* 0x000fe200078e00ff */
[----:B------:R-:W-:Y:S01]  /*71d0*/  PRMT R39, R169, 0x5410, R39 ;  /* 0x00005410a9277816 */ /* 0x000fe20000000027 */
[----:B------:R-:W-:Y:S01]  /*71e0*/  IMAD.U32 R169, R36, 0x10000, RZ ;  /* 0x0001000024a97824 */ /* 0x000fe200078e00ff */
[----:B------:R-:W-:Y:S01]  /*71f0*/  LOP3.LUT R163, R81, 0xffff0000, RZ, 0xc0, !PT ;  /* 0xffff000051a37812 */ /* 0x000fe200078ec0ff */
[----:B------:R-:W-:Y:S01]  /*7200*/  IMAD.U32 R81, R80, 0x10000, RZ ;  /* 0x0001000050517824 */ /* 0x000fe200078e00ff */
[----:B------:R-:W-:Y:S01]  /*7210*/  PRMT R11, R170, 0x5410, R11 ;  /* 0x00005410aa0b7816 */ /* 0x000fe2000000000b */
[----:B------:R-:W-:Y:S01]  /*7220*/  FMUL.FTZ R170, R162, R168 ;  /* 0x000000a8a2aa7220 */ /* 0x000fe20000410000 */
[----:B------:R-:W-:Y:S01]  /*7230*/  LOP3.LUT R44, R44, 0xffff0000, RZ, 0xc0, !PT ;  /* 0xffff00002c2c7812 */ /* 0x000fe200078ec0ff */
[-C--:B------:R-:W-:Y:S01]  /*7240*/  FMUL.FTZ R162, R162, R169.reuse ;  /* 0x000000a9a2a27220 */ /* 0x080fe20000410000 */
[----:B------:R-:W-:Y:S01]  /*7250*/  PRMT R46, R143, 0x5432, R46 ;  /* 0x000054328f2e7816 */ /* 0x000fe2000000002e */
[----:B------:R-:W-:Y:S01]  /*7260*/  FFMA.FTZ R170, R47, R169, -R170 ;  /* 0x000000a92faa7223 */ /* 0x000fe200000108aa */
[----:B------:R-:W-:Y:S01]  /*7270*/  LOP3.LUT R36, R36, 0xffff0000, RZ, 0xc0, !PT ;  /* 0xffff000024247812 */ /* 0x000fe200078ec0ff */
[----:B------:R-:W-:Y:S01]  /*7280*/  FMUL.FTZ R174, R163, R44 ;  /* 0x0000002ca3ae7220 */ /* 0x000fe20000410000 */
[----:B------:R-:W-:Y:S01]  /*7290*/  LOP3.LUT R161, R13, 0xffff0000, RZ, 0xc0, !PT ;  /* 0xffff00000da17812 */ /* 0x000fe200078ec0ff */
[----:B------:R-:W-:Y:S01]  /*72a0*/  FFMA.FTZ R162, R47, R168, R162 ;  /* 0x000000a82fa27223 */ /* 0x000fe200000100a2 */
[----:B------:R-:W-:Y:S01]  /*72b0*/  PRMT R45, R172, 0x5410, R45 ;  /* 0x00005410ac2d7816 */ /* 0x000fe2000000002d */
[----:B------:R-:W-:-:S02]  /*72c0*/  IMAD.U32 R172, R46, 0x10000, RZ ;  /* 0x000100002eac7824 */ /* 0x000fc400078e00ff */
[-C--:B------:R-:W-:Y:S01]  /*72d0*/  FMUL.FTZ R176, R163, R36.reuse ;  /* 0x00000024a3b07220 */ /* 0x080fe20000410000 */
[----:B------:R-:W-:Y:S02]  /*72e0*/  IMAD.U32 R168, R39, 0x10000, RZ ;  /* 0x0001000027a87824 */ /* 0x000fe400078e00ff */
[----:B------:R-:W-:Y:S01]  /*72f0*/  FFMA.FTZ R47, R161, R36, -R174 ;  /* 0x00000024a12f7223 */ /* 0x000fe200000108ae */
[----:B------:R-:W-:Y:S01]  /*7300*/  FMUL.FTZ R36, R167, R172 ;  /* 0x000000aca7247220 */ /* 0x000fe20000410000 */
[----:B------:R-:W-:Y:S01]  /*7310*/  FFMA.FTZ R161, R161, R44, R176 ;  /* 0x0000002ca1a17223 */ /* 0x000fe200000100b0 */
[----:B------:R-:W-:Y:S01]  /*7320*/  LOP3.LUT R83, R83, 0xffff0000, RZ, 0xc0, !PT ;  /* 0xffff000053537812 */ /* 0x000fe200078ec0ff */
[-C--:B------:R-:W-:Y:S01]  /*7330*/  FMUL.FTZ R167, R167, R168.reuse ;  /* 0x000000a8a7a77220 */ /* 0x080fe20000410000 */
[----:B------:R-:W-:Y:S01]  /*7340*/  PRMT R38, R144, 0x5432, R38 ;  /* 0x0000543290267816 */ /* 0x000fe20000000026 */
[C---:B------:R-:W-:Y:S01]  /*7350*/  FFMA.FTZ R36, R165.reuse, R168, -R36 ;  /* 0x000000a8a5247223 */ /* 0x040fe20000010824 */
[----:B------:R-:W-:Y:S01]  /*7360*/  LOP3.LUT R46, R46, 0xffff0000, RZ, 0xc0, !PT ;  /* 0xffff00002e2e7812 */ /* 0x000fe200078ec0ff */
[----:B------:R-:W-:Y:S01]  /*7370*/  FFMA.FTZ R167, R165, R172, R167 ;  /* 0x000000aca5a77223 */ /* 0x000fe200000100a7 */
[----:B------:R-:W-:Y:S01]  /*7380*/  LOP3.LUT R44, R39, 0xffff0000, RZ, 0xc0, !PT ;  /* 0xffff0000272c7812 */ /* 0x000fe200078ec0ff */
[----:B------:R-:W-:Y:S01]  /*7390*/  IMAD.U32 R172, R38, 0x10000, RZ ;  /* 0x0001000026ac7824 */ /* 0x000fe200078e00ff */
[----:B------:R-:W-:Y:S01]  /*73a0*/  LOP3.LUT R15, R15, 0xffff0000, RZ, 0xc0, !PT ;  /* 0xffff00000f0f7812 */ /* 0x000fe200078ec0ff */
[C---:B------:R-:W-:Y:S01]  /*73b0*/  FMUL.FTZ R174, R83.reuse, R46 ;  /* 0x0000002e53ae7220 */ /* 0x040fe20000410000 */
[----:B------:R-:W-:Y:S01]  /*73c0*/  LOP3.LUT R80, R80, 0xffff0000, RZ, 0xc0, !PT ;  /* 0xffff000050507812 */ /* 0x000fe200078ec0ff */
[----:B------:R-:W-:Y:S01]  /*73d0*/  FMUL.FTZ R176, R83, R44 ;  /* 0x0000002c53b07220 */ /* 0x000fe20000410000 */
[----:B------:R-:W-:Y:S01]  /*73e0*/  IMAD.U32 R168, R11, 0x10000, RZ ;  /* 0x000100000ba87824 */ /* 0x000fe200078e00ff */
[----:B------:R-:W-:Y:S01]  /*73f0*/  LOP3.LUT R83, R38, 0xffff0000, RZ, 0xc0, !PT ;  /* 0xffff000026537812 */ /* 0x000fe200078ec0ff */
[----:B------:R-:W-:-:S02]  /*7400*/  IMAD.U32 R13, R12, 0x10000, RZ ;  /* 0x000100000c0d7824 */ /* 0x000fc400078e00ff */
[----:B------:R-:W-:Y:S01]  /*7410*/  FMUL.FTZ R38, R81, R172 ;  /* 0x000000ac51267220 */ /* 0x000fe20000410000 */
[----:B------:R-:W-:Y:S01]  /*7420*/  LOP3.LUT R12, R12, 0xffff0000, RZ, 0xc0, !PT ;  /* 0xffff00000c0c7812 */ /* 0x000fe200078ec0ff */
[----:B------:R-:W-:Y:S01]  /*7430*/  FFMA.FTZ R39, R15, R44, -R174 ;  /* 0x0000002c0f277223 */ /* 0x000fe200000108ae */
[----:B------:R-:W-:Y:S01]  /*7440*/  LOP3.LUT R11, R11, 0xffff0000, RZ, 0xc0, !PT ;  /* 0xffff00000b0b7812 */ /* 0x000fe200078ec0ff */
[----:B------:R-:W-:Y:S01]  /*7450*/  FMUL.FTZ R81, R81, R168 ;  /* 0x000000a851517220 */ /* 0x000fe20000410000 */
[----:B------:R-:W-:Y:S01]  /*7460*/  FFMA.FTZ R176, R15, R46, R176 ;  /* 0x0000002e0fb07223 */ /* 0x000fe200000100b0 */
[----:B------:R-:W-:Y:S01]  /*7470*/  FMUL.FTZ R15, R80, R83 ;  /* 0x00000053500f7220 */ /* 0x000fe20000410000 */
[C---:B------:R-:W-:Y:S01]  /*7480*/  FFMA.FTZ R38, R13.reuse, R168, -R38 ;  /* 0x000000a80d267223 */ /* 0x040fe20000010826 */
[----:B------:R-:W-:Y:S01]  /*7490*/  FFMA.FTZ R81, R13, R172, R81 ;  /* 0x000000ac0d517223 */ /* 0x000fe20000010051 */
[----:B------:R-:W-:Y:S01]  /*74a0*/  LOP3.LUT R166, R14, 0xffff0000, RZ, 0xc0, !PT ;  /* 0xffff00000ea67812 */ /* 0x000fe200078ec0ff */
[-C--:B------:R-:W-:Y:S01]  /*74b0*/  FMUL.FTZ R13, R80, R11.reuse ;  /* 0x0000000b500d7220 */ /* 0x080fe20000410000 */
[----:B------:R-:W-:Y:S01]  /*74c0*/  FFMA.FTZ R15, R12, R11, -R15 ;  /* 0x0000000b0c0f7223 */ /* 0x000fe2000001080f */
[C---:B------:R-:W-:Y:S01]  /*74d0*/  IMAD.U32 R14, R82.reuse, 0x10000, RZ ;  /* 0x00010000520e7824 */ /* 0x040fe200078e00ff */
[----:B------:R-:W-:Y:S01]  /*74e0*/  SHF.L.U32 R11, R45, 0x10, RZ ;  /* 0x000000102d0b7819 */ /* 0x000fe200000006ff */
[----:B------:R-:W-:Y:S01]  /*74f0*/  IMAD.U32 R163, R37, 0x10000, RZ ;  /* 0x0001000025a37824 */ /* 0x000fe200078e00ff */
[----:B------:R-:W-:Y:S01]  /*7500*/  LOP3.LUT R82, R82, 0xffff0000, RZ, 0xc0, !PT ;  /* 0xffff000052527812 */ /* 0x000fe200078ec0ff */
[----:B------:R-:W-:Y:S01]  /*7510*/  FFMA.FTZ R12, R12, R83, R13 ;  /* 0x000000530c0c7223 */ /* 0x000fe2000001000d */
[----:B------:R-:W-:Y:S01]  /*7520*/  LOP3.LUT R45, R45, 0xffff0000, RZ, 0xc0, !PT ;  /* 0xffff00002d2d7812 */ /* 0x000fe200078ec0ff */
[C---:B------:R-:W-:Y:S01]  /*7530*/  FMUL.FTZ R13, R14.reuse, R11 ;  /* 0x0000000b0e0d7220 */ /* 0x040fe20000410000 */
[----:B------:R-:W-:Y:S01]  /*7540*/  LOP3.LUT R37, R37, 0xffff0000, RZ, 0xc0, !PT ;  /* 0xffff000025257812 */ /* 0x000fe200078ec0ff */
[----:B------:R-:W-:Y:S01]  /*7550*/  FMUL.FTZ R14, R14, R163 ;  /* 0x000000a30e0e7220 */ /* 0x000fe20000410000 */
[----:B------:R-:W-:Y:S01]  /*7560*/  F2FP.BF16.F32.PACK_AB R47, R47, R170 ;  /* 0x000000aa2f2f723e */ /* 0x000fe200000010ff */
[----:B------:R-:W-:Y:S01]  /*7570*/  FMUL.FTZ R83, R82, R45 ;  /* 0x0000002d52537220 */ /* 0x000fe20000410000 */
[----:B------:R-:W-:Y:S01]  /*7580*/  FFMA.FTZ R13, R164, R163, -R13 ;  /* 0x000000a3a40d7223 */ /* 0x000fe2000001080d */
[----:B------:R-:W-:Y:S01]  /*7590*/  FMUL.FTZ R82, R82, R37 ;  /* 0x0000002552527220 */ /* 0x000fe20000410000 */
[----:B------:R-:W-:Y:S01]  /*75a0*/  FFMA.FTZ R14, R164, R11, R14 ;  /* 0x0000000ba40e7223 */ /* 0x000fe2000001000e */
[C---:B------:R-:W-:Y:S01]  /*75b0*/  FFMA.FTZ R44, R166.reuse, R37, -R83 ;  /* 0x00000025a62c7223 */ /* 0x040fe20000010853 */
[----:B------:R-:W-:Y:S01]  /*75c0*/  F2FP.BF16.F32.PACK_AB R36, R39, R36 ;  /* 0x000000242724723e */ /* 0x000fe200000010ff */
[----:B------:R-:W-:Y:S01]  /*75d0*/  FFMA.FTZ R45, R166, R45, R82 ;  /* 0x0000002da62d7223 */ /* 0x000fe20000010052 */
[----:B------:R-:W-:-:S02]  /*75e0*/  F2FP.BF16.F32.PACK_AB R161, R161, R162 ;  /* 0x000000a2a1a1723e */ /* 0x000fc400000010ff */
[----:B------:R-:W-:Y:S01]  /*75f0*/  F2FP.BF16.F32.PACK_AB R46, R15, R38 ;  /* 0x000000260f2e723e */ /* 0x000fe200000010ff */
[----:B------:R-:W-:Y:S01]  /*7600*/  IMAD.MOV.U32 R15, RZ, RZ, R36 ;  /* 0x000000ffff0f7224 */ /* 0x000fe200078e0024 */
[----:B------:R-:W-:Y:S01]  /*7610*/  F2FP.BF16.F32.PACK_AB R11, R44, R13 ;  /* 0x0000000d2c0b723e */ /* 0x000fe200000010ff */
[----:B------:R-:W-:Y:S01]  /*7620*/  IMAD.MOV.U32 R13, RZ, RZ, R47 ;  /* 0x000000ffff0d7224 */ /* 0x000fe200078e002f */
[----:B------:R-:W-:Y:S01]  /*7630*/  F2FP.BF16.F32.PACK_AB R80, R12, R81 ;  /* 0x000000510c50723e */ /* 0x000fe200000010ff */
[----:B------:R-:W-:Y:S01]  /*7640*/  IMAD.MOV.U32 R12, RZ, RZ, R46 ;  /* 0x000000ffff0c7224 */ /* 0x000fe200078e002e */
[----:B------:R-:W-:Y:S01]  /*7650*/  F2FP.BF16.F32.PACK_AB R82, R45, R14 ;  /* 0x0000000e2d52723e */ /* 0x000fe200000010ff */
[----:B------:R-:W-:Y:S01]  /*7660*/  IMAD.MOV.U32 R81, RZ, RZ, R161 ;  /* 0x000000ffff517224 */ /* 0x000fe200078e00a1 */
[----:B------:R-:W-:Y:S01]  /*7670*/  F2FP.BF16.F32.PACK_AB R83, R176, R167 ;  /* 0x000000a7b053723e */ /* 0x000fe200000010ff */
[----:B------:R-:W-:-:S07]  /*7680*/  IMAD.MOV.U32 R14, RZ, RZ, R11 ;  /* 0x000000ffff0e7224 */ /* 0x000fce00078e000b */
.L_x_522:
[----:B------:R-:W-:Y:S05]  /*7690*/  BSYNC B3 ;  /* 0x0000000000037941 */ /* 0x000fea0003800000 */
.L_x_521:
[----:B------:R-:W-:Y:S02]  /*76a0*/  ULDC.64 UR4, c[0x0][0x208] ;  /* 0x0000820000047ab9 */ /* 0x000fe40000000a00 */
[----:B--2---:R4:W-:Y:S04]  /*76b0*/  ST.E.128 desc[UR4][R124.64], R12 ;  /* 0x0000000c7c007985 */ /* 0x0049e8000c101d04 */
[----:B---3--:R4:W-:Y:S02]  /*76c0*/  @!P3 ST.E.128 desc[UR4][R126.64], R80 ;  /* 0x000000507e00b985 */ /* 0x0089e4000c101d04 */
.L_x_520:
[----:B------:R-:W-:Y:S05]  /*76d0*/  BSYNC B2 ;  /* 0x0000000000027941 */ /* 0x000fea0003800000 */
.L_x_519:
[----:B------:R-:W-:-:S13]  /*76e0*/  ISETP.NE.AND P3, PT, R21, RZ, PT ;  /* 0x000000ff1500720c */ /* 0x000fda0003f65270 */
[----:B------:R-:W-:Y:S05]  /*76f0*/  @!P3 BRA `(.L_x_518) ;  /* 0x0000000400f0b947 */ /* 0x000fea0003800000 */
[----:B------:R-:W-:Y:S01]  /*7700*/  SEL R11, R115, R137, !P1 ;  /* 0x00000089730b7207 */ /* 0x000fe20004800000 */
[----:B------:R-:W-:Y:S01]  /*7710*/  BSSY B2, `(.L_x_523) ;  /* 0x0000077000027945 */ /* 0x000fe20003800000 */
[----:B----4-:R-:W-:Y:S02]  /*7720*/  SHF.R.U32.HI R15, RZ, 0x3, R225 ;  /* 0x00000003ff0f7819 */ /* 0x010fe400000116e1 */
[----:B------:R-:W-:Y:S02]  /*7730*/  SHF.R.S32.HI R12, RZ, 0x1f, R11 ;  /* 0x0000001fff0c7819 */ /* 0x000fe4000001140b */
[----:B---3--:R-:W-:Y:S02]  /*7740*/  LEA R44, P3, R20, R122, 0x1 ;  /* 0x0000007a142c7211 */ /* 0x008fe400078608ff */
[----:B------:R-:W-:Y:S02]  /*7750*/  LEA.HI R11, R12, R11, RZ, 0x4 ;  /* 0x0000000b0c0b7211 */ /* 0x000fe400078f20ff */
[----:B--2---:R-:W-:-:S02]  /*7760*/  LEA.HI.X R45, R20, R123, R28, 0x1, P3 ;  /* 0x0000007b142d7211 */ /* 0x004fc400018f0c1c */
[----:B------:R-:W-:Y:S02]  /*7770*/  LEA.HI.SX32 R11, R11, R10, 0x1c ;  /* 0x0000000a0b0b7211 */ /* 0x000fe400078fe2ff */
[----:B------:R-:W-:Y:S02]  /*7780*/  ISETP.GE.AND P6, PT, R213, R114, PT ;  /* 0x00000072d500720c */ /* 0x000fe40003fc6270 */
[----:B------:R-:W-:-:S04]  /*7790*/  SHF.R.S32.HI R12, RZ, 0x1f, R11 ;  /* 0x0000001fff0c7819 */ /* 0x000fc8000001140b */
[----:B------:R-:W-:Y:S01]  /*77a0*/  LEA.HI R13, R12, R11, RZ, 0x3 ;  /* 0x0000000b0c0d7211 */ /* 0x000fe200078f18ff */
[----:B------:R-:W-:-:S03]  /*77b0*/  IMAD.SHL.U32 R12, R11, 0x8, RZ ;  /* 0x000000080b0c7824 */ /* 0x000fc600078e00ff */
[----:B------:R-:W-:Y:S02]  /*77c0*/  SHF.R.S32.HI R14, RZ, 0x3, R13 ;  /* 0x00000003ff0e7819 */ /* 0x000fe4000001140d */
[----:B------:R-:W-:Y:S02]  /*77d0*/  LOP3.LUT R11, R225, 0x38, R12, 0xf8, !PT ;  /* 0x00000038e10b7812 */ /* 0x000fe400078ef80c */
[----:B------:R-:W-:Y:S01]  /*77e0*/  ISETP.GE.AND P3, PT, R12, R135, PT ;  /* 0x000000870c00720c */ /* 0x000fe20003f66270 */
[----:B------:R-:W-:Y:S01]  /*77f0*/  IMAD R14, R14, 0x1400, R229 ;  /* 0x000014000e0e7824 */ /* 0x000fe200078e02e5 */
[----:B------:R-:W-:-:S05]  /*7800*/  LOP3.LUT R11, R11, R15, RZ, 0x3c, !PT ;  /* 0x0000000f0b0b7212 */ /* 0x000fca00078e3cff */
[----:B------:R-:W-:Y:S02]  /*7810*/  IMAD.IADD R13, R14, 0x1, R11 ;  /* 0x000000010e0d7824 */ /* 0x000fe400078e020b */
[C---:B------:R-:W-:Y:S02]  /*7820*/  IMAD R11, R212.reuse, 0x5000, R133 ;  /* 0x00005000d40b7824 */ /* 0x040fe400078e0285 */
[----:B------:R-:W-:Y:S02]  /*7830*/  IMAD R13, R212, 0x5000, R13 ;  /* 0x00005000d40d7824 */ /* 0x000fe400078e020d */
[--C-:B------:R-:W-:Y:S02]  /*7840*/  IMAD R11, R11, 0x2, R22.reuse ;  /* 0x000000020b0b7824 */ /* 0x100fe400078e0216 */
[----:B------:R-:W-:Y:S02]  /*7850*/  IMAD R36, R13, 0x2, R22 ;  /* 0x000000020d247824 */ /* 0x000fe400078e0216 */
[----:B------:R-:W-:-:S02]  /*7860*/  @!P3 IMAD.WIDE R122, R12, 0x2, R122 ;  /* 0x000000020c7ab825 */ /* 0x000fc400078e027a */
[----:B------:R2:W3:Y:S04]  /*7870*/  LDS.128 R12, [R11+0x24400] ;  /* 0x024400000b0c7984 */ /* 0x0004e80000000c00 */
[----:B------:R-:W4:Y:S01]  /*7880*/  LDS.128 R36, [R36+0x24400] ;  /* 0x0244000024247984 */ /* 0x000f220000000c00 */
[----:B------:R-:W-:Y:S05]  /*7890*/  @P6 BRA `(.L_x_524) ;  /* 0x0000000400786947 */ /* 0x000fea0003800000 */
[--C-:B--2---:R-:W-:Y:S01]  /*78a0*/  SHF.R.U64 R11, R32, 0x10, R33.reuse ;  /* 0x00000010200b7819 */ /* 0x104fe20000001221 */
[----:B----4-:R-:W-:Y:S01]  /*78b0*/  IMAD.U32 R47, R37, 0x10000, RZ ;  /* 0x00010000252f7824 */ /* 0x010fe200078e00ff */
[----:B------:R-:W-:Y:S01]  /*78c0*/  SHF.R.U32.HI R32, RZ, 0x10, R33 ;  /* 0x00000010ff207819 */ /* 0x000fe20000011621 */
[----:B---3--:R-:W-:Y:S01]  /*78d0*/  IMAD.U32 R82, R15, 0x10000, RZ ;  /* 0x000100000f527824 */ /* 0x008fe200078e00ff */
[--C-:B------:R-:W-:Y:S01]  /*78e0*/  SHF.R.U64 R33, R40, 0x10, R41.reuse ;  /* 0x0000001028217819 */ /* 0x100fe20000001229 */
[----:B------:R-:W-:Y:S01]  /*78f0*/  IMAD.U32 R124, R38, 0x10000, RZ ;  /* 0x00010000267c7824 */ /* 0x000fe200078e00ff */
[----:B------:R-:W-:Y:S01]  /*7900*/  SHF.R.U32.HI R40, RZ, 0x10, R41 ;  /* 0x00000010ff287819 */ /* 0x000fe20000011629 */
[----:B------:R-:W-:Y:S01]  /*7910*/  IMAD.U32 R41, R13, 0x10000, RZ ;  /* 0x000100000d297824 */ /* 0x000fe200078e00ff */
[----:B------:R-:W-:Y:S01]  /*7920*/  SHF.R.U64 R34, R34, 0x10, R35 ;  /* 0x0000001022227819 */ /* 0x000fe20000001223 */
[----:B------:R-:W-:Y:S01]  /*7930*/  IMAD.U32 R81, R14, 0x10000, RZ ;  /* 0x000100000e517824 */ /* 0x000fe200078e00ff */
[----:B------:R-:W-:-:S02]  /*7940*/  PRMT R32, R139, 0x5432, R32 ;  /* 0x000054328b207816 */ /* 0x000fc40000000020 */
[----:B------:R-:W-:Y:S02]  /*7950*/  PRMT R40, R141, 0x5432, R40 ;  /* 0x000054328d287816 */ /* 0x000fe40000000028 */
[--C-:B------:R-:W-:Y:S01]  /*7960*/  SHF.R.U64 R42, R42, 0x10, R43.reuse ;  /* 0x000000102a2a7819 */ /* 0x100fe2000000122b */
[----:B------:R-:W-:Y:S01]  /*7970*/  IMAD.U32 R126, R32, 0x10000, RZ ;  /* 0x00010000207e7824 */ /* 0x000fe200078e00ff */
[----:B------:R-:W-:Y:S02]  /*7980*/  SHF.R.U32.HI R43, RZ, 0x10, R43 ;  /* 0x00000010ff2b7819 */ /* 0x000fe4000001162b */
[----:B------:R-:W-:Y:S02]  /*7990*/  SHF.R.U32.HI R35, RZ, 0x10, R35 ;  /* 0x00000010ff237819 */ /* 0x000fe40000011623 */
[----:B------:R-:W-:Y:S02]  /*79a0*/  PRMT R190, R190, 0x5410, R11 ;  /* 0x00005410bebe7816 */ /* 0x000fe4000000000b */
[----:B------:R-:W-:Y:S01]  /*79b0*/  PRMT R187, R187, 0x5410, R34 ;  /* 0x00005410bbbb7816 */ /* 0x000fe20000000022 */
[----:B------:R-:W-:Y:S01]  /*79c0*/  IMAD.U32 R34, R40, 0x10000, RZ ;  /* 0x0001000028227824 */ /* 0x000fe200078e00ff */
[----:B------:R-:W-:Y:S01]  /*79d0*/  LOP3.LUT R80, R37, 0xffff0000, RZ, 0xc0, !PT ;  /* 0xffff000025507812 */ /* 0x000fe200078ec0ff */
[----:B------:R-:W-:Y:S01]  /*79e0*/  IMAD.U32 R37, R36, 0x10000, RZ ;  /* 0x0001000024257824 */ /* 0x000fe200078e00ff */
[----:B------:R-:W-:Y:S01]  /*79f0*/  LOP3.LUT R11, R40, 0xffff0000, RZ, 0xc0, !PT ;  /* 0xffff0000280b7812 */ /* 0x000fe200078ec0ff */
[----:B------:R-:W-:Y:S01]  /*7a00*/  FMUL.FTZ R40, R47, R126 ;  /* 0x0000007e2f287220 */ /* 0x000fe20000410000 */
[----:B------:R-:W-:-:S02]  /*7a10*/  PRMT R188, R188, 0x5410, R43 ;  /* 0x00005410bcbc7816 */ /* 0x000fc4000000002b */
[----:B------:R-:W-:Y:S01]  /*7a20*/  PRMT R186, R186, 0x5410, R35 ;  /* 0x00005410baba7816 */ /* 0x000fe20000000023 */
[-C--:B------:R-:W-:Y:S01]  /*7a30*/  FFMA.FTZ R40, R41, R34.reuse, R40 ;  /* 0x0000002229287223 */ /* 0x080fe20000010028 */
[----:B------:R-:W-:Y:S01]  /*7a40*/  PRMT R189, R189, 0x5410, R42 ;  /* 0x00005410bdbd7816 */ /* 0x000fe2000000002a */
[----:B------:R-:W-:Y:S01]  /*7a50*/  FMUL.FTZ R42, R47, R34 ;  /* 0x000000222f2a7220 */ /* 0x000fe20000410000 */
[----:B------:R-:W-:Y:S01]  /*7a60*/  LOP3.LUT R46, R13, 0xffff0000, RZ, 0xc0, !PT ;  /* 0xffff00000d2e7812 */ /* 0x000fe200078ec0ff */
[----:B------:R-:W-:Y:S01]  /*7a70*/  IMAD.U32 R34, R186, 0x10000, RZ ;  /* 0x00010000ba227824 */ /* 0x000fe200078e00ff */
[----:B------:R-:W-:Y:S01]  /*7a80*/  PRMT R191, R191, 0x5410, R33 ;  /* 0x00005410bfbf7816 */ /* 0x000fe20000000021 */
[----:B------:R-:W-:Y:S01]  /*7a90*/  FMUL.FTZ R33, R80, R11 ;  /* 0x0000000b50217220 */ /* 0x000fe20000410000 */
[----:B------:R-:W-:Y:S01]  /*7aa0*/  LOP3.LUT R35, R32, 0xffff0000, RZ, 0xc0, !PT ;  /* 0xffff000020237812 */ /* 0x000fe200078ec0ff */
[----:B------:R-:W-:Y:S01]  /*7ab0*/  IMAD.U32 R32, R188, 0x10000, RZ ;  /* 0x00010000bc207824 */ /* 0x000fe200078e00ff */
[----:B------:R-:W-:Y:S01]  /*7ac0*/  SHF.L.U32 R83, R39, 0x10, RZ ;  /* 0x0000001027537819 */ /* 0x000fe200000006ff */
[----:B------:R-:W-:Y:S01]  /*7ad0*/  FFMA.FTZ R42, R41, R126, -R42 ;  /* 0x0000007e292a7223 */ /* 0x000fe2000001082a */
[----:B------:R-:W-:Y:S01]  /*7ae0*/  LOP3.LUT R39, R39, 0xffff0000, RZ, 0xc0, !PT ;  /* 0xffff000027277812 */ /* 0x000fe200078ec0ff */
[-C--:B------:R-:W-:Y:S01]  /*7af0*/  FMUL.FTZ R41, R80, R35.reuse ;  /* 0x0000002350297220 */ /* 0x080fe20000410000 */
[----:B------:R-:W-:Y:S01]  /*7b00*/  FFMA.FTZ R33, R46, R35, -R33 ;  /* 0x000000232e217223 */ /* 0x000fe20000010821 */
[C---:B------:R-:W-:Y:S01]  /*7b10*/  FMUL.FTZ R35, R83.reuse, R32 ;  /* 0x0000002053237220 */ /* 0x040fe20000410000 */
[----:B------:R-:W-:Y:S01]  /*7b20*/  LOP3.LUT R188, R188, 0xffff0000, RZ, 0xc0, !PT ;  /* 0xffff0000bcbc7812 */ /* 0x000fe200078ec0ff */
[-C--:B------:R-:W-:Y:S01]  /*7b30*/  FMUL.FTZ R83, R83, R34.reuse ;  /* 0x0000002253537220 */ /* 0x080fe20000410000 */
[----:B------:R-:W-:Y:S01]  /*7b40*/  LOP3.LUT R15, R15, 0xffff0000, RZ, 0xc0, !PT ;  /* 0xffff00000f0f7812 */ /* 0x000fe200078ec0ff */
[----:B------:R-:W-:Y:S01]  /*7b50*/  FFMA.FTZ R35, R82, R34, -R35 ;  /* 0x0000002252237223 */ /* 0x000fe20000010823 */
[----:B------:R-:W-:Y:S01]  /*7b60*/  LOP3.LUT R34, R186, 0xffff0000, RZ, 0xc0, !PT ;  /* 0xffff0000ba227812 */ /* 0x000fe200078ec0ff */
[----:B------:R-:W-:Y:S01]  /*7b70*/  FFMA.FTZ R41, R46, R11, R41 ;  /* 0x0000000b2e297223 */ /* 0x000fe20000010029 */
[----:B------:R-:W-:Y:S01]  /*7b80*/  FMUL.FTZ R126, R39, R188 ;  /* 0x000000bc277e7220 */ /* 0x000fe20000410000 */
[----:B------:R-:W-:-:S02]  /*7b90*/  IMAD.U32 R46, R191, 0x10000, RZ ;  /* 0x00010000bf2e7824 */ /* 0x000fc400078e00ff */
[----:B------:R-:W-:Y:S01]  /*7ba0*/  FFMA.FTZ R32, R82, R32, R83 ;  /* 0x0000002052207223 */ /* 0x000fe20000010053 */
[----:B------:R-:W-:Y:S02]  /*7bb0*/  IMAD.U32 R80, R190, 0x10000, RZ ;  /* 0x00010000be507824 */ /* 0x000fe400078e00ff */
[-C--:B------:R-:W-:Y:S01]  /*7bc0*/  FMUL.FTZ R82, R39, R34.reuse ;  /* 0x0000002227527220 */ /* 0x080fe20000410000 */
[----:B------:R-:W-:Y:S01]  /*7bd0*/  LOP3.LUT R36, R36, 0xffff0000, RZ, 0xc0, !PT ;  /* 0xffff000024247812 */ /* 0x000fe200078ec0ff */
[----:B------:R-:W-:Y:S01]  /*7be0*/  FFMA.FTZ R34, R15, R34, -R126 ;  /* 0x000000220f227223 */ /* 0x000fe2000001087e */
[----:B------:R-:W-:Y:S01]  /*7bf0*/  LOP3.LUT R191, R191, 0xffff0000, RZ, 0xc0, !PT ;  /* 0xffff0000bfbf7812 */ /* 0x000fe200078ec0ff */
[----:B------:R-:W-:Y:S01]  /*7c00*/  IMAD.U32 R13, R12, 0x10000, RZ ;  /* 0x000100000c0d7824 */ /* 0x000fe200078e00ff */
[----:B------:R-:W-:Y:S01]  /*7c10*/  LOP3.LUT R11, R190, 0xffff0000, RZ, 0xc0, !PT ;  /* 0xffff0000be0b7812 */ /* 0x000fe200078ec0ff */
[C---:B------:R-:W-:Y:S01]  /*7c20*/  FMUL.FTZ R126, R37.reuse, R46 ;  /* 0x0000002e257e7220 */ /* 0x040fe20000410000 */
[-C--:B------:R-:W-:Y:S01]  /*7c30*/  FMUL.FTZ R37, R37, R80.reuse ;  /* 0x0000005025257220 */ /* 0x080fe20000410000 */
[----:B------:R-:W-:Y:S01]  /*7c40*/  LOP3.LUT R12, R12, 0xffff0000, RZ, 0xc0, !PT ;  /* 0xffff00000c0c7812 */ /* 0x000fe200078ec0ff */
[C---:B------:R-:W-:Y:S01]  /*7c50*/  FMUL.FTZ R39, R36.reuse, R191 ;  /* 0x000000bf24277220 */ /* 0x040fe20000410000 */
[C---:B------:R-:W-:Y:S01]  /*7c60*/  FFMA.FTZ R80, R13.reuse, R80, -R126 ;  /* 0x000000500d507223 */ /* 0x040fe2000001087e */
[-C--:B------:R-:W-:Y:S01]  /*7c70*/  FMUL.FTZ R43, R36, R11.reuse ;  /* 0x0000000b242b7220 */ /* 0x080fe20000410000 */
[----:B------:R-:W-:Y:S01]  /*7c80*/  FFMA.FTZ R13, R13, R46, R37 ;  /* 0x0000002e0d0d7223 */ /* 0x000fe20000010025 */
[----:B------:R-:W-:Y:S01]  /*7c90*/  IMAD.U32 R36, R189, 0x10000, RZ ;  /* 0x00010000bd247824 */ /* 0x000fe200078e00ff */
[----:B------:R-:W-:Y:S01]  /*7ca0*/  LOP3.LUT R38, R38, 0xffff0000, RZ, 0xc0, !PT ;  /* 0xffff000026267812 */ /* 0x000fe200078ec0ff */
[----:B------:R-:W-:Y:S01]  /*7cb0*/  IMAD.U32 R37, R187, 0x10000, RZ ;  /* 0x00010000bb257824 */ /* 0x000fe200078e00ff */
[----:B------:R-:W-:Y:S01]  /*7cc0*/  LOP3.LUT R189, R189, 0xffff0000, RZ, 0xc0, !PT ;  /* 0xffff0000bdbd7812 */ /* 0x000fe200078ec0ff */
[C---:B------:R-:W-:Y:S01]  /*7cd0*/  FFMA.FTZ R11, R12.reuse, R11, -R39 ;  /* 0x0000000b0c0b7223 */ /* 0x040fe20000010827 */
[----:B------:R-:W-:Y:S01]  /*7ce0*/  LOP3.LUT R187, R187, 0xffff0000, RZ, 0xc0, !PT ;  /* 0xffff0000bbbb7812 */ /* 0x000fe200078ec0ff */
[----:B------:R-:W-:Y:S01]  /*7cf0*/  FFMA.FTZ R15, R15, R188, R82 ;  /* 0x000000bc0f0f7223 */ /* 0x000fe20000010052 */
[----:B------:R-:W-:Y:S01]  /*7d00*/  FFMA.FTZ R12, R12, R191, R43 ;  /* 0x000000bf0c0c7223 */ /* 0x000fe2000001002b */
[----:B------:R-:W-:Y:S01]  /*7d10*/  LOP3.LUT R14, R14, 0xffff0000, RZ, 0xc0, !PT ;  /* 0xffff00000e0e7812 */ /* 0x000fe200078ec0ff */
[----:B------:R-:W-:Y:S01]  /*7d20*/  FMUL.FTZ R39, R124, R37 ;  /* 0x000000257c277220 */ /* 0x000fe20000410000 */
[----:B------:R-:W-:Y:S01]  /*7d30*/  FMUL.FTZ R43, R38, R189 ;  /* 0x000000bd262b7220 */ /* 0x000fe20000410000 */
[-C--:B------:R-:W-:Y:S01]  /*7d40*/  FMUL.FTZ R46, R124, R36.reuse ;  /* 0x000000247c2e7220 */ /* 0x080fe20000410000 */
[----:B------:R-:W-:Y:S01]  /*7d50*/  FMUL.FTZ R38, R38, R187 ;  /* 0x000000bb26267220 */ /* 0x000fe20000410000 */
[----:B------:R-:W-:Y:S01]  /*7d60*/  F2FP.BF16.F32.PACK_AB R34, R34, R35 ;  /* 0x000000232222723e */ /* 0x000fe200000010ff */
[----:B------:R-:W-:Y:S01]  /*7d70*/  FFMA.FTZ R39, R81, R36, R39 ;  /* 0x0000002451277223 */ /* 0x000fe20000010027 */
[----:B------:R-:W-:Y:S01]  /*7d80*/  F2FP.BF16.F32.PACK_AB R35, R15, R32 ;  /* 0x000000200f23723e */ /* 0x000fe200000010ff */
[----:B------:R-:W-:Y:S01]  /*7d90*/  FFMA.FTZ R37, R81, R37, -R46 ;  /* 0x0000002551257223 */ /* 0x000fe2000001082e */
[C---:B------:R-:W-:Y:S01]  /*7da0*/  FFMA.FTZ R36, R14.reuse, R187, -R43 ;  /* 0x000000bb0e247223 */ /* 0x040fe2000001082b */
[----:B------:R-:W-:Y:S01]  /*7db0*/  FFMA.FTZ R38, R14, R189, R38 ;  /* 0x000000bd0e267223 */ /* 0x000fe20000010026 */
[----:B------:R-:W-:Y:S01]  /*7dc0*/  F2FP.BF16.F32.PACK_AB R32, R11, R80 ;  /* 0x000000500b20723e */ /* 0x000fe200000010ff */
[----:B------:R-:W-:Y:S01]  /*7dd0*/  IMAD.MOV.U32 R15, RZ, RZ, R34 ;  /* 0x000000ffff0f7224 */ /* 0x000fe200078e0022 */
[----:B------:R-:W-:-:S02]  /*7de0*/  F2FP.BF16.F32.PACK_AB R33, R33, R42 ;  /* 0x0000002a2121723e */ /* 0x000fc400000010ff */
[----:B------:R-:W-:Y:S02]  /*7df0*/  F2FP.BF16.F32.PACK_AB R40, R41, R40 ;  /* 0x000000282928723e */ /* 0x000fe400000010ff */
[----:B------:R-:W-:Y:S01]  /*7e00*/  F2FP.BF16.F32.PACK_AB R11, R12, R13 ;  /* 0x0000000d0c0b723e */ /* 0x000fe200000010ff */
[----:B------:R-:W-:Y:S01]  /*7e10*/  IMAD.MOV.U32 R12, RZ, RZ, R32 ;  /* 0x000000ffff0c7224 */ /* 0x000fe200078e0020 */
[----:B------:R-:W-:Y:S01]  /*7e20*/  F2FP.BF16.F32.PACK_AB R14, R36, R37 ;  /* 0x00000025240e723e */ /* 0x000fe200000010ff */
[----:B------:R-:W-:Y:S01]  /*7e30*/  IMAD.MOV.U32 R13, RZ, RZ, R33 ;  /* 0x000000ffff0d7224 */ /* 0x000fe200078e0021 */
[----:B------:R-:W-:Y:S01]  /*7e40*/  F2FP.BF16.F32.PACK_AB R38, R38, R39 ;  /* 0x000000272626723e */ /* 0x000fe200000010ff */
[----:B------:R-:W-:Y:S02]  /*7e50*/  IMAD.MOV.U32 R36, RZ, RZ, R11 ;  /* 0x000000ffff247224 */ /* 0x000fe400078e000b */
[----:B------:R-:W-:Y:S02]  /*7e60*/  IMAD.MOV.U32 R37, RZ, RZ, R40 ;  /* 0x000000ffff257224 */ /* 0x000fe400078e0028 */
[----:B------:R-:W-:-:S07]  /*7e70*/  IMAD.MOV.U32 R39, RZ, RZ, R35 ;  /* 0x000000ffff277224 */ /* 0x000fce00078e0023 */
.L_x_524:
[----:B------:R-:W-:Y:S05]  /*7e80*/  BSYNC B2 ;  /* 0x0000000000027941 */ /* 0x000fea0003800000 */
.L_x_523:
[----:B------:R-:W-:Y:S02]  /*7e90*/  ULDC.64 UR4, c[0x0][0x208] ;  /* 0x0000820000047ab9 */ /* 0x000fe40000000a00 */
[----:B---3--:R3:W-:Y:S04]  /*7ea0*/  ST.E.128 desc[UR4][R44.64], R12 ;  /* 0x0000000c2c007985 */ /* 0x0087e8000c101d04 */
[----:B----4-:R3:W-:Y:S02]  /*7eb0*/  @!P3 ST.E.128 desc[UR4][R122.64], R36 ;  /* 0x000000247a00b985 */ /* 0x0107e4000c101d04 */
.L_x_518:
[----:B------:R-:W-:Y:S05]  /*7ec0*/  BSYNC B1 ;  /* 0x0000000000017941 */ /* 0x000fea0003800000 */
.L_x_517:
[----:B------:R-:W-:-:S03]  /*7ed0*/  UMOV UR4, 0xffffffff ;  /* 0xffffffff00047882 */ /* 0x000fc60000000000 */
[----:B------:R-:W-:Y:S05]  /*7ee0*/  BRA.DIV UR4, `(.L_x_525) ;  /* 0x000001fe04787947 */ /* 0x000fea000b800000 */
[----:B---3--:R3:W0:Y:S04]  /*7ef0*/  SHFL.IDX PT, R37, R117, 0x1, 0x181f ;  /* 0x00381f0075257f89 */ /* 0x00862800000e0000 */
[----:B------:R3:W0:Y:S02]  /*7f00*/  SHFL.IDX PT, R36, R118, 0x1, 0x181f ;  /* 0x00381f0076247f89 */ /* 0x00062400000e0000 */
.L_x_826:
[----:B------:R-:W-:Y:S04]  /*7f10*/  BSSY B1, `(.L_x_526) ;  /* 0x000010a000017945 */ /* 0x000fe80003800000 */
[----:B------:R-:W-:Y:S05]  /*7f20*/  @P4 BRA `(.L_x_527) ;  /* 0x0000001000204947 */ /* 0x000fea0003800000 */
[----:B------:R-:W-:Y:S01]  /*7f30*/  ISETP.NE.AND P3, PT, R3, RZ, PT ;  /* 0x000000ff0300720c */ /* 0x000fe20003f65270 */
[----:B------:R-:W-:-:S12]  /*7f40*/  BSSY B2, `(.L_x_528) ;  /* 0x0000083000027945 */ /* 0x000fd80003800000 */
[----:B------:R-:W-:Y:S05]  /*7f50*/  @!P3 BRA `(.L_x_529) ;  /* 0x000000080004b947 */ /* 0x000fea0003800000 */
[----:B----4-:R-:W4:Y:S01]  /*7f60*/  LDL R14, [R1+0x58] ;  /* 0x00005800010e7983 */ /* 0x010f220000100800 */
[----:B--2---:R-:W-:Y:S01]  /*7f70*/  SEL R11, R115, R137, !P2 ;  /* 0x00000089730b7207 */ /* 0x004fe20005000000 */
[C---:B------:R-:W-:Y:S01]  /*7f80*/  VIADD R15, R219.reuse, 0x20 ;  /* 0x00000020db0f7836 */ /* 0x040fe20000000000 */
[----:B------:R-:W-:Y:S01]  /*7f90*/  IADD3 R13, R219, 0x20, RZ ;  /* 0x00000020db0d7810 */ /* 0x000fe20007ffe0ff */
[----:B------:R-:W-:Y:S01]  /*7fa0*/  BSSY B3, `(.L_x_530) ;  /* 0x0000079000037945 */ /* 0x000fe20003800000 */
[----:B------:R-:W-:Y:S01]  /*7fb0*/  SHF.R.S32.HI R12, RZ, 0x1f, R11 ;  /* 0x0000001fff0c7819 */ /* 0x000fe2000001140b */
[----:B------:R-:W-:Y:S01]  /*7fc0*/  IMAD.SHL.U32 R15, R15, 0x40, RZ ;  /* 0x000000400f0f7824 */ /* 0x000fe200078e00ff */
[----:B0-----:R-:W-:Y:S01]  /*7fd0*/  LEA R38, P4, R9, R36, 0x1 ;  /* 0x0000002409267211 */ /* 0x001fe200078808ff */
[----:B------:R-:W-:Y:S01]  /*7fe0*/  IMAD.SHL.U32 R13, R13, 0x40, RZ ;  /* 0x000000400d0d7824 */ /* 0x000fe200078e00ff */
[----:B------:R-:W-:Y:S02]  /*7ff0*/  LEA.HI R11, R12, R11, RZ, 0x4 ;  /* 0x0000000b0c0b7211 */ /* 0x000fe400078f20ff */
[----:B------:R-:W-:-:S02]  /*8000*/  LOP3.LUT R15, R15, 0x1c0, RZ, 0xc0, !PT ;  /* 0x000001c00f0f7812 */ /* 0x000fc400078ec0ff */
[----:B------:R-:W-:Y:S02]  /*8010*/  LEA.HI.SX32 R11, R11, R8, 0x1c ;  /* 0x000000080b0b7211 */ /* 0x000fe400078fe2ff */
[----:B------:R-:W-:Y:S02]  /*8020*/  LOP3.LUT R13, R13, 0x1c0, RZ, 0xc0, !PT ;  /* 0x000001c00d0d7812 */ /* 0x000fe400078ec0ff */
[----:B------:R-:W-:Y:S01]  /*8030*/  SHF.R.S32.HI R12, RZ, 0x1f, R11 ;  /* 0x0000001fff0c7819 */ /* 0x000fe2000001140b */
[----:B------:R-:W-:Y:S01]  /*8040*/  IMAD.SHL.U32 R40, R11, 0x8, RZ ;  /* 0x000000080b287824 */ /* 0x000fe200078e00ff */
[----:B------:R-:W-:Y:S02]  /*8050*/  SHF.R.U32.HI R13, RZ, 0x3, R13 ;  /* 0x00000003ff0d7819 */ /* 0x000fe4000001160d */
[----:B------:R-:W-:Y:S02]  /*8060*/  LEA.HI R12, R12, R11, RZ, 0x3 ;  /* 0x0000000b0c0c7211 */ /* 0x000fe400078f18ff */
[----:B------:R-:W-:-:S02]  /*8070*/  LOP3.LUT R11, R15, 0x38, R40, 0xf8, !PT ;  /* 0x000000380f0b7812 */ /* 0x000fc400078ef828 */
[----:B------:R-:W-:Y:S02]  /*8080*/  SHF.R.S32.HI R12, RZ, 0x3, R12 ;  /* 0x00000003ff0c7819 */ /* 0x000fe4000001140c */
[----:B------:R-:W-:Y:S02]  /*8090*/  LOP3.LUT R11, R11, R13, RZ, 0x3c, !PT ;  /* 0x0000000d0b0b7212 */ /* 0x000fe400078e3cff */
[----:B------:R-:W-:Y:S02]  /*80a0*/  LEA.HI.X R39, R9, R37, R27, 0x1, P4 ;  /* 0x0000002509277211 */ /* 0x000fe400020f0c1b */
[----:B------:R-:W-:Y:S02]  /*80b0*/  ISETP.GE.AND P4, PT, R16, R114, PT ;  /* 0x000000721000720c */ /* 0x000fe40003f86270 */
[----:B------:R-:W-:-:S13]  /*80c0*/  ISETP.GE.AND P3, PT, R40, R135, PT ;  /* 0x000000872800720c */ /* 0x000fda0003f66270 */
[----:B------:R-:W-:-:S04]  /*80d0*/  @!P3 IMAD.WIDE R40, R40, 0x2, R36 ;  /* 0x000000022828b825 */ /* 0x000fc800078e0224 */
[----:B----4-:R-:W-:-:S04]  /*80e0*/  IMAD R12, R12, 0x1400, R14 ;  /* 0x000014000c0c7824 */ /* 0x010fc800078e020e */
[----:B------:R-:W-:Y:S02]  /*80f0*/  IMAD.IADD R13, R12, 0x1, R11 ;  /* 0x000000010c0d7824 */ /* 0x000fe400078e020b */
[C---:B------:R-:W-:Y:S02]  /*8100*/  IMAD R11, R212.reuse, 0x5000, R132 ;  /* 0x00005000d40b7824 */ /* 0x040fe400078e0284 */
[----:B------:R-:W-:Y:S02]  /*8110*/  IMAD R13, R212, 0x5000, R13 ;  /* 0x00005000d40d7824 */ /* 0x000fe400078e020d */
[--C-:B------:R-:W-:Y:S02]  /*8120*/  IMAD R11, R11, 0x2, R22.reuse ;  /* 0x000000020b0b7824 */ /* 0x100fe400078e0216 */
[----:B------:R-:W-:-:S03]  /*8130*/  IMAD R32, R13, 0x2, R22 ;  /* 0x000000020d207824 */ /* 0x000fc600078e0216 */
[----:B------:R0:W2:Y:S04]  /*8140*/  LDS.128 R12, [R11+0x24400] ;  /* 0x024400000b0c7984 */ /* 0x0000a80000000c00 */
[----:B------:R-:W4:Y:S01]  /*8150*/  LDS.128 R32, [R32+0x24400] ;  /* 0x0244000020207984 */ /* 0x000f220000000c00 */
[----:B------:R-:W-:Y:S05]  /*8160*/  @P4 BRA `(.L_x_531) ;  /* 0x0000000400704947 */ /* 0x000fea0003800000 */
[--C-:B------:R-:W-:Y:S01]  /*8170*/  SHF.R.U64 R46, R60, 0x10, R61.reuse ;  /* 0x000000103c2e7819 */ /* 0x100fe2000000123d */
[----:B----4-:R-:W-:Y:S01]  /*8180*/  IMAD.U32 R45, R33, 0x10000, RZ ;  /* 0x00010000212d7824 */ /* 0x010fe200078e00ff */
[----:B------:R-:W-:Y:S01]  /*8190*/  SHF.R.U32.HI R61, RZ, 0x10, R61 ;  /* 0x00000010ff3d7819 */ /* 0x000fe2000001163d */
[----:B0-2---:R-:W-:Y:S01]  /*81a0*/  IMAD.U32 R11, R13, 0x10000, RZ ;  /* 0x000100000d0b7824 */ /* 0x005fe200078e00ff */
[--C-:B------:R-:W-:Y:S01]  /*81b0*/  SHF.R.U64 R42, R52, 0x10, R53.reuse ;  /* 0x00000010342a7819 */ /* 0x100fe20000001235 */
[----:B------:R-:W-:Y:S01]  /*81c0*/  IMAD.U32 R80, R35, 0x10000, RZ ;  /* 0x0001000023507824 */ /* 0x000fe200078e00ff */
[----:B------:R-:W-:Y:S01]  /*81d0*/  SHF.R.U32.HI R52, RZ, 0x10, R53 ;  /* 0x00000010ff347819 */ /* 0x000fe20000011635 */
[----:B------:R-:W-:Y:S01]  /*81e0*/  IMAD.U32 R60, R15, 0x10000, RZ ;  /* 0x000100000f3c7824 */ /* 0x000fe200078e00ff */
[----:B------:R-:W-:Y:S01]  /*81f0*/  PRMT R184, R184, 0x5410, R61 ;  /* 0x00005410b8b87816 */ /* 0x000fe2000000003d */
[----:B------:R-:W-:Y:S01]  /*8200*/  IMAD.U32 R53, R14, 0x10000, RZ ;  /* 0x000100000e357824 */ /* 0x000fe200078e00ff */
[----:B------:R-:W-:-:S02]  /*8210*/  PRMT R179, R179, 0x5410, R52 ;  /* 0x00005410b3b37816 */ /* 0x000fc40000000034 */
[----:B------:R-:W-:Y:S01]  /*8220*/  SHF.R.U64 R44, R54, 0x10, R55 ;  /* 0x00000010362c7819 */ /* 0x000fe20000001237 */
[----:B------:R-:W-:Y:S01]  /*8230*/  IMAD.U32 R52, R184, 0x10000, RZ ;  /* 0x00010000b8347824 */ /* 0x000fe200078e00ff */
[--C-:B------:R-:W-:Y:S02]  /*8240*/  SHF.R.U64 R54, R62, 0x10, R63.reuse ;  /* 0x000000103e367819 */ /* 0x100fe4000000123f */
[----:B------:R-:W-:Y:S02]  /*8250*/  SHF.R.U32.HI R63, RZ, 0x10, R63 ;  /* 0x00000010ff3f7819 */ /* 0x000fe4000001163f */
[----:B------:R-:W-:Y:S01]  /*8260*/  PRMT R185, R185, 0x5410, R42 ;  /* 0x00005410b9b97816 */ /* 0x000fe2000000002a */
[----:B------:R-:W-:Y:S01]  /*8270*/  IMAD.U32 R42, R179, 0x10000, RZ ;  /* 0x00010000b32a7824 */ /* 0x000fe200078e00ff */
[----:B------:R-:W-:Y:S02]  /*8280*/  SHF.R.U32.HI R55, RZ, 0x10, R55 ;  /* 0x00000010ff377819 */ /* 0x000fe40000011637 */
[----:B------:R-:W-:Y:S01]  /*8290*/  PRMT R177, R177, 0x5410, R44 ;  /* 0x00005410b1b17816 */ /* 0x000fe2000000002c */
[----:B------:R-:W-:Y:S01]  /*82a0*/  FMUL.FTZ R44, R45, R52 ;  /* 0x000000342d2c7220 */ /* 0x000fe20000410000 */
[----:B------:R-:W-:Y:S01]  /*82b0*/  PRMT R183, R183, 0x5410, R46 ;  /* 0x00005410b7b77816 */ /* 0x000fe2000000002e */
[-C--:B------:R-:W-:Y:S01]  /*82c0*/  FMUL.FTZ R46, R45, R42.reuse ;  /* 0x0000002a2d2e7220 */ /* 0x080fe20000410000 */
[----:B------:R-:W-:Y:S01]  /*82d0*/  PRMT R182, R182, 0x5410, R63 ;  /* 0x00005410b6b67816 */ /* 0x000fe2000000003f */
[C---:B------:R-:W-:Y:S01]  /*82e0*/  FFMA.FTZ R42, R11.reuse, R42, -R44 ;  /* 0x0000002a0b2a7223 */ /* 0x040fe2000001082c */
[----:B------:R-:W-:Y:S01]  /*82f0*/  PRMT R178, R178, 0x5410, R55 ;  /* 0x00005410b2b27816 */ /* 0x000fe20000000037 */
[----:B------:R-:W-:Y:S01]  /*8300*/  FFMA.FTZ R11, R11, R52, R46 ;  /* 0x000000340b0b7223 */ /* 0x000fe2000001002e */
[----:B------:R-:W-:Y:S01]  /*8310*/  LOP3.LUT R47, R33, 0xffff0000, RZ, 0xc0, !PT ;  /* 0xffff0000212f7812 */ /* 0x000fe200078ec0ff */
[----:B------:R-:W-:Y:S01]  /*8320*/  IMAD.U32 R33, R32, 0x10000, RZ ;  /* 0x0001000020217824 */ /* 0x000fe200078e00ff */
[----:B------:R-:W-:Y:S01]  /*8330*/  LOP3.LUT R184, R184, 0xffff0000, RZ, 0xc0, !PT ;  /* 0xffff0000b8b87812 */ /* 0x000fe200078ec0ff */
[----:B------:R-:W-:Y:S01]  /*8340*/  IMAD.U32 R55, R178, 0x10000, RZ ;  /* 0x00010000b2377824 */ /* 0x000fe200078e00ff */
[----:B------:R-:W-:Y:S01]  /*8350*/  LOP3.LUT R44, R179, 0xffff0000, RZ, 0xc0, !PT ;  /* 0xffff0000b32c7812 */ /* 0x000fe200078ec0ff */
[----:B------:R-:W-:Y:S01]  /*8360*/  IMAD.U32 R52, R185, 0x10000, RZ ;  /* 0x00010000b9347824 */ /* 0x000fe200078e00ff */
[----:B------:R-:W-:-:S02]  /*8370*/  SHF.L.U32 R61, R182, 0x10, RZ ;  /* 0x00000010b63d7819 */ /* 0x000fc400000006ff */
[----:B------:R-:W-:Y:S01]  /*8380*/  LOP3.LUT R43, R13, 0xffff0000, RZ, 0xc0, !PT ;  /* 0xffff00000d2b7812 */ /* 0x000fe200078ec0ff */
[----:B------:R-:W-:Y:S01]  /*8390*/  FMUL.FTZ R46, R47, R44 ;  /* 0x0000002c2f2e7220 */ /* 0x000fe20000410000 */
[----:B------:R-:W-:Y:S01]  /*83a0*/  PRMT R181, R181, 0x5410, R54 ;  /* 0x00005410b5b57816 */ /* 0x000fe20000000036 */
[----:B------:R-:W-:Y:S01]  /*83b0*/  FMUL.FTZ R54, R47, R184 ;  /* 0x000000b82f367220 */ /* 0x000fe20000410000 */
[C---:B------:R-:W-:Y:S01]  /*83c0*/  FMUL.FTZ R47, R80.reuse, R61 ;  /* 0x0000003d502f7220 */ /* 0x040fe20000410000 */
[----:B------:R-:W-:Y:S01]  /*83d0*/  LOP3.LUT R35, R35, 0xffff0000, RZ, 0xc0, !PT ;  /* 0xffff000023237812 */ /* 0x000fe200078ec0ff */
[-C--:B------:R-:W-:Y:S01]  /*83e0*/  FMUL.FTZ R80, R80, R55.reuse ;  /* 0x0000003750507220 */ /* 0x080fe20000410000 */
[----:B------:R-:W-:Y:S01]  /*83f0*/  LOP3.LUT R182, R182, 0xffff0000, RZ, 0xc0, !PT ;  /* 0xffff0000b6b67812 */ /* 0x000fe200078ec0ff */
[C---:B------:R-:W-:Y:S01]  /*8400*/  FFMA.FTZ R45, R43.reuse, R44, -R54 ;  /* 0x0000002c2b2d7223 */ /* 0x040fe20000010836 */
[----:B------:R-:W-:Y:S01]  /*8410*/  FFMA.FTZ R44, R43, R184, R46 ;  /* 0x000000b82b2c7223 */ /* 0x000fe2000001002e */
[----:B------:R-:W-:Y:S01]  /*8420*/  FFMA.FTZ R43, R60, R55, -R47 ;  /* 0x000000373c2b7223 */ /* 0x000fe2000001082f */
[----:B------:R-:W-:Y:S01]  /*8430*/  LOP3.LUT R46, R178, 0xffff0000, RZ, 0xc0, !PT ;  /* 0xffff0000b22e7812 */ /* 0x000fe200078ec0ff */
[----:B------:R-:W-:Y:S01]  /*8440*/  FFMA.FTZ R60, R60, R61, R80 ;  /* 0x0000003d3c3c7223 */ /* 0x000fe20000010050 */
[----:B------:R-:W-:Y:S01]  /*8450*/  LOP3.LUT R15, R15, 0xffff0000, RZ, 0xc0, !PT ;  /* 0xffff00000f0f7812 */ /* 0x000fe200078ec0ff */
[----:B------:R-:W-:Y:S01]  /*8460*/  FMUL.FTZ R80, R35, R182 ;  /* 0x000000b623507220 */ /* 0x000fe20000410000 */
[----:B------:R-:W-:Y:S01]  /*8470*/  IMAD.U32 R54, R183, 0x10000, RZ ;  /* 0x00010000b7367824 */ /* 0x000fe200078e00ff */
[----:B------:R-:W-:Y:S01]  /*8480*/  LOP3.LUT R32, R32, 0xffff0000, RZ, 0xc0, !PT ;  /* 0xffff000020207812 */ /* 0x000fe200078ec0ff */
[-C--:B------:R-:W-:Y:S01]  /*8490*/  FMUL.FTZ R82, R35, R46.reuse ;  /* 0x0000002e23527220 */ /* 0x080fe20000410000 */
[----:B------:R-:W-:Y:S01]  /*84a0*/  LOP3.LUT R183, R183, 0xffff0000, RZ, 0xc0, !PT ;  /* 0xffff0000b7b77812 */ /* 0x000fe200078ec0ff */
[----:B------:R-:W-:Y:S01]  /*84b0*/  FFMA.FTZ R46, R15, R46, -R80 ;  /* 0x0000002e0f2e7223 */ /* 0x000fe20000010850 */
[----:B------:R-:W-:Y:S01]  /*84c0*/  LOP3.LUT R185, R185, 0xffff0000, RZ, 0xc0, !PT ;  /* 0xffff0000b9b97812 */ /* 0x000fe200078ec0ff */
[----:B------:R-:W-:-:S02]  /*84d0*/  IMAD.U32 R13, R12, 0x10000, RZ ;  /* 0x000100000c0d7824 */ /* 0x000fc400078e00ff */
[C---:B------:R-:W-:Y:S01]  /*84e0*/  FMUL.FTZ R80, R33.reuse, R54 ;  /* 0x0000003621507220 */ /* 0x040fe20000410000 */
[-C--:B------:R-:W-:Y:S01]  /*84f0*/  FMUL.FTZ R35, R33, R52.reuse ;  /* 0x0000003421237220 */ /* 0x080fe20000410000 */
[----:B------:R-:W-:Y:S01]  /*8500*/  LOP3.LUT R12, R12, 0xffff0000, RZ, 0xc0, !PT ;  /* 0xffff00000c0c7812 */ /* 0x000fe200078ec0ff */
[----:B------:R-:W-:Y:S01]  /*8510*/  FMUL.FTZ R47, R32, R183 ;  /* 0x000000b7202f7220 */ /* 0x000fe20000410000 */
[----:B------:R-:W-:Y:S01]  /*8520*/  LOP3.LUT R62, R14, 0xffff0000, RZ, 0xc0, !PT ;  /* 0xffff00000e3e7812 */ /* 0x000fe200078ec0ff */
[-C--:B------:R-:W-:Y:S01]  /*8530*/  FMUL.FTZ R55, R32, R185.reuse ;  /* 0x000000b920377220 */ /* 0x080fe20000410000 */
[C---:B------:R-:W-:Y:S02]  /*8540*/  IMAD.U32 R14, R34.reuse, 0x10000, RZ ;  /* 0x00010000220e7824 */ /* 0x040fe400078e00ff */
[C---:B------:R-:W-:Y:S01]  /*8550*/  FFMA.FTZ R33, R13.reuse, R52, -R80 ;  /* 0x000000340d217223 */ /* 0x040fe20000010850 */
        /* <DEDUP_REMOVED lines=9> */
[----:B------:R-:W-:Y:S01]  /*85f0*/  FMUL.FTZ R55, R34, R181 ;  /* 0x000000b522377220 */ /* 0x000fe20000410000 */
[CC--:B------:R-:W-:Y:S01]  /*8600*/  FMUL.FTZ R54, R14.reuse, R32.reuse ;  /* 0x000000200e367220 */ /* 0x0c0fe20000410000 */
[----:B------:R-:W-:Y:S01]  /*8610*/  FMUL.FTZ R47, R14, R13 ;  /* 0x0000000d0e2f7220 */ /* 0x000fe20000410000 */
[-C--:B------:R-:W-:Y:S01]  /*8620*/  FMUL.FTZ R34, R34, R177.reuse ;  /* 0x000000b122227220 */ /* 0x080fe20000410000 */
[C---:B------:R-:W-:Y:S01]  /*8630*/  FFMA.FTZ R55, R62.reuse, R177, -R55 ;  /* 0x000000b13e377223 */ /* 0x040fe20000010837 */
[C---:B------:R-:W-:Y:S01]  /*8640*/  FFMA.FTZ R54, R53.reuse, R13, -R54 ;  /* 0x0000000d35367223 */ /* 0x040fe20000010836 */
[----:B------:R-:W-:Y:S01]  /*8650*/  FFMA.FTZ R47, R53, R32, R47 ;  /* 0x00000020352f7223 */ /* 0x000fe2000001002f */
[----:B------:R-:W-:Y:S01]  /*8660*/  FFMA.FTZ R34, R62, R181, R34 ;  /* 0x000000b53e227223 */ /* 0x000fe20000010022 */
[----:B------:R-:W-:-:S02]  /*8670*/  F2FP.BF16.F32.PACK_AB R43, R46, R43 ;  /* 0x0000002b2e2b723e */ /* 0x000fc400000010ff */
[----:B------:R-:W-:Y:S02]  /*8680*/  F2FP.BF16.F32.PACK_AB R11, R44, R11 ;  /* 0x0000000b2c0b723e */ /* 0x000fe400000010ff */
        /* <DEDUP_REMOVED lines=8> */
[----:B------:R-:W-:-:S02]  /*8710*/  F2FP.BF16.F32.PACK_AB R14, R55, R54 ;  /* 0x00000036370e723e */ /* 0x000fc400000010ff */
[----:B------:R-:W-:-:S07]  /*8720*/  F2FP.BF16.F32.PACK_AB R34, R34, R47 ;  /* 0x0000002f2222723e */ /* 0x000fce00000010ff */
.L_x_531:
[----:B------:R-:W-:Y:S05]  /*8730*/  BSYNC B3 ;  /* 0x0000000000037941 */ /* 0x000fea0003800000 */
.L_x_530:
[----:B------:R-:W-:Y:S02]  /*8740*/  ULDC.64 UR4, c[0x0][0x208] ;  /* 0x0000820000047ab9 */ /* 0x000fe40000000a00 */
[----:B--2---:R2:W-:Y:S04]  /*8750*/  ST.E.128 desc[UR4][R38.64], R12 ;  /* 0x0000000c26007985 */ /* 0x0045e8000c101d04 */
[----:B----4-:R2:W-:Y:S02]  /*8760*/  @!P3 ST.E.128 desc[UR4][R40.64], R32 ;  /* 0x000000202800b985 */ /* 0x0105e4000c101d04 */
.L_x_529:
[----:B------:R-:W-:Y:S05]  /*8770*/  BSYNC B2 ;  /* 0x0000000000027941 */ /* 0x000fea0003800000 */
.L_x_528:
[----:B------:R-:W-:-:S13]  /*8780*/  ISETP.NE.AND P3, PT, R21, RZ, PT ;  /* 0x000000ff1500720c */ /* 0x000fda0003f65270 */
[----:B------:R-:W-:Y:S05]  /*8790*/  @!P3 BRA `(.L_x_527) ;  /* 0x000000080004b947 */ /* 0x000fea0003800000 */
[----:B--2-4-:R-:W2:Y:S01]  /*87a0*/  LDL R14, [R1+0x58] ;  /* 0x00005800010e7983 */ /* 0x014ea20000100800 */
[----:B0-----:R-:W-:Y:S01]  /*87b0*/  SEL R11, R115, R137, !P1 ;  /* 0x00000089730b7207 */ /* 0x001fe20004800000 */
[C---:B------:R-:W-:Y:S01]  /*87c0*/  VIADD R13, R219.reuse, 0x20 ;  /* 0x00000020db0d7836 */ /* 0x040fe20000000000 */
[C---:B------:R-:W-:Y:S01]  /*87d0*/  LEA R38, P4, R20.reuse, R36, 0x1 ;  /* 0x0000002414267211 */ /* 0x040fe200078808ff */
[----:B------:R-:W-:Y:S01]  /*87e0*/  VIADD R15, R219, 0x20 ;  /* 0x00000020db0f7836 */ /* 0x000fe20000000000 */
[----:B------:R-:W-:Y:S01]  /*87f0*/  SHF.R.S32.HI R12, RZ, 0x1f, R11 ;  /* 0x0000001fff0c7819 */ /* 0x000fe2000001140b */
[----:B------:R-:W-:Y:S01]  /*8800*/  IMAD.SHL.U32 R13, R13, 0x40, RZ ;  /* 0x000000400d0d7824 */ /* 0x000fe200078e00ff */
[----:B------:R-:W-:Y:S01]  /*8810*/  LEA.HI.X R39, R20, R37, R28, 0x1, P4 ;  /* 0x0000002514277211 */ /* 0x000fe200020f0c1c */
[----:B------:R-:W-:Y:S01]  /*8820*/  IMAD.SHL.U32 R15, R15, 0x40, RZ ;  /* 0x000000400f0f7824 */ /* 0x000fe200078e00ff */
[----:B------:R-:W-:Y:S01]  /*8830*/  LEA.HI R11, R12, R11, RZ, 0x4 ;  /* 0x0000000b0c0b7211 */ /* 0x000fe200078f20ff */
[----:B------:R-:W-:Y:S01]  /*8840*/  BSSY B2, `(.L_x_532) ;  /* 0x0000073000027945 */ /* 0x000fe20003800000 */
        /* <DEDUP_REMOVED lines=10> */
[----:B------:R-:W-:Y:S02]  /*88f0*/  ISETP.GE.AND P4, PT, R213, R114, PT ;  /* 0x00000072d500720c */ /* 0x000fe40003f86270 */
[----:B------:R-:W-:-:S13]  /*8900*/  ISETP.GE.AND P3, PT, R40, R135, PT ;  /* 0x000000872800720c */ /* 0x000fda0003f66270 */
[----:B------:R-:W-:-:S04]  /*8910*/  @!P3 IMAD.WIDE R36, R40, 0x2, R36 ;  /* 0x000000022824b825 */ /* 0x000fc800078e0224 */
[----:B--2---:R-:W-:-:S04]  /*8920*/  IMAD R12, R12, 0x1400, R14 ;  /* 0x000014000c0c7824 */ /* 0x004fc800078e020e */
[----:B------:R-:W-:Y:S02]  /*8930*/  IMAD.IADD R13, R12, 0x1, R11 ;  /* 0x000000010c0d7824 */ /* 0x000fe400078e020b */
[C---:B------:R-:W-:Y:S02]  /*8940*/  IMAD R11, R212.reuse, 0x5000, R131 ;  /* 0x00005000d40b7824 */ /* 0x040fe400078e0283 */
[----:B------:R-:W-:Y:S02]  /*8950*/  IMAD R13, R212, 0x5000, R13 ;  /* 0x00005000d40d7824 */ /* 0x000fe400078e020d */
[----:B------:R-:W-:-:S03]  /*8960*/  IMAD R11, R11, 0x2, R22 ;  /* 0x000000020b0b7824 */ /* 0x000fc600078e0216 */
[----:B------:R-:W-:Y:S02]  /*8970*/  LEA R32, R13, R22, 0x1 ;  /* 0x000000160d207211 */ /* 0x000fe400078e08ff */
[----:B------:R0:W2:Y:S04]  /*8980*/  LDS.128 R12, [R11+0x24400] ;  /* 0x024400000b0c7984 */ /* 0x0000a80000000c00 */
[----:B------:R-:W4:Y:S01]  /*8990*/  LDS.128 R32, [R32+0x24400] ;  /* 0x0244000020207984 */ /* 0x000f220000000c00 */
[----:B------:R-:W-:Y:S05]  /*89a0*/  @P4 BRA `(.L_x_533) ;  /* 0x0000000400704947 */ /* 0x000fea0003800000 */
[----:B------:R-:W-:Y:S01]  /*89b0*/  SHF.R.U64 R53, R50, 0x10, R51 ;  /* 0x0000001032357819 */ /* 0x000fe20000001233 */
[----:B--2---:R-:W-:Y:S01]  /*89c0*/  IMAD.U32 R44, R15, 0x10000, RZ ;  /* 0x000100000f2c7824 */ /* 0x004fe200078e00ff */
[----:B------:R-:W-:Y:S01]  /*89d0*/  SHF.R.U64 R50, R56, 0x10, R57 ;  /* 0x0000001038327819 */ /* 0x000fe20000001239 */
[----:B----4-:R-:W-:Y:S01]  /*89e0*/  IMAD.U32 R46, R33, 0x10000, RZ ;  /* 0x00010000212e7824 */ /* 0x010fe200078e00ff */
[----:B------:R-:W-:Y:S01]  /*89f0*/  SHF.R.U32.HI R54, RZ, 0x10, R49 ;  /* 0x00000010ff367819 */ /* 0x000fe20000011631 */
[----:B------:R-:W-:Y:S01]  /*8a00*/  IMAD.U32 R45, R13, 0x10000, RZ ;  /* 0x000100000d2d7824 */ /* 0x000fe200078e00ff */
[----:B------:R-:W-:Y:S01]  /*8a10*/  SHF.R.U32.HI R56, RZ, 0x10, R57 ;  /* 0x00000010ff387819 */ /* 0x000fe20000011639 */
[----:B------:R-:W-:Y:S01]  /*8a20*/  IMAD.U32 R40, R12, 0x10000, RZ ;  /* 0x000100000c287824 */ /* 0x000fe200078e00ff */
[----:B------:R-:W-:Y:S01]  /*8a30*/  PRMT R159, R159, 0x5410, R54 ;  /* 0x000054109f9f7816 */ /* 0x000fe20000000036 */
[----:B0-----:R-:W-:Y:S01]  /*8a40*/  IMAD.U32 R11, R14, 0x10000, RZ ;  /* 0x000100000e0b7824 */ /* 0x001fe200078e00ff */
[----:B------:R-:W-:-:S02]  /*8a50*/  PRMT R175, R175, 0x5410, R56 ;  /* 0x00005410afaf7816 */ /* 0x000fc40000000038 */
[----:B------:R-:W-:Y:S01]  /*8a60*/  SHF.R.U64 R55, R48, 0x10, R49 ;  /* 0x0000001030377819 */ /* 0x000fe20000001231 */
[----:B------:R-:W-:Y:S01]  /*8a70*/  IMAD.U32 R48, R35, 0x10000, RZ ;  /* 0x0001000023307824 */ /* 0x000fe200078e00ff */
[----:B------:R-:W-:Y:S02]  /*8a80*/  SHF.R.U64 R49, R58, 0x10, R59 ;  /* 0x000000103a317819 */ /* 0x000fe4000000123b */
[----:B------:R-:W-:Y:S02]  /*8a90*/  SHF.R.U32.HI R52, RZ, 0x10, R51 ;  /* 0x00000010ff347819 */ /* 0x000fe40000011633 */
[----:B------:R-:W-:Y:S02]  /*8aa0*/  SHF.R.U32.HI R58, RZ, 0x10, R59 ;  /* 0x00000010ff3a7819 */ /* 0x000fe4000001163b */
[----:B------:R-:W-:Y:S01]  /*8ab0*/  LOP3.LUT R41, R15, 0xffff0000, RZ, 0xc0, !PT ;  /* 0xffff00000f297812 */ /* 0x000fe200078ec0ff */
[----:B------:R-:W-:Y:S01]  /*8ac0*/  IMAD.U32 R15, R159, 0x10000, RZ ;  /* 0x000100009f0f7824 */ /* 0x000fe200078e00ff */
[----:B------:R-:W-:Y:S01]  /*8ad0*/  LOP3.LUT R42, R35, 0xffff0000, RZ, 0xc0, !PT ;  /* 0xffff0000232a7812 */ /* 0x000fe200078ec0ff */
[----:B------:R-:W-:Y:S01]  /*8ae0*/  IMAD.U32 R35, R175, 0x10000, RZ ;  /* 0x00010000af237824 */ /* 0x000fe200078e00ff */
[----:B------:R-:W-:Y:S01]  /*8af0*/  PRMT R157, R157, 0x5410, R52 ;  /* 0x000054109d9d7816 */ /* 0x000fe20000000034 */
[C---:B------:R-:W-:Y:S01]  /*8b00*/  FMUL.FTZ R54, R46.reuse, R15 ;  /* 0x0000000f2e367220 */ /* 0x040fe20000410000 */
[----:B------:R-:W-:Y:S01]  /*8b10*/  PRMT R171, R171, 0x5410, R58 ;  /* 0x00005410abab7816 */ /* 0x000fe2000000003a */
[-C--:B------:R-:W-:Y:S01]  /*8b20*/  FMUL.FTZ R52, R46, R35.reuse ;  /* 0x000000232e347220 */ /* 0x080fe20000410000 */
[----:B------:R-:W-:Y:S01]  /*8b30*/  PRMT R173, R173, 0x5410, R50 ;  /* 0x00005410adad7816 */ /* 0x000fe20000000032 */
[----:B------:R-:W-:Y:S01]  /*8b40*/  FFMA.FTZ R35, R45, R35, R54 ;  /* 0x000000232d237223 */ /* 0x000fe20000010036 */
[----:B------:R-:W-:Y:S01]  /*8b50*/  LOP3.LUT R47, R33, 0xffff0000, RZ, 0xc0, !PT ;  /* 0xffff0000212f7812 */ /* 0x000fe200078ec0ff */
[----:B------:R-:W-:Y:S01]  /*8b60*/  FFMA.FTZ R15, R45, R15, -R52 ;  /* 0x0000000f2d0f7223 */ /* 0x000fe20000010834 */
[----:B------:R-:W-:Y:S01]  /*8b70*/  LOP3.LUT R50, R175, 0xffff0000, RZ, 0xc0, !PT ;  /* 0xffff0000af327812 */ /* 0x000fe200078ec0ff */
[----:B------:R-:W-:Y:S01]  /*8b80*/  IMAD.U32 R45, R157, 0x10000, RZ ;  /* 0x000100009d2d7824 */ /* 0x000fe200078e00ff */
[----:B------:R-:W-:Y:S01]  /*8b90*/  LOP3.LUT R46, R159, 0xffff0000, RZ, 0xc0, !PT ;  /* 0xffff00009f2e7812 */ /* 0x000fe200078ec0ff */
[----:B------:R-:W-:Y:S01]  /*8ba0*/  IMAD.U32 R33, R32, 0x10000, RZ ;  /* 0x0001000020217824 */ /* 0x000fe200078e00ff */
[----:B------:R-:W-:Y:S01]  /*8bb0*/  PRMT R160, R160, 0x5410, R49 ;  /* 0x00005410a0a07816 */ /* 0x000fe20000000031 */
[----:B------:R-:W-:Y:S01]  /*8bc0*/  IMAD.U32 R49, R171, 0x10000, RZ ;  /* 0x00010000ab317824 */ /* 0x000fe200078e00ff */
[----:B------:R-:W-:Y:S01]  /*8bd0*/  LOP3.LUT R43, R13, 0xffff0000, RZ, 0xc0, !PT ;  /* 0xffff00000d2b7812 */ /* 0x000fe200078ec0ff */
[C---:B------:R-:W-:Y:S01]  /*8be0*/  FMUL.FTZ R52, R47.reuse, R50 ;  /* 0x000000322f347220 */ /* 0x040fe20000410000 */
[-C--:B------:R-:W-:Y:S01]  /*8bf0*/  FMUL.FTZ R54, R47, R46.reuse ;  /* 0x0000002e2f367220 */ /* 0x080fe20000410000 */
[C---:B------:R-:W-:Y:S01]  /*8c00*/  FMUL.FTZ R47, R48.reuse, R49 ;  /* 0x00000031302f7220 */ /* 0x040fe20000410000 */
[----:B------:R-:W-:Y:S01]  /*8c10*/  LOP3.LUT R171, R171, 0xffff0000, RZ, 0xc0, !PT ;  /* 0xffff0000abab7812 */ /* 0x000fe200078ec0ff */
[-C--:B------:R-:W-:Y:S01]  /*8c20*/  FMUL.FTZ R48, R48, R45.reuse ;  /* 0x0000002d30307220 */ /* 0x080fe20000410000 */
[----:B------:R-:W-:Y:S01]  /*8c30*/  LOP3.LUT R157, R157, 0xffff0000, RZ, 0xc0, !PT ;  /* 0xffff00009d9d7812 */ /* 0x000fe200078ec0ff */
[C---:B------:R-:W-:Y:S01]  /*8c40*/  FFMA.FTZ R52, R43.reuse, R46, -R52 ;  /* 0x0000002e2b347223 */ /* 0x040fe20000010834 */
[----:B------:R-:W-:Y:S01]  /*8c50*/  PRMT R158, R158, 0x5410, R55 ;  /* 0x000054109e9e7816 */ /* 0x000fe20000000037 */
[----:B------:R-:W-:Y:S01]  /*8c60*/  FFMA.FTZ R54, R43, R50, R54 ;  /* 0x000000322b367223 */ /* 0x000fe20000010036 */
[C---:B------:R-:W-:Y:S01]  /*8c70*/  FFMA.FTZ R46, R44.reuse, R45, -R47 ;  /* 0x0000002d2c2e7223 */ /* 0x040fe2000001082f */
[----:B------:R-:W-:Y:S01]  /*8c80*/  FFMA.FTZ R48, R44, R49, R48 ;  /* 0x000000312c307223 */ /* 0x000fe20000010030 */
[----:B------:R-:W-:Y:S01]  /*8c90*/  FMUL.FTZ R50, R42, R171 ;  /* 0x000000ab2a327220 */ /* 0x000fe20000410000 */
[C---:B------:R-:W-:Y:S01]  /*8ca0*/  IMAD.U32 R44, R173.reuse, 0x10000, RZ ;  /* 0x00010000ad2c7824 */ /* 0x040fe200078e00ff */
[----:B------:R-:W-:Y:S01]  /*8cb0*/  LOP3.LUT R32, R32, 0xffff0000, RZ, 0xc0, !PT ;  /* 0xffff000020207812 */ /* 0x000fe200078ec0ff */
[-C--:B------:R-:W-:Y:S01]  /*8cc0*/  FMUL.FTZ R42, R42, R157.reuse ;  /* 0x0000009d2a2a7220 */ /* 0x080fe20000410000 */
[----:B------:R-:W-:Y:S01]  /*8cd0*/  LOP3.LUT R173, R173, 0xffff0000, RZ, 0xc0, !PT ;  /* 0xffff0000adad7812 */ /* 0x000fe200078ec0ff */
[----:B------:R-:W-:Y:S01]  /*8ce0*/  IMAD.U32 R43, R158, 0x10000, RZ ;  /* 0x000100009e2b7824 */ /* 0x000fe200078e00ff */
[----:B------:R-:W-:Y:S01]  /*8cf0*/  LOP3.LUT R12, R12, 0xffff0000, RZ, 0xc0, !PT ;  /* 0xffff00000c0c7812 */ /* 0x000fe200078ec0ff */
[C---:B------:R-:W-:Y:S01]  /*8d00*/  FFMA.FTZ R157, R41.reuse, R157, -R50 ;  /* 0x0000009d299d7223 */ /* 0x040fe20000010832 */
[----:B------:R-:W-:Y:S01]  /*8d10*/  LOP3.LUT R45, R158, 0xffff0000, RZ, 0xc0, !PT ;  /* 0xffff00009e2d7812 */ /* 0x000fe200078ec0ff */
[----:B------:R-:W-:Y:S01]  /*8d20*/  FFMA.FTZ R171, R41, R171, R42 ;  /* 0x000000ab29ab7223 */ /* 0x000fe2000001002a */
[CC--:B------:R-:W-:Y:S01]  /*8d30*/  FMUL.FTZ R47, R33.reuse, R44.reuse ;  /* 0x0000002c212f7220 */ /* 0x0c0fe20000410000 */
[----:B------:R-:W-:Y:S01]  /*8d40*/  FMUL.FTZ R41, R32, R173 ;  /* 0x000000ad20297220 */ /* 0x000fe20000410000 */
[-C--:B------:R-:W-:Y:S01]  /*8d50*/  FMUL.FTZ R33, R33, R43.reuse ;  /* 0x0000002b21217220 */ /* 0x080fe20000410000 */
[----:B------:R-:W-:Y:S01]  /*8d60*/  IMAD.U32 R13, R34, 0x10000, RZ ;  /* 0x00010000220d7824 */ /* 0x000fe200078e00ff */
[----:B------:R-:W-:Y:S01]  /*8d70*/  PRMT R156, R156, 0x5410, R53 ;  /* 0x000054109c9c7816 */ /* 0x000fe20000000035 */
[----:B------:R-:W-:Y:S01]  /*8d80*/  FFMA.FTZ R47, R40, R43, -R47 ;  /* 0x0000002b282f7223 */ /* 0x000fe2000001082f */
[-C--:B------:R-:W-:Y:S01]  /*8d90*/  FFMA.FTZ R42, R12, R45.reuse, -R41 ;  /* 0x0000002d0c2a7223 */ /* 0x080fe20000010829 */
[----:B------:R-:W-:Y:S01]  /*8da0*/  LOP3.LUT R34, R34, 0xffff0000, RZ, 0xc0, !PT ;  /* 0xffff000022227812 */ /* 0x000fe200078ec0ff */
[----:B------:R-:W-:Y:S01]  /*8db0*/  FFMA.FTZ R44, R40, R44, R33 ;  /* 0x0000002c282c7223 */ /* 0x000fe20000010021 */
[----:B------:R-:W-:Y:S01]  /*8dc0*/  FMUL.FTZ R43, R32, R45 ;  /* 0x0000002d202b7220 */ /* 0x000fe20000410000 */
[C---:B------:R-:W-:Y:S01]  /*8dd0*/  LOP3.LUT R41, R160.reuse, 0xffff0000, RZ, 0xc0, !PT ;  /* 0xffff0000a0297812 */ /* 0x040fe200078ec0ff */
[----:B------:R-:W-:Y:S01]  /*8de0*/  IMAD.U32 R40, R160, 0x10000, RZ ;  /* 0x00010000a0287824 */ /* 0x000fe200078e00ff */
[C---:B------:R-:W-:Y:S01]  /*8df0*/  LOP3.LUT R33, R156.reuse, 0xffff0000, RZ, 0xc0, !PT ;  /* 0xffff00009c217812 */ /* 0x040fe200078ec0ff */
[----:B------:R-:W-:Y:S01]  /*8e00*/  IMAD.U32 R32, R156, 0x10000, RZ ;  /* 0x000100009c207824 */ /* 0x000fe200078e00ff */
[----:B------:R-:W-:Y:S01]  /*8e10*/  LOP3.LUT R14, R14, 0xffff0000, RZ, 0xc0, !PT ;  /* 0xffff00000e0e7812 */ /* 0x000fe200078ec0ff */
[----:B------:R-:W-:Y:S01]  /*8e20*/  FFMA.FTZ R43, R12, R173, R43 ;  /* 0x000000ad0c2b7223 */ /* 0x000fe2000001002b */
[C---:B------:R-:W-:Y:S01]  /*8e30*/  FMUL.FTZ R12, R13.reuse, R40 ;  /* 0x000000280d0c7220 */ /* 0x040fe20000410000 */
[C---:B------:R-:W-:Y:S01]  /*8e40*/  FMUL.FTZ R45, R34.reuse, R41 ;  /* 0x00000029222d7220 */ /* 0x040fe20000410000 */
[-C--:B------:R-:W-:Y:S01]  /*8e50*/  FMUL.FTZ R13, R13, R32.reuse ;  /* 0x000000200d0d7220 */ /* 0x080fe20000410000 */
[-C--:B------:R-:W-:Y:S01]  /*8e60*/  FMUL.FTZ R34, R34, R33.reuse ;  /* 0x0000002122227220 */ /* 0x080fe20000410000 */
[C---:B------:R-:W-:Y:S01]  /*8e70*/  FFMA.FTZ R12, R11.reuse, R32, -R12 ;  /* 0x000000200b0c7223 */ /* 0x040fe2000001080c */
[C---:B------:R-:W-:Y:S01]  /*8e80*/  FFMA.FTZ R45, R14.reuse, R33, -R45 ;  /* 0x000000210e2d7223 */ /* 0x040fe2000001082d */
[----:B------:R-:W-:Y:S01]  /*8e90*/  FFMA.FTZ R13, R11, R40, R13 ;  /* 0x000000280b0d7223 */ /* 0x000fe2000001000d */
[----:B------:R-:W-:Y:S01]  /*8ea0*/  FFMA.FTZ R34, R14, R41, R34 ;  /* 0x000000290e227223 */ /* 0x000fe20000010022 */
[----:B------:R-:W-:-:S02]  /*8eb0*/  F2FP.BF16.F32.PACK_AB R15, R52, R15 ;  /* 0x0000000f340f723e */ /* 0x000fc400000010ff */
[----:B------:R-:W-:Y:S02]  /*8ec0*/  F2FP.BF16.F32.PACK_AB R46, R157, R46 ;  /* 0x0000002e9d2e723e */ /* 0x000fe400000010ff */
[----:B------:R-:W-:Y:S02]  /*8ed0*/  F2FP.BF16.F32.PACK_AB R14, R42, R47 ;  /* 0x0000002f2a0e723e */ /* 0x000fe400000010ff */
[----:B------:R-:W-:Y:S02]  /*8ee0*/  F2FP.BF16.F32.PACK_AB R45, R45, R12 ;  /* 0x0000000c2d2d723e */ /* 0x000fe400000010ff */
[----:B------:R-:W-:Y:S01]  /*8ef0*/  F2FP.BF16.F32.PACK_AB R34, R34, R13 ;  /* 0x0000000d2222723e */ /* 0x000fe200000010ff */
[----:B------:R-:W-:Y:S01]  /*8f00*/  IMAD.MOV.U32 R13, RZ, RZ, R15 ;  /* 0x000000ffff0d7224 */ /* 0x000fe200078e000f */
[----:B------:R-:W-:Y:S01]  /*8f10*/  F2FP.BF16.F32.PACK_AB R33, R54, R35 ;  /* 0x000000233621723e */ /* 0x000fe200000010ff */
[----:B------:R-:W-:Y:S01]  /*8f20*/  IMAD.MOV.U32 R15, RZ, RZ, R46 ;  /* 0x000000ffff0f7224 */ /* 0x000fe200078e002e */
[----:B------:R-:W-:Y:S01]  /*8f30*/  MOV R12, R14 ;  /* 0x0000000e000c7202 */ /* 0x000fe20000000f00 */
[----:B------:R-:W-:Y:S01]  /*8f40*/  IMAD.MOV.U32 R14, RZ, RZ, R45 ;  /* 0x000000ffff0e7224 */ /* 0x000fe200078e002d */
[----:B------:R-:W-:-:S02]  /*8f50*/  F2FP.BF16.F32.PACK_AB R35, R171, R48 ;  /* 0x00000030ab23723e */ /* 0x000fc400000010ff */
[----:B------:R-:W-:-:S07]  /*8f60*/  F2FP.BF16.F32.PACK_AB R32, R43, R44 ;  /* 0x0000002c2b20723e */ /* 0x000fce00000010ff */
.L_x_533:
[----:B------:R-:W-:Y:S05]  /*8f70*/  BSYNC B2 ;  /* 0x0000000000027941 */ /* 0x000fea0003800000 */
.L_x_532:
[----:B------:R-:W-:Y:S02]  /*8f80*/  ULDC.64 UR4, c[0x0][0x208] ;  /* 0x0000820000047ab9 */ /* 0x000fe40000000a00 */
[----:B--2---:R2:W-:Y:S04]  /*8f90*/  ST.E.128 desc[UR4][R38.64], R12 ;  /* 0x0000000c26007985 */ /* 0x0045e8000c101d04 */
[----:B----4-:R2:W-:Y:S02]  /*8fa0*/  @!P3 ST.E.128 desc[UR4][R36.64], R32 ;  /* 0x000000202400b985 */ /* 0x0105e4000c101d04 */
.L_x_527:
[----:B------:R-:W-:Y:S05]  /*8fb0*/  BSYNC B1 ;  /* 0x0000000000017941 */ /* 0x000fea0003800000 */
.L_x_526:
[----:B------:R-:W-:-:S03]  /*8fc0*/  UMOV UR4, 0xffffffff ;  /* 0xffffffff00047882 */ /* 0x000fc60000000000 */
[----:B------:R-:W-:Y:S05]  /*8fd0*/  BRA.DIV UR4, `(.L_x_534) ;  /* 0x000001ee04887947 */ /* 0x000fea000b800000 */
[----:B0-2---:R0:W2:Y:S04]  /*8fe0*/  SHFL.IDX PT, R37, R117, 0x2, 0x181f ;  /* 0x00581f0075257f89 */ /* 0x0050a800000e0000 */
[----:B------:R0:W0:Y:S02]  /*8ff0*/  SHFL.IDX PT, R36, R118, 0x2, 0x181f ;  /* 0x00581f0076247f89 */ /* 0x00002400000e0000 */
.L_x_830:
[----:B------:R-:W-:Y:S05]  /*9000*/  @P5 BRA `(.L_x_492) ;  /* 0x0000001800105947 */ /* 0x000fea0003800000 */
[----:B------:R-:W-:Y:S01]  /*9010*/  ISETP.NE.AND P3, PT, R3, RZ, PT ;  /* 0x000000ff0300720c */ /* 0x000fe20003f65270 */
[----:B------:R-:W-:-:S12]  /*9020*/  BSSY B1, `(.L_x_535) ;  /* 0x0000083000017945 */ /* 0x000fd80003800000 */
[----:B------:R-:W-:Y:S05]  /*9030*/  @!P3 BRA `(.L_x_536) ;  /* 0x000000080004b947 */ /* 0x000fea0003800000 */
[----:B----4-:R-:W4:Y:S01]  /*9040*/  LDL R14, [R1+0x54] ;  /* 0x00005400010e7983 */ /* 0x010f220000100800 */
[----:B------:R-:W-:Y:S01]  /*9050*/  SEL R11, R115, R137, !P2 ;  /* 0x00000089730b7207 */ /* 0x000fe20005000000 */
[C---:B------:R-:W-:Y:S01]  /*9060*/  VIADD R13, R219.reuse, 0x40 ;  /* 0x00000040db0d7836 */ /* 0x040fe20000000000 */
[----:B------:R-:W-:Y:S01]  /*9070*/  ISETP.GE.AND P4, PT, R16, R114, PT ;  /* 0x000000721000720c */ /* 0x000fe20003f86270 */
[----:B------:R-:W-:Y:S01]  /*9080*/  VIADD R15, R219, 0x40 ;  /* 0x00000040db0f7836 */ /* 0x000fe20000000000 */
[----:B------:R-:W-:Y:S01]  /*9090*/  SHF.R.S32.HI R12, RZ, 0x1f, R11 ;  /* 0x0000001fff0c7819 */ /* 0x000fe2000001140b */
[----:B------:R-:W-:Y:S01]  /*90a0*/  IMAD.SHL.U32 R13, R13, 0x40, RZ ;  /* 0x000000400d0d7824 */ /* 0x000fe200078e00ff */
[----:B0-----:R-:W-:Y:S01]  /*90b0*/  LEA R38, P3, R9, R36, 0x1 ;  /* 0x0000002409267211 */ /* 0x001fe200078608ff */
        /* <DEDUP_REMOVED lines=14> */
[----:B--2---:R-:W-:-:S11]  /*91a0*/  LEA.HI.X R39, R9, R37, R27, 0x1, P3 ;  /* 0x0000002509277211 */ /* 0x004fd600018f0c1b */
        /* <DEDUP_REMOVED lines=10> */
[----:B------:R-:W-:Y:S01]  /*9250*/  SHF.R.U64 R49, R76, 0x10, R77 ;  /* 0x000000104c317819 */ /* 0x000fe2000000124d */
[----:B----4-:R-:W-:Y:S01]  /*9260*/  IMAD.U32 R46, R33, 0x10000, RZ ;  /* 0x00010000212e7824 */ /* 0x010fe200078e00ff */
[----:B------:R-:W-:Y:S01]  /*9270*/  SHF.R.U64 R53, R68, 0x10, R69 ;  /* 0x0000001044357819 */ /* 0x000fe20000001245 */
[----:B--2---:R-:W-:Y:S01]  /*9280*/  IMAD.U32 R43, R13, 0x10000, RZ ;  /* 0x000100000d2b7824 */ /* 0x004fe200078e00ff */
[----:B------:R-:W-:Y:S01]  /*9290*/  SHF.R.U32.HI R76, RZ, 0x10, R77 ;  /* 0x00000010ff4c7819 */ /* 0x000fe2000001164d */
[----:B------:R-:W-:Y:S01]  /*92a0*/  IMAD.U32 R48, R35, 0x10000, RZ ;  /* 0x0001000023307824 */ /* 0x000fe200078e00ff */
[----:B------:R-:W-:Y:S01]  /*92b0*/  SHF.R.U32.HI R68, RZ, 0x10, R69 ;  /* 0x00000010ff447819 */ /* 0x000fe20000011645 */
[----:B------:R-:W-:Y:S01]  /*92c0*/  IMAD.U32 R45, R32, 0x10000, RZ ;  /* 0x00010000202d7824 */ /* 0x000fe200078e00ff */
[----:B------:R-:W-:Y:S01]  /*92d0*/  SHF.R.U64 R50, R70, 0x10, R71 ;  /* 0x0000001046327819 */ /* 0x000fe20000001247 */
[----:B------:R-:W-:Y:S01]  /*92e0*/  IMAD.U32 R42, R12, 0x10000, RZ ;  /* 0x000100000c2a7824 */ /* 0x000fe200078e00ff */
[----:B------:R-:W-:-:S02]  /*92f0*/  PRMT R155, R155, 0x5410, R76 ;  /* 0x000054109b9b7816 */ /* 0x000fc4000000004c */
[----:B------:R-:W-:Y:S02]  /*9300*/  PRMT R151, R151, 0x5410, R68 ;  /* 0x0000541097977816 */ /* 0x000fe40000000044 */
[----:B------:R-:W-:Y:S01]  /*9310*/  PRMT R149, R149, 0x5410, R50 ;  /* 0x0000541095957816 */ /* 0x000fe20000000032 */
[----:B------:R-:W-:Y:S01]  /*9320*/  IMAD.U32 R50, R155, 0x10000, RZ ;  /* 0x000100009b327824 */ /* 0x000fe200078e00ff */
[----:B------:R-:W-:Y:S02]  /*9330*/  SHF.R.U64 R51, R78, 0x10, R79 ;  /* 0x000000104e337819 */ /* 0x000fe4000000124f */
[----:B------:R-:W-:Y:S01]  /*9340*/  PRMT R154, R154, 0x5410, R49 ;  /* 0x000054109a9a7816 */ /* 0x000fe20000000031 */
[----:B------:R-:W-:Y:S01]  /*9350*/  IMAD.U32 R49, R151, 0x10000, RZ ;  /* 0x0001000097317824 */ /* 0x000fe200078e00ff */
[----:B------:R-:W-:Y:S01]  /*9360*/  SHF.R.U32.HI R71, RZ, 0x10, R71 ;  /* 0x00000010ff477819 */ /* 0x000fe20000011647 */
[CC--:B------:R-:W-:Y:S01]  /*9370*/  FMUL.FTZ R52, R46.reuse, R50.reuse ;  /* 0x000000322e347220 */ /* 0x0c0fe20000410000 */
[----:B------:R-:W-:Y:S01]  /*9380*/  SHF.R.U32.HI R78, RZ, 0x10, R79 ;  /* 0x00000010ff4e7819 */ /* 0x000fe2000001164f */
[-C--:B------:R-:W-:Y:S01]  /*9390*/  FMUL.FTZ R54, R46, R49.reuse ;  /* 0x000000312e367220 */ /* 0x080fe20000410000 */
[----:B------:R-:W-:Y:S01]  /*93a0*/  LOP3.LUT R47, R33, 0xffff0000, RZ, 0xc0, !PT ;  /* 0xffff0000212f7812 */ /* 0x000fe200078ec0ff */
[----:B------:R-:W-:Y:S01]  /*93b0*/  FFMA.FTZ R52, R43, R49, -R52 ;  /* 0x000000312b347223 */ /* 0x000fe20000010834 */
[----:B------:R-:W-:Y:S01]  /*93c0*/  LOP3.LUT R155, R155, 0xffff0000, RZ, 0xc0, !PT ;  /* 0xffff00009b9b7812 */ /* 0x000fe200078ec0ff */
[----:B------:R-:W-:Y:S01]  /*93d0*/  FFMA.FTZ R54, R43, R50, R54 ;  /* 0x000000322b367223 */ /* 0x000fe20000010036 */
[----:B------:R-:W-:Y:S01]  /*93e0*/  PRMT R148, R148, 0x5410, R71 ;  /* 0x0000541094947816 */ /* 0x000fe20000000047 */
[----:B------:R-:W-:Y:S01]  /*93f0*/  IMAD.U32 R33, R15, 0x10000, RZ ;  /* 0x000100000f217824 */ /* 0x000fe200078e00ff */
[----:B------:R-:W-:Y:S01]  /*9400*/  PRMT R153, R153, 0x5410, R78 ;  /* 0x0000541099997816 */ /* 0x000fe2000000004e */
[----:B------:R-:W-:Y:S01]  /*9410*/  FMUL.FTZ R49, R47, R155 ;  /* 0x0000009b2f317220 */ /* 0x000fe20000410000 */
[----:B------:R-:W-:Y:S01]  /*9420*/  LOP3.LUT R151, R151, 0xffff0000, RZ, 0xc0, !PT ;  /* 0xffff000097977812 */ /* 0x000fe200078ec0ff */
[----:B------:R-:W-:Y:S01]  /*9430*/  IMAD.U32 R43, R148, 0x10000, RZ ;  /* 0x00010000942b7824 */ /* 0x000fe200078e00ff */
[----:B------:R-:W-:Y:S01]  /*9440*/  LOP3.LUT R44, R13, 0xffff0000, RZ, 0xc0, !PT ;  /* 0xffff00000d2c7812 */ /* 0x000fe200078ec0ff */
[----:B------:R-:W-:Y:S01]  /*9450*/  IMAD.U32 R46, R153, 0x10000, RZ ;  /* 0x00010000992e7824 */ /* 0x000fe200078e00ff */
[----:B------:R-:W-:Y:S01]  /*9460*/  LOP3.LUT R35, R35, 0xffff0000, RZ, 0xc0, !PT ;  /* 0xffff000023237812 */ /* 0x000fe200078ec0ff */
[-C--:B------:R-:W-:Y:S01]  /*9470*/  FMUL.FTZ R47, R47, R151.reuse ;  /* 0x000000972f2f7220 */ /* 0x080fe20000410000 */
[----:B------:R-:W-:Y:S01]  /*9480*/  LOP3.LUT R50, R153, 0xffff0000, RZ, 0xc0, !PT ;  /* 0xffff000099327812 */ /* 0x000fe200078ec0ff */
[----:B------:R-:W-:Y:S01]  /*9490*/  FFMA.FTZ R151, R44, R151, -R49 ;  /* 0x000000972c977223 */ /* 0x000fe20000010831 */
[----:B------:R-:W-:Y:S01]  /*94a0*/  PRMT R150, R150, 0x5410, R53 ;  /* 0x0000541096967816 */ /* 0x000fe20000000035 */
[CC--:B------:R-:W-:Y:S01]  /*94b0*/  FMUL.FTZ R56, R48.reuse, R46.reuse ;  /* 0x0000002e30387220 */ /* 0x0c0fe20000410000 */
[----:B------:R-:W-:Y:S01]  /*94c0*/  FMUL.FTZ R49, R48, R43 ;  /* 0x0000002b30317220 */ /* 0x000fe20000410000 */
[----:B------:R-:W-:Y:S01]  /*94d0*/  LOP3.LUT R148, R148, 0xffff0000, RZ, 0xc0, !PT ;  /* 0xffff000094947812 */ /* 0x000fe200078ec0ff */
[----:B------:R-:W-:Y:S01]  /*94e0*/  FFMA.FTZ R155, R44, R155, R47 ;  /* 0x0000009b2c9b7223 */ /* 0x000fe2000001002f */
[----:B------:R-:W-:Y:S01]  /*94f0*/  LOP3.LUT R15, R15, 0xffff0000, RZ, 0xc0, !PT ;  /* 0xffff00000f0f7812 */ /* 0x000fe200078ec0ff */
[C---:B------:R-:W-:Y:S01]  /*9500*/  FFMA.FTZ R56, R33.reuse, R43, -R56 ;  /* 0x0000002b21387223 */ /* 0x040fe20000010838 */
[----:B------:R-:W-:Y:S01]  /*9510*/  FFMA.FTZ R48, R33, R46, R49 ;  /* 0x0000002e21307223 */ /* 0x000fe20000010031 */
[----:B------:R-:W-:Y:S01]  /*9520*/  FMUL.FTZ R44, R35, R50 ;  /* 0x00000032232c7220 */ /* 0x000fe20000410000 */
[----:B------:R-:W-:Y:S01]  /*9530*/  IMAD.U32 R33, R150, 0x10000, RZ ;  /* 0x0001000096217824 */ /* 0x000fe200078e00ff */
[----:B------:R-:W-:Y:S01]  /*9540*/  LOP3.LUT R32, R32, 0xffff0000, RZ, 0xc0, !PT ;  /* 0xffff000020207812 */ /* 0x000fe200078ec0ff */
[----:B------:R-:W-:-:S02]  /*9550*/  IMAD.U32 R43, R154, 0x10000, RZ ;  /* 0x000100009a2b7824 */ /* 0x000fc400078e00ff */
[-C--:B------:R-:W-:Y:S01]  /*9560*/  FMUL.FTZ R46, R35, R148.reuse ;  /* 0x00000094232e7220 */ /* 0x080fe20000410000 */
[----:B------:R-:W-:Y:S01]  /*9570*/  LOP3.LUT R47, R154, 0xffff0000, RZ, 0xc0, !PT ;  /* 0xffff00009a2f7812 */ /* 0x000fe200078ec0ff */
[----:B------:R-:W-:Y:S01]  /*9580*/  IMAD.U32 R13, R34, 0x10000, RZ ;  /* 0x00010000220d7824 */ /* 0x000fe200078e00ff */
[----:B------:R-:W-:Y:S01]  /*9590*/  PRMT R152, R152, 0x5410, R51 ;  /* 0x0000541098987816 */ /* 0x000fe20000000033 */
[----:B------:R-:W-:Y:S01]  /*95a0*/  FFMA.FTZ R51, R15, R148, -R44 ;  /* 0x000000940f337223 */ /* 0x000fe2000001082c */
[C---:B------:R-:W-:Y:S01]  /*95b0*/  FMUL.FTZ R49, R45.reuse, R43 ;  /* 0x0000002b2d317220 */ /* 0x040fe20000410000 */
[----:B------:R-:W-:Y:S01]  /*95c0*/  FMUL.FTZ R44, R45, R33 ;  /* 0x000000212d2c7220 */ /* 0x000fe20000410000 */
[----:B------:R-:W-:Y:S01]  /*95d0*/  LOP3.LUT R12, R12, 0xffff0000, RZ, 0xc0, !PT ;  /* 0xffff00000c0c7812 */ /* 0x000fe200078ec0ff */
[----:B------:R-:W-:Y:S01]  /*95e0*/  FFMA.FTZ R45, R15, R50, R46 ;  /* 0x000000320f2d7223 */ /* 0x000fe2000001002e */
[----:B------:R-:W-:Y:S01]  /*95f0*/  LOP3.LUT R35, R150, 0xffff0000, RZ, 0xc0, !PT ;  /* 0xffff000096237812 */ /* 0x000fe200078ec0ff */
[----:B------:R-:W-:Y:S01]  /*9600*/  FMUL.FTZ R15, R32, R47 ;  /* 0x0000002f200f7220 */ /* 0x000fe20000410000 */
[----:B------:R-:W-:Y:S01]  /*9610*/  FFMA.FTZ R49, R42, R33, -R49 ;  /* 0x000000212a317223 */ /* 0x000fe20000010831 */
[----:B------:R-:W-:Y:S01]  /*9620*/  LOP3.LUT R34, R34, 0xffff0000, RZ, 0xc0, !PT ;  /* 0xffff000022227812 */ /* 0x000fe200078ec0ff */
[----:B------:R-:W-:Y:S01]  /*9630*/  FFMA.FTZ R44, R42, R43, R44 ;  /* 0x0000002b2a2c7223 */ /* 0x000fe2000001002c */
[-C--:B------:R-:W-:Y:S01]  /*9640*/  FMUL.FTZ R33, R32, R35.reuse ;  /* 0x0000002320217220 */ /* 0x080fe20000410000 */
[----:B------:R-:W-:Y:S01]  /*9650*/  FFMA.FTZ R46, R12, R35, -R15 ;  /* 0x000000230c2e7223 */ /* 0x000fe2000001080f */
[C---:B------:R-:W-:Y:S01]  /*9660*/  IMAD.U32 R32, R149.reuse, 0x10000, RZ ;  /* 0x0001000095207824 */ /* 0x040fe200078e00ff */
[C---:B------:R-:W-:Y:S01]  /*9670*/  LOP3.LUT R15, R152.reuse, 0xffff0000, RZ, 0xc0, !PT ;  /* 0xffff0000980f7812 */ /* 0x040fe200078ec0ff */
[----:B------:R-:W-:Y:S01]  /*9680*/  IMAD.U32 R42, R152, 0x10000, RZ ;  /* 0x00010000982a7824 */ /* 0x000fe200078e00ff */
[----:B------:R-:W-:Y:S01]  /*9690*/  LOP3.LUT R149, R149, 0xffff0000, RZ, 0xc0, !PT ;  /* 0xffff000095957812 */ /* 0x000fe200078ec0ff */
[----:B------:R-:W-:Y:S01]  /*96a0*/  FFMA.FTZ R33, R12, R47, R33 ;  /* 0x0000002f0c217223 */ /* 0x000fe20000010021 */
[C---:B0-----:R-:W-:Y:S01]  /*96b0*/  SHF.L.U32 R11, R14.reuse, 0x10, RZ ;  /* 0x000000100e0b7819 */ /* 0x041fe200000006ff */
[C---:B------:R-:W-:Y:S01]  /*96c0*/  FMUL.FTZ R12, R13.reuse, R42 ;  /* 0x0000002a0d0c7220 */ /* 0x040fe20000410000 */
[----:B------:R-:W-:Y:S01]  /*96d0*/  LOP3.LUT R14, R14, 0xffff0000, RZ, 0xc0, !PT ;  /* 0xffff00000e0e7812 */ /* 0x000fe200078ec0ff */
        /* <DEDUP_REMOVED lines=19> */
.L_x_538:
[----:B------:R-:W-:Y:S05]  /*9810*/  BSYNC B2 ;  /* 0x0000000000027941 */ /* 0x000fea0003800000 */
.L_x_537:
[----:B------:R-:W-:Y:S02]  /*9820*/  ULDC.64 UR4, c[0x0][0x208] ;  /* 0x0000820000047ab9 */ /* 0x000fe40000000a00 */
[----:B--2---:R2:W-:Y:S04]  /*9830*/  ST.E.128 desc[UR4][R38.64], R12 ;  /* 0x0000000c26007985 */ /* 0x0045e8000c101d04 */
[----:B----4-:R2:W-:Y:S02]  /*9840*/  @!P5 ST.E.128 desc[UR4][R40.64], R32 ;  /* 0x000000202800d985 */ /* 0x0105e4000c101d04 */
.L_x_536:
[----:B------:R-:W-:Y:S05]  /*9850*/  BSYNC B1 ;  /* 0x0000000000017941 */ /* 0x000fea0003800000 */
.L_x_535:
[----:B------:R-:W-:-:S13]  /*9860*/  ISETP.NE.AND P3, PT, R21, RZ, PT ;  /* 0x000000ff1500720c */ /* 0x000fda0003f65270 */
[----:B------:R-:W-:Y:S05]  /*9870*/  @!P3 BRA `(.L_x_492) ;  /* 0x0000000c00f4b947 */ /* 0x000fea0003800000 */
[----:B--2-4-:R-:W2:Y:S01]  /*9880*/  LDL R15, [R1+0x54] ;  /* 0x00005400010f7983 */ /* 0x014ea20000100800 */
[----:B------:R-:W-:Y:S01]  /*9890*/  SEL R137, R115, R137, !P1 ;  /* 0x0000008973897207 */ /* 0x000fe20004800000 */
[----:B------:R-:W-:Y:S01]  /*98a0*/  VIADD R14, R219, 0x40 ;  /* 0x00000040db0e7836 */ /* 0x000fe20000000000 */
[----:B------:R-:W-:Y:S01]  /*98b0*/  ISETP.GE.AND P4, PT, R213, R114, PT ;  /* 0x00000072d500720c */ /* 0x000fe20003f86270 */
[----:B------:R-:W-:Y:S01]  /*98c0*/  VIADD R32, R219, 0x40 ;  /* 0x00000040db207836 */ /* 0x000fe20000000000 */
[----:B------:R-:W-:Y:S01]  /*98d0*/  SHF.R.S32.HI R12, RZ, 0x1f, R137 ;  /* 0x0000001fff0c7819 */ /* 0x000fe20000011489 */
[----:B------:R-:W-:Y:S01]  /*98e0*/  BSSY B1, `(.L_x_539) ;  /* 0x0000074000017945 */ /* 0x000fe20003800000 */
[----:B------:R-:W-:Y:S01]  /*98f0*/  SHF.L.U32 R14, R14, 0x6, RZ ;  /* 0x000000060e0e7819 */ /* 0x000fe200000006ff */
[----:B------:R-:W-:Y:S01]  /*9900*/  IMAD.SHL.U32 R32, R32, 0x40, RZ ;  /* 0x0000004020207824 */ /* 0x000fe200078e00ff */
[----:B------:R-:W-:Y:S02]  /*9910*/  LEA.HI R137, R12, R137, RZ, 0x4 ;  /* 0x000000890c897211 */ /* 0x000fe400078f20ff */
[----:B------:R-:W-:-:S02]  /*9920*/  LOP3.LUT R14, R14, 0x1c0, RZ, 0xc0, !PT ;  /* 0x000001c00e0e7812 */ /* 0x000fc400078ec0ff */
[----:B------:R-:W-:Y:S02]  /*9930*/  LEA.HI.SX32 R137, R137, R10, 0x1c ;  /* 0x0000000a89897211 */ /* 0x000fe400078fe2ff */
[----:B------:R-:W-:Y:S02]  /*9940*/  LOP3.LUT R32, R32, 0x1c0, RZ, 0xc0, !PT ;  /* 0x000001c020207812 */ /* 0x000fe400078ec0ff */
[----:B------:R-:W-:Y:S01]  /*9950*/  SHF.R.S32.HI R12, RZ, 0x1f, R137 ;  /* 0x0000001fff0c7819 */ /* 0x000fe20000011489 */
[----:B0-----:R-:W-:Y:S01]  /*9960*/  IMAD.SHL.U32 R11, R137, 0x8, RZ ;  /* 0x00000008890b7824 */ /* 0x001fe200078e00ff */
[----:B------:R-:W-:Y:S02]  /*9970*/  SHF.R.U32.HI R14, RZ, 0x3, R14 ;  /* 0x00000003ff0e7819 */ /* 0x000fe4000001160e */
[----:B------:R-:W-:Y:S02]  /*9980*/  LEA.HI R12, R12, R137, RZ, 0x3 ;  /* 0x000000890c0c7211 */ /* 0x000fe400078f18ff */
[----:B------:R-:W-:-:S02]  /*9990*/  LEA R38, P3, R20, R36, 0x1 ;  /* 0x0000002414267211 */ /* 0x000fc400078608ff */
[----:B------:R-:W-:Y:S02]  /*99a0*/  SHF.R.S32.HI R13, RZ, 0x3, R12 ;  /* 0x00000003ff0d7819 */ /* 0x000fe4000001140c */
[----:B------:R-:W-:Y:S02]  /*99b0*/  LOP3.LUT R12, R32, 0x38, R11, 0xf8, !PT ;  /* 0x00000038200c7812 */ /* 0x000fe400078ef80b */
[----:B------:R-:W-:Y:S02]  /*99c0*/  LEA.HI.X R39, R20, R37, R28, 0x1, P3 ;  /* 0x0000002514277211 */ /* 0x000fe400018f0c1c */
[----:B------:R-:W-:Y:S01]  /*99d0*/  LOP3.LUT R12, R12, R14, RZ, 0x3c, !PT ;  /* 0x0000000e0c0c7212 */ /* 0x000fe200078e3cff */
[----:B--2---:R-:W-:-:S04]  /*99e0*/  IMAD R13, R13, 0x1400, R15 ;  /* 0x000014000d0d7824 */ /* 0x004fc800078e020f */
[----:B------:R-:W-:Y:S02]  /*99f0*/  IMAD.IADD R15, R13, 0x1, R12 ;  /* 0x000000010d0f7824 */ /* 0x000fe400078e020c */
[C---:B------:R-:W-:Y:S02]  /*9a00*/  IMAD R13, R212.reuse, 0x5000, R129 ;  /* 0x00005000d40d7824 */ /* 0x040fe400078e0281 */
[----:B------:R-:W-:Y:S02]  /*9a10*/  IMAD R15, R212, 0x5000, R15 ;  /* 0x00005000d40f7824 */ /* 0x000fe400078e020f */
[--C-:B------:R-:W-:Y:S02]  /*9a20*/  IMAD R13, R13, 0x2, R22.reuse ;  /* 0x000000020d0d7824 */ /* 0x100fe400078e0216 */
[----:B------:R-:W-:-:S04]  /*9a30*/  IMAD R32, R15, 0x2, R22 ;  /* 0x000000020f207824 */ /* 0x000fc800078e0216 */
[----:B------:R-:W0:Y:S04]  /*9a40*/  LDS.128 R12, [R13+0x24400] ;  /* 0x024400000d0c7984 */ /* 0x000e280000000c00 */
[----:B------:R-:W2:Y:S01]  /*9a50*/  LDS.128 R32, [R32+0x24400] ;  /* 0x0244000020207984 */ /* 0x000ea20000000c00 */
[----:B------:R-:W-:Y:S05]  /*9a60*/  @P4 BRA `(.L_x_540) ;  /* 0x00000004006c4947 */ /* 0x000fea0003800000 */
[----:B------:R-:W-:Y:S01]  /*9a70*/  SHF.R.U64 R49, R72, 0x10, R73 ;  /* 0x0000001048317819 */ /* 0x000fe20000001249 */
[----:B--2---:R-:W-:Y:S01]  /*9a80*/  IMAD.U32 R44, R33, 0x10000, RZ ;  /* 0x00010000212c7824 */ /* 0x004fe200078e00ff */
[----:B------:R-:W-:Y:S01]  /*9a90*/  SHF.R.U64 R51, R64, 0x10, R65 ;  /* 0x0000001040337819 */ /* 0x000fe20000001241 */
[----:B0-----:R-:W-:Y:S01]  /*9aa0*/  IMAD.U32 R40, R13, 0x10000, RZ ;  /* 0x000100000d287824 */ /* 0x001fe200078e00ff */
[----:B------:R-:W-:Y:S01]  /*9ab0*/  SHF.R.U32.HI R72, RZ, 0x10, R73 ;  /* 0x00000010ff487819 */ /* 0x000fe20000011649 */
[----:B------:R-:W-:Y:S01]  /*9ac0*/  IMAD.U32 R46, R35, 0x10000, RZ ;  /* 0x00010000232e7824 */ /* 0x000fe200078e00ff */
[----:B------:R-:W-:Y:S01]  /*9ad0*/  SHF.R.U32.HI R64, RZ, 0x10, R65 ;  /* 0x00000010ff407819 */ /* 0x000fe20000011641 */
[----:B------:R-:W-:Y:S01]  /*9ae0*/  IMAD.U32 R42, R32, 0x10000, RZ ;  /* 0x00010000202a7824 */ /* 0x000fe200078e00ff */
[----:B------:R-:W-:Y:S02]  /*9af0*/  PRMT R147, R147, 0x5410, R72 ;  /* 0x0000541093937816 */ /* 0x000fe40000000048 */
[----:B------:R-:W-:-:S02]  /*9b00*/  PRMT R143, R143, 0x5410, R64 ;  /* 0x000054108f8f7816 */ /* 0x000fc40000000040 */
[----:B------:R-:W-:Y:S02]  /*9b10*/  SHF.R.U64 R48, R66, 0x10, R67 ;  /* 0x0000001042307819 */ /* 0x000fe40000001243 */
[----:B------:R-:W-:Y:S02]  /*9b20*/  SHF.R.U64 R53, R74, 0x10, R75 ;  /* 0x000000104a357819 */ /* 0x000fe4000000124b */
[----:B------:R-:W-:Y:S01]  /*9b30*/  PRMT R142, R142, 0x5410, R51 ;  /* 0x000054108e8e7816 */ /* 0x000fe20000000033 */
[----:B------:R-:W-:Y:S01]  /*9b40*/  IMAD.U32 R51, R147, 0x10000, RZ ;  /* 0x0001000093337824 */ /* 0x000fe200078e00ff */
[----:B------:R-:W-:Y:S02]  /*9b50*/  SHF.R.U32.HI R74, RZ, 0x10, R75 ;  /* 0x00000010ff4a7819 */ /* 0x000fe4000001164b */
[----:B------:R-:W-:Y:S01]  /*9b60*/  PRMT R146, R146, 0x5410, R49 ;  /* 0x0000541092927816 */ /* 0x000fe20000000031 */
[----:B------:R-:W-:Y:S01]  /*9b70*/  IMAD.U32 R49, R143, 0x10000, RZ ;  /* 0x000100008f317824 */ /* 0x000fe200078e00ff */
[----:B------:R-:W-:-:S02]  /*9b80*/  SHF.R.U32.HI R66, RZ, 0x10, R67 ;  /* 0x00000010ff427819 */ /* 0x000fc40000011643 */
[----:B------:R-:W-:Y:S01]  /*9b90*/  PRMT R139, R139, 0x5410, R48 ;  /* 0x000054108b8b7816 */ /* 0x000fe20000000030 */
[----:B------:R-:W-:Y:S01]  /*9ba0*/  FMUL.FTZ R55, R44, R49 ;  /* 0x000000312c377220 */ /* 0x000fe20000410000 */
[----:B------:R-:W-:Y:S02]  /*9bb0*/  LOP3.LUT R45, R33, 0xffff0000, RZ, 0xc0, !PT ;  /* 0xffff0000212d7812 */ /* 0x000fe400078ec0ff */
[----:B------:R-:W-:Y:S01]  /*9bc0*/  LOP3.LUT R48, R147, 0xffff0000, RZ, 0xc0, !PT ;  /* 0xffff000093307812 */ /* 0x000fe200078ec0ff */
[-C--:B------:R-:W-:Y:S01]  /*9bd0*/  FFMA.FTZ R55, R40, R51.reuse, R55 ;  /* 0x0000003328377223 */ /* 0x080fe20000010037 */
[----:B------:R-:W-:Y:S01]  /*9be0*/  PRMT R144, R144, 0x5410, R53 ;  /* 0x0000541090907816 */ /* 0x000fe20000000035 */
[----:B------:R-:W-:Y:S01]  /*9bf0*/  FMUL.FTZ R53, R44, R51 ;  /* 0x000000332c357220 */ /* 0x000fe20000410000 */
[----:B------:R-:W-:Y:S01]  /*9c00*/  PRMT R145, R145, 0x5410, R74 ;  /* 0x0000541091917816 */ /* 0x000fe2000000004a */
[----:B------:R-:W-:Y:S01]  /*9c10*/  FMUL.FTZ R52, R45, R48 ;  /* 0x000000302d347220 */ /* 0x000fe20000410000 */
[----:B------:R-:W-:Y:S01]  /*9c20*/  PRMT R141, R141, 0x5410, R66 ;  /* 0x000054108d8d7816 */ /* 0x000fe20000000042 */
[----:B------:R-:W-:Y:S01]  /*9c30*/  FFMA.FTZ R50, R40, R49, -R53 ;  /* 0x0000003128327223 */ /* 0x000fe20000010835 */
[----:B------:R-:W-:Y:S01]  /*9c40*/  LOP3.LUT R41, R13, 0xffff0000, RZ, 0xc0, !PT ;  /* 0xffff00000d297812 */ /* 0x000fe200078ec0ff */
[----:B------:R-:W-:Y:S01]  /*9c50*/  IMAD.U32 R53, R145, 0x10000, RZ ;  /* 0x0001000091357824 */ /* 0x000fe200078e00ff */
[----:B------:R-:W-:Y:S01]  /*9c60*/  LOP3.LUT R44, R143, 0xffff0000, RZ, 0xc0, !PT ;  /* 0xffff00008f2c7812 */ /* 0x000fe200078ec0ff */
[----:B------:R-:W-:Y:S01]  /*9c70*/  IMAD.U32 R13, R12, 0x10000, RZ ;  /* 0x000100000c0d7824 */ /* 0x000fe200078e00ff */
[----:B------:R-:W-:-:S02]  /*9c80*/  SHF.L.U32 R49, R141, 0x10, RZ ;  /* 0x000000108d317819 */ /* 0x000fc400000006ff */
[----:B------:R-:W-:Y:S01]  /*9c90*/  LOP3.LUT R47, R35, 0xffff0000, RZ, 0xc0, !PT ;  /* 0xffff0000232f7812 */ /* 0x000fe200078ec0ff */
[-C--:B------:R-:W-:Y:S01]  /*9ca0*/  FMUL.FTZ R40, R45, R44.reuse ;  /* 0x0000002c2d287220 */ /* 0x080fe20000410000 */
[----:B------:R-:W-:Y:S01]  /*9cb0*/  FFMA.FTZ R51, R41, R44, -R52 ;  /* 0x0000002c29337223 */ /* 0x000fe20000010834 */
[----:B------:R-:W-:Y:S01]  /*9cc0*/  LOP3.LUT R44, R145, 0xffff0000, RZ, 0xc0, !PT ;  /* 0xffff0000912c7812 */ /* 0x000fe200078ec0ff */
[----:B------:R-:W-:Y:S01]  /*9cd0*/  FMUL.FTZ R45, R46, R53 ;  /* 0x000000352e2d7220 */ /* 0x000fe20000410000 */
[----:B------:R-:W-:Y:S01]  /*9ce0*/  LOP3.LUT R43, R32, 0xffff0000, RZ, 0xc0, !PT ;  /* 0xffff0000202b7812 */ /* 0x000fe200078ec0ff */
[----:B------:R-:W-:Y:S02]  /*9cf0*/  IMAD.U32 R32, R15, 0x10000, RZ ;  /* 0x000100000f207824 */ /* 0x000fe400078e00ff */
[-C--:B------:R-:W-:Y:S01]  /*9d00*/  FMUL.FTZ R46, R46, R49.reuse ;  /* 0x000000312e2e7220 */ /* 0x080fe20000410000 */
[----:B------:R-:W-:Y:S01]  /*9d10*/  FFMA.FTZ R48, R41, R48, R40 ;  /* 0x0000003029307223 */ /* 0x000fe20000010028 */
[----:B------:R-:W-:Y:S01]  /*9d20*/  LOP3.LUT R33, R15, 0xffff0000, RZ, 0xc0, !PT ;  /* 0xffff00000f217812 */ /* 0x000fe200078ec0ff */
[----:B------:R-:W-:Y:S01]  /*9d30*/  FMUL.FTZ R52, R47, R44 ;  /* 0x0000002c2f347220 */ /* 0x000fe20000410000 */
[----:B------:R-:W-:Y:S01]  /*9d40*/  LOP3.LUT R40, R141, 0xffff0000, RZ, 0xc0, !PT ;  /* 0xffff00008d287812 */ /* 0x000fe200078ec0ff */
[C---:B------:R-:W-:Y:S01]  /*9d50*/  FFMA.FTZ R49, R32.reuse, R49, -R45 ;  /* 0x0000003120317223 */ /* 0x040fe2000001082d */
[----:B------:R-:W-:Y:S01]  /*9d60*/  FFMA.FTZ R46, R32, R53, R46 ;  /* 0x00000035202e7223 */ /* 0x000fe2000001002e */
[C---:B------:R-:W-:Y:S01]  /*9d70*/  IMAD.U32 R41, R146.reuse, 0x10000, RZ ;  /* 0x0001000092297824 */ /* 0x040fe200078e00ff */
[----:B------:R-:W-:Y:S01]  /*9d80*/  LOP3.LUT R146, R146, 0xffff0000, RZ, 0xc0, !PT ;  /* 0xffff000092927812 */ /* 0x000fe200078ec0ff */
[----:B------:R-:W-:-:S02]  /*9d90*/  IMAD.U32 R32, R142, 0x10000, RZ ;  /* 0x000100008e207824 */ /* 0x000fc400078e00ff */
[-C--:B------:R-:W-:Y:S01]  /*9da0*/  FMUL.FTZ R54, R47, R40.reuse ;  /* 0x000000282f367220 */ /* 0x080fe20000410000 */
[C---:B------:R-:W-:Y:S01]  /*9db0*/  FFMA.FTZ R52, R33.reuse, R40, -R52 ;  /* 0x0000002821347223 */ /* 0x040fe20000010834 */
[-C--:B------:R-:W-:Y:S01]  /*9dc0*/  FMUL.FTZ R40, R42, R41.reuse ;  /* 0x000000292a287220 */ /* 0x080fe20000410000 */
[----:B------:R-:W-:Y:S01]  /*9dd0*/  LOP3.LUT R142, R142, 0xffff0000, RZ, 0xc0, !PT ;  /* 0xffff00008e8e7812 */ /* 0x000fe200078ec0ff */
[----:B------:R-:W-:Y:S01]  /*9de0*/  FMUL.FTZ R42, R42, R32 ;  /* 0x000000202a2a7220 */ /* 0x000fe20000410000 */
[----:B------:R-:W-:Y:S01]  /*9df0*/  FFMA.FTZ R47, R33, R44, R54 ;  /* 0x0000002c212f7223 */ /* 0x000fe20000010036 */
[----:B------:R-:W-:Y:S01]  /*9e00*/  LOP3.LUT R12, R12, 0xffff0000, RZ, 0xc0, !PT ;  /* 0xffff00000c0c7812 */ /* 0x000fe200078ec0ff */
[C---:B------:R-:W-:Y:S02]  /*9e10*/  IMAD.U32 R35, R34.reuse, 0x10000, RZ ;  /* 0x0001000022237824 */ /* 0x040fe400078e00ff */
[----:B------:R-:W-:Y:S01]  /*9e20*/  FMUL.FTZ R45, R43, R146 ;  /* 0x000000922b2d7220 */ /* 0x000fe20000410000 */
[C---:B------:R-:W-:Y:S01]  /*9e30*/  FFMA.FTZ R33, R13.reuse, R32, -R40 ;  /* 0x000000200d217223 */ /* 0x040fe20000010828 */
[----:B------:R-:W-:Y:S01]  /*9e40*/  FFMA.FTZ R42, R13, R41, R42 ;  /* 0x000000290d2a7223 */ /* 0x000fe2000001002a */
[----:B------:R-:W-:Y:S01]  /*9e50*/  LOP3.LUT R34, R34, 0xffff0000, RZ, 0xc0, !PT ;  /* 0xffff000022227812 */ /* 0x000fe200078ec0ff */
[----:B------:R-:W-:Y:S01]  /*9e60*/  FMUL.FTZ R43, R43, R142 ;  /* 0x0000008e2b2b7220 */ /* 0x000fe20000410000 */
[C---:B------:R-:W-:Y:S01]  /*9e70*/  IMAD.U32 R32, R139.reuse, 0x10000, RZ ;  /* 0x000100008b207824 */ /* 0x040fe200078e00ff */
[C---:B------:R-:W-:Y:S01]  /*9e80*/  LOP3.LUT R13, R144.reuse, 0xffff0000, RZ, 0xc0, !PT ;  /* 0xffff0000900d7812 */ /* 0x040fe200078ec0ff */
[----:B------:R-:W-:Y:S01]  /*9e90*/  IMAD.U32 R40, R144, 0x10000, RZ ;  /* 0x0001000090287824 */ /* 0x000fe200078e00ff */
[----:B------:R-:W-:Y:S01]  /*9ea0*/  LOP3.LUT R139, R139, 0xffff0000, RZ, 0xc0, !PT ;  /* 0xffff00008b8b7812 */ /* 0x000fe200078ec0ff */
[----:B------:R-:W-:-:S02]  /*9eb0*/  IMAD.U32 R15, R14, 0x10000, RZ ;  /* 0x000100000e0f7824 */ /* 0x000fc400078e00ff */
[C---:B------:R-:W-:Y:S01]  /*9ec0*/  FFMA.FTZ R142, R12.reuse, R142, -R45 ;  /* 0x0000008e0c8e7223 */ /* 0x040fe2000001082d */
[----:B------:R-:W-:Y:S01]  /*9ed0*/  FFMA.FTZ R43, R12, R146, R43 ;  /* 0x000000920c2b7223 */ /* 0x000fe2000001002b */
[----:B------:R-:W-:Y:S01]  /*9ee0*/  LOP3.LUT R14, R14, 0xffff0000, RZ, 0xc0, !PT ;  /* 0xffff00000e0e7812 */ /* 0x000fe200078ec0ff */
        /* <DEDUP_REMOVED lines=13> */
[----:B------:R-:W-:Y:S01]  /*9fc0*/  F2FP.BF16.F32.PACK_AB R34, R34, R35 ;  /* 0x000000232222723e */ /* 0x000fe200000010ff */
[----:B------:R-:W-:Y:S01]  /*9fd0*/  IMAD.MOV.U32 R12, RZ, RZ, R142 ;  /* 0x000000ffff0c7224 */ /* 0x000fe200078e008e */
[----:B------:R-:W-:Y:S01]  /*9fe0*/  F2FP.BF16.F32.PACK_AB R13, R51, R50 ;  /* 0x00000032330d723e */ /* 0x000fe200000010ff */
[----:B------:R-:W-:Y:S01]  /*9ff0*/  IMAD.MOV.U32 R35, RZ, RZ, R46 ;  /* 0x000000ffff237224 */ /* 0x000fe200078e002e */
[----:B------:R-:W-:-:S02]  /*a000*/  F2FP.BF16.F32.PACK_AB R15, R52, R49 ;  /* 0x00000031340f723e */ /* 0x000fc400000010ff */
[----:B------:R-:W-:-:S07]  /*a010*/  F2FP.BF16.F32.PACK_AB R32, R43, R42 ;  /* 0x0000002a2b20723e */ /* 0x000fce00000010ff */
.L_x_540:
[----:B------:R-:W-:Y:S05]  /*a020*/  BSYNC B1 ;  /* 0x0000000000017941 */ /* 0x000fea0003800000 */
.L_x_539:
[----:B------:R-:W-:Y:S01]  /*a030*/  ISETP.GE.AND P3, PT, R11, R135, PT ;  /* 0x000000870b00720c */ /* 0x000fe20003f66270 */
[----:B------:R-:W-:Y:S02]  /*a040*/  ULDC.64 UR4, c[0x0][0x208] ;  /* 0x0000820000047ab9 */ /* 0x000fe40000000a00 */
[----:B0-----:R0:W-:Y:S10]  /*a050*/  ST.E.128 desc[UR4][R38.64], R12 ;  /* 0x0000000c26007985 */ /* 0x0011f4000c101d04 */
[----:B------:R-:W-:Y:S05]  /*a060*/  @P3 BRA `(.L_x_492) ;  /* 0x0000000400f83947 */ /* 0x000fea0003800000 */
[----:B------:R-:W-:Y:S01]  /*a070*/  IMAD.WIDE R36, R11, 0x2, R36 ;  /* 0x000000020b247825 */ /* 0x000fe200078e0224 */
[----:B------:R-:W-:-:S04]  /*a080*/  ULDC.64 UR4, c[0x0][0x208] ;  /* 0x0000820000047ab9 */ /* 0x000fc80000000a00 */
[----:B--2---:R2:W-:Y:S01]  /*a090*/  ST.E.128 desc[UR4][R36.64], R32 ;  /* 0x0000002024007985 */ /* 0x0045e2000c101d04 */
[----:B------:R-:W-:Y:S05]  /*a0a0*/  BRA `(.L_x_492) ;  /* 0x0000000400e87947 */ /* 0x000fea0003800000 */
.L_x_446:
[----:B------:R-:W-:-:S04]  /*a0b0*/  ULOP3.LUT UR4, UR60, 0x1, URZ, 0xfc, !UPT ;  /* 0x000000013c047892 */ /* 0x000fc8000f8efc3f */
[----:B------:R-:W-:-:S06]  /*a0c0*/  UISETP.NE.AND UP0, UPT, UR4, 0x3, UPT ;  /* 0x000000030400788c */ /* 0x000fcc000bf05270 */
[----:B------:R-:W-:-:S13]  /*a0d0*/  PLOP3.LUT P0, PT, PT, PT, UP0, 0x80, 0x0 ;  /* 0x000000000000781c */ /* 0x000fda0003f0f008 */
[----:B------:R-:W-:Y:S05]  /*a0e0*/  @!P0 BRA `(.L_x_541) ;  /* 0x0000000000048947 */ /* 0x000fea0003800000 */
[----:B------:R-:W-:Y:S01]  /*a0f0*/  BPT.TRAP 0x1 ;  /* 0x000000040000795c */ /* 0x000fe20000300000 */
.L_x_541:
[----:B------:R-:W-:Y:S01]  /*a100*/  IMAD R89, R212, 0x8, R22 ;  /* 0x00000008d4597824 */ /* 0x000fe200078e0216 */
[----:B------:R-:W-:Y:S01]  /*a110*/  SHF.L.U32 R90, R224, 0x1f, RZ ;  /* 0x0000001fe05a7819 */ /* 0x000fe200000006ff */
[----:B------:R-:W-:Y:S01]  /*a120*/  BSSY B1, `(.L_x_542) ;  /* 0x0000004000017945 */ /* 0x000fe20003800000 */
[----:B------:R-:W-:Y:S02]  /*a130*/  SHF.R.S32.HI R86, RZ, 0x1f, R84 ;  /* 0x0000001fff567819 */ /* 0x000fe40000011454 */
[----:B------:R-:W0:Y:S02]  /*a140*/  SYNCS.PHASECHK.TRANS64.TRYWAIT P3, [R89+URZ+0x38890], R90 ;  /* 0x0388905a590075a7 */ /* 0x000e24000806017f */
[----:B0-----:R-:W-:Y:S05]  /*a150*/  @!P3 BRA `(.L_x_543) ;  /* 0x000001dc0074b947 */ /* 0x001fea0003800000 */
.L_x_831:
[----:B------:R-:W-:Y:S05]  /*a160*/  BSYNC B1 ;  /* 0x0000000000017941 */ /* 0x000fea0003800000 */
.L_x_542:
[----:B------:R-:W-:Y:S01]  /*a170*/  ULDC.64 UR4, c[0x0][0x300] ;  /* 0x0000c00000047ab9 */ /* 0x000fe20000000a00 */
[----:B-----5:R-:W-:Y:S01]  /*a180*/  SHF.R.S32.HI R87, RZ, 0x1f, R31 ;  /* 0x0000001fff577819 */ /* 0x020fe2000001141f */
[----:B------:R-:W-:Y:S02]  /*a190*/  IMAD R11, R86, UR4, RZ ;  /* 0x00000004560b7c24 */ /* 0x000fe4000f8e02ff */
[----:B------:R-:W-:-:S04]  /*a1a0*/  IMAD.WIDE.U32 R12, R84, UR4, RZ ;  /* 0x00000004540c7c25 */ /* 0x000fc8000f8e00ff */
[----:B------:R-:W-:Y:S01]  /*a1b0*/  IMAD R11, R84, UR5, R11 ;  /* 0x00000005540b7c24 */ /* 0x000fe2000f8e020b */
[----:B------:R-:W-:Y:S01]  /*a1c0*/  ULDC.64 UR4, c[0x0][0x310] ;  /* 0x0000c40000047ab9 */ /* 0x000fe20000000a00 */
[----:B------:R-:W-:Y:S02]  /*a1d0*/  IMAD R88, R2, -0x50, R24 ;  /* 0xffffffb002587824 */ /* 0x000fe400078e0218 */
[----:B------:R-:W-:Y:S02]  /*a1e0*/  IMAD R14, R87, UR4, RZ ;  /* 0x00000004570e7c24 */ /* 0x000fe4000f8e02ff */
[----:B------:R-:W-:Y:S01]  /*a1f0*/  IMAD.IADD R13, R13, 0x1, R11 ;  /* 0x000000010d0d7824 */ /* 0x000fe200078e020b */
[----:B------:R-:W-:Y:S01]  /*a200*/  VIMNMX R88, R88, 0x50, PT ;  /* 0x0000005058587848 */ /* 0x000fe20003fe0100 */
[C---:B------:R-:W-:Y:S02]  /*a210*/  IMAD R11, R31.reuse, UR5, R14 ;  /* 0x000000051f0b7c24 */ /* 0x040fe4000f8e020e */
[----:B------:R-:W-:Y:S01]  /*a220*/  IMAD.WIDE.U32 R12, R31, UR4, R12 ;  /* 0x000000041f0c7c25 */ /* 0x000fe2000f8e000c */
[----:B------:R-:W-:-:S03]  /*a230*/  ULDC.64 UR4, c[0x0][0x308] ;  /* 0x0000c20000047ab9 */ /* 0x000fc60000000a00 */
[----:B------:R-:W-:Y:S02]  /*a240*/  IMAD R15, R0, UR4, RZ ;  /* 0x00000004000f7c24 */ /* 0x000fe4000f8e02ff */
[----:B------:R-:W-:Y:S02]  /*a250*/  IMAD.IADD R13, R13, 0x1, R11 ;  /* 0x000000010d0d7824 */ /* 0x000fe400078e020b */
[C---:B------:R-:W-:Y:S02]  /*a260*/  IMAD R15, R30.reuse, UR5, R15 ;  /* 0x000000051e0f7c24 */ /* 0x040fe4000f8e020f */
[----:B------:R-:W-:Y:S01]  /*a270*/  IMAD.WIDE.U32 R12, R30, UR4, R12 ;  /* 0x000000041e0c7c25 */ /* 0x000fe2000f8e000c */
[----:B------:R-:W-:-:S03]  /*a280*/  ULDC.64 UR4, c[0x0][0x2e8] ;  /* 0x0000ba0000047ab9 */ /* 0x000fc60000000a00 */
[----:B------:R-:W-:Y:S01]  /*a290*/  IMAD.IADD R15, R13, 0x1, R15 ;  /* 0x000000010d0f7824 */ /* 0x000fe200078e020f */
[----:B------:R-:W-:Y:S01]  /*a2a0*/  LEA R40, P3, R12, UR4, 0x1 ;  /* 0x000000040c287c11 */ /* 0x000fe2000f8608ff */
[----:B------:R-:W-:Y:S01]  /*a2b0*/  IMAD.IADD R42, R88, 0x1, -R219 ;  /* 0x00000001582a7824 */ /* 0x000fe200078e0adb */
[----:B------:R-:W-:Y:S02]  /*a2c0*/  UMOV UR4, 0xffffffff ;  /* 0xffffffff00047882 */ /* 0x000fe40000000000 */
[----:B------:R-:W-:Y:S02]  /*a2d0*/  LEA.HI.X R41, R12, UR5, R15, 0x1, P3 ;  /* 0x000000050c297c11 */ /* 0x000fe400098f0c0f */
[----:B------:R-:W-:Y:S01]  /*a2e0*/  ISETP.GE.AND P3, PT, R42, 0x1, PT ;  /* 0x000000012a00780c */ /* 0x000fe20003f66270 */
[----:B------:R-:W-:-:S12]  /*a2f0*/  BRA.DIV UR4, `(.L_x_544) ;  /* 0x000001de04207947 */ /* 0x000fd8000b800000 */
[----:B------:R1:W2:Y:S04]  /*a300*/  SHFL.IDX PT, R33, R41, RZ, 0x181f ;  /* 0x00181fff29217589 */ /* 0x0002a800000e0000 */
[----:B------:R1:W3:Y:S02]  /*a310*/  SHFL.IDX PT, R32, R40, RZ, 0x181f ;  /* 0x00181fff28207589 */ /* 0x0002e400000e0000 */
.L_x_835:
[----:B------:R-:W-:Y:S04]  /*a320*/  BSSY B1, `(.L_x_545) ;  /* 0x0000018000017945 */ /* 0x000fe80003800000 */
[----:B------:R-:W-:Y:S05]  /*a330*/  @!P3 BRA `(.L_x_546) ;  /* 0x000000000058b947 */ /* 0x000fea0003800000 */
[----:B------:R-:W-:Y:S01]  /*a340*/  ULDC UR4, c[0x0][0x2f4] ;  /* 0x0000bd0000047ab9 */ /* 0x000fe20000000800 */
[----:B------:R-:W-:Y:S01]  /*a350*/  ULDC.64 UR6, c[0x0][0x208] ;  /* 0x0000820000067ab9 */ /* 0x000fe20000000a00 */
[----:B------:R-:W-:Y:S02]  /*a360*/  ISETP.GE.AND P4, PT, R16, UR4, PT ;  /* 0x0000000410007c0c */ /* 0x000fe4000bf86270 */
[----:B------:R-:W-:-:S11]  /*a370*/  ISETP.GE.AND P3, PT, R213, UR4, PT ;  /* 0x00000004d5007c0c */ /* 0x000fd6000bf66270 */
[----:B------:R-:W4:Y:S01]  /*a380*/  @!P4 LDS.128 R12, [R85+0x24400] ;  /* 0x02440000550cc984 */ /* 0x000f220000000c00 */
[----:B---3--:R-:W-:-:S04]  /*a390*/  @!P4 LEA R34, P5, R16, R32, 0x1 ;  /* 0x000000201022c211 */ /* 0x008fc800078a08ff */
[----:B--2---:R-:W-:Y:S02]  /*a3a0*/  @!P4 LEA.HI.X R35, R16, R33, R17, 0x1, P5 ;  /* 0x000000211023c211 */ /* 0x004fe400028f0c11 */
[----:B------:R-:W-:-:S04]  /*a3b0*/  @!P3 LEA R36, P5, R23, R32, 0x1 ;  /* 0x000000201724b211 */ /* 0x000fc800078a08ff */
[----:B------:R-:W-:Y:S01]  /*a3c0*/  @!P3 LEA.HI.X R37, R23, R33, R216, 0x1, P5 ;  /* 0x000000211725b211 */ /* 0x000fe200028f0cd8 */
[----:B----4-:R-:W-:Y:S01]  /*a3d0*/  @!P4 ST.E.128 desc[UR6][R34.64], R12 ;  /* 0x0000000c2200c985 */ /* 0x010fe2000c101d06 */
[----:B------:R-:W-:-:S03]  /*a3e0*/  ISETP.GE.AND P4, PT, R18, UR4, PT ;  /* 0x0000000412007c0c */ /* 0x000fc6000bf86270 */
[----:B------:R-:W2:Y:S10]  /*a3f0*/  @!P3 LDS.128 R12, [R85+0x26c00] ;  /* 0x026c0000550cb984 */ /* 0x000eb40000000c00 */
[----:B------:R-:W-:-:S04]  /*a400*/  @!P4 LEA R38, P5, R18, R32, 0x1 ;  /* 0x000000201226c211 */ /* 0x000fc800078a08ff */
[----:B------:R-:W-:Y:S01]  /*a410*/  @!P4 LEA.HI.X R39, R18, R33, R218, 0x1, P5 ;  /* 0x000000211227c211 */ /* 0x000fe200028f0cda */
[----:B--2---:R-:W-:Y:S01]  /*a420*/  @!P3 ST.E.128 desc[UR6][R36.64], R12 ;  /* 0x0000000c2400b985 */ /* 0x004fe2000c101d06 */
[----:B------:R-:W-:-:S03]  /*a430*/  ISETP.GE.AND P3, PT, R19, UR4, PT ;  /* 0x0000000413007c0c */ /* 0x000fc6000bf66270 */
[----:B------:R-:W2:Y:S04]  /*a440*/  @!P4 LDS.128 R12, [R85+0x29400] ;  /* 0x02940000550cc984 */ /* 0x000ea80000000c00 */
[----:B--2---:R-:W-:Y:S06]  /*a450*/  @!P4 ST.E.128 desc[UR6][R38.64], R12 ;  /* 0x0000000c2600c985 */ /* 0x004fec000c101d06 */
[C---:B------:R-:W-:Y:S01]  /*a460*/  @!P3 LEA R32, P4, R19.reuse, R32, 0x1 ;  /* 0x000000201320b211 */ /* 0x040fe200078808ff */
[----:B------:R-:W2:Y:S03]  /*a470*/  @!P3 LDS.128 R12, [R85+0x2bc00] ;  /* 0x02bc0000550cb984 */ /* 0x000ea60000000c00 */
[----:B------:R-:W-:-:S05]  /*a480*/  @!P3 LEA.HI.X R33, R19, R33, R217, 0x1, P4 ;  /* 0x000000211321b211 */ /* 0x000fca00020f0cd9 */
[----:B--2---:R4:W-:Y:S04]  /*a490*/  @!P3 ST.E.128 desc[UR6][R32.64], R12 ;  /* 0x0000000c2000b985 */ /* 0x0049e8000c101d06 */
.L_x_546:
[----:B------:R-:W-:Y:S05]  /*a4a0*/  BSYNC B1 ;  /* 0x0000000000017941 */ /* 0x000fea0003800000 */
.L_x_545:
[----:B------:R-:W-:-:S03]  /*a4b0*/  UMOV UR4, 0xffffffff ;  /* 0xffffffff00047882 */ /* 0x000fc60000000000 */
[----:B------:R-:W-:Y:S05]  /*a4c0*/  BRA.DIV UR4, `(.L_x_547) ;  /* 0x000001da04f87947 */ /* 0x000fea000b800000 */
[----:B--2-4-:R2:W4:Y:S04]  /*a4d0*/  SHFL.IDX PT, R33, R41, 0x1, 0x181f ;  /* 0x00381f0029217f89 */ /* 0x01452800000e0000 */
[----:B---3--:R2:W3:Y:S02]  /*a4e0*/  SHFL.IDX PT, R32, R40, 0x1, 0x181f ;  /* 0x00381f0028207f89 */ /* 0x0084e400000e0000 */
.L_x_839:
[----:B------:R-:W-:Y:S01]  /*a4f0*/  ISETP.GE.AND P3, PT, R42, 0x21, PT ;  /* 0x000000212a00780c */ /* 0x000fe20003f66270 */
[----:B------:R-:W-:-:S12]  /*a500*/  BSSY B1, `(.L_x_548) ;  /* 0x0000018000017945 */ /* 0x000fd80003800000 */
[----:B------:R-:W-:Y:S05]  /*a510*/  @!P3 BRA `(.L_x_549) ;  /* 0x000000000058b947 */ /* 0x000fea0003800000 */
[----:B------:R-:W-:Y:S01]  /*a520*/  ULDC UR4, c[0x0][0x2f4] ;  /* 0x0000bd0000047ab9 */ /* 0x000fe20000000800 */
[----:B------:R-:W-:Y:S01]  /*a530*/  ULDC.64 UR6, c[0x0][0x208] ;  /* 0x0000820000067ab9 */ /* 0x000fe20000000a00 */
[----:B------:R-:W-:Y:S02]  /*a540*/  ISETP.GE.AND P5, PT, R16, UR4, PT ;  /* 0x0000000410007c0c */ /* 0x000fe4000bfa6270 */
[----:B------:R-:W-:-:S11]  /*a550*/  ISETP.GE.AND P4, PT, R213, UR4, PT ;  /* 0x00000004d5007c0c */ /* 0x000fd6000bf86270 */
[----:B------:R-:W5:Y:S01]  /*a560*/  @!P5 LDS.128 R12, [R85+0x25400] ;  /* 0x02540000550cd984 */ /* 0x000f620000000c00 */
[----:B---3--:R-:W-:-:S04]  /*a570*/  @!P5 LEA R34, P3, R16, R32, 0x1 ;  /* 0x000000201022d211 */ /* 0x008fc800078608ff */
[----:B----4-:R-:W-:Y:S02]  /*a580*/  @!P5 LEA.HI.X R35, R16, R33, R17, 0x1, P3 ;  /* 0x000000211023d211 */ /* 0x010fe400018f0c11 */
[----:B------:R-:W-:-:S03]  /*a590*/  ISETP.GE.AND P3, PT, R18, UR4, PT ;  /* 0x0000000412007c0c */ /* 0x000fc6000bf66270 */
[----:B-----5:R-:W-:Y:S01]  /*a5a0*/  @!P5 ST.E.128 desc[UR6][R34.64], R12 ;  /* 0x0000000c2200d985 */ /* 0x020fe2000c101d06 */
[----:B------:R-:W-:-:S03]  /*a5b0*/  @!P4 LEA R36, P5, R23, R32, 0x1 ;  /* 0x000000201724c211 */ /* 0x000fc600078a08ff */
[----:B------:R-:W3:Y:S01]  /*a5c0*/  @!P4 LDS.128 R12, [R85+0x27c00] ;  /* 0x027c0000550cc984 */ /* 0x000ee20000000c00 */
[----:B------:R-:W-:-:S05]  /*a5d0*/  @!P4 LEA.HI.X R37, R23, R33, R216, 0x1, P5 ;  /* 0x000000211725c211 */ /* 0x000fca00028f0cd8 */
[----:B------:R-:W-:-:S04]  /*a5e0*/  @!P3 LEA R38, P5, R18, R32, 0x1 ;  /* 0x000000201226b211 */ /* 0x000fc800078a08ff */
[----:B------:R-:W-:Y:S01]  /*a5f0*/  @!P3 LEA.HI.X R39, R18, R33, R218, 0x1, P5 ;  /* 0x000000211227b211 */ /* 0x000fe200028f0cda */
[----:B---3--:R-:W-:Y:S01]  /*a600*/  @!P4 ST.E.128 desc[UR6][R36.64], R12 ;  /* 0x0000000c2400c985 */ /* 0x008fe2000c101d06 */
[----:B------:R-:W-:-:S03]  /*a610*/  ISETP.GE.AND P4, PT, R19, UR4, PT ;  /* 0x0000000413007c0c */ /* 0x000fc6000bf86270 */
[----:B------:R-:W3:Y:S04]  /*a620*/  @!P3 LDS.128 R12, [R85+0x2a400] ;  /* 0x02a40000550cb984 */ /* 0x000ee80000000c00 */
[----:B---3--:R-:W-:Y:S06]  /*a630*/  @!P3 ST.E.128 desc[UR6][R38.64], R12 ;  /* 0x0000000c2600b985 */ /* 0x008fec000c101d06 */
[C---:B------:R-:W-:Y:S01]  /*a640*/  @!P4 LEA R32, P3, R19.reuse, R32, 0x1 ;  /* 0x000000201320c211 */ /* 0x040fe200078608ff */
[----:B------:R-:W3:Y:S03]  /*a650*/  @!P4 LDS.128 R12, [R85+0x2cc00] ;  /* 0x02cc0000550cc984 */ /* 0x000ee60000000c00 */
[----:B------:R-:W-:-:S05]  /*a660*/  @!P4 LEA.HI.X R33, R19, R33, R217, 0x1, P3 ;  /* 0x000000211321c211 */ /* 0x000fca00018f0cd9 */
[----:B---3--:R3:W-:Y:S04]  /*a670*/  @!P4 ST.E.128 desc[UR6][R32.64], R12 ;  /* 0x0000000c2000c985 */ /* 0x0087e8000c101d06 */
.L_x_549:
[----:B------:R-:W-:Y:S05]  /*a680*/  BSYNC B1 ;  /* 0x0000000000017941 */ /* 0x000fea0003800000 */
.L_x_548:
[----:B------:R-:W-:-:S03]  /*a690*/  UMOV UR4, 0xffffffff ;  /* 0xffffffff00047882 */ /* 0x000fc60000000000 */
[----:B------:R-:W-:Y:S05]  /*a6a0*/  BRA.DIV UR4, `(.L_x_550) ;  /* 0x000001da04cc7947 */ /* 0x000fea000b800000 */
[----:B---34-:R3:W4:Y:S04]  /*a6b0*/  SHFL.IDX PT, R33, R41, 0x2, 0x181f ;  /* 0x00581f0029217f89 */ /* 0x01872800000e0000 */
[----:B------:R3:W0:Y:S02]  /*a6c0*/  SHFL.IDX PT, R32, R40, 0x2, 0x181f ;  /* 0x00581f0028207f89 */ /* 0x00062400000e0000 */
.L_x_843:
[----:B------:R-:W-:-:S13]  /*a6d0*/  ISETP.GE.AND P3, PT, R42, 0x41, PT ;  /* 0x000000412a00780c */ /* 0x000fda0003f66270 */
[----:B------:R-:W-:Y:S05]  /*a6e0*/  @!P3 BRA `(.L_x_492) ;  /* 0x000000000058b947 */ /* 0x000fea0003800000 */
[----:B------:R-:W-:Y:S01]  /*a6f0*/  ULDC UR4, c[0x0][0x2f4] ;  /* 0x0000bd0000047ab9 */ /* 0x000fe20000000800 */
[----:B------:R-:W-:Y:S01]  /*a700*/  ULDC.64 UR6, c[0x0][0x208] ;  /* 0x0000820000067ab9 */ /* 0x000fe20000000a00 */
[----:B------:R-:W-:Y:S02]  /*a710*/  ISETP.GE.AND P5, PT, R16, UR4, PT ;  /* 0x0000000410007c0c */ /* 0x000fe4000bfa6270 */
[----:B------:R-:W-:-:S11]  /*a720*/  ISETP.GE.AND P4, PT, R213, UR4, PT ;  /* 0x00000004d5007c0c */ /* 0x000fd6000bf86270 */
[----:B------:R-:W5:Y:S01]  /*a730*/  @!P5 LDS.128 R12, [R85+0x26400] ;  /* 0x02640000550cd984 */ /* 0x000f620000000c00 */
[----:B0-----:R-:W-:-:S04]  /*a740*/  @!P5 LEA R34, P3, R16, R32, 0x1 ;  /* 0x000000201022d211 */ /* 0x001fc800078608ff */
[----:B----4-:R-:W-:Y:S02]  /*a750*/  @!P5 LEA.HI.X R35, R16, R33, R17, 0x1, P3 ;  /* 0x000000211023d211 */ /* 0x010fe400018f0c11 */
[----:B------:R-:W-:-:S03]  /*a760*/  ISETP.GE.AND P3, PT, R18, UR4, PT ;  /* 0x0000000412007c0c */ /* 0x000fc6000bf66270 */
[----:B-----5:R-:W-:Y:S01]  /*a770*/  @!P5 ST.E.128 desc[UR6][R34.64], R12 ;  /* 0x0000000c2200d985 */ /* 0x020fe2000c101d06 */
[----:B------:R-:W-:-:S03]  /*a780*/  @!P4 LEA R36, P5, R23, R32, 0x1 ;  /* 0x000000201724c211 */ /* 0x000fc600078a08ff */
[----:B------:R-:W0:Y:S01]  /*a790*/  @!P4 LDS.128 R12, [R85+0x28c00] ;  /* 0x028c0000550cc984 */ /* 0x000e220000000c00 */
[----:B------:R-:W-:-:S05]  /*a7a0*/  @!P4 LEA.HI.X R37, R23, R33, R216, 0x1, P5 ;  /* 0x000000211725c211 */ /* 0x000fca00028f0cd8 */
[----:B------:R-:W-:-:S04]  /*a7b0*/  @!P3 LEA R38, P5, R18, R32, 0x1 ;  /* 0x000000201226b211 */ /* 0x000fc800078a08ff */
[----:B------:R-:W-:Y:S01]  /*a7c0*/  @!P3 LEA.HI.X R39, R18, R33, R218, 0x1, P5 ;  /* 0x000000211227b211 */ /* 0x000fe200028f0cda */
[----:B0-----:R-:W-:Y:S01]  /*a7d0*/  @!P4 ST.E.128 desc[UR6][R36.64], R12 ;  /* 0x0000000c2400c985 */ /* 0x001fe2000c101d06 */
[----:B------:R-:W-:-:S03]  /*a7e0*/  ISETP.GE.AND P4, PT, R19, UR4, PT ;  /* 0x0000000413007c0c */ /* 0x000fc6000bf86270 */
[----:B------:R-:W0:Y:S04]  /*a7f0*/  @!P3 LDS.128 R12, [R85+0x2b400] ;  /* 0x02b40000550cb984 */ /* 0x000e280000000c00 */
[----:B0-----:R-:W-:Y:S06]  /*a800*/  @!P3 ST.E.128 desc[UR6][R38.64], R12 ;  /* 0x0000000c2600b985 */ /* 0x001fec000c101d06 */
[C---:B------:R-:W-:Y:S01]  /*a810*/  @!P4 LEA R32, P3, R19.reuse, R32, 0x1 ;  /* 0x000000201320c211 */ /* 0x040fe200078608ff */
[----:B------:R-:W0:Y:S03]  /*a820*/  @!P4 LDS.128 R12, [R85+0x2dc00] ;  /* 0x02dc0000550cc984 */ /* 0x000e260000000c00 */
[----:B------:R-:W-:-:S05]  /*a830*/  @!P4 LEA.HI.X R33, R19, R33, R217, 0x1, P3 ;  /* 0x000000211321c211 */ /* 0x000fca00018f0cd9 */
[----:B0-----:R0:W-:Y:S04]  /*a840*/  @!P4 ST.E.128 desc[UR6][R32.64], R12 ;  /* 0x0000000c2000c985 */ /* 0x0011e8000c101d06 */
.L_x_492:
[----:B------:R-:W-:Y:S05]  /*a850*/  BSYNC B0 ;  /* 0x0000000000007941 */ /* 0x000fea0003800000 */
.L_x_445:
[----:B0-----:R-:W0:Y:S01]  /*a860*/  S2R R11, SR_TID.X ;  /* 0x00000000000b7919 */ /* 0x001e220000002100 */
[----:B------:R-:W-:Y:S01]  /*a870*/  @!PT LDS RZ, [RZ] ;  /* 0x00000000fffff984 */ /* 0x000fe20000000800 */
[----:B------:R-:W-:Y:S01]  /*a880*/  @!PT LDS RZ, [RZ] ;  /* 0x00000000fffff984 */ /* 0x000fe20000000800 */
[----:B------:R-:W-:Y:S01]  /*a890*/  @!PT LDS RZ, [RZ] ;  /* 0x00000000fffff984 */ /* 0x000fe20000000800 */
[----:B------:R-:W-:Y:S01]  /*a8a0*/  @!PT LDS RZ, [RZ] ;  /* 0x00000000fffff984 */ /* 0x000fe20000000800 */
[----:B------:R5:W-:Y:S06]  /*a8b0*/  MEMBAR.ALL.CTA ;  /* 0x0000000000007992 */ /* 0x000bec0000008000 */
[----:B-----5:R-:W5:Y:S01]  /*a8c0*/  FENCE.VIEW.ASYNC.S ;  /* 0x00000000000073c6 */ /* 0x020f620000000000 */
[----:B------:R-:W-:Y:S05]  /*a8d0*/  WARPSYNC.ALL ;  /* 0x0000000000007948 */ /* 0x000fea0003800000 */
[----:B------:R-:W-:Y:S01]  /*a8e0*/  BSSY B0, `(.L_x_551) ;  /* 0x0000009000007945 */ /* 0x000fe20003800000 */
[----:B0-----:R-:W-:Y:S01]  /*a8f0*/  LOP3.LUT R11, R11, 0x7f, RZ, 0xc0, !PT ;  /* 0x0000007f0b0b7812 */ /* 0x001fe200078ec0ff */
[----:B-----5:R0:W-:Y:S03]  /*a900*/  BAR.SYNC.DEFER_BLOCKING R138, 0x80 ;  /* 0x0002008a0000751d */ /* 0x0201e60000010000 */
[----:B------:R-:W-:-:S13]  /*a910*/  ISETP.NE.AND P3, PT, R11, RZ, PT ;  /* 0x000000ff0b00720c */ /* 0x000fda0003f65270 */
[----:B------:R-:W-:-:S05]  /*a920*/  @!P3 VIADD R11, R89, 0x388a0 ;  /* 0x000388a0590bb836 */ /* 0x000fca0000000000 */
[----:B------:R-:W-:-:S04]  /*a930*/  @!P3 PRMT R11, RZ, 0x654, R11 ;  /* 0x00000654ff0bb816 */ /* 0x000fc8000000000b */
[----:B------:R0:W-:Y:S01]  /*a940*/  @!P3 SYNCS.ARRIVE.TRANS64.RED.A1T0 RZ, [R11+URZ], RZ ;  /* 0x000000ff0bffb9a7 */ /* 0x0001e2000810043f */
[----:B------:R-:W-:Y:S05]  /*a950*/  @!P0 BRA `(.L_x_552) ;  /* 0x0000000000048947 */ /* 0x000fea0003800000 */
[----:B------:R-:W-:Y:S01]  /*a960*/  BPT.TRAP 0x1 ;  /* 0x000000040000795c */ /* 0x000fe20000300000 */
.L_x_552:
[----:B------:R-:W-:Y:S05]  /*a970*/  BSYNC B0 ;  /* 0x0000000000007941 */ /* 0x000fea0003800000 */
.L_x_551:
[----:B------:R-:W5:Y:S01]  /*a980*/  SYNCS.PHASECHK.TRANS64.TRYWAIT P0, [R89+URZ+0x388b0], R90 ;  /* 0x0388b05a590075a7 */ /* 0x000f62000800017f */
[----:B------:R-:W-:Y:S01]  /*a990*/  ULDC UR61, c[0x0][0x2f4] ;  /* 0x0000bd00003d7ab9 */ /* 0x000fe20000000800 */
[----:B------:R-:W-:Y:S04]  /*a9a0*/  BSSY B0, `(.L_x_553) ;  /* 0x0000002000007945 */ /* 0x000fe80003800000 */
[----:B-----5:R-:W-:Y:S05]  /*a9b0*/  @!P0 BRA `(.L_x_554) ;  /* 0x000001d800548947 */ /* 0x020fea0003800000 */
.L_x_844:
[----:B------:R-:W-:Y:S05]  /*a9c0*/  BSYNC B0 ;  /* 0x0000000000007941 */ /* 0x000fea0003800000 */
.L_x_553:
[----:B------:R-:W-:Y:S01]  /*a9d0*/  ULDC.64 UR4, c[0x0][0x328] ;  /* 0x0000ca0000047ab9 */ /* 0x000fe20000000a00 */
[----:B------:R-:W-:Y:S01]  /*a9e0*/  IMAD.IADD R88, R88, 0x1, -R219 ;  /* 0x0000000158587824 */ /* 0x000fe200078e0adb */
[----:B------:R-:W-:Y:S01]  /*a9f0*/  BSSY B0, `(.L_x_555) ;  /* 0x000002c000007945 */ /* 0x000fe20003800000 */
[----:B0-----:R-:W-:Y:S02]  /*aa00*/  IMAD R11, R86, UR4, RZ ;  /* 0x00000004560b7c24 */ /* 0x001fe4000f8e02ff */
[----:B--2-4-:R-:W-:Y:S01]  /*aa10*/  IMAD.WIDE.U32 R12, R84, UR4, RZ ;  /* 0x00000004540c7c25 */ /* 0x014fe2000f8e00ff */
[C---:B------:R-:W-:Y:S02]  /*aa20*/  ISETP.GE.AND P4, PT, R88.reuse, 0x1, PT ;  /* 0x000000015800780c */ /* 0x040fe40003f86270 */
[----:B------:R-:W-:Y:S01]  /*aa30*/  ISETP.GE.AND P0, PT, R88, 0x21, PT ;  /* 0x000000215800780c */ /* 0x000fe20003f06270 */
[----:B------:R-:W-:Y:S01]  /*aa40*/  IMAD R11, R84, UR5, R11 ;  /* 0x00000005540b7c24 */ /* 0x000fe2000f8e020b */
[----:B------:R-:W-:-:S02]  /*aa50*/  ULDC.64 UR4, c[0x0][0x338] ;  /* 0x0000ce0000047ab9 */ /* 0x000fc40000000a00 */
[----:B------:R-:W-:Y:S02]  /*aa60*/  IMAD R14, R87, UR4, RZ ;  /* 0x00000004570e7c24 */ /* 0x000fe4000f8e02ff */
[----:B------:R-:W-:Y:S02]  /*aa70*/  IMAD.IADD R13, R13, 0x1, R11 ;  /* 0x000000010d0d7824 */ /* 0x000fe400078e020b */
[C---:B------:R-:W-:Y:S02]  /*aa80*/  IMAD R11, R31.reuse, UR5, R14 ;  /* 0x000000051f0b7c24 */ /* 0x040fe4000f8e020e */
[----:B------:R-:W-:Y:S01]  /*aa90*/  IMAD.WIDE.U32 R12, R31, UR4, R12 ;  /* 0x000000041f0c7c25 */ /* 0x000fe2000f8e000c */
[----:B------:R-:W-:-:S03]  /*aaa0*/  ULDC.64 UR4, c[0x0][0x330] ;  /* 0x0000cc0000047ab9 */ /* 0x000fc60000000a00 */
[----:B------:R-:W-:Y:S02]  /*aab0*/  IMAD R15, R0, UR4, RZ ;  /* 0x00000004000f7c24 */ /* 0x000fe4000f8e02ff */
[----:B------:R-:W-:Y:S02]  /*aac0*/  IMAD.IADD R13, R13, 0x1, R11 ;  /* 0x000000010d0d7824 */ /* 0x000fe400078e020b */
[C---:B------:R-:W-:Y:S02]  /*aad0*/  IMAD R11, R30.reuse, UR5, R15 ;  /* 0x000000051e0b7c24 */ /* 0x040fe4000f8e020f */
[----:B------:R-:W-:Y:S01]  /*aae0*/  IMAD.WIDE.U32 R12, R30, UR4, R12 ;  /* 0x000000041e0c7c25 */ /* 0x000fe2000f8e000c */
[----:B------:R-:W-:-:S04]  /*aaf0*/  ULDC.64 UR4, c[0x0][0x318] ;  /* 0x0000c60000047ab9 */ /* 0x000fc80000000a00 */
[----:B------:R-:W-:Y:S02]  /*ab00*/  IADD3 R11, R13, R11, RZ ;  /* 0x0000000b0d0b7210 */ /* 0x000fe40007ffe0ff */
[----:B------:R-:W-:-:S04]  /*ab10*/  LEA R31, P5, R12, UR4, 0x1 ;  /* 0x000000040c1f7c11 */ /* 0x000fc8000f8a08ff */
[----:B------:R-:W-:Y:S01]  /*ab20*/  LEA.HI.X R11, R12, UR5, R11, 0x1, P5 ;  /* 0x000000050c0b7c11 */ /* 0x000fe2000a8f0c0b */
[----:B------:R0:W2:Y:S04]  /*ab30*/  SHFL.IDX PT, R38, R31, RZ, 0x181f ;  /* 0x00181fff1f267589 */ /* 0x0000a800000e0000 */
[----:B------:R0:W4:Y:S01]  /*ab40*/  SHFL.IDX PT, R39, R11, RZ, 0x181f ;  /* 0x00181fff0b277589 */ /* 0x00012200000e0000 */
[----:B------:R-:W-:Y:S05]  /*ab50*/  @!P4 BRA `(.L_x_556) ;  /* 0x000000000054c947 */ /* 0x000fea0003800000 */
[----:B------:R-:W-:Y:S01]  /*ab60*/  ISETP.GE.AND P5, PT, R16, UR61, PT ;  /* 0x0000003d10007c0c */ /* 0x000fe2000bfa6270 */
[----:B------:R-:W-:-:S12]  /*ab70*/  ULDC.64 UR4, c[0x0][0x208] ;  /* 0x0000820000047ab9 */ /* 0x000fd80000000a00 */
[----:B------:R-:W5:Y:S01]  /*ab80*/  @!P5 LDS.128 R12, [R85+0x400] ;  /* 0x00040000550cd984 */ /* 0x000f620000000c00 */
[----:B--2---:R-:W-:-:S04]  /*ab90*/  @!P5 LEA R32, P4, R16, R38, 0x1 ;  /* 0x000000261020d211 */ /* 0x004fc800078808ff */
[----:B----4-:R-:W-:Y:S02]  /*aba0*/  @!P5 LEA.HI.X R33, R16, R39, R17, 0x1, P4 ;  /* 0x000000271021d211 */ /* 0x010fe400020f0c11 */
[----:B------:R-:W-:-:S03]  /*abb0*/  ISETP.GE.AND P4, PT, R213, UR61, PT ;  /* 0x0000003dd5007c0c */ /* 0x000fc6000bf86270 */
[----:B-----5:R-:W-:Y:S10]  /*abc0*/  @!P5 ST.E.128 desc[UR4][R32.64], R12 ;  /* 0x0000000c2000d985 */ /* 0x020ff4000c101d04 */
[C---:B------:R-:W-:Y:S01]  /*abd0*/  @!P4 LEA R34, P5, R23.reuse, R38, 0x1 ;  /* 0x000000261722c211 */ /* 0x040fe200078a08ff */
[----:B------:R-:W2:Y:S03]  /*abe0*/  @!P4 LDS.128 R12, [R85+0x2c00] ;  /* 0x002c0000550cc984 */ /* 0x000ea60000000c00 */
[----:B------:R-:W-:-:S02]  /*abf0*/  @!P4 LEA.HI.X R35, R23, R39, R216, 0x1, P5 ;  /* 0x000000271723c211 */ /* 0x000fc400028f0cd8 */
[----:B------:R-:W-:-:S03]  /*ac00*/  ISETP.GE.AND P5, PT, R18, UR61, PT ;  /* 0x0000003d12007c0c */ /* 0x000fc6000bfa6270 */
[----:B--2---:R-:W-:Y:S10]  /*ac10*/  @!P4 ST.E.128 desc[UR4][R34.64], R12 ;  /* 0x0000000c2200c985 */ /* 0x004ff4000c101d04 */
[C---:B------:R-:W-:Y:S01]  /*ac20*/  @!P5 LEA R36, P4, R18.reuse, R38, 0x1 ;  /* 0x000000261224d211 */ /* 0x040fe200078808ff */
[----:B------:R-:W2:Y:S03]  /*ac30*/  @!P5 LDS.128 R12, [R85+0x5400] ;  /* 0x00540000550cd984 */ /* 0x000ea60000000c00 */
[----:B------:R-:W-:-:S02]  /*ac40*/  @!P5 LEA.HI.X R37, R18, R39, R218, 0x1, P4 ;  /* 0x000000271225d211 */ /* 0x000fc400020f0cda */
[----:B------:R-:W-:-:S03]  /*ac50*/  ISETP.GE.AND P4, PT, R19, UR61, PT ;  /* 0x0000003d13007c0c */ /* 0x000fc6000bf86270 */
[----:B--2---:R-:W-:Y:S10]  /*ac60*/  @!P5 ST.E.128 desc[UR4][R36.64], R12 ;  /* 0x0000000c2400d985 */ /* 0x004ff4000c101d04 */
[C---:B------:R-:W-:Y:S01]  /*ac70*/  @!P4 LEA R32, P5, R19.reuse, R38, 0x1 ;  /* 0x000000261320c211 */ /* 0x040fe200078a08ff */
[----:B------:R-:W2:Y:S03]  /*ac80*/  @!P4 LDS.128 R12, [R85+0x7c00] ;  /* 0x007c0000550cc984 */ /* 0x000ea60000000c00 */
[----:B------:R-:W-:-:S05]  /*ac90*/  @!P4 LEA.HI.X R33, R19, R39, R217, 0x1, P5 ;  /* 0x000000271321c211 */ /* 0x000fca00028f0cd9 */
[----:B--2---:R2:W-:Y:S04]  /*aca0*/  @!P4 ST.E.128 desc[UR4][R32.64], R12 ;  /* 0x0000000c2000c985 */ /* 0x0045e8000c101d04 */
.L_x_556:
[----:B------:R-:W-:Y:S05]  /*acb0*/  BSYNC B0 ;  /* 0x0000000000007941 */ /* 0x000fea0003800000 */
.L_x_555:
[----:B----4-:R4:W0:Y:S01]  /*acc0*/  SHFL.IDX PT, R39, R11, 0x1, 0x181f ;  /* 0x00381f000b277f89 */ /* 0x01082200000e0000 */
[----:B------:R-:W-:Y:S03]  /*acd0*/  BSSY B0, `(.L_x_557) ;  /* 0x0000018000007945 */ /* 0x000fe60003800000 */
[----:B--2---:R4:W2:Y:S01]  /*ace0*/  SHFL.IDX PT, R38, R31, 0x1, 0x181f ;  /* 0x00381f001f267f89 */ /* 0x0048a200000e0000 */
[----:B------:R-:W-:Y:S05]  /*acf0*/  @!P0 BRA `(.L_x_558) ;  /* 0x0000000000548947 */ /* 0x000fea0003800000 */
[----:B------:R-:W-:Y:S01]  /*ad00*/  ISETP.GE.AND P5, PT, R16, UR61, PT ;  /* 0x0000003d10007c0c */ /* 0x000fe2000bfa6270 */
[----:B------:R-:W-:Y:S01]  /*ad10*/  ULDC.64 UR4, c[0x0][0x208] ;  /* 0x0000820000047ab9 */ /* 0x000fe20000000a00 */
[----:B------:R-:W-:-:S11]  /*ad20*/  ISETP.GE.AND P4, PT, R213, UR61, PT ;  /* 0x0000003dd5007c0c */ /* 0x000fd6000bf86270 */
[----:B------:R-:W5:Y:S01]  /*ad30*/  @!P5 LDS.128 R12, [R85+0x1400] ;  /* 0x00140000550cd984 */ /* 0x000f620000000c00 */
[----:B--2---:R-:W-:-:S04]  /*ad40*/  @!P5 LEA R32, P0, R16, R38, 0x1 ;  /* 0x000000261020d211 */ /* 0x004fc800078008ff */
[----:B0-----:R-:W-:Y:S02]  /*ad50*/  @!P5 LEA.HI.X R33, R16, R39, R17, 0x1, P0 ;  /* 0x000000271021d211 */ /* 0x001fe400000f0c11 */
        /* <DEDUP_REMOVED lines=15> */
.L_x_558:
[----:B------:R-:W-:Y:S05]  /*ae50*/  BSYNC B0 ;  /* 0x0000000000007941 */ /* 0x000fea0003800000 */
.L_x_557:
[----:B------:R-:W-:Y:S01]  /*ae60*/  ISETP.GE.AND P0, PT, R88, 0x41, PT ;  /* 0x000000415800780c */ /* 0x000fe20003f06270 */
[----:B0---4-:R-:W0:Y:S01]  /*ae70*/  SHFL.IDX PT, R11, R11, 0x2, 0x181f ;  /* 0x00581f000b0b7f89 */ /* 0x011e2200000e0000 */
[----:B------:R-:W-:Y:S03]  /*ae80*/  BSSY B0, `(.L_x_559) ;  /* 0x0000018000007945 */ /* 0x000fe60003800000 */
[----:B------:R-:W4:Y:S08]  /*ae90*/  SHFL.IDX PT, R31, R31, 0x2, 0x181f ;  /* 0x00581f001f1f7f89 */ /* 0x000f3000000e0000 */
[----:B------:R-:W-:Y:S05]  /*aea0*/  @!P0 BRA `(.L_x_560) ;  /* 0x0000000000548947 */ /* 0x000fea0003800000 */
[----:B------:R-:W-:Y:S01]  /*aeb0*/  ISETP.GE.AND P5, PT, R16, UR61, PT ;  /* 0x0000003d10007c0c */ /* 0x000fe2000bfa6270 */
[----:B------:R-:W-:Y:S01]  /*aec0*/  ULDC.64 UR4, c[0x0][0x208] ;  /* 0x0000820000047ab9 */ /* 0x000fe20000000a00 */
[----:B------:R-:W-:-:S11]  /*aed0*/  ISETP.GE.AND P4, PT, R213, UR61, PT ;  /* 0x0000003dd5007c0c */ /* 0x000fd6000bf86270 */
[----:B------:R-:W5:Y:S01]  /*aee0*/  @!P5 LDS.128 R12, [R85+0x2400] ;  /* 0x00240000550cd984 */ /* 0x000f620000000c00 */
[----:B----4-:R-:W-:-:S04]  /*aef0*/  @!P5 LEA R32, P0, R16, R31, 0x1 ;  /* 0x0000001f1020d211 */ /* 0x010fc800078008ff */
        /* <DEDUP_REMOVED lines=16> */
.L_x_560:
[----:B------:R-:W-:Y:S05]  /*b000*/  BSYNC B0 ;  /* 0x0000000000007941 */ /* 0x000fea0003800000 */
.L_x_559:
[----:B------:R-:W-:Y:S01]  /*b010*/  @!PT LDS RZ, [RZ] ;  /* 0x00000000fffff984 */ /* 0x000fe20000000800 */
[----:B------:R-:W-:Y:S01]  /*b020*/  @!PT LDS RZ, [RZ] ;  /* 0x00000000fffff984 */ /* 0x000fe20000000800 */
[----:B------:R-:W-:Y:S01]  /*b030*/  @!PT LDS RZ, [RZ] ;  /* 0x00000000fffff984 */ /* 0x000fe20000000800 */
[----:B------:R-:W-:Y:S01]  /*b040*/  @!PT LDS RZ, [RZ] ;  /* 0x00000000fffff984 */ /* 0x000fe20000000800 */
[----:B------:R5:W-:Y:S06]  /*b050*/  MEMBAR.ALL.CTA ;  /* 0x0000000000007992 */ /* 0x000bec0000008000 */
[----:B-----5:R-:W5:Y:S01]  /*b060*/  FENCE.VIEW.ASYNC.S ;  /* 0x00000000000073c6 */ /* 0x020f620000000000 */
[----:B-1----:R-:W-:Y:S01]  /*b070*/  @!P3 VIADD R89, R89, 0x388c0 ;  /* 0x000388c05959b836 */ /* 0x002fe20000000000 */
[----:B-----5:R1:W-:Y:S01]  /*b080*/  BAR.SYNC.DEFER_BLOCKING R138, 0x80 ;  /* 0x0002008a0000751d */ /* 0x0203e20000010000 */
[----:B------:R-:W-:Y:S01]  /*b090*/  ISETP.NE.AND P4, PT, R113, RZ, PT ;  /* 0x000000ff7100720c */ /* 0x000fe20003f85270 */
[----:B------:R-:W-:-:S02]  /*b0a0*/  VIADD R212, R212, 0x1 ;  /* 0x00000001d4d47836 */ /* 0x000fc40000000000 */
[----:B------:R-:W-:Y:S02]  /*b0b0*/  @!P3 PRMT R89, RZ, 0x654, R89 ;  /* 0x00000654ff59b816 */ /* 0x000fe40000000059 */
[----:B------:R-:W-:Y:S02]  /*b0c0*/  PLOP3.LUT P0, PT, PT, PT, PT, 0x8, 0x0 ;  /* 0x000000000000781c */ /* 0x000fe40003f0e170 */
[----:B------:R1:W-:Y:S01]  /*b0d0*/  @!P3 SYNCS.ARRIVE.TRANS64.RED.A1T0 RZ, [R89+URZ], RZ ;  /* 0x000000ff59ffb9a7 */ /* 0x0003e2000810043f */
[----:B------:R-:W-:-:S04]  /*b0e0*/  ISETP.NE.AND P3, PT, R212, 0x2, PT ;  /* 0x00000002d400780c */ /* 0x000fc80003f65270 */
[----:B0-----:R-:W-:Y:S02]  /*b0f0*/  SEL R11, RZ, 0x1, P3 ;  /* 0x00000001ff0b7807 */ /* 0x001fe40001800000 */
[----:B------:R-:W-:Y:S02]  /*b100*/  SEL R212, R212, RZ, P3 ;  /* 0x000000ffd4d47207 */ /* 0x000fe40001800000 */
[----:B------:R-:W-:Y:S01]  /*b110*/  LOP3.LUT R224, R224, R11, RZ, 0x3c, !PT ;  /* 0x0000000be0e07212 */ /* 0x000fe200078e3cff */
[----:B-1----:R-:W-:Y:S06]  /*b120*/  @P4 BRA `(.L_x_561) ;  /* 0xffffff6c00d84947 */ /* 0x002fec000383ffff */
.L_x_440:
[----:B------:R-:W-:Y:S01]  /*b130*/  BSSY B0, `(.L_x_562) ;  /* 0x000004a000007945 */ /* 0x000fe20003800000 */
[----:B------:R-:W-:Y:S02]  /*b140*/  ISETP.GE.AND P2, PT, R180, 0x1, PT ;  /* 0x00000001b400780c */ /* 0x000fe40003f46270 */
[----:B------:R-:W-:Y:S02]  /*b150*/  CS2R R2, SRZ ;  /* 0x0000000000027805 */ /* 0x000fe4000001ff00 */
[----:B------:R-:W-:Y:S01]  /*b160*/  PLOP3.LUT P1, PT, PT, PT, PT, 0x80, 0x0 ;  /* 0x000000000000781c */ /* 0x000fe20003f2f070 */
[----:B------:R-:W-:Y:S01]  /*b170*/  IMAD.MOV.U32 R0, RZ, RZ, RZ ;  /* 0x000000ffff007224 */ /* 0x000fe200078e00ff */
[----:B------:R-:W-:Y:S02]  /*b180*/  CS2R R150, SRZ ;  /* 0x0000000000967805 */ /* 0x000fe4000001ff00 */
[----:B------:R-:W-:Y:S02]  /*b190*/  CS2R R148, SRZ ;  /* 0x0000000000947805 */ /* 0x000fe4000001ff00 */
[----:B------:R-:W-:-:S02]  /*b1a0*/  CS2R R146, SRZ ;  /* 0x0000000000927805 */ /* 0x000fc4000001ff00 */
[----:B------:R-:W-:Y:S02]  /*b1b0*/  CS2R R144, SRZ ;  /* 0x0000000000907805 */ /* 0x000fe4000001ff00 */
[----:B------:R-:W-:Y:S01]  /*b1c0*/  CS2R R142, SRZ ;  /* 0x00000000008e7805 */ /* 0x000fe2000001ff00 */
[----:B------:R-:W-:Y:S01]  /*b1d0*/  IMAD.MOV.U32 R141, RZ, RZ, RZ ;  /* 0x000000ffff8d7224 */ /* 0x000fe200078e00ff */
[----:B------:R-:W-:Y:S02]  /*b1e0*/  CS2R R178, SRZ ;  /* 0x0000000000b27805 */ /* 0x000fe4000001ff00 */
[----:B------:R-:W-:Y:S01]  /*b1f0*/  CS2R R138, SRZ ;  /* 0x00000000008a7805 */ /* 0x000fe2000001ff00 */
[----:B------:R-:W-:Y:S01]  /*b200*/  IMAD.MOV.U32 R137, RZ, RZ, RZ ;  /* 0x000000ffff897224 */ /* 0x000fe200078e00ff */
        /* <DEDUP_REMOVED lines=8> */
[----:B---3--:R-:W-:Y:S02]  /*b290*/  CS2R R118, SRZ ;  /* 0x0000000000767805 */ /* 0x008fe4000001ff00 */
        /* <DEDUP_REMOVED lines=39> */
[----:B------:R-:W-:Y:S01]  /*b510*/  IMAD.MOV.U32 R46, RZ, RZ, RZ ;  /* 0x000000ffff2e7224 */ /* 0x000fe200078e00ff */
[----:B------:R-:W-:Y:S02]  /*b520*/  CS2R R8, SRZ ;  /* 0x0000000000087805 */ /* 0x000fe4000001ff00 */
[----:B------:R-:W-:-:S02]  /*b530*/  CS2R R158, SRZ ;  /* 0x00000000009e7805 */ /* 0x000fc4000001ff00 */
[----:B--2---:R-:W-:Y:S02]  /*b540*/  CS2R R38, SRZ ;  /* 0x0000000000267805 */ /* 0x004fe4000001ff00 */
[----:B------:R-:W-:Y:S01]  /*b550*/  CS2R R34, SRZ ;  /* 0x0000000000227805 */ /* 0x000fe2000001ff00 */
[----:B------:R-:W-:Y:S02]  /*b560*/  IMAD.MOV.U32 R24, RZ, RZ, RZ ;  /* 0x000000ffff187224 */ /* 0x000fe400078e00ff */
[----:B------:R-:W-:Y:S02]  /*b570*/  IMAD.MOV.U32 R7, RZ, RZ, RZ ;  /* 0x000000ffff077224 */ /* 0x000fe400078e00ff */
[----:B------:R-:W-:Y:S02]  /*b580*/  IMAD.MOV.U32 R27, RZ, RZ, RZ ;  /* 0x000000ffff1b7224 */ /* 0x000fe400078e00ff */
[----:B------:R-:W-:Y:S01]  /*b590*/  IMAD.MOV.U32 R5, RZ, RZ, RZ ;  /* 0x000000ffff057224 */ /* 0x000fe200078e00ff */
[----:B------:R-:W-:Y:S06]  /*b5a0*/  @P0 BRA `(.L_x_563) ;  /* 0x0000000000080947 */ /* 0x000fec0003800000 */
[----:B------:R-:W0:Y:S02]  /*b5b0*/  FENCE.VIEW.ASYNC.G ;  /* 0x00000000000073c6 */ /* 0x000e240000000100 */
[----:B0-----:R-:W-:Y:S06]  /*b5c0*/  BAR.ARV 0xc, 0x180 ;  /* 0x0306000000007b1d */ /* 0x001fec0000002000 */
.L_x_563:
[----:B------:R-:W-:Y:S05]  /*b5d0*/  BSYNC B0 ;  /* 0x0000000000007941 */ /* 0x000fea0003800000 */
.L_x_562:
[----:B------:R-:W-:Y:S02]  /*b5e0*/  IMAD.MOV.U32 R25, RZ, RZ, RZ ;  /* 0x000000ffff197224 */ /* 0x000fe400078e00ff */
[----:B------:R-:W-:Y:S01]  /*b5f0*/  IMAD.MOV.U32 R4, RZ, RZ, RZ ;  /* 0x000000ffff047224 */ /* 0x000fe200078e00ff */
[----:B------:R-:W-:Y:S06]  /*b600*/  @!P2 BRA `(.L_x_564) ;  /* 0x000001200008a947 */ /* 0x000fec0003800000 */
[----:B------:R-:W2:Y:S01]  /*b610*/  LDL R6, [R1+0x70] ;  /* 0x0000700001067983 */ /* 0x000ea20000100800 */
[----:B------:R-:W0:Y:S02]  /*b620*/  S2R R64, SR_TID.X ;  /* 0x0000000000407919 */ /* 0x000e240000002100 */
[----:B0-----:R-:W-:-:S05]  /*b630*/  VIADD R64, R64, 0xffffff80 ;  /* 0xffffff8040407836 */ /* 0x001fca0000000000 */
[----:B------:R-:W-:-:S04]  /*b640*/  SHF.R.S32.HI R65, RZ, 0x1f, R64 ;  /* 0x0000001fff417819 */ /* 0x000fc80000011440 */
[----:B------:R-:W-:-:S04]  /*b650*/  LEA.HI R65, R65, R64, RZ, 0x7 ;  /* 0x0000004041417211 */ /* 0x000fc800078f38ff */
[----:B------:R-:W-:-:S06]  /*b660*/  SHF.R.S32.HI R0, RZ, 0x7, R65 ;  /* 0x00000007ff007819 */ /* 0x000fcc0000011441 */
[----:B------:R-:W0:Y:S02]  /*b670*/  SHFL.IDX PT, R0, R0, RZ, 0x1f ;  /* 0x00001fff00007589 */ /* 0x000e2400000e0000 */
[----:B0-----:R-:W-:-:S04]  /*b680*/  LEA.HI R2, R0, R0, RZ, 0x1 ;  /* 0x0000000000027211 */ /* 0x001fc800078f08ff */
[----:B------:R-:W-:-:S05]  /*b690*/  LOP3.LUT R3, R2, 0x1e, RZ, 0xc0, !PT ;  /* 0x0000001e02037812 */ /* 0x000fca00078ec0ff */
[----:B------:R-:W-:Y:S01]  /*b6a0*/  IMAD.IADD R3, R0, 0x1, -R3 ;  /* 0x0000000100037824 */ /* 0x000fe200078e0a03 */
[----:B--2---:R-:W-:-:S13]  /*b6b0*/  R2UR UR4, R6 ;  /* 0x00000000060472ca */ /* 0x004fda00000e0000 */
[----:B------:R-:W-:Y:S02]  /*b6c0*/  ULOP3.LUT UP0, URZ, UR4, 0x9f, URZ, 0xc0, !UPT ;  /* 0x0000009f043f7892 */ /* 0x000fe4000f80c03f */
[----:B------:R-:W-:-:S04]  /*b6d0*/  LEA R3, R3, UR4, 0xd ;  /* 0x0000000403037c11 */ /* 0x000fc8000f8e68ff */
[----:B------:R-:W-:Y:S02]  /*b6e0*/  SHF.R.U32.HI R3, RZ, 0x4, R3 ;  /* 0x00000004ff037819 */ /* 0x000fe40000011603 */
[----:B------:R-:W-:Y:S02]  /*b6f0*/  PLOP3.LUT P0, PT, PT, PT, UP0, 0x80, 0x0 ;  /* 0x000000000000781c */ /* 0x000fe40003f0f008 */
[----:B------:R-:W-:-:S11]  /*b700*/  LOP3.LUT R28, R3, 0x3fff, RZ, 0xc0, !PT ;  /* 0x00003fff031c7812 */ /* 0x000fd600078ec0ff */
        /* <DEDUP_REMOVED lines=16> */
[----:B-1--45:R-:W-:Y:S05]  /*b810*/  CALL.ABS.NOINC R2 ;  /* 0x0000000002007343 */ /* 0x032fea0003c00000 */
.L_x_565:
[----:B------:R-:W-:Y:S02]  /*b820*/  ULDC UR4, c[0x0][0x3f4] ;  /* 0x0000fd0000047ab9 */ /* 0x000fe40000000800 */
[----:B------:R-:W-:-:S13]  /*b830*/  ISETP.LT.AND P0, PT, RZ, UR4, PT ;  /* 0x00000004ff007c0c */ /* 0x000fda000bf01270 */
[----:B------:R-:W-:Y:S05]  /*b840*/  @P0 BRA `(.L_x_566) ;  /* 0x0000000000400947 */ /* 0x000fea0003800000 */
[----:B------:R-:W2:Y:S02]  /*b850*/  LDL R2, [R1+0x74] ;  /* 0x0000740001027983 */ /* 0x000ea40000100800 */
[----:B--2---:R-:W-:-:S04]  /*b860*/  LEA.HI R0, R2, R2, RZ, 0x1 ;  /* 0x0000000202007211 */ /* 0x004fc800078f08ff */
[----:B------:R-:W-:-:S05]  /*b870*/  LOP3.LUT R0, R0, 0xfffffffe, RZ, 0xc0, !PT ;  /* 0xfffffffe00007812 */ /* 0x000fca00078ec0ff */
[----:B------:R-:W-:-:S05]  /*b880*/  IMAD.IADD R0, R2, 0x1, -R0 ;  /* 0x0000000102007824 */ /* 0x000fca00078e0a00 */
[----:B------:R-:W-:-:S04]  /*b890*/  SHF.L.U32 R3, R0, 0x1f, RZ ;  /* 0x0000001f00037819 */ /* 0x000fc800000006ff */
[----:B------:R0:W1:Y:S03]  /*b8a0*/  SYNCS.PHASECHK.TRANS64.TRYWAIT P0, [R22+URZ+0x38800], R3 ;  /* 0x03880003160075a7 */ /* 0x000066000800017f */
[----:B-1----:R-:W-:Y:S05]  /*b8b0*/  @!P0 NANOSLEEP.SYNCS 0x989680 ;  /* 0x009896800000895d */ /* 0x002fea0003900000 */
[----:B------:R-:W1:Y:S01]  /*b8c0*/  @!P0 SYNCS.PHASECHK.TRANS64 P0, [R22+URZ+0x38800], R3 ;  /* 0x03880003160085a7 */ /* 0x000e62000800007f */
[----:B------:R-:W-:Y:S04]  /*b8d0*/  BSSY B0, `(.L_x_567) ;  /* 0x0000006000007945 */ /* 0x000fe80003800000 */
[----:B-1----:R-:W-:Y:S05]  /*b8e0*/  @P0 BRA `(.L_x_568) ;  /* 0x0000000000100947 */ /* 0x002fea0003800000 */
.L_x_569:
[----:B-1----:R1:W2:Y:S02]  /*b8f0*/  SYNCS.PHASECHK.TRANS64.TRYWAIT P0, [R22+URZ+0x38800], R3 ;  /* 0x03880003160075a7 */ /* 0x0022a4000800017f */
[----:B--2---:R-:W-:Y:S05]  /*b900*/  @!P0 NANOSLEEP.SYNCS 0x989680 ;  /* 0x009896800000895d */ /* 0x004fea0003900000 */
[----:B------:R-:W2:Y:S02]  /*b910*/  @!P0 SYNCS.PHASECHK.TRANS64 P0, [R22+URZ+0x38800], R3 ;  /* 0x03880003160085a7 */ /* 0x000ea4000800007f */
[----:B--2---:R-:W-:Y:S05]  /*b920*/  @!P0 BRA `(.L_x_569) ;  /* 0xfffffffc00f08947 */ /* 0x004fea000383ffff */
.L_x_568:
[----:B------:R-:W-:Y:S05]  /*b930*/  BSYNC B0 ;  /* 0x0000000000007941 */ /* 0x000fea0003800000 */
.L_x_567:
[----:B------:R-:W-:Y:S05]  /*b940*/  BRA `(.L_x_570) ;  /* 0x0000006c00e47947 */ /* 0x000fea0003800000 */
.L_x_566:
[----:B------:R-:W2:Y:S01]  /*b950*/  LDL R30, [R1+0x70] ;  /* 0x00007000011e7983 */ /* 0x000ea20000100800 */
[----:B-----5:R-:W-:Y:S01]  /*b960*/  SHF.R.S32.HI R0, RZ, 0x1f, R136 ;  /* 0x0000001fff007819 */ /* 0x020fe20000011488 */
[----:B------:R-:W-:Y:S01]  /*b970*/  ULDC.64 UR4, c[0x0][0x3f8] ;  /* 0x0000fe0000047ab9 */ /* 0x000fe20000000a00 */
[----:B------:R-:W-:Y:S01]  /*b980*/  ULDC.64 UR6, c[0x0][0x408] ;  /* 0x0001020000067ab9 */ /* 0x000fe20000000a00 */
[----:B------:R-:W-:-:S04]  /*b990*/  IMAD.WIDE.U32 R4, R136, UR4, RZ ;  /* 0x0000000488047c25 */ /* 0x000fc8000f8e00ff */
[C---:B------:R-:W-:Y:S02]  /*b9a0*/  IMAD R3, R0.reuse, UR4, RZ ;  /* 0x0000000400037c24 */ /* 0x040fe4000f8e02ff */
[----:B------:R-:W-:Y:S02]  /*b9b0*/  IMAD R7, R0, UR6, RZ ;  /* 0x0000000600077c24 */ /* 0x000fe4000f8e02ff */
[C---:B------:R-:W-:Y:S01]  /*b9c0*/  IMAD R3, R136.reuse, UR5, R3 ;  /* 0x0000000588037c24 */ /* 0x040fe2000f8e0203 */
[----:B------:R-:W-:Y:S01]  /*b9d0*/  ULDC.64 UR4, c[0x0][0x3e8] ;  /* 0x0000fa0000047ab9 */ /* 0x000fe20000000a00 */
[----:B------:R-:W-:Y:S01]  /*b9e0*/  IMAD R7, R136, UR7, R7 ;  /* 0x0000000788077c24 */ /* 0x000fe2000f8e0207 */
[----:B------:R-:W-:Y:S01]  /*b9f0*/  LEA R2, P0, R4, UR4, 0x1 ;  /* 0x0000000404027c11 */ /* 0x000fe2000f8008ff */
[----:B------:R-:W-:Y:S01]  /*ba00*/  IMAD.WIDE.U32 R26, R136, UR6, RZ ;  /* 0x00000006881a7c25 */ /* 0x000fe2000f8e00ff */
[----:B------:R-:W-:-:S03]  /*ba10*/  ULDC.64 UR6, c[0x0][0x400] ;  /* 0x0001000000067ab9 */ /* 0x000fc60000000a00 */
[----:B------:R-:W-:Y:S01]  /*ba20*/  IMAD.IADD R5, R3, 0x1, R5 ;  /* 0x0000000103057824 */ /* 0x000fe200078e0205 */
[----:B------:R-:W-:Y:S01]  /*ba30*/  LEA R25, P1, R26, UR6, 0x1 ;  /* 0x000000061a197c11 */ /* 0x000fe2000f8208ff */
[----:B------:R-:W-:-:S03]  /*ba40*/  IMAD.IADD R3, R7, 0x1, R27 ;  /* 0x0000000107037824 */ /* 0x000fc600078e021b */
[----:B------:R-:W-:Y:S02]  /*ba50*/  LEA.HI.X R24, R4, UR5, R5, 0x1, P0 ;  /* 0x0000000504187c11 */ /* 0x000fe400080f0c05 */
[----:B------:R-:W-:Y:S02]  /*ba60*/  LEA.HI.X R26, R26, UR7, R3, 0x1, P1 ;  /* 0x000000071a1a7c11 */ /* 0x000fe400088f0c03 */
[----:B--2---:R-:W-:-:S13]  /*ba70*/  R2UR UR8, R30 ;  /* 0x000000001e0872ca */ /* 0x004fda00000e0000 */
[----:B------:R-:W-:-:S06]  /*ba80*/  ULOP3.LUT UP0, URZ, UR8, 0x3ff, URZ, 0xc0, !UPT ;  /* 0x000003ff083f7892 */ /* 0x000fcc000f80c03f */
[----:B------:R-:W-:-:S13]  /*ba90*/  PLOP3.LUT P2, PT, PT, PT, UP0, 0x80, 0x0 ;  /* 0x000000000000781c */ /* 0x000fda0003f4f008 */
        /* <DEDUP_REMOVED lines=16> */
[----:B-1--4-:R-:W-:Y:S05]  /*bba0*/  CALL.ABS.NOINC R14 ;  /* 0x000000000e007343 */ /* 0x012fea0003c00000 */
.L_x_571:
[----:B------:R-:W-:Y:S01]  /*bbb0*/  ULDC.U8 UR4, c[0x0][0x410] ;  /* 0x0001040000047ab9 */ /* 0x000fe20000000000 */
[----:B------:R-:W-:Y:S01]  /*bbc0*/  R2UR UR5, R30 ;  /* 0x000000001e0572ca */ /* 0x000fe200000e0000 */
[----:B------:R-:W-:Y:S01]  /*bbd0*/  BSSY B0, `(.L_x_572) ;  /* 0x00006c8000007945 */ /* 0x000fe20003800000 */
[----:B------:R-:W-:Y:S01]  /*bbe0*/  ISETP.NE.AND P0, PT, RZ, UR4, PT ;  /* 0x00000004ff007c0c */ /* 0x000fe2000bf05270 */
[C---:B------:R-:W-:Y:S01]  /*bbf0*/  VIADD R21, R219.reuse, 0x60 ;  /* 0x00000060db157836 */ /* 0x040fe20000000000 */
[----:B------:R-:W-:Y:S01]  /*bc00*/  SHF.R.U32.HI R20, RZ, 0x3, R225 ;  /* 0x00000003ff147819 */ /* 0x000fe200000116e1 */
[----:B----4-:R-:W-:Y:S01]  /*bc10*/  VIADD R31, R219, 0x20 ;  /* 0x00000020db1f7836 */ /* 0x010fe20000000000 */
[----:B------:R-:W-:Y:S01]  /*bc20*/  LOP3.LUT R0, R225, 0x38, R16, 0xf8, !PT ;  /* 0x00000038e1007812 */ /* 0x000fe200078ef810 */
[----:B------:R-:W-:-:S03]  /*bc30*/  IMAD R4, R29, 0x80, R219 ;  /* 0x000000801d047824 */ /* 0x000fc600078e02db */
[----:B------:R-:W-:-:S04]  /*bc40*/  LOP3.LUT R0, R229, R0, R20, 0xf6, !PT ;  /* 0x00000000e5007212 */ /* 0x000fc800078ef614 */
[----:B------:R-:W-:Y:S01]  /*bc50*/  LEA R30, R0, UR5, 0x1 ;  /* 0x00000005001e7c11 */ /* 0x000fe2000f8e08ff */
[----:B------:R-:W-:Y:S06]  /*bc60*/  @!P0 BRA `(.L_x_573) ;  /* 0x0000003000a48947 */ /* 0x000fec0003800000 */
[----:B------:R-:W-:-:S03]  /*bc70*/  UMOV UR4, 0xffffffff ;  /* 0xffffffff00047882 */ /* 0x000fc60000000000 */
[----:B------:R-:W-:Y:S05]  /*bc80*/  BRA.DIV UR4, `(.L_x_574) ;  /* 0x000001c604b47947 */ /* 0x000fea000b800000 */
[----:B------:R0:W1:Y:S04]  /*bc90*/  SHFL.IDX PT, R3, R24, RZ, 0x181f ;  /* 0x00181fff18037589 */ /* 0x00006800000e0000 */
[----:B------:R-:W2:Y:S04]  /*bca0*/  SHFL.IDX PT, R2, R2, RZ, 0x181f ;  /* 0x00181fff02027589 */ /* 0x000ea800000e0000 */
[----:B------:R0:W3:Y:S04]  /*bcb0*/  SHFL.IDX PT, R5, R26, RZ, 0x181f ;  /* 0x00181fff1a057589 */ /* 0x0000e800000e0000 */
[----:B------:R0:W4:Y:S02]  /*bcc0*/  SHFL.IDX PT, R14, R25, RZ, 0x181f ;  /* 0x00181fff190e7589 */ /* 0x00012400000e0000 */
.L_x_850:
[----:B------:R-:W5:Y:S01]  /*bcd0*/  LDL R20, [R1+0x74] ;  /* 0x0000740001147983 */ /* 0x000f620000100800 */
[----:B------:R-:W-:Y:S01]  /*bce0*/  ULDC UR4, c[0x0][0x448] ;  /* 0x0001120000047ab9 */ /* 0x000fe20000000800 */
[----:B------:R-:W-:Y:S01]  /*bcf0*/  BSSY B1, `(.L_x_575) ;  /* 0x000003e000017945 */ /* 0x000fe20003800000 */
[----:B------:R-:W-:Y:S01]  /*bd00*/  IMAD R0, R140, UR4, RZ ;  /* 0x000000048c007c24 */ /* 0x000fe2000f8e02ff */
[----:B------:R-:W-:Y:S02]  /*bd10*/  CS2R R6, SRZ ;  /* 0x0000000000067805 */ /* 0x000fe4000001ff00 */
[----:B------:R-:W-:Y:S02]  /*bd20*/  CS2R R8, SRZ ;  /* 0x0000000000087805 */ /* 0x000fe4000001ff00 */
[----:B------:R-:W-:Y:S02]  /*bd30*/  CS2R R10, SRZ ;  /* 0x00000000000a7805 */ /* 0x000fe4000001ff00 */
[----:B------:R-:W-:-:S02]  /*bd40*/  CS2R R12, SRZ ;  /* 0x00000000000c7805 */ /* 0x000fc4000001ff00 */
[----:B------:R-:W-:Y:S01]  /*bd50*/  ISETP.GE.AND P0, PT, R4, R0, PT ;  /* 0x000000000400720c */ /* 0x000fe20003f06270 */
[----:B------:R-:W-:Y:S01]  /*bd60*/  IMAD R0, R29, -0x80, R0 ;  /* 0xffffff801d007824 */ /* 0x000fe200078e0200 */
[----:B0-----:R-:W-:Y:S02]  /*bd70*/  CS2R R24, SRZ ;  /* 0x0000000000187805 */ /* 0x001fe4000001ff00 */
[----:B------:R-:W-:Y:S02]  /*bd80*/  CS2R R26, SRZ ;  /* 0x00000000001a7805 */ /* 0x000fe4000001ff00 */
[----:B------:R-:W-:Y:S02]  /*bd90*/  CS2R R32, SRZ ;  /* 0x0000000000207805 */ /* 0x000fe4000001ff00 */
[----:B------:R-:W-:Y:S02]  /*bda0*/  CS2R R34, SRZ ;  /* 0x0000000000227805 */ /* 0x000fe4000001ff00 */
[----:B-----5:R-:W-:-:S04]  /*bdb0*/  LEA.HI R15, R20, R20, RZ, 0x1 ;  /* 0x00000014140f7211 */ /* 0x020fc800078f08ff */
[----:B------:R-:W-:-:S05]  /*bdc0*/  LOP3.LUT R15, R15, 0xfffffffe, RZ, 0xc0, !PT ;  /* 0xfffffffe0f0f7812 */ /* 0x000fca00078ec0ff */
[----:B------:R-:W-:Y:S01]  /*bdd0*/  IMAD.IADD R29, R20, 0x1, -R15 ;  /* 0x00000001141d7824 */ /* 0x000fe200078e0a0f */
[----:B------:R-:W-:Y:S06]  /*bde0*/  @P0 BRA `(.L_x_576) ;  /* 0x0000000000b80947 */ /* 0x000fec0003800000 */
[----:B------:R-:W-:Y:S01]  /*bdf0*/  ULDC UR4, c[0x0][0x3f4] ;  /* 0x0000fd0000047ab9 */ /* 0x000fe20000000800 */
[C---:B------:R-:W-:Y:S01]  /*be00*/  IMAD.SHL.U32 R41, R221.reuse, 0x2, RZ ;  /* 0x00000002dd297824 */ /* 0x040fe200078e00ff */
[----:B------:R-:W-:Y:S01]  /*be10*/  ISETP.GE.AND P2, PT, R221, UR4, PT ;  /* 0x00000004dd007c0c */ /* 0x000fe2000bf46270 */
[C---:B------:R-:W-:Y:S01]  /*be20*/  IMAD.SHL.U32 R45, R220.reuse, 0x2, RZ ;  /* 0x00000002dc2d7824 */ /* 0x040fe200078e00ff */
[----:B------:R-:W-:Y:S01]  /*be30*/  ISETP.GE.AND P1, PT, R220, UR4, PT ;  /* 0x00000004dc007c0c */ /* 0x000fe2000bf26270 */
[C---:B------:R-:W-:Y:S01]  /*be40*/  IMAD.SHL.U32 R49, R222.reuse, 0x2, RZ ;  /* 0x00000002de317824 */ /* 0x040fe200078e00ff */
[----:B------:R-:W-:Y:S02]  /*be50*/  ISETP.GE.AND P0, PT, R222, UR4, PT ;  /* 0x00000004de007c0c */ /* 0x000fe4000bf06270 */
[----:B------:R-:W-:Y:S02]  /*be60*/  CS2R R12, SRZ ;  /* 0x00000000000c7805 */ /* 0x000fe4000001ff00 */
[----:B------:R-:W-:-:S02]  /*be70*/  SHF.R.S32.HI R4, RZ, 0x1f, R221 ;  /* 0x0000001fff047819 */ /* 0x000fc400000114dd */
[----:B------:R-:W-:Y:S02]  /*be80*/  CS2R R34, SRZ ;  /* 0x0000000000227805 */ /* 0x000fe4000001ff00 */
[----:B------:R-:W-:Y:S02]  /*be90*/  SHF.R.S32.HI R9, RZ, 0x1f, R220 ;  /* 0x0000001fff097819 */ /* 0x000fe400000114dc */
[----:B------:R-:W-:Y:S02]  /*bea0*/  CS2R R10, SRZ ;  /* 0x00000000000a7805 */ /* 0x000fe4000001ff00 */
[----:B------:R-:W-:Y:S01]  /*beb0*/  ISETP.GE.AND P3, PT, R214, UR4, PT ;  /* 0x00000004d6007c0c */ /* 0x000fe2000bf66270 */
[----:B------:R-:W-:Y:S01]  /*bec0*/  ULDC.64 UR6, c[0x0][0x208] ;  /* 0x0000820000067ab9 */ /* 0x000fe20000000a00 */
[----:B------:R-:W-:Y:S02]  /*bed0*/  SHF.L.U64.HI R4, R221, 0x1, R4 ;  /* 0x00000001dd047819 */ /* 0x000fe40000010204 */
[----:B------:R-:W-:-:S02]  /*bee0*/  SHF.L.U64.HI R8, R220, 0x1, R9 ;  /* 0x00000001dc087819 */ /* 0x000fc40000010209 */
[-C--:B--2---:R-:W-:Y:S02]  /*bef0*/  @!P2 IADD3 R38, P4, R2, R41.reuse, RZ ;  /* 0x000000290226a210 */ /* 0x084fe40007f9e0ff */
[----:B----4-:R-:W-:Y:S02]  /*bf00*/  @!P2 IADD3 R40, P6, R14, R41, RZ ;  /* 0x000000290e28a210 */ /* 0x010fe40007fde0ff */
[-C--:B------:R-:W-:Y:S01]  /*bf10*/  @!P1 IADD3 R42, P5, R2, R45.reuse, RZ ;  /* 0x0000002d022a9210 */ /* 0x080fe20007fbe0ff */
[----:B-1----:R-:W-:Y:S01]  /*bf20*/  @!P2 IMAD.X R39, R3, 0x1, R4, P4 ;  /* 0x000000010327a824 */ /* 0x002fe200020e0604 */
[----:B------:R-:W-:Y:S01]  /*bf30*/  SHF.R.S32.HI R7, RZ, 0x1f, R222 ;  /* 0x0000001fff077819 */ /* 0x000fe200000114de */
[----:B---3--:R-:W-:Y:S01]  /*bf40*/  @!P2 IMAD.X R41, R5, 0x1, R4, P6 ;  /* 0x000000010529a824 */ /* 0x008fe200030e0604 */
[----:B------:R-:W-:Y:S01]  /*bf50*/  @!P1 IADD3 R44, P4, R14, R45, RZ ;  /* 0x0000002d0e2c9210 */ /* 0x000fe20007f9e0ff */
[----:B------:R-:W-:Y:S01]  /*bf60*/  @!P1 IMAD.X R43, R3, 0x1, R8, P5 ;  /* 0x00000001032b9824 */ /* 0x000fe200028e0608 */
[----:B------:R-:W-:Y:S01]  /*bf70*/  SHF.L.U64.HI R6, R222, 0x1, R7 ;  /* 0x00000001de067819 */ /* 0x000fe20000010207 */
[----:B------:R-:W-:Y:S01]  /*bf80*/  @!P3 IMAD.MOV.U32 R4, RZ, RZ, R14 ;  /* 0x000000ffff04b224 */ /* 0x000fe200078e000e */
[-C--:B------:R-:W-:Y:S01]  /*bf90*/  @!P0 IADD3 R46, P6, R2, R49.reuse, RZ ;  /* 0x00000031022e8210 */ /* 0x080fe20007fde0ff */
[----:B------:R-:W-:Y:S01]  /*bfa0*/  @!P1 IMAD.X R45, R5, 0x1, R8, P4 ;  /* 0x00000001052d9824 */ /* 0x000fe200020e0608 */
[----:B------:R-:W-:-:S02]  /*bfb0*/  @!P0 IADD3 R48, P5, R14, R49, RZ ;  /* 0x000000310e308210 */ /* 0x000fc40007fbe0ff */
[----:B------:R-:W-:Y:S02]  /*bfc0*/  CS2R R32, SRZ ;  /* 0x0000000000207805 */ /* 0x000fe4000001ff00 */
[----:B------:R-:W-:Y:S01]  /*bfd0*/  CS2R R8, SRZ ;  /* 0x0000000000087805 */ /* 0x000fe2000001ff00 */
[--C-:B------:R-:W-:Y:S01]  /*bfe0*/  @!P0 IMAD.X R47, R3, 0x1, R6.reuse, P6 ;  /* 0x00000001032f8824 */ /* 0x100fe200030e0606 */
[----:B------:R-:W-:Y:S01]  /*bff0*/  CS2R R26, SRZ ;  /* 0x00000000001a7805 */ /* 0x000fe2000001ff00 */
[----:B------:R-:W-:Y:S01]  /*c000*/  @!P0 IMAD.X R49, R5, 0x1, R6, P5 ;  /* 0x0000000105318824 */ /* 0x000fe200028e0606 */
[----:B------:R-:W-:Y:S02]  /*c010*/  CS2R R6, SRZ ;  /* 0x0000000000067805 */ /* 0x000fe4000001ff00 */
[----:B------:R-:W-:Y:S01]  /*c020*/  CS2R R24, SRZ ;  /* 0x0000000000187805 */ /* 0x000fe2000001ff00 */
[C---:B------:R-:W-:Y:S01]  /*c030*/  @!P3 IMAD.WIDE R14, R214.reuse, 0x2, R2 ;  /* 0x00000002d60eb825 */ /* 0x040fe200078e0202 */
[----:B------:R0:W5:Y:S03]  /*c040*/  @!P2 LD.E.64 R10, desc[UR6][R38.64] ;  /* 0x00000006260aa980 */ /* 0x000166000c101b00 */
[----:B------:R-:W-:Y:S01]  /*c050*/  @!P3 IMAD.WIDE R36, R214, 0x2, R4 ;  /* 0x00000002d624b825 */ /* 0x000fe200078e0204 */
[----:B------:R0:W5:Y:S04]  /*c060*/  @!P3 LD.E.64 R12, desc[UR6][R14.64] ;  /* 0x000000060e0cb980 */ /* 0x000168000c101b00 */
[----:B------:R0:W5:Y:S04]  /*c070*/  @!P3 LD.E.64 R34, desc[UR6][R36.64] ;  /* 0x000000062422b980 */ /* 0x000168000c101b00 */
[----:B------:R0:W5:Y:S04]  /*c080*/  @!P2 LD.E.64 R32, desc[UR6][R40.64] ;  /* 0x000000062820a980 */ /* 0x000168000c101b00 */
[----:B------:R0:W5:Y:S04]  /*c090*/  @!P1 LD.E.64 R8, desc[UR6][R42.64] ;  /* 0x000000062a089980 */ /* 0x000168000c101b00 */
[----:B------:R0:W5:Y:S04]  /*c0a0*/  @!P1 LD.E.64 R26, desc[UR6][R44.64] ;  /* 0x000000062c1a9980 */ /* 0x000168000c101b00 */
[----:B------:R0:W5:Y:S04]  /*c0b0*/  @!P0 LD.E.64 R6, desc[UR6][R46.64] ;  /* 0x000000062e068980 */ /* 0x000168000c101b00 */
[----:B------:R0:W5:Y:S02]  /*c0c0*/  @!P0 LD.E.64 R24, desc[UR6][R48.64] ;  /* 0x0000000630188980 */ /* 0x000164000c101b00 */
.L_x_576:
[----:B------:R-:W-:Y:S05]  /*c0d0*/  BSYNC B1 ;  /* 0x0000000000017941 */ /* 0x000fea0003800000 */
.L_x_575:
[----:B-1----:R-:W-:Y:S01]  /*c0e0*/  SHF.L.U32 R3, R29, 0x1f, RZ ;  /* 0x0000001f1d037819 */ /* 0x002fe200000006ff */
[----:B0----5:R-:W-:Y:S01]  /*c0f0*/  IMAD.MOV.U32 R15, RZ, RZ, R12 ;  /* 0x000000ffff0f7224 */ /* 0x021fe200078e000c */
[----:B------:R-:W-:Y:S01]  /*c100*/  SHF.R.U64 R48, R12, 0x10, R13 ;  /* 0x000000100c307819 */ /* 0x000fe2000000120d */
[----:B--2---:R-:W-:Y:S01]  /*c110*/  IMAD.MOV.U32 R2, RZ, RZ, R6 ;  /* 0x000000ffff027224 */ /* 0x004fe200078e0006 */
[----:B------:R-:W0:Y:S01]  /*c120*/  SYNCS.PHASECHK.TRANS64.TRYWAIT P0, [R22+URZ+0x38800], R3 ;  /* 0x03880003160075a7 */ /* 0x000e22000800017f */
[----:B------:R-:W-:Y:S01]  /*c130*/  MOV R20, R13 ;  /* 0x0000000d00147202 */ /* 0x000fe20000000f00 */
[----:B------:R-:W-:Y:S01]  /*c140*/  IMAD.MOV.U32 R4, RZ, RZ, R7 ;  /* 0x000000ffff047224 */ /* 0x000fe200078e0007 */
[----:B------:R-:W-:Y:S01]  /*c150*/  SHF.R.U32.HI R51, RZ, 0x10, R13 ;  /* 0x00000010ff337819 */ /* 0x000fe2000001160d */
[----:B------:R-:W-:Y:S01]  /*c160*/  IMAD.MOV.U32 R13, RZ, RZ, R10 ;  /* 0x000000ffff0d7224 */ /* 0x000fe200078e000a */
[--C-:B------:R-:W-:Y:S01]  /*c170*/  SHF.R.U64 R46, R10, 0x10, R11.reuse ;  /* 0x000000100a2e7819 */ /* 0x100fe2000000120b */
[----:B----4-:R-:W-:Y:S01]  /*c180*/  IMAD.MOV.U32 R14, RZ, RZ, R11 ;  /* 0x000000ffff0e7224 */ /* 0x010fe200078e000b */
[--C-:B------:R-:W-:Y:S01]  /*c190*/  SHF.R.U64 R45, R6, 0x10, R7.reuse ;  /* 0x00000010062d7819 */ /* 0x100fe20000001207 */
[----:B---3--:R-:W-:Y:S01]  /*c1a0*/  IMAD.MOV.U32 R5, RZ, RZ, R8 ;  /* 0x000000ffff057224 */ /* 0x008fe200078e0008 */
[----:B------:R-:W-:Y:S01]  /*c1b0*/  SHF.R.U32.HI R43, RZ, 0x10, R7 ;  /* 0x00000010ff2b7819 */ /* 0x000fe20000011607 */
[----:B------:R-:W-:Y:S01]  /*c1c0*/  IMAD.MOV.U32 R10, RZ, RZ, R9 ;  /* 0x000000ffff0a7224 */ /* 0x000fe200078e0009 */
[----:B------:R-:W-:Y:S01]  /*c1d0*/  SHF.R.U64 R40, R32, 0x10, R33 ;  /* 0x0000001020287819 */ /* 0x000fe20000001221 */
[----:B------:R-:W-:Y:S01]  /*c1e0*/  IMAD.MOV.U32 R36, RZ, RZ, R34 ;  /* 0x000000ffff247224 */ /* 0x000fe200078e0022 */
[----:B------:R-:W-:Y:S01]  /*c1f0*/  SHF.R.U32.HI R49, RZ, 0x10, R11 ;  /* 0x00000010ff317819 */ /* 0x000fe2000001160b */
[----:B------:R-:W-:Y:S01]  /*c200*/  IMAD.MOV.U32 R37, RZ, RZ, R35 ;  /* 0x000000ffff257224 */ /* 0x000fe200078e0023 */
[--C-:B------:R-:W-:Y:S01]  /*c210*/  SHF.R.U64 R44, R8, 0x10, R9.reuse ;  /* 0x00000010082c7819 */ /* 0x100fe20000001209 */
[----:B------:R-:W-:Y:S01]  /*c220*/  IMAD.MOV.U32 R7, RZ, RZ, R32 ;  /* 0x000000ffff077224 */ /* 0x000fe200078e0020 */
[----:B------:R-:W-:Y:S01]  /*c230*/  SHF.R.U32.HI R47, RZ, 0x10, R9 ;  /* 0x00000010ff2f7819 */ /* 0x000fe20000011609 */
[----:B------:R-:W-:Y:S01]  /*c240*/  IMAD.MOV.U32 R29, RZ, RZ, R33 ;  /* 0x000000ffff1d7224 */ /* 0x000fe200078e0021 */
[--C-:B------:R-:W-:Y:S01]  /*c250*/  SHF.R.U64 R41, R34, 0x10, R35.reuse ;  /* 0x0000001022297819 */ /* 0x100fe20000001223 */
[----:B------:R-:W-:Y:S01]  /*c260*/  BSSY B1, `(.L_x_577) ;  /* 0x000001a000017945 */ /* 0x000fe20003800000 */
[----:B------:R-:W-:Y:S01]  /*c270*/  SHF.R.U32.HI R42, RZ, 0x10, R35 ;  /* 0x00000010ff2a7819 */ /* 0x000fe20000011623 */
[----:B------:R-:W-:Y:S01]  /*c280*/  IMAD.MOV.U32 R6, RZ, RZ, R24 ;  /* 0x000000ffff067224 */ /* 0x000fe200078e0018 */
[----:B------:R-:W-:Y:S01]  /*c290*/  SHF.R.U32.HI R38, RZ, 0x10, R33 ;  /* 0x00000010ff267819 */ /* 0x000fe20000011621 */
[--C-:B------:R-:W-:Y:S01]  /*c2a0*/  IMAD.MOV.U32 R8, RZ, RZ, R25.reuse ;  /* 0x000000ffff087224 */ /* 0x100fe200078e0019 */
[----:B------:R-:W-:Y:S01]  /*c2b0*/  VIMNMX R32, R0, 0x80, PT ;  /* 0x0000008000207848 */ /* 0x000fe20003fe0100 */
[----:B------:R-:W-:Y:S01]  /*c2c0*/  IMAD.MOV.U32 R11, RZ, RZ, R26 ;  /* 0x000000ffff0b7224 */ /* 0x000fe200078e001a */
[----:B------:R-:W-:Y:S01]  /*c2d0*/  SHF.R.U64 R35, R24, 0x10, R25 ;  /* 0x0000001018237819 */ /* 0x000fe20000001219 */
[----:B------:R-:W-:Y:S01]  /*c2e0*/  IMAD.MOV.U32 R12, RZ, RZ, R27 ;  /* 0x000000ffff0c7224 */ /* 0x000fe200078e001b */
[----:B------:R-:W-:-:S02]  /*c2f0*/  SHF.R.U32.HI R33, RZ, 0x10, R25 ;  /* 0x00000010ff217819 */ /* 0x000fc40000011619 */
[--C-:B------:R-:W-:Y:S02]  /*c300*/  SHF.R.U64 R34, R26, 0x10, R27.reuse ;  /* 0x000000101a227819 */ /* 0x100fe4000000121b */
[----:B------:R-:W-:Y:S02]  /*c310*/  SHF.R.U32.HI R39, RZ, 0x10, R27 ;  /* 0x00000010ff277819 */ /* 0x000fe4000001161b */
[----:B------:R-:W-:Y:S02]  /*c320*/  PRMT R24, R15, 0x5410, R48 ;  /* 0x000054100f187816 */ /* 0x000fe40000000030 */
[----:B------:R-:W-:Y:S02]  /*c330*/  PRMT R25, R20, 0x5410, R51 ;  /* 0x0000541014197816 */ /* 0x000fe40000000033 */
[----:B------:R-:W-:Y:S02]  /*c340*/  PRMT R0, R2, 0x5410, R45 ;  /* 0x0000541002007816 */ /* 0x000fe4000000002d */
[----:B------:R-:W-:-:S02]  /*c350*/  PRMT R13, R13, 0x5410, R46 ;  /* 0x000054100d0d7816 */ /* 0x000fc4000000002e */
[----:B------:R-:W-:Y:S02]  /*c360*/  PRMT R14, R14, 0x5410, R49 ;  /* 0x000054100e0e7816 */ /* 0x000fe40000000031 */
[----:B------:R-:W-:Y:S02]  /*c370*/  PRMT R9, R5, 0x5410, R44 ;  /* 0x0000541005097816 */ /* 0x000fe4000000002c */
[----:B------:R-:W-:Y:S02]  /*c380*/  ISETP.GE.AND P1, PT, R219, R32, PT ;  /* 0x00000020db00720c */ /* 0x000fe40003f26270 */
[----:B------:R-:W-:Y:S02]  /*c390*/  PRMT R10, R10, 0x5410, R47 ;  /* 0x000054100a0a7816 */ /* 0x000fe4000000002f */
[----:B------:R-:W-:Y:S02]  /*c3a0*/  PRMT R2, R4, 0x5410, R43 ;  /* 0x0000541004027816 */ /* 0x000fe4000000002b */
[----:B------:R-:W-:-:S02]  /*c3b0*/  PRMT R26, R36, 0x5410, R41 ;  /* 0x00005410241a7816 */ /* 0x000fc40000000029 */
[----:B------:R-:W-:Y:S02]  /*c3c0*/  PRMT R27, R37, 0x5410, R42 ;  /* 0x00005410251b7816 */ /* 0x000fe4000000002a */
[----:B------:R-:W-:Y:S02]  /*c3d0*/  PRMT R15, R7, 0x5410, R40 ;  /* 0x00005410070f7816 */ /* 0x000fe40000000028 */
[----:B------:R-:W-:Y:S01]  /*c3e0*/  PRMT R20, R29, 0x5410, R38 ;  /* 0x000054101d147816 */ /* 0x000fe20000000026 */
[----:B0-----:R-:W-:Y:S06]  /*c3f0*/  @!P0 BRA `(.L_x_578) ;  /* 0x000001c000488947 */ /* 0x001fec0003800000 */
.L_x_851:
[----:B------:R-:W-:Y:S05]  /*c400*/  BSYNC B1 ;  /* 0x0000000000017941 */ /* 0x000fea0003800000 */
.L_x_577:
[----:B------:R-:W-:Y:S01]  /*c410*/  BSSY B1, `(.L_x_579) ;  /* 0x00000ad000017945 */ /* 0x000fe20003800000 */
[----:B------:R-:W-:Y:S02]  /*c420*/  PRMT R11, R11, 0x5410, R34 ;  /* 0x000054100b0b7816 */ /* 0x000fe40000000022 */
[----:B------:R-:W-:Y:S02]  /*c430*/  PRMT R12, R12, 0x5410, R39 ;  /* 0x000054100c0c7816 */ /* 0x000fe40000000027 */
[----:B0-----:R-:W-:Y:S02]  /*c440*/  PRMT R3, R6, 0x5410, R35 ;  /* 0x0000541006037816 */ /* 0x001fe40000000023 */
[----:B------:R-:W-:Y:S01]  /*c450*/  PRMT R8, R8, 0x5410, R33 ;  /* 0x0000541008087816 */ /* 0x000fe20000000021 */
[----:B------:R-:W-:Y:S06]  /*c460*/  @P1 BRA `(.L_x_580) ;  /* 0x00000008009c1947 */ /* 0x000fec0003800000 */
[----:B------:R-:W0:Y:S01]  /*c470*/  LDC R5, c[0x0][0x3f4] ;  /* 0x0000fd00ff057b82 */ /* 0x000e220000000800 */
[----:B------:R-:W-:Y:S01]  /*c480*/  BSSY B2, `(.L_x_581) ;  /* 0x000002c000027945 */ /* 0x000fe20003800000 */
[-C--:B0-----:R-:W-:Y:S02]  /*c490*/  ISETP.GE.AND P0, PT, R214, R5.reuse, PT ;  /* 0x00000005d600720c */ /* 0x081fe40003f06270 */
[-C--:B------:R-:W-:Y:S02]  /*c4a0*/  ISETP.GE.AND P1, PT, R221, R5.reuse, PT ;  /* 0x00000005dd00720c */ /* 0x080fe40003f26270 */
[-C--:B------:R-:W-:Y:S02]  /*c4b0*/  ISETP.GE.AND P2, PT, R220, R5.reuse, PT ;  /* 0x00000005dc00720c */ /* 0x080fe40003f46270 */
[----:B------:R-:W-:-:S07]  /*c4c0*/  ISETP.GE.AND P3, PT, R222, R5, PT ;  /* 0x00000005de00720c */ /* 0x000fce0003f66270 */
[----:B------:R-:W-:Y:S06]  /*c4d0*/  @P0 BRA `(.L_x_582) ;  /* 0x0000000000980947 */ /* 0x000fec0003800000 */
[----:B------:R-:W0:Y:S01]  /*c4e0*/  LDS.128 R4, [R30] ;  /* 0x000000001e047984 */ /* 0x000e220000000c00 */
[----:B------:R-:W-:Y:S01]  /*c4f0*/  SHF.L.U32 R36, R24, 0x10, RZ ;  /* 0x0000001018247819 */ /* 0x000fe200000006ff */
[C---:B------:R-:W-:Y:S01]  /*c500*/  IMAD.U32 R37, R26.reuse, 0x10000, RZ ;  /* 0x000100001a257824 */ /* 0x040fe200078e00ff */
[----:B------:R-:W-:Y:S02]  /*c510*/  LOP3.LUT R40, R26, 0xffff0000, RZ, 0xc0, !PT ;  /* 0xffff00001a287812 */ /* 0x000fe400078ec0ff */
[----:B------:R-:W-:Y:S01]  /*c520*/  LOP3.LUT R38, R24, 0xffff0000, RZ, 0xc0, !PT ;  /* 0xffff000018267812 */ /* 0x000fe200078ec0ff */
[C---:B0-----:R-:W-:Y:S01]  /*c530*/  IMAD.U32 R29, R4.reuse, 0x10000, RZ ;  /* 0x00010000041d7824 */ /* 0x041fe200078e00ff */
[----:B------:R-:W-:Y:S01]  /*c540*/  LOP3.LUT R4, R4, 0xffff0000, RZ, 0xc0, !PT ;  /* 0xffff000004047812 */ /* 0x000fe200078ec0ff */
[C---:B------:R-:W-:Y:S01]  /*c550*/  IMAD.U32 R33, R5.reuse, 0x10000, RZ ;  /* 0x0001000005217824 */ /* 0x040fe200078e00ff */
[----:B------:R-:W-:Y:S01]  /*c560*/  LOP3.LUT R5, R5, 0xffff0000, RZ, 0xc0, !PT ;  /* 0xffff000005057812 */ /* 0x000fe200078ec0ff */
[C---:B------:R-:W-:Y:S01]  /*c570*/  IMAD.U32 R34, R6.reuse, 0x10000, RZ ;  /* 0x0001000006227824 */ /* 0x040fe200078e00ff */
[----:B------:R-:W-:Y:S01]  /*c580*/  LOP3.LUT R6, R6, 0xffff0000, RZ, 0xc0, !PT ;  /* 0xffff000006067812 */ /* 0x000fe200078ec0ff */
[C---:B------:R-:W-:Y:S01]  /*c590*/  FMUL.FTZ R42, R4.reuse, R37 ;  /* 0x00000025042a7220 */ /* 0x040fe20000410000 */
[----:B------:R-:W-:Y:S01]  /*c5a0*/  FMUL.FTZ R4, R4, R36 ;  /* 0x0000002404047220 */ /* 0x000fe20000410000 */
[----:B------:R-:W-:-:S02]  /*c5b0*/  IMAD.U32 R35, R7, 0x10000, RZ ;  /* 0x0001000007237824 */ /* 0x000fc400078e00ff */
[----:B------:R-:W-:Y:S01]  /*c5c0*/  FMUL.FTZ R44, R5, R40 ;  /* 0x00000028052c7220 */ /* 0x000fe20000410000 */
[C---:B------:R-:W-:Y:S01]  /*c5d0*/  FFMA.FTZ R42, R29.reuse, R36, -R42 ;  /* 0x000000241d2a7223 */ /* 0x040fe2000001082a */
[----:B------:R-:W-:Y:S01]  /*c5e0*/  FFMA.FTZ R37, R29, R37, R4 ;  /* 0x000000251d257223 */ /* 0x000fe20000010004 */
[----:B------:R-:W-:Y:S01]  /*c5f0*/  LOP3.LUT R7, R7, 0xffff0000, RZ, 0xc0, !PT ;  /* 0xffff000007077812 */ /* 0x000fe200078ec0ff */
[-C--:B------:R-:W-:Y:S01]  /*c600*/  FMUL.FTZ R46, R5, R38.reuse ;  /* 0x00000026052e7220 */ /* 0x080fe20000410000 */
[C---:B------:R-:W-:Y:S01]  /*c610*/  LOP3.LUT R36, R27.reuse, 0xffff0000, RZ, 0xc0, !PT ;  /* 0xffff00001b247812 */ /* 0x040fe200078ec0ff */
[----:B------:R-:W-:Y:S01]  /*c620*/  IMAD.U32 R29, R27, 0x10000, RZ ;  /* 0x000100001b1d7824 */ /* 0x000fe200078e00ff */
[C---:B------:R-:W-:Y:S01]  /*c630*/  LOP3.LUT R4, R25.reuse, 0xffff0000, RZ, 0xc0, !PT ;  /* 0xffff000019047812 */ /* 0x040fe200078ec0ff */
[----:B------:R-:W-:Y:S02]  /*c640*/  IMAD.U32 R5, R25, 0x10000, RZ ;  /* 0x0001000019057824 */ /* 0x000fe400078e00ff */
[C---:B------:R-:W-:Y:S01]  /*c650*/  FFMA.FTZ R44, R33.reuse, R38, -R44 ;  /* 0x00000026212c7223 */ /* 0x040fe2000001082c */
[----:B------:R-:W-:Y:S01]  /*c660*/  FFMA.FTZ R33, R33, R40, R46 ;  /* 0x0000002821217223 */ /* 0x000fe2000001002e */
[C---:B------:R-:W-:Y:S01]  /*c670*/  FMUL.FTZ R39, R6.reuse, R29 ;  /* 0x0000001d06277220 */ /* 0x040fe20000410000 */
[-C--:B------:R-:W-:Y:S01]  /*c680*/  FMUL.FTZ R38, R6, R5.reuse ;  /* 0x0000000506267220 */ /* 0x080fe20000410000 */
[C---:B------:R-:W-:Y:S01]  /*c690*/  FMUL.FTZ R40, R7.reuse, R36 ;  /* 0x0000002407287220 */ /* 0x040fe20000410000 */
[-C--:B------:R-:W-:Y:S01]  /*c6a0*/  FMUL.FTZ R41, R7, R4.reuse ;  /* 0x0000000407297220 */ /* 0x080fe20000410000 */
[C---:B------:R-:W-:Y:S01]  /*c6b0*/  FFMA.FTZ R6, R34.reuse, R5, -R39 ;  /* 0x0000000522067223 */ /* 0x040fe20000010827 */
[----:B------:R-:W-:Y:S01]  /*c6c0*/  FFMA.FTZ R29, R34, R29, R38 ;  /* 0x0000001d221d7223 */ /* 0x000fe20000010026 */
[C---:B------:R-:W-:Y:S01]  /*c6d0*/  FFMA.FTZ R7, R35.reuse, R4, -R40 ;  /* 0x0000000423077223 */ /* 0x040fe20000010828 */
[----:B------:R-:W-:Y:S01]  /*c6e0*/  FFMA.FTZ R36, R35, R36, R41 ;  /* 0x0000002423247223 */ /* 0x000fe20000010029 */
[----:B------:R-:W-:-:S02]  /*c6f0*/  F2FP.BF16.F32.PACK_AB R4, R37, R42 ;  /* 0x0000002a2504723e */ /* 0x000fc400000010ff */
[----:B------:R-:W-:Y:S02]  /*c700*/  F2FP.BF16.F32.PACK_AB R5, R33, R44 ;  /* 0x0000002c2105723e */ /* 0x000fe400000010ff */
[----:B------:R-:W-:Y:S02]  /*c710*/  F2FP.BF16.F32.PACK_AB R6, R29, R6 ;  /* 0x000000061d06723e */ /* 0x000fe400000010ff */
[----:B------:R-:W-:-:S05]  /*c720*/  F2FP.BF16.F32.PACK_AB R7, R36, R7 ;  /* 0x000000072407723e */ /* 0x000fca00000010ff */
[----:B------:R0:W-:Y:S02]  /*c730*/  STS.128 [R30], R4 ;  /* 0x000000041e007388 */ /* 0x0001e40000000c00 */
.L_x_582:
[----:B------:R-:W-:Y:S05]  /*c740*/  BSYNC B2 ;  /* 0x0000000000027941 */ /* 0x000fea0003800000 */
.L_x_581:
[----:B------:R-:W-:Y:S04]  /*c750*/  BSSY B2, `(.L_x_583) ;  /* 0x0000028000027945 */ /* 0x000fe80003800000 */
[----:B------:R-:W-:Y:S05]  /*c760*/  @P1 BRA `(.L_x_584) ;  /* 0x0000000000981947 */ /* 0x000fea0003800000 */
[----:B0-----:R-:W0:Y:S01]  /*c770*/  LDS.128 R4, [R30+0x4000] ;  /* 0x004000001e047984 */ /* 0x001e220000000c00 */
[C---:B------:R-:W-:Y:S01]  /*c780*/  IMAD.U32 R37, R15.reuse, 0x10000, RZ ;  /* 0x000100000f257824 */ /* 0x040fe200078e00ff */
[----:B------:R-:W-:Y:S01]  /*c790*/  LOP3.LUT R40, R15, 0xffff0000, RZ, 0xc0, !PT ;  /* 0xffff00000f287812 */ /* 0x000fe200078ec0ff */
[C---:B------:R-:W-:Y:S01]  /*c7a0*/  IMAD.U32 R36, R13.reuse, 0x10000, RZ ;  /* 0x000100000d247824 */ /* 0x040fe200078e00ff */
        /* <DEDUP_REMOVED lines=33> */
[----:B------:R1:W-:Y:S02]  /*c9c0*/  STS.128 [R30+0x4000], R4 ;  /* 0x004000041e007388 */ /* 0x0003e40000000c00 */
.L_x_584:
[----:B------:R-:W-:Y:S05]  /*c9d0*/  BSYNC B2 ;  /* 0x0000000000027941 */ /* 0x000fea0003800000 */
.L_x_583:
[----:B------:R-:W-:Y:S04]  /*c9e0*/  BSSY B2, `(.L_x_585) ;  /* 0x0000028000027945 */ /* 0x000fe80003800000 */
[----:B------:R-:W-:Y:S05]  /*c9f0*/  @P2 BRA `(.L_x_586) ;  /* 0x0000000000982947 */ /* 0x000fea0003800000 */
[----:B01----:R-:W0:Y:S01]  /*ca00*/  LDS.128 R4, [R30+0x8000] ;  /* 0x008000001e047984 */ /* 0x003e220000000c00 */
[----:B------:R-:W-:Y:S01]  /*ca10*/  SHF.L.U32 R37, R11, 0x10, RZ ;  /* 0x000000100b257819 */ /* 0x000fe200000006ff */
[----:B------:R-:W-:Y:S01]  /*ca20*/  IMAD.U32 R36, R9, 0x10000, RZ ;  /* 0x0001000009247824 */ /* 0x000fe200078e00ff */
        /* <DEDUP_REMOVED lines=35> */
.L_x_586:
[----:B------:R-:W-:Y:S05]  /*cc60*/  BSYNC B2 ;  /* 0x0000000000027941 */ /* 0x000fea0003800000 */
.L_x_585:
[----:B------:R-:W-:Y:S05]  /*cc70*/  @P3 BRA `(.L_x_580) ;  /* 0x0000000000983947 */ /* 0x000fea0003800000 */
[----:B012---:R-:W0:Y:S01]  /*cc80*/  LDS.128 R4, [R30+0xc000] ;  /* 0x00c000001e047984 */ /* 0x007e220000000c00 */
        /* <DEDUP_REMOVED lines=37> */
.L_x_580:
[----:B------:R-:W-:Y:S05]  /*cee0*/  BSYNC B1 ;  /* 0x0000000000017941 */ /* 0x000fea0003800000 */
.L_x_579:
[----:B------:R-:W-:Y:S01]  /*cef0*/  ISETP.GE.AND P0, PT, R31, R32, PT ;  /* 0x000000201f00720c */ /* 0x000fe20003f06270 */
[----:B------:R-:W-:-:S12]  /*cf00*/  BSSY B1, `(.L_x_587) ;  /* 0x00000a9000017945 */ /* 0x000fd80003800000 */
[----:B------:R-:W-:Y:S05]  /*cf10*/  @P0 BRA `(.L_x_588) ;  /* 0x00000008009c0947 */ /* 0x000fea0003800000 */
[----:B0123--:R-:W0:Y:S01]  /*cf20*/  LDC R5, c[0x0][0x3f4] ;  /* 0x0000fd00ff057b82 */ /* 0x00fe220000000800 */
[----:B------:R-:W-:Y:S01]  /*cf30*/  BSSY B2, `(.L_x_589) ;  /* 0x000002c000027945 */ /* 0x000fe20003800000 */
[-C--:B0-----:R-:W-:Y:S02]  /*cf40*/  ISETP.GE.AND P0, PT, R214, R5.reuse, PT ;  /* 0x00000005d600720c */ /* 0x081fe40003f06270 */
[-C--:B------:R-:W-:Y:S02]  /*cf50*/  ISETP.GE.AND P1, PT, R221, R5.reuse, PT ;  /* 0x00000005dd00720c */ /* 0x080fe40003f26270 */
[-C--:B------:R-:W-:Y:S02]  /*cf60*/  ISETP.GE.AND P2, PT, R220, R5.reuse, PT ;  /* 0x00000005dc00720c */ /* 0x080fe40003f46270 */
[----:B------:R-:W-:-:S07]  /*cf70*/  ISETP.GE.AND P3, PT, R222, R5, PT ;  /* 0x00000005de00720c */ /* 0x000fce0003f66270 */
[----:B------:R-:W-:Y:S06]  /*cf80*/  @P0 BRA `(.L_x_590) ;  /* 0x0000000000980947 */ /* 0x000fec0003800000 */
[----:B------:R-:W0:Y:S01]  /*cf90*/  LDS.128 R4, [R30+0x1000] ;  /* 0x001000001e047984 */ /* 0x000e220000000c00 */
[C---:B------:R-:W-:Y:S01]  /*cfa0*/  IMAD.U32 R39, R26.reuse, 0x10000, RZ ;  /* 0x000100001a277824 */ /* 0x040fe200078e00ff */
[----:B------:R-:W-:Y:S01]  /*cfb0*/  LOP3.LUT R41, R26, 0xffff0000, RZ, 0xc0, !PT ;  /* 0xffff00001a297812 */ /* 0x000fe200078ec0ff */
[C---:B------:R-:W-:Y:S01]  /*cfc0*/  IMAD.U32 R35, R24.reuse, 0x10000, RZ ;  /* 0x0001000018237824 */ /* 0x040fe200078e00ff */
[----:B------:R-:W-:Y:S02]  /*cfd0*/  LOP3.LUT R37, R24, 0xffff0000, RZ, 0xc0, !PT ;  /* 0xffff000018257812 */ /* 0x000fe400078ec0ff */
[----:B------:R-:W-:Y:S02]  /*cfe0*/  LOP3.LUT R44, R27, 0xffff0000, RZ, 0xc0, !PT ;  /* 0xffff00001b2c7812 */ /* 0x000fe400078ec0ff */
[----:B------:R-:W-:Y:S01]  /*cff0*/  LOP3.LUT R42, R25, 0xffff0000, RZ, 0xc0, !PT ;  /* 0xffff0000192a7812 */ /* 0x000fe200078ec0ff */
[C---:B0-----:R-:W-:Y:S01]  /*d000*/  IMAD.U32 R29, R4.reuse, 0x10000, RZ ;  /* 0x00010000041d7824 */ /* 0x041fe200078e00ff */
[----:B------:R-:W-:Y:S01]  /*d010*/  LOP3.LUT R4, R4, 0xffff0000, RZ, 0xc0, !PT ;  /* 0xffff000004047812 */ /* 0x000fe200078ec0ff */
[C---:B------:R-:W-:Y:S01]  /*d020*/  IMAD.U32 R31, R5.reuse, 0x10000, RZ ;  /* 0x00010000051f7824 */ /* 0x040fe200078e00ff */
[----:B------:R-:W-:Y:S01]  /*d030*/  LOP3.LUT R5, R5, 0xffff0000, RZ, 0xc0, !PT ;  /* 0xffff000005057812 */ /* 0x000fe200078ec0ff */
[----:B------:R-:W-:Y:S01]  /*d040*/  IMAD.U32 R34, R7, 0x10000, RZ ;  /* 0x0001000007227824 */ /* 0x000fe200078e00ff */
[C---:B------:R-:W-:Y:S01]  /*d050*/  SHF.L.U32 R33, R6.reuse, 0x10, RZ ;  /* 0x0000001006217819 */ /* 0x040fe200000006ff */
[-C--:B------:R-:W-:Y:S01]  /*d060*/  FMUL.FTZ R36, R39, R4.reuse ;  /* 0x0000000427247220 */ /* 0x080fe20000410000 */
[----:B------:R-:W-:Y:S01]  /*d070*/  FMUL.FTZ R38, R35, R4 ;  /* 0x0000000423267220 */ /* 0x000fe20000410000 */
[----:B------:R-:W-:Y:S01]  /*d080*/  FMUL.FTZ R40, R41, R5 ;  /* 0x0000000529287220 */ /* 0x000fe20000410000 */
[----:B------:R-:W-:Y:S01]  /*d090*/  LOP3.LUT R6, R6, 0xffff0000, RZ, 0xc0, !PT ;  /* 0xffff000006067812 */ /* 0x000fe200078ec0ff */
[-C--:B------:R-:W-:Y:S01]  /*d0a0*/  FFMA.FTZ R4, R35, R29.reuse, -R36 ;  /* 0x0000001d23047223 */ /* 0x080fe20000010824 */
[----:B------:R-:W-:Y:S01]  /*d0b0*/  LOP3.LUT R7, R7, 0xffff0000, RZ, 0xc0, !PT ;  /* 0xffff000007077812 */ /* 0x000fe200078ec0ff */
[----:B------:R-:W-:Y:S01]  /*d0c0*/  FFMA.FTZ R29, R39, R29, R38 ;  /* 0x0000001d271d7223 */ /* 0x000fe20000010026 */
[C---:B------:R-:W-:Y:S01]  /*d0d0*/  FMUL.FTZ R36, R37.reuse, R5 ;  /* 0x0000000525247220 */ /* 0x040fe20000410000 */
[----:B------:R-:W-:Y:S01]  /*d0e0*/  FFMA.FTZ R5, R37, R31, -R40 ;  /* 0x0000001f25057223 */ /* 0x000fe20000010828 */
[----:B------:R-:W-:-:S02]  /*d0f0*/  IMAD.U32 R39, R27, 0x10000, RZ ;  /* 0x000100001b277824 */ /* 0x000fc400078e00ff */
[----:B------:R-:W-:Y:S01]  /*d100*/  FMUL.FTZ R35, R42, R7 ;  /* 0x000000072a237220 */ /* 0x000fe20000410000 */
[----:B------:R-:W-:Y:S02]  /*d110*/  IMAD.U32 R37, R25, 0x10000, RZ ;  /* 0x0001000019257824 */ /* 0x000fe400078e00ff */
[----:B------:R-:W-:Y:S01]  /*d120*/  FFMA.FTZ R36, R41, R31, R36 ;  /* 0x0000001f29247223 */ /* 0x000fe20000010024 */
[-C--:B------:R-:W-:Y:S01]  /*d130*/  FMUL.FTZ R38, R39, R6.reuse ;  /* 0x0000000627267220 */ /* 0x080fe20000410000 */
[----:B------:R-:W-:Y:S01]  /*d140*/  FMUL.FTZ R31, R44, R7 ;  /* 0x000000072c1f7220 */ /* 0x000fe20000410000 */
[----:B------:R-:W-:Y:S01]  /*d150*/  FMUL.FTZ R40, R37, R6 ;  /* 0x0000000625287220 */ /* 0x000fe20000410000 */
[----:B------:R-:W-:Y:S01]  /*d160*/  F2FP.BF16.F32.PACK_AB R4, R29, R4 ;  /* 0x000000041d04723e */ /* 0x000fe200000010ff */
[-C--:B------:R-:W-:Y:S01]  /*d170*/  FFMA.FTZ R6, R37, R33.reuse, -R38 ;  /* 0x0000002125067223 */ /* 0x080fe20000010826 */
[-C--:B------:R-:W-:Y:S01]  /*d180*/  FFMA.FTZ R7, R42, R34.reuse, -R31 ;  /* 0x000000222a077223 */ /* 0x080fe2000001081f */
[----:B------:R-:W-:Y:S01]  /*d190*/  FFMA.FTZ R33, R39, R33, R40 ;  /* 0x0000002127217223 */ /* 0x000fe20000010028 */
[----:B------:R-:W-:Y:S01]  /*d1a0*/  FFMA.FTZ R34, R44, R34, R35 ;  /* 0x000000222c227223 */ /* 0x000fe20000010023 */
[----:B------:R-:W-:-:S03]  /*d1b0*/  F2FP.BF16.F32.PACK_AB R5, R36, R5 ;  /* 0x000000052405723e */ /* 0x000fc600000010ff */
[----:B------:R-:W-:Y:S02]  /*d1c0*/  F2FP.BF16.F32.PACK_AB R6, R33, R6 ;  /* 0x000000062106723e */ /* 0x000fe400000010ff */
[----:B------:R-:W-:-:S05]  /*d1d0*/  F2FP.BF16.F32.PACK_AB R7, R34, R7 ;  /* 0x000000072207723e */ /* 0x000fca00000010ff */
[----:B------:R0:W-:Y:S02]  /*d1e0*/  STS.128 [R30+0x1000], R4 ;  /* 0x001000041e007388 */ /* 0x0001e40000000c00 */
.L_x_590:
[----:B------:R-:W-:Y:S05]  /*d1f0*/  BSYNC B2 ;  /* 0x0000000000027941 */ /* 0x000fea0003800000 */
.L_x_589:
[----:B------:R-:W-:Y:S04]  /*d200*/  BSSY B2, `(.L_x_591) ;  /* 0x0000028000027945 */ /* 0x000fe80003800000 */
[----:B------:R-:W-:Y:S05]  /*d210*/  @P1 BRA `(.L_x_592) ;  /* 0x0000000000981947 */ /* 0x000fea0003800000 */
[----:B0-----:R-:W0:Y:S01]  /*d220*/  LDS.128 R4, [R30+0x5000] ;  /* 0x005000001e047984 */ /* 0x001e220000000c00 */
        /* <DEDUP_REMOVED lines=12> */
[-C--:B------:R-:W-:Y:S01]  /*d2f0*/  FMUL.FTZ R36, R39, R4.reuse ;  /* 0x0000000427247220 */ /* 0x080fe20000410000 */
[----:B------:R-:W-:Y:S01]  /*d300*/  FMUL.FTZ R38, R35, R4 ;  /* 0x0000000423267220 */ /* 0x000fe20000410000 */
[----:B------:R-:W-:Y:S01]  /*d310*/  FMUL.FTZ R40, R41, R5 ;  /* 0x0000000529287220 */ /* 0x000fe20000410000 */
[----:B------:R-:W-:-:S02]  /*d320*/  IMAD.U32 R34, R7, 0x10000, RZ ;  /* 0x0001000007227824 */ /* 0x000fc400078e00ff */
[-C--:B------:R-:W-:Y:S01]  /*d330*/  FFMA.FTZ R4, R35, R29.reuse, -R36 ;  /* 0x0000001d23047223 */ /* 0x080fe20000010824 */
[----:B------:R-:W-:Y:S01]  /*d340*/  LOP3.LUT R7, R7, 0xffff0000, RZ, 0xc0, !PT ;  /* 0xffff000007077812 */ /* 0x000fe200078ec0ff */
[----:B------:R-:W-:Y:S01]  /*d350*/  FFMA.FTZ R29, R39, R29, R38 ;  /* 0x0000001d271d7223 */ /* 0x000fe20000010026 */
[C---:B------:R-:W-:Y:S01]  /*d360*/  FMUL.FTZ R36, R37.reuse, R5 ;  /* 0x0000000525247220 */ /* 0x040fe20000410000 */
[----:B------:R-:W-:Y:S01]  /*d370*/  FFMA.FTZ R5, R37, R31, -R40 ;  /* 0x0000001f25057223 */ /* 0x000fe20000010828 */
[----:B------:R-:W-:Y:S02]  /*d380*/  IMAD.U32 R39, R20, 0x10000, RZ ;  /* 0x0001000014277824 */ /* 0x000fe400078e00ff */
        /* <DEDUP_REMOVED lines=15> */
.L_x_592:
[----:B------:R-:W-:Y:S05]  /*d480*/  BSYNC B2 ;  /* 0x0000000000027941 */ /* 0x000fea0003800000 */
.L_x_591:
[----:B------:R-:W-:Y:S04]  /*d490*/  BSSY B2, `(.L_x_593) ;  /* 0x0000028000027945 */ /* 0x000fe80003800000 */
[----:B------:R-:W-:Y:S05]  /*d4a0*/  @P2 BRA `(.L_x_594) ;  /* 0x0000000000982947 */ /* 0x000fea0003800000 */
[----:B01----:R-:W0:Y:S01]  /*d4b0*/  LDS.128 R4, [R30+0x9000] ;  /* 0x009000001e047984 */ /* 0x003e220000000c00 */
        /* <DEDUP_REMOVED lines=11> */
[----:B------:R-:W-:Y:S01]  /*d570*/  SHF.L.U32 R34, R7, 0x10, RZ ;  /* 0x0000001007227819 */ /* 0x000fe200000006ff */
        /* <DEDUP_REMOVED lines=25> */
.L_x_594:
[----:B------:R-:W-:Y:S05]  /*d710*/  BSYNC B2 ;  /* 0x0000000000027941 */ /* 0x000fea0003800000 */
.L_x_593:
[----:B------:R-:W-:Y:S05]  /*d720*/  @P3 BRA `(.L_x_588) ;  /* 0x0000000000983947 */ /* 0x000fea0003800000 */
[----:B012---:R-:W0:Y:S01]  /*d730*/  LDS.128 R4, [R30+0xd000] ;  /* 0x00d000001e047984 */ /* 0x007e220000000c00 */
        /* <DEDUP_REMOVED lines=37> */
.L_x_588:
[----:B------:R-:W-:Y:S05]  /*d990*/  BSYNC B1 ;  /* 0x0000000000017941 */ /* 0x000fea0003800000 */
.L_x_587:
[----:B01234-:R-:W-:Y:S01]  /*d9a0*/  VIADD R4, R219, 0x40 ;  /* 0x00000040db047836 */ /* 0x01ffe20000000000 */
[----:B------:R-:W-:Y:S04]  /*d9b0*/  BSSY B1, `(.L_x_595) ;  /* 0x00000aa000017945 */ /* 0x000fe80003800000 */
[----:B------:R-:W-:-:S13]  /*d9c0*/  ISETP.GE.AND P0, PT, R4, R32, PT ;  /* 0x000000200400720c */ /* 0x000fda0003f06270 */
[----:B------:R-:W-:Y:S05]  /*d9d0*/  @P0 BRA `(.L_x_596) ;  /* 0x00000008009c0947 */ /* 0x000fea0003800000 */
[----:B------:R-:W0:Y:S01]  /*d9e0*/  LDC R5, c[0x0][0x3f4] ;  /* 0x0000fd00ff057b82 */ /* 0x000e220000000800 */
        /* <DEDUP_REMOVED lines=44> */
.L_x_598:
[----:B------:R-:W-:Y:S05]  /*dcb0*/  BSYNC B2 ;  /* 0x0000000000027941 */ /* 0x000fea0003800000 */
.L_x_597:
        /* <DEDUP_REMOVED lines=40> */
.L_x_600:
[----:B------:R-:W-:Y:S05]  /*df40*/  BSYNC B2 ;  /* 0x0000000000027941 */ /* 0x000fea0003800000 */
.L_x_599:
        /* <DEDUP_REMOVED lines=20> */
[----:B------:R-:W-:Y:S01]  /*e090*/  FFMA.FTZ R29, R39, R29, R38 ;  /* 0x0000001d271d7223 */ /* 0x000fe20000010026 */
[----:B------:R-:W-:Y:S01]  /*e0a0*/  LOP3.LUT R7, R7, 0xffff0000, RZ, 0xc0, !PT ;  /* 0xffff000007077812 */ /* 0x000fe200078ec0ff */
[C---:B------:R-:W-:Y:S01]  /*e0b0*/  FMUL.FTZ R36, R37.reuse, R5 ;  /* 0x0000000525247220 */ /* 0x040fe20000410000 */
[----:B------:R-:W-:Y:S01]  /*e0c0*/  SHF.L.U32 R39, R12, 0x10, RZ ;  /* 0x000000100c277819 */ /* 0x000fe200000006ff */
[-C--:B------:R-:W-:Y:S01]  /*e0d0*/  FFMA.FTZ R5, R37, R31.reuse, -R40 ;  /* 0x0000001f25057223 */ /* 0x080fe20000010828 */
[----:B------:R-:W-:Y:S02]  /*e0e0*/  IMAD.U32 R37, R10, 0x10000, RZ ;  /* 0x000100000a257824 */ /* 0x000fe400078e00ff */
[----:B------:R-:W-:Y:S01]  /*e0f0*/  FFMA.FTZ R36, R41, R31, R36 ;  /* 0x0000001f29247223 */ /* 0x000fe20000010024 */
[-C--:B------:R-:W-:Y:S01]  /*e100*/  FMUL.FTZ R31, R44, R7.reuse ;  /* 0x000000072c1f7220 */ /* 0x080fe20000410000 */
[-C--:B------:R-:W-:Y:S01]  /*e110*/  FMUL.FTZ R38, R39, R6.reuse ;  /* 0x0000000627267220 */ /* 0x080fe20000410000 */
[C---:B------:R-:W-:Y:S01]  /*e120*/  FMUL.FTZ R40, R37.reuse, R6 ;  /* 0x0000000625287220 */ /* 0x040fe20000410000 */
[C---:B------:R-:W-:Y:S01]  /*e130*/  FMUL.FTZ R35, R42.reuse, R7 ;  /* 0x000000072a237220 */ /* 0x040fe20000410000 */
[-C--:B------:R-:W-:Y:S01]  /*e140*/  FFMA.FTZ R7, R42, R34.reuse, -R31 ;  /* 0x000000222a077223 */ /* 0x080fe2000001081f */
[-C--:B------:R-:W-:Y:S01]  /*e150*/  FFMA.FTZ R6, R37, R33.reuse, -R38 ;  /* 0x0000002125067223 */ /* 0x080fe20000010826 */
[----:B------:R-:W-:Y:S01]  /*e160*/  FFMA.FTZ R33, R39, R33, R40 ;  /* 0x0000002127217223 */ /* 0x000fe20000010028 */
[----:B------:R-:W-:Y:S01]  /*e170*/  FFMA.FTZ R34, R44, R34, R35 ;  /* 0x000000222c227223 */ /* 0x000fe20000010023 */
[----:B------:R-:W-:-:S02]  /*e180*/  F2FP.BF16.F32.PACK_AB R4, R29, R4 ;  /* 0x000000041d04723e */ /* 0x000fc400000010ff */
[----:B------:R-:W-:Y:S02]  /*e190*/  F2FP.BF16.F32.PACK_AB R5, R36, R5 ;  /* 0x000000052405723e */ /* 0x000fe400000010ff */
[----:B------:R-:W-:Y:S02]  /*e1a0*/  F2FP.BF16.F32.PACK_AB R6, R33, R6 ;  /* 0x000000062106723e */ /* 0x000fe400000010ff */
[----:B------:R-:W-:-:S05]  /*e1b0*/  F2FP.BF16.F32.PACK_AB R7, R34, R7 ;  /* 0x000000072207723e */ /* 0x000fca00000010ff */
[----:B------:R2:W-:Y:S02]  /*e1c0*/  STS.128 [R30+0xa000], R4 ;  /* 0x00a000041e007388 */ /* 0x0005e40000000c00 */
.L_x_602:
[----:B------:R-:W-:Y:S05]  /*e1d0*/  BSYNC B2 ;  /* 0x0000000000027941 */ /* 0x000fea0003800000 */
.L_x_601:
        /* <DEDUP_REMOVED lines=39> */
.L_x_596:
[----:B------:R-:W-:Y:S05]  /*e450*/  BSYNC B1 ;  /* 0x0000000000017941 */ /* 0x000fea0003800000 */
.L_x_595:
[----:B------:R-:W-:-:S13]  /*e460*/  ISETP.GE.AND P0, PT, R21, R32, PT ;  /* 0x000000201500720c */ /* 0x000fda0003f06270 */
        /* <DEDUP_REMOVED lines=25> */
[----:B------:R-:W-:Y:S01]  /*e600*/  FFMA.FTZ R4, R31, R21, -R32 ;  /* 0x000000151f047223 */ /* 0x000fe20000010820 */
[----:B------:R-:W-:Y:S01]  /*e610*/  FMUL.FTZ R32, R33, R5 ;  /* 0x0000000521207220 */ /* 0x000fe20000410000 */
[----:B------:R-:W-:Y:S01]  /*e620*/  FFMA.FTZ R21, R35, R21, R34 ;  /* 0x0000001523157223 */ /* 0x000fe20000010022 */
[-C--:B------:R-:W-:Y:S01]  /*e630*/  FFMA.FTZ R5, R33, R29.reuse, -R36 ;  /* 0x0000001d21057223 */ /* 0x080fe20000010824 */
[----:B------:R-:W-:Y:S01]  /*e640*/  LOP3.LUT R6, R6, 0xffff0000, RZ, 0xc0, !PT ;  /* 0xffff000006067812 */ /* 0x000fe200078ec0ff */
[----:B------:R-:W-:Y:S01]  /*e650*/  FFMA.FTZ R32, R37, R29, R32 ;  /* 0x0000001d25207223 */ /* 0x000fe20000010020 */
[C---:B------:R-:W-:Y:S01]  /*e660*/  SHF.L.U32 R34, R25.reuse, 0x10, RZ ;  /* 0x0000001019227819 */ /* 0x040fe200000006ff */
[----:B------:R-:W-:Y:S01]  /*e670*/  FMUL.FTZ R29, R40, R7 ;  /* 0x00000007281d7220 */ /* 0x000fe20000410000 */
[----:B------:R-:W-:Y:S01]  /*e680*/  LOP3.LUT R36, R25, 0xffff0000, RZ, 0xc0, !PT ;  /* 0xffff000019247812 */ /* 0x000fe200078ec0ff */
[----:B------:R-:W-:Y:S01]  /*e690*/  FMUL.FTZ R25, R38, R6 ;  /* 0x0000000626197220 */ /* 0x000fe20000410000 */
[----:B------:R-:W-:Y:S01]  /*e6a0*/  F2FP.BF16.F32.PACK_AB R4, R21, R4 ;  /* 0x000000041504723e */ /* 0x000fe200000010ff */
[----:B------:R-:W-:Y:S01]  /*e6b0*/  FMUL.FTZ R27, R34, R6 ;  /* 0x00000006221b7220 */ /* 0x000fe20000410000 */
[----:B------:R-:W-:Y:S01]  /*e6c0*/  F2FP.BF16.F32.PACK_AB R5, R32, R5 ;  /* 0x000000052005723e */ /* 0x000fe200000010ff */
[C---:B------:R-:W-:Y:S01]  /*e6d0*/  FMUL.FTZ R31, R36.reuse, R7 ;  /* 0x00000007241f7220 */ /* 0x040fe20000410000 */
[----:B------:R-:W-:Y:S01]  /*e6e0*/  FFMA.FTZ R7, R36, R26, -R29 ;  /* 0x0000001a24077223 */ /* 0x000fe2000001081d */
[-C--:B------:R-:W-:Y:S01]  /*e6f0*/  FFMA.FTZ R6, R34, R24.reuse, -R25 ;  /* 0x0000001822067223 */ /* 0x080fe20000010819 */
[----:B------:R-:W-:Y:S01]  /*e700*/  FFMA.FTZ R27, R38, R24, R27 ;  /* 0x00000018261b7223 */ /* 0x000fe2000001001b */
[----:B------:R-:W-:-:S04]  /*e710*/  FFMA.FTZ R26, R40, R26, R31 ;  /* 0x0000001a281a7223 */ /* 0x000fc8000001001f */
[----:B------:R-:W-:Y:S02]  /*e720*/  F2FP.BF16.F32.PACK_AB R6, R27, R6 ;  /* 0x000000061b06723e */ /* 0x000fe400000010ff */
[----:B------:R-:W-:-:S05]  /*e730*/  F2FP.BF16.F32.PACK_AB R7, R26, R7 ;  /* 0x000000071a07723e */ /* 0x000fca00000010ff */
[----:B------:R0:W-:Y:S02]  /*e740*/  STS.128 [R30+0x3000], R4 ;  /* 0x003000041e007388 */ /* 0x0001e40000000c00 */
.L_x_605:
[----:B------:R-:W-:Y:S05]  /*e750*/  BSYNC B1 ;  /* 0x0000000000017941 */ /* 0x000fea0003800000 */
.L_x_604:
[----:B------:R-:W-:Y:S04]  /*e760*/  BSSY B1, `(.L_x_606) ;  /* 0x0000028000017945 */ /* 0x000fe80003800000 */
[----:B------:R-:W-:Y:S05]  /*e770*/  @P1 BRA `(.L_x_607) ;  /* 0x0000000000981947 */ /* 0x000fea0003800000 */
[----:B0-----:R-:W0:Y:S01]  /*e780*/  LDS.128 R4, [R30+0x7000] ;  /* 0x007000001e047984 */ /* 0x001e220000000c00 */
        /* <DEDUP_REMOVED lines=18> */
[C---:B------:R-:W-:Y:S01]  /*e8b0*/  FMUL.FTZ R27, R34.reuse, R5 ;  /* 0x00000005221b7220 */ /* 0x040fe20000410000 */
[----:B------:R-:W-:Y:S01]  /*e8c0*/  LOP3.LUT R7, R7, 0xffff0000, RZ, 0xc0, !PT ;  /* 0xffff000007077812 */ /* 0x000fe200078ec0ff */
[----:B------:R-:W-:Y:S01]  /*e8d0*/  FFMA.FTZ R5, R34, R24, -R25 ;  /* 0x0000001822057223 */ /* 0x000fe20000010819 */
[C---:B------:R-:W-:Y:S01]  /*e8e0*/  LOP3.LUT R29, R14.reuse, 0xffff0000, RZ, 0xc0, !PT ;  /* 0xffff00000e1d7812 */ /* 0x040fe200078ec0ff */
[----:B------:R-:W-:Y:S02]  /*e8f0*/  IMAD.U32 R25, R14, 0x10000, RZ ;  /* 0x000100000e197824 */ /* 0x000fe400078e00ff */
[----:B------:R-:W-:Y:S01]  /*e900*/  FMUL.FTZ R14, R31, R6 ;  /* 0x000000061f0e7220 */ /* 0x000fe20000410000 */
[-C--:B------:R-:W-:Y:S01]  /*e910*/  FMUL.FTZ R26, R33, R7.reuse ;  /* 0x00000007211a7220 */ /* 0x080fe20000410000 */
[----:B------:R-:W-:Y:S01]  /*e920*/  FFMA.FTZ R24, R36, R24, R27 ;  /* 0x0000001824187223 */ /* 0x000fe2000001001b */
[----:B------:R-:W-:Y:S01]  /*e930*/  FMUL.FTZ R20, R25, R6 ;  /* 0x0000000619147220 */ /* 0x000fe20000410000 */
[----:B------:R-:W-:Y:S01]  /*e940*/  FMUL.FTZ R32, R29, R7 ;  /* 0x000000071d207220 */ /* 0x000fe20000410000 */
[----:B------:R-:W-:Y:S01]  /*e950*/  FFMA.FTZ R6, R25, R13, -R14 ;  /* 0x0000000d19067223 */ /* 0x000fe2000001080e */
[----:B------:R-:W-:Y:S01]  /*e960*/  FFMA.FTZ R7, R29, R15, -R26 ;  /* 0x0000000f1d077223 */ /* 0x000fe2000001081a */
[----:B------:R-:W-:Y:S01]  /*e970*/  FFMA.FTZ R13, R31, R13, R20 ;  /* 0x0000000d1f0d7223 */ /* 0x000fe20000010014 */
[----:B------:R-:W-:Y:S01]  /*e980*/  FFMA.FTZ R32, R33, R15, R32 ;  /* 0x0000000f21207223 */ /* 0x000fe20000010020 */
[----:B------:R-:W-:-:S02]  /*e990*/  F2FP.BF16.F32.PACK_AB R4, R21, R4 ;  /* 0x000000041504723e */ /* 0x000fc400000010ff */
[----:B------:R-:W-:Y:S02]  /*e9a0*/  F2FP.BF16.F32.PACK_AB R5, R24, R5 ;  /* 0x000000051805723e */ /* 0x000fe400000010ff */
[----:B------:R-:W-:Y:S02]  /*e9b0*/  F2FP.BF16.F32.PACK_AB R6, R13, R6 ;  /* 0x000000060d06723e */ /* 0x000fe400000010ff */
[----:B------:R-:W-:-:S05]  /*e9c0*/  F2FP.BF16.F32.PACK_AB R7, R32, R7 ;  /* 0x000000072007723e */ /* 0x000fca00000010ff */
[----:B------:R1:W-:Y:S02]  /*e9d0*/  STS.128 [R30+0x7000], R4 ;  /* 0x007000041e007388 */ /* 0x0003e40000000c00 */
.L_x_607:
[----:B------:R-:W-:Y:S05]  /*e9e0*/  BSYNC B1 ;  /* 0x0000000000017941 */ /* 0x000fea0003800000 */
.L_x_606:
[----:B------:R-:W-:Y:S04]  /*e9f0*/  BSSY B1, `(.L_x_608) ;  /* 0x0000028000017945 */ /* 0x000fe80003800000 */
[----:B------:R-:W-:Y:S05]  /*ea00*/  @P2 BRA `(.L_x_609) ;  /* 0x0000000000982947 */ /* 0x000fea0003800000 */
[----:B01----:R-:W0:Y:S01]  /*ea10*/  LDS.128 R4, [R30+0xb000] ;  /* 0x00b000001e047984 */ /* 0x003e220000000c00 */
        /* <DEDUP_REMOVED lines=37> */
.L_x_609:
[----:B------:R-:W-:Y:S05]  /*ec70*/  BSYNC B1 ;  /* 0x0000000000017941 */ /* 0x000fea0003800000 */
.L_x_608:
[----:B------:R-:W-:Y:S05]  /*ec80*/  @P3 BRA `(.L_x_603) ;  /* 0x0000003800f03947 */ /* 0x000fea0003800000 */
[----:B012---:R-:W0:Y:S01]  /*ec90*/  LDS.128 R4, [R30+0xf000] ;  /* 0x00f000001e047984 */ /* 0x007e220000000c00 */
[C---:B------:R-:W-:Y:S01]  /*eca0*/  IMAD.U32 R15, R3.reuse, 0x10000, RZ ;  /* 0x00010000030f7824 */ /* 0x040fe200078e00ff */
[----:B------:R-:W-:Y:S01]  /*ecb0*/  LOP3.LUT R24, R3, 0xffff0000, RZ, 0xc0, !PT ;  /* 0xffff000003187812 */ /* 0x000fe200078ec0ff */
[C---:B------:R-:W-:Y:S01]  /*ecc0*/  IMAD.U32 R13, R0.reuse, 0x10000, RZ ;  /* 0x00010000000d7824 */ /* 0x040fe200078e00ff */
[----:B------:R-:W-:Y:S02]  /*ecd0*/  LOP3.LUT R20, R0, 0xffff0000, RZ, 0xc0, !PT ;  /* 0xffff000000147812 */ /* 0x000fe400078ec0ff */
[C---:B0-----:R-:W-:Y:S01]  /*ece0*/  SHF.L.U32 R9, R4.reuse, 0x10, RZ ;  /* 0x0000001004097819 */ /* 0x041fe200000006ff */
[C---:B------:R-:W-:Y:S01]  /*ecf0*/  IMAD.U32 R10, R5.reuse, 0x10000, RZ ;  /* 0x00010000050a7824 */ /* 0x040fe200078e00ff */
[----:B------:R-:W-:Y:S01]  /*ed00*/  LOP3.LUT R4, R4, 0xffff0000, RZ, 0xc0, !PT ;  /* 0xffff000004047812 */ /* 0x000fe200078ec0ff */
[----:B------:R-:W-:Y:S01]  /*ed10*/  IMAD.U32 R0, R6, 0x10000, RZ ;  /* 0x0001000006007824 */ /* 0x000fe200078e00ff */
[----:B------:R-:W-:-:S02]  /*ed20*/  LOP3.LUT R5, R5, 0xffff0000, RZ, 0xc0, !PT ;  /* 0xffff000005057812 */ /* 0x000fc400078ec0ff */
[----:B------:R-:W-:Y:S01]  /*ed30*/  LOP3.LUT R3, R6, 0xffff0000, RZ, 0xc0, !PT ;  /* 0xffff000006037812 */ /* 0x000fe200078ec0ff */
[-C--:B------:R-:W-:Y:S01]  /*ed40*/  FMUL.FTZ R12, R15, R4.reuse ;  /* 0x000000040f0c7220 */ /* 0x080fe20000410000 */
[----:B------:R-:W-:Y:S01]  /*ed50*/  FMUL.FTZ R14, R13, R4 ;  /* 0x000000040d0e7220 */ /* 0x000fe20000410000 */
[----:B------:R-:W-:Y:S02]  /*ed60*/  IMAD.U32 R6, R7, 0x10000, RZ ;  /* 0x0001000007067824 */ /* 0x000fe400078e00ff */
[----:B------:R-:W-:Y:S01]  /*ed70*/  FMUL.FTZ R11, R24, R5 ;  /* 0x00000005180b7220 */ /* 0x000fe20000410000 */
[-C--:B------:R-:W-:Y:S01]  /*ed80*/  FFMA.FTZ R4, R13, R9.reuse, -R12 ;  /* 0x000000090d047223 */ /* 0x080fe2000001080c */
[----:B------:R-:W-:Y:S01]  /*ed90*/  FFMA.FTZ R9, R15, R9, R14 ;  /* 0x000000090f097223 */ /* 0x000fe2000001000e */
[----:B------:R-:W-:Y:S01]  /*eda0*/  IMAD.U32 R14, R8, 0x10000, RZ ;  /* 0x00010000080e7824 */ /* 0x000fe200078e00ff */
[----:B------:R-:W-:Y:S01]  /*edb0*/  LOP3.LUT R7, R7, 0xffff0000, RZ, 0xc0, !PT ;  /* 0xffff000007077812 */ /* 0x000fe200078ec0ff */
[----:B------:R-:W-:Y:S01]  /*edc0*/  FMUL.FTZ R13, R20, R5 ;  /* 0x00000005140d7220 */ /* 0x000fe20000410000 */
[----:B------:R-:W-:Y:S01]  /*edd0*/  IMAD.U32 R12, R2, 0x10000, RZ ;  /* 0x00010000020c7824 */ /* 0x000fe200078e00ff */
[----:B------:R-:W-:Y:S01]  /*ede0*/  LOP3.LUT R8, R8, 0xffff0000, RZ, 0xc0, !PT ;  /* 0xffff000008087812 */ /* 0x000fe200078ec0ff */
[-C--:B------:R-:W-:Y:S01]  /*edf0*/  FFMA.FTZ R5, R20, R10.reuse, -R11 ;  /* 0x0000000a14057223 */ /* 0x080fe2000001080b */
[----:B------:R-:W-:Y:S01]  /*ee00*/  LOP3.LUT R2, R2, 0xffff0000, RZ, 0xc0, !PT ;  /* 0xffff000002027812 */ /* 0x000fe200078ec0ff */
[----:B------:R-:W-:Y:S01]  /*ee10*/  FFMA.FTZ R10, R24, R10, R13 ;  /* 0x0000000a180a7223 */ /* 0x000fe2000001000d */
[----:B------:R-:W-:Y:S01]  /*ee20*/  FMUL.FTZ R11, R14, R3 ;  /* 0x000000030e0b7220 */ /* 0x000fe20000410000 */
[----:B------:R-:W-:Y:S01]  /*ee30*/  FMUL.FTZ R13, R8, R7 ;  /* 0x00000007080d7220 */ /* 0x000fe20000410000 */
        /* <DEDUP_REMOVED lines=10> */
[----:B------:R4:W-:Y:S01]  /*eee0*/  STS.128 [R30+0xf000], R4 ;  /* 0x00f000041e007388 */ /* 0x0009e20000000c00 */
[----:B------:R-:W-:Y:S05]  /*eef0*/  BRA `(.L_x_603) ;  /* 0x0000003800547947 */ /* 0x000fea0003800000 */
.L_x_573:
[----:B------:R-:W-:-:S03]  /*ef00*/  UMOV UR4, 0xffffffff ;  /* 0xffffffff00047882 */ /* 0x000fc60000000000 */
[----:B------:R-:W-:Y:S05]  /*ef10*/  BRA.DIV UR4, `(.L_x_610) ;  /* 0x0000019604947947 */ /* 0x000fea000b800000 */
[----:B------:R0:W1:Y:S04]  /*ef20*/  SHFL.IDX PT, R0, R24, RZ, 0x181f ;  /* 0x00181fff18007589 */ /* 0x00006800000e0000 */
[----:B------:R-:W2:Y:S04]  /*ef30*/  SHFL.IDX PT, R2, R2, RZ, 0x181f ;  /* 0x00181fff02027589 */ /* 0x000ea800000e0000 */
[----:B------:R0:W3:Y:S04]  /*ef40*/  SHFL.IDX PT, R3, R26, RZ, 0x181f ;  /* 0x00181fff1a037589 */ /* 0x0000e800000e0000 */
[----:B------:R0:W4:Y:S02]  /*ef50*/  SHFL.IDX PT, R20, R25, RZ, 0x181f ;  /* 0x00181fff19147589 */ /* 0x00012400000e0000 */
.L_x_857:
        /* <DEDUP_REMOVED lines=10> */
[----:B------:R-:W-:Y:S02]  /*f000*/  CS2R R4, SRZ ;  /* 0x0000000000047805 */ /* 0x000fe4000001ff00 */
[----:B------:R-:W-:Y:S02]  /*f010*/  CS2R R14, SRZ ;  /* 0x00000000000e7805 */ /* 0x000fe4000001ff00 */
[----:B0-----:R-:W-:Y:S02]  /*f020*/  CS2R R24, SRZ ;  /* 0x0000000000187805 */ /* 0x001fe4000001ff00 */
[----:B-----5:R-:W-:-:S04]  /*f030*/  LEA.HI R26, R40, R40, RZ, 0x1 ;  /* 0x00000028281a7211 */ /* 0x020fc800078f08ff */
[----:B------:R-:W-:Y:S02]  /*f040*/  LOP3.LUT R39, R26, 0xfffffffe, RZ, 0xc0, !PT ;  /* 0xfffffffe1a277812 */ /* 0x000fe400078ec0ff */
[----:B------:R-:W-:Y:S01]  /*f050*/  CS2R R26, SRZ ;  /* 0x00000000001a7805 */ /* 0x000fe2000001ff00 */
[----:B------:R-:W-:Y:S06]  /*f060*/  @P0 BRA `(.L_x_612) ;  /* 0x0000000000700947 */ /* 0x000fec0003800000 */
[----:B------:R-:W-:Y:S01]  /*f070*/  ULDC UR4, c[0x0][0x3f4] ;  /* 0x0000fd0000047ab9 */ /* 0x000fe20000000800 */
[----:B------:R-:W-:Y:S02]  /*f080*/  CS2R R12, SRZ ;  /* 0x00000000000c7805 */ /* 0x000fe4000001ff00 */
[----:B------:R-:W-:Y:S02]  /*f090*/  ISETP.GE.AND P4, PT, R16, UR4, PT ;  /* 0x0000000410007c0c */ /* 0x000fe4000bf86270 */
[----:B------:R-:W-:Y:S02]  /*f0a0*/  CS2R R14, SRZ ;  /* 0x00000000000e7805 */ /* 0x000fe4000001ff00 */
[----:B------:R-:W-:Y:S01]  /*f0b0*/  ISETP.GE.AND P5, PT, R213, UR4, PT ;  /* 0x00000004d5007c0c */ /* 0x000fe2000bfa6270 */
[----:B------:R-:W-:-:S08]  /*f0c0*/  ULDC.64 UR6, c[0x0][0x208] ;  /* 0x0000820000067ab9 */ /* 0x000fd00000000a00 */
[C---:B------:R-:W-:Y:S01]  /*f0d0*/  @!P4 IMAD.SHL.U32 R35, R16.reuse, 0x2, RZ ;  /* 0x000000021023c824 */ /* 0x040fe200078e00ff */
[----:B------:R-:W-:-:S03]  /*f0e0*/  @!P4 SHF.L.U64.HI R6, R16, 0x1, R17 ;  /* 0x000000011006c819 */ /* 0x000fc60000010211 */
[C---:B------:R-:W-:Y:S01]  /*f0f0*/  @!P5 IMAD.SHL.U32 R5, R23.reuse, 0x2, RZ ;  /* 0x000000021705d824 */ /* 0x040fe200078e00ff */
[----:B------:R-:W-:Y:S02]  /*f100*/  @!P5 SHF.L.U64.HI R4, R23, 0x1, R216 ;  /* 0x000000011704d819 */ /* 0x000fe400000102d8 */
[-C--:B--2---:R-:W-:Y:S02]  /*f110*/  @!P4 IADD3 R32, P0, R2, R35.reuse, RZ ;  /* 0x000000230220c210 */ /* 0x084fe40007f1e0ff */
[----:B----4-:R-:W-:Y:S02]  /*f120*/  @!P4 IADD3 R34, P1, R20, R35, RZ ;  /* 0x000000231422c210 */ /* 0x010fe40007f3e0ff */
[-C--:B------:R-:W-:Y:S01]  /*f130*/  @!P5 IADD3 R36, P2, R2, R5.reuse, RZ ;  /* 0x000000050224d210 */ /* 0x080fe20007f5e0ff */
[--C-:B-1----:R-:W-:Y:S01]  /*f140*/  @!P4 IMAD.X R33, R0, 0x1, R6.reuse, P0 ;  /* 0x000000010021c824 */ /* 0x102fe200000e0606 */
[----:B------:R-:W-:Y:S01]  /*f150*/  @!P5 IADD3 R2, P3, R20, R5, RZ ;  /* 0x000000051402d210 */ /* 0x000fe20007f7e0ff */
[C---:B---3--:R-:W-:Y:S01]  /*f160*/  @!P4 IMAD.X R35, R3.reuse, 0x1, R6, P1 ;  /* 0x000000010323c824 */ /* 0x048fe200008e0606 */
[----:B------:R-:W-:Y:S01]  /*f170*/  CS2R R6, SRZ ;  /* 0x0000000000067805 */ /* 0x000fe2000001ff00 */
[--C-:B------:R-:W-:Y:S01]  /*f180*/  @!P5 IMAD.X R37, R0, 0x1, R4.reuse, P2 ;  /* 0x000000010025d824 */ /* 0x100fe200010e0604 */
[----:B------:R-:W-:Y:S01]  /*f190*/  CS2R R24, SRZ ;  /* 0x0000000000187805 */ /* 0x000fe2000001ff00 */
[----:B------:R-:W-:Y:S01]  /*f1a0*/  @!P5 IMAD.X R3, R3, 0x1, R4, P3 ;  /* 0x000000010303d824 */ /* 0x000fe200018e0604 */
[----:B------:R-:W-:-:S02]  /*f1b0*/  CS2R R4, SRZ ;  /* 0x0000000000047805 */ /* 0x000fc4000001ff00 */
[----:B------:R-:W-:Y:S02]  /*f1c0*/  CS2R R26, SRZ ;  /* 0x00000000001a7805 */ /* 0x000fe4000001ff00 */
[----:B------:R-:W-:Y:S02]  /*f1d0*/  CS2R R8, SRZ ;  /* 0x0000000000087805 */ /* 0x000fe4000001ff00 */
[----:B------:R-:W-:Y:S01]  /*f1e0*/  CS2R R10, SRZ ;  /* 0x00000000000a7805 */ /* 0x000fe2000001ff00 */
[----:B------:R0:W5:Y:S04]  /*f1f0*/  @!P4 LD.E.128 R12, desc[UR6][R32.64] ;  /* 0x00000006200cc980 */ /* 0x000168000c101d00 */
[----:B------:R0:W5:Y:S04]  /*f200*/  @!P4 LD.E.128 R4, desc[UR6][R34.64] ;  /* 0x000000062204c980 */ /* 0x000168000c101d00 */
[----:B------:R0:W5:Y:S04]  /*f210*/  @!P5 LD.E.128 R24, desc[UR6][R36.64] ;  /* 0x000000062418d980 */ /* 0x000168000c101d00 */
[----:B------:R0:W5:Y:S02]  /*f220*/  @!P5 LD.E.128 R8, desc[UR6][R2.64] ;  /* 0x000000060208d980 */ /* 0x000164000c101d00 */
.L_x_612:
[----:B------:R-:W-:Y:S05]  /*f230*/  BSYNC B1 ;  /* 0x0000000000017941 */ /* 0x000fea0003800000 */
.L_x_611:
[----:B------:R-:W-:Y:S01]  /*f240*/  IMAD.IADD R39, R40, 0x1, -R39 ;  /* 0x0000000128277824 */ /* 0x000fe200078e0a27 */
[--C-:B-----5:R-:W-:Y:S01]  /*f250*/  SHF.R.U64 R47, R14, 0x10, R15.reuse ;  /* 0x000000100e2f7819 */ /* 0x120fe2000000120f */
[--C-:B0-----:R-:W-:Y:S01]  /*f260*/  IMAD.MOV.U32 R33, RZ, RZ, R15.reuse ;  /* 0x000000ffff217224 */ /* 0x101fe200078e000f */
[----:B------:R-:W-:Y:S01]  /*f270*/  SHF.R.U32.HI R44, RZ, 0x10, R15 ;  /* 0x00000010ff2c7819 */ /* 0x000fe2000001160f */
[----:B-1----:R-:W-:Y:S01]  /*f280*/  IMAD.MOV.U32 R0, RZ, RZ, R12 ;  /* 0x000000ffff007224 */ /* 0x002fe200078e000c */
[----:B------:R-:W-:Y:S01]  /*f290*/  SHF.L.U32 R15, R39, 0x1f, RZ ;  /* 0x0000001f270f7819 */ /* 0x000fe200000006ff */
[----:B--2---:R-:W-:Y:S01]  /*f2a0*/  IMAD.MOV.U32 R2, RZ, RZ, R24 ;  /* 0x000000ffff027224 */ /* 0x004fe200078e0018 */
[----:B------:R-:W-:Y:S01]  /*f2b0*/  SHF.R.U64 R49, R12, 0x10, R13 ;  /* 0x000000100c317819 */ /* 0x000fe2000000120d */
[--C-:B---3--:R-:W-:Y:S01]  /*f2c0*/  IMAD.MOV.U32 R3, RZ, RZ, R25.reuse ;  /* 0x000000ffff037224 */ /* 0x108fe200078e0019 */
[----:B------:R-:W0:Y:S01]  /*f2d0*/  SYNCS.PHASECHK.TRANS64.TRYWAIT P0, [R22+URZ+0x38800], R15 ;  /* 0x0388000f160075a7 */ /* 0x000e22000800017f */
[--C-:B------:R-:W-:Y:S01]  /*f2e0*/  SHF.R.U64 R45, R24, 0x10, R25.reuse ;  /* 0x00000010182d7819 */ /* 0x100fe20000001219 */
[----:B------:R-:W-:Y:S01]  /*f2f0*/  IMAD.MOV.U32 R12, RZ, RZ, R26 ;  /* 0x000000ffff0c7224 */ /* 0x000fe200078e001a */
[----:B------:R-:W-:Y:S01]  /*f300*/  SHF.R.U32.HI R42, RZ, 0x10, R25 ;  /* 0x00000010ff2a7819 */ /* 0x000fe20000011619 */
[--C-:B------:R-:W-:Y:S01]  /*f310*/  IMAD.MOV.U32 R24, RZ, RZ, R27.reuse ;  /* 0x000000ffff187224 */ /* 0x100fe200078e001b */
[----:B------:R-:W-:Y:S01]  /*f320*/  SHF.R.U64 R43, R26, 0x10, R27 ;  /* 0x000000101a2b7819 */ /* 0x000fe2000000121b */
[----:B------:R-:W-:Y:S01]  /*f330*/  IMAD.MOV.U32 R29, RZ, RZ, R13 ;  /* 0x000000ffff1d7224 */ /* 0x000fe200078e000d */
[----:B------:R-:W-:Y:S01]  /*f340*/  SHF.R.U32.HI R41, RZ, 0x10, R27 ;  /* 0x00000010ff297819 */ /* 0x000fe2000001161b */
[----:B------:R-:W-:Y:S01]  /*f350*/  IMAD.MOV.U32 R37, RZ, RZ, R7 ;  /* 0x000000ffff257224 */ /* 0x000fe200078e0007 */
[----:B------:R-:W-:Y:S01]  /*f360*/  PRMT R27, R0, 0x5410, R49 ;  /* 0x00005410001b7816 */ /* 0x000fe20000000031 */
[----:B------:R-:W-:Y:S01]  /*f370*/  IMAD.MOV.U32 R34, RZ, RZ, R4 ;  /* 0x000000ffff227224 */ /* 0x000fe200078e0004 */
[----:B------:R-:W-:Y:S01]  /*f380*/  PRMT R0, R2, 0x5410, R45 ;  /* 0x0000541002007816 */ /* 0x000fe2000000002d */
[----:B------:R-:W-:Y:S01]  /*f390*/  IMAD.MOV.U32 R35, RZ, RZ, R5 ;  /* 0x000000ffff237224 */ /* 0x000fe200078e0005 */
[----:B------:R-:W-:Y:S01]  /*f3a0*/  PRMT R2, R3, 0x5410, R42 ;  /* 0x0000541003027816 */ /* 0x000fe2000000002a */
[----:B------:R-:W-:Y:S01]  /*f3b0*/  IMAD.MOV.U32 R36, RZ, RZ, R6 ;  /* 0x000000ffff247224 */ /* 0x000fe200078e0006 */
[----:B------:R-:W-:Y:S01]  /*f3c0*/  SHF.R.U32.HI R46, RZ, 0x10, R13 ;  /* 0x00000010ff2e7819 */ /* 0x000fe2000001160d */
[----:B------:R-:W-:Y:S01]  /*f3d0*/  IMAD.MOV.U32 R13, RZ, RZ, R8 ;  /* 0x000000ffff0d7224 */ /* 0x000fe200078e0008 */
[----:B------:R-:W-:Y:S01]  /*f3e0*/  PRMT R3, R12, 0x5410, R43 ;  /* 0x000054100c037816 */ /* 0x000fe2000000002b */
[----:B------:R-:W-:Y:S01]  /*f3f0*/  BSSY B1, `(.L_x_613) ;  /* 0x000001b000017945 */ /* 0x000fe20003800000 */
[----:B------:R-:W-:Y:S01]  /*f400*/  SHF.R.U64 R25, R6, 0x10, R7 ;  /* 0x0000001006197819 */ /* 0x000fe20000001207 */
[----:B----4-:R-:W-:Y:S01]  /*f410*/  IMAD.MOV.U32 R20, RZ, RZ, R11 ;  /* 0x000000ffff147224 */ /* 0x010fe200078e000b */
[----:B------:R-:W-:-:S02]  /*f420*/  SHF.R.U32.HI R26, RZ, 0x10, R7 ;  /* 0x00000010ff1a7819 */ /* 0x000fc40000011607 */
[----:B------:R-:W-:Y:S02]  /*f430*/  PRMT R12, R24, 0x5410, R41 ;  /* 0x00005410180c7816 */ /* 0x000fe40000000029 */
[----:B------:R-:W-:Y:S01]  /*f440*/  MOV R32, R14 ;  /* 0x0000000e00207202 */ /* 0x000fe20000000f00 */
[----:B------:R-:W-:Y:S01]  /*f450*/  IMAD.MOV.U32 R14, RZ, RZ, R9 ;  /* 0x000000ffff0e7224 */ /* 0x000fe200078e0009 */
[--C-:B------:R-:W-:Y:S01]  /*f460*/  SHF.R.U64 R39, R4, 0x10, R5.reuse ;  /* 0x0000001004277819 */ /* 0x100fe20000001205 */
[----:B------:R-:W-:Y:S01]  /*f470*/  IMAD.MOV.U32 R4, RZ, RZ, R10 ;  /* 0x000000ffff047224 */ /* 0x000fe200078e000a */
[----:B------:R-:W-:Y:S02]  /*f480*/  SHF.R.U32.HI R40, RZ, 0x10, R5 ;  /* 0x00000010ff287819 */ /* 0x000fe40000011605 */
[----:B------:R-:W-:Y:S02]  /*f490*/  SHF.R.U64 R6, R8, 0x10, R9 ;  /* 0x0000001008067819 */ /* 0x000fe40000001209 */
[----:B------:R-:W-:-:S02]  /*f4a0*/  VIMNMX R38, R38, 0x80, PT ;  /* 0x0000008026267848 */ /* 0x000fc40003fe0100 */
[----:B------:R-:W-:Y:S02]  /*f4b0*/  SHF.R.S32.HI R24, RZ, 0x1f, R213 ;  /* 0x0000001fff187819 */ /* 0x000fe400000114d5 */
[----:B------:R-:W-:Y:S02]  /*f4c0*/  PRMT R37, R37, 0x5410, R26 ;  /* 0x0000541025257816 */ /* 0x000fe4000000001a */
[----:B------:R-:W-:Y:S02]  /*f4d0*/  SHF.R.U32.HI R9, RZ, 0x10, R9 ;  /* 0x00000010ff097819 */ /* 0x000fe40000011609 */
[--C-:B------:R-:W-:Y:S02]  /*f4e0*/  SHF.R.U64 R7, R10, 0x10, R11.reuse ;  /* 0x000000100a077819 */ /* 0x100fe4000000120b */
[----:B------:R-:W-:Y:S02]  /*f4f0*/  SHF.R.U32.HI R5, RZ, 0x10, R11 ;  /* 0x00000010ff057819 */ /* 0x000fe4000001160b */
[----:B------:R-:W-:-:S02]  /*f500*/  PRMT R29, R29, 0x5410, R46 ;  /* 0x000054101d1d7816 */ /* 0x000fc4000000002e */
[----:B------:R-:W-:Y:S02]  /*f510*/  PRMT R32, R32, 0x5410, R47 ;  /* 0x0000541020207816 */ /* 0x000fe4000000002f */
[----:B------:R-:W-:Y:S02]  /*f520*/  PRMT R33, R33, 0x5410, R44 ;  /* 0x0000541021217816 */ /* 0x000fe4000000002c */
[----:B------:R-:W-:Y:S02]  /*f530*/  ISETP.GE.AND P1, PT, R219, R38, PT ;  /* 0x00000026db00720c */ /* 0x000fe40003f26270 */
[----:B------:R-:W-:Y:S02]  /*f540*/  PRMT R34, R34, 0x5410, R39 ;  /* 0x0000541022227816 */ /* 0x000fe40000000027 */
[----:B------:R-:W-:Y:S02]  /*f550*/  PRMT R35, R35, 0x5410, R40 ;  /* 0x0000541023237816 */ /* 0x000fe40000000028 */
[----:B------:R-:W-:-:S02]  /*f560*/  PRMT R36, R36, 0x5410, R25 ;  /* 0x0000541024247816 */ /* 0x000fc40000000019 */
[----:B------:R-:W-:Y:S02]  /*f570*/  LEA.HI R26, R24, R213, RZ, 0x3 ;  /* 0x000000d5181a7211 */ /* 0x000fe400078f18ff */
[----:B------:R-:W-:Y:S01]  /*f580*/  PRMT R13, R13, 0x5410, R6 ;  /* 0x000054100d0d7816 */ /* 0x000fe20000000006 */
[----:B0-----:R-:W-:Y:S06]  /*f590*/  @!P0 BRA `(.L_x_614) ;  /* 0x0000019000688947 */ /* 0x001fec0003800000 */
.L_x_858:
[----:B------:R-:W-:Y:S05]  /*f5a0*/  BSYNC B1 ;  /* 0x0000000000017941 */ /* 0x000fea0003800000 */
.L_x_613:
[----:B------:R-:W-:Y:S01]  /*f5b0*/  BSSY B1, `(.L_x_615) ;  /* 0x00000c4000017945 */ /* 0x000fe20003800000 */
[----:B------:R-:W-:Y:S02]  /*f5c0*/  PRMT R14, R14, 0x5410, R9 ;  /* 0x000054100e0e7816 */ /* 0x000fe40000000009 */
[----:B------:R-:W-:Y:S02]  /*f5d0*/  SHF.R.S32.HI R25, RZ, 0x3, R26 ;  /* 0x00000003ff197819 */ /* 0x000fe4000001141a */
[----:B0-----:R-:W-:Y:S02]  /*f5e0*/  PRMT R15, R4, 0x5410, R7 ;  /* 0x00005410040f7816 */ /* 0x001fe40000000007 */
[----:B------:R-:W-:Y:S01]  /*f5f0*/  PRMT R20, R20, 0x5410, R5 ;  /* 0x0000541014147816 */ /* 0x000fe20000000005 */
[----:B------:R-:W-:Y:S06]  /*f600*/  @P1 BRA `(.L_x_616) ;  /* 0x0000000800f81947 */ /* 0x000fec0003800000 */
[----:B------:R-:W0:Y:S01]  /*f610*/  LDC R56, c[0x0][0x3f4] ;  /* 0x0000fd00ff387b82 */ /* 0x000e220000000800 */
[----:B------:R-:W-:Y:S01]  /*f620*/  BSSY B2, `(.L_x_617) ;  /* 0x000005c000027945 */ /* 0x000fe20003800000 */
[----:B------:R-:W-:Y:S02]  /*f630*/  SHF.R.U32.HI R58, RZ, 0x3, R225 ;  /* 0x00000003ff3a7819 */ /* 0x000fe400000116e1 */
[-C--:B0-----:R-:W-:Y:S02]  /*f640*/  ISETP.GE.AND P0, PT, R16, R56.reuse, PT ;  /* 0x000000381000720c */ /* 0x081fe40003f06270 */
[----:B------:R-:W-:-:S11]  /*f650*/  ISETP.GE.AND P1, PT, R213, R56, PT ;  /* 0x00000038d500720c */ /* 0x000fd60003f26270 */
[----:B------:R-:W-:Y:S05]  /*f660*/  @P0 BRA `(.L_x_618) ;  /* 0x00000004005c0947 */ /* 0x000fea0003800000 */
[----:B------:R-:W2:Y:S01]  /*f670*/  LDL R6, [R1+0x68] ;  /* 0x0000680001067983 */ /* 0x000ea20000100800 */
[C---:B------:R-:W-:Y:S01]  /*f680*/  IMAD.U32 R51, R34.reuse, 0x10000, RZ ;  /* 0x0001000022337824 */ /* 0x040fe200078e00ff */
[----:B------:R-:W-:Y:S01]  /*f690*/  LOP3.LUT R53, R34, 0xffff0000, RZ, 0xc0, !PT ;  /* 0xffff000022357812 */ /* 0x000fe200078ec0ff */
[----:B------:R-:W-:Y:S01]  /*f6a0*/  IMAD.U32 R49, R27, 0x10000, RZ ;  /* 0x000100001b317824 */ /* 0x000fe200078e00ff */
[----:B--2---:R-:W-:-:S04]  /*f6b0*/  LEA.HI R4, R56, R6, RZ, 0x1d ;  /* 0x0000000638047211 */ /* 0x004fc800078fe8ff */
[----:B------:R-:W-:Y:S01]  /*f6c0*/  SHF.R.S32.HI R5, RZ, 0x1f, R4 ;  /* 0x0000001fff057819 */ /* 0x000fe20000011404 */
[----:B------:R-:W-:-:S03]  /*f6d0*/  IMAD.SHL.U32 R6, R4, 0x8, RZ ;  /* 0x0000000804067824 */ /* 0x000fc600078e00ff */
[----:B------:R-:W-:Y:S02]  /*f6e0*/  LEA.HI R5, R5, R4, RZ, 0x3 ;  /* 0x0000000405057211 */ /* 0x000fe400078f18ff */
[----:B------:R-:W-:-:S03]  /*f6f0*/  LOP3.LUT R6, R225, 0x38, R6, 0xf8, !PT ;  /* 0x00000038e1067812 */ /* 0x000fc600078ef806 */
[----:B------:R-:W-:Y:S01]  /*f700*/  IMAD.SHL.U32 R5, R5, 0x400, RZ ;  /* 0x0000040005057824 */ /* 0x000fe200078e00ff */
[----:B------:R-:W-:-:S04]  /*f710*/  LOP3.LUT R6, R6, R58, RZ, 0x3c, !PT ;  /* 0x0000003a06067212 */ /* 0x000fc800078e3cff */
[----:B------:R-:W-:-:S04]  /*f720*/  LOP3.LUT R4, R5, 0x7fffe000, RZ, 0xc0, !PT ;  /* 0x7fffe00005047812 */ /* 0x000fc800078ec0ff */
[----:B------:R-:W-:Y:S02]  /*f730*/  IADD3 R9, R6, R4, R229 ;  /* 0x0000000406097210 */ /* 0x000fe40007ffe0e5 */
[----:B------:R-:W0:Y:S03]  /*f740*/  LDS.128 R4, [R30] ;  /* 0x000000001e047984 */ /* 0x000e260000000c00 */
[----:B------:R-:W-:-:S05]  /*f750*/  IMAD R39, R9, 0x2, R22 ;  /* 0x0000000209277824 */ /* 0x000fca00078e0216 */
[----:B------:R-:W1:Y:S01]  /*f760*/  LDS.128 R8, [R39+0x14400] ;  /* 0x0144000027087984 */ /* 0x000e620000000c00 */
[C---:B0-----:R-:W-:Y:S01]  /*f770*/  SHF.L.U32 R40, R4.reuse, 0x10, RZ ;  /* 0x0000001004287819 */ /* 0x041fe200000006ff */
[----:B------:R-:W-:Y:S01]  /*f780*/  IMAD.U32 R41, R5, 0x10000, RZ ;  /* 0x0001000005297824 */ /* 0x000fe200078e00ff */
[----:B------:R-:W-:Y:S01]  /*f790*/  LOP3.LUT R4, R4, 0xffff0000, RZ, 0xc0, !PT ;  /* 0xffff000004047812 */ /* 0x000fe200078ec0ff */
[C---:B------:R-:W-:Y:S01]  /*f7a0*/  IMAD.U32 R42, R6.reuse, 0x10000, RZ ;  /* 0x00010000062a7824 */ /* 0x040fe200078e00ff */
[----:B------:R-:W-:Y:S01]  /*f7b0*/  LOP3.LUT R6, R6, 0xffff0000, RZ, 0xc0, !PT ;  /* 0xffff000006067812 */ /* 0x000fe200078ec0ff */
[----:B------:R-:W-:Y:S01]  /*f7c0*/  IMAD.U32 R43, R7, 0x10000, RZ ;  /* 0x00010000072b7824 */ /* 0x000fe200078e00ff */
[----:B------:R-:W-:Y:S01]  /*f7d0*/  LOP3.LUT R5, R5, 0xffff0000, RZ, 0xc0, !PT ;  /* 0xffff000005057812 */ /* 0x000fe200078ec0ff */
[C---:B-1----:R-:W-:Y:S01]  /*f7e0*/  IMAD.U32 R44, R8.reuse, 0x10000, RZ ;  /* 0x00010000082c7824 */ /* 0x042fe200078e00ff */
[----:B------:R-:W-:Y:S01]  /*f7f0*/  LOP3.LUT R8, R8, 0xffff0000, RZ, 0xc0, !PT ;  /* 0xffff000008087812 */ /* 0x000fe200078ec0ff */
[C---:B------:R-:W-:Y:S01]  /*f800*/  IMAD.U32 R45, R9.reuse, 0x10000, RZ ;  /* 0x00010000092d7824 */ /* 0x040fe200078e00ff */
[----:B------:R-:W-:Y:S01]  /*f810*/  LOP3.LUT R9, R9, 0xffff0000, RZ, 0xc0, !PT ;  /* 0xffff000009097812 */ /* 0x000fe200078ec0ff */
[C---:B------:R-:W-:Y:S01]  /*f820*/  FMUL.FTZ R55, R44.reuse, R51 ;  /* 0x000000332c377220 */ /* 0x040fe20000410000 */
[----:B------:R-:W-:Y:S01]  /*f830*/  FMUL.FTZ R57, R44, R49 ;  /* 0x000000312c397220 */ /* 0x000fe20000410000 */
[----:B------:R-:W-:Y:S01]  /*f840*/  FMUL.FTZ R59, R8, R53 ;  /* 0x00000035083b7220 */ /* 0x000fe20000410000 */
[----:B------:R-:W-:-:S02]  /*f850*/  IMAD.U32 R44, R35, 0x10000, RZ ;  /* 0x00010000232c7824 */ /* 0x000fc400078e00ff */
[C---:B------:R-:W-:Y:S01]  /*f860*/  FFMA.FTZ R55, R40.reuse, R49, -R55 ;  /* 0x0000003128377223 */ /* 0x040fe20000010837 */
[----:B------:R-:W-:Y:S01]  /*f870*/  LOP3.LUT R49, R27, 0xffff0000, RZ, 0xc0, !PT ;  /* 0xffff00001b317812 */ /* 0x000fe200078ec0ff */
[----:B------:R-:W-:Y:S01]  /*f880*/  FFMA.FTZ R57, R40, R51, R57 ;  /* 0x0000003328397223 */ /* 0x000fe20000010039 */
[----:B------:R-:W-:Y:S01]  /*f890*/  IMAD.U32 R40, R29, 0x10000, RZ ;  /* 0x000100001d287824 */ /* 0x000fe200078e00ff */
[----:B------:R-:W-:Y:S01]  /*f8a0*/  LOP3.LUT R7, R7, 0xffff0000, RZ, 0xc0, !PT ;  /* 0xffff000007077812 */ /* 0x000fe200078ec0ff */
[----:B------:R-:W-:Y:S02]  /*f8b0*/  IMAD.U32 R46, R10, 0x10000, RZ ;  /* 0x000100000a2e7824 */ /* 0x000fe400078e00ff */
[-C--:B------:R-:W-:Y:S01]  /*f8c0*/  FMUL.FTZ R51, R8, R49.reuse ;  /* 0x0000003108337220 */ /* 0x080fe20000410000 */
[----:B------:R-:W-:Y:S01]  /*f8d0*/  FFMA.FTZ R48, R4, R49, -R59 ;  /* 0x0000003104307223 */ /* 0x000fe2000001083b */
[----:B------:R-:W-:Y:S01]  /*f8e0*/  FMUL.FTZ R8, R45, R44 ;  /* 0x0000002c2d087220 */ /* 0x000fe20000410000 */
[----:B------:R-:W-:-:S02]  /*f8f0*/  IMAD.U32 R49, R36, 0x10000, RZ ;  /* 0x0001000024317824 */ /* 0x000fc400078e00ff */
[-C--:B------:R-:W-:Y:S01]  /*f900*/  FMUL.FTZ R59, R45, R40.reuse ;  /* 0x000000282d3b7220 */ /* 0x080fe20000410000 */
[----:B------:R-:W-:Y:S01]  /*f910*/  FFMA.FTZ R50, R4, R53, R51 ;  /* 0x0000003504327223 */ /* 0x000fe20000010033 */
[----:B------:R-:W-:Y:S01]  /*f920*/  LOP3.LUT R10, R10, 0xffff0000, RZ, 0xc0, !PT ;  /* 0xffff00000a0a7812 */ /* 0x000fe200078ec0ff */
[C---:B------:R-:W-:Y:S01]  /*f930*/  FFMA.FTZ R52, R41.reuse, R40, -R8 ;  /* 0x0000002829347223 */ /* 0x040fe20000010808 */
[----:B------:R-:W-:Y:S02]  /*f940*/  IMAD.U32 R45, R32, 0x10000, RZ ;  /* 0x00010000202d7824 */ /* 0x000fe400078e00ff */
[----:B------:R-:W-:Y:S01]  /*f950*/  FFMA.FTZ R59, R41, R44, R59 ;  /* 0x0000002c293b7223 */ /* 0x000fe2000001003b */
[----:B------:R-:W-:Y:S01]  /*f960*/  FMUL.FTZ R53, R46, R49 ;  /* 0x000000312e357220 */ /* 0x000fe20000410000 */
[----:B------:R-:W-:Y:S01]  /*f970*/  LOP3.LUT R51, R36, 0xffff0000, RZ, 0xc0, !PT ;  /* 0xffff000024337812 */ /* 0x000fe200078ec0ff */
[----:B------:R-:W-:Y:S01]  /*f980*/  IMAD.U32 R47, R11, 0x10000, RZ ;  /* 0x000100000b2f7824 */ /* 0x000fe200078e00ff */
[----:B------:R-:W-:Y:S01]  /*f990*/  LOP3.LUT R41, R32, 0xffff0000, RZ, 0xc0, !PT ;  /* 0xffff000020297812 */ /* 0x000fe200078ec0ff */
[----:B------:R-:W-:-:S02]  /*f9a0*/  IMAD.U32 R40, R37, 0x10000, RZ ;  /* 0x0001000025287824 */ /* 0x000fc400078e00ff */
[-C--:B------:R-:W-:Y:S01]  /*f9b0*/  FMUL.FTZ R61, R46, R45.reuse ;  /* 0x0000002d2e3d7220 */ /* 0x080fe20000410000 */
[----:B------:R-:W-:Y:S01]  /*f9c0*/  FFMA.FTZ R53, R42, R45, -R53 ;  /* 0x0000002d2a357223 */ /* 0x000fe20000010835 */
[C---:B------:R-:W-:Y:S01]  /*f9d0*/  FMUL.FTZ R45, R10.reuse, R51 ;  /* 0x000000330a2d7220 */ /* 0x040fe20000410000 */
[----:B------:R-:W-:Y:S02]  /*f9e0*/  IMAD.U32 R4, R33, 0x10000, RZ ;  /* 0x0001000021047824 */ /* 0x000fe400078e00ff */
[----:B------:R-:W-:Y:S01]  /*f9f0*/  FMUL.FTZ R10, R10, R41 ;  /* 0x000000290a0a7220 */ /* 0x000fe20000410000 */
[----:B------:R-:W-:Y:S01]  /*fa00*/  FMUL.FTZ R8, R47, R40 ;  /* 0x000000282f087220 */ /* 0x000fe20000410000 */
[----:B------:R-:W-:Y:S01]  /*fa10*/  FFMA.FTZ R61, R42, R49, R61 ;  /* 0x000000312a3d7223 */ /* 0x000fe2000001003d */
[C---:B------:R-:W-:Y:S01]  /*fa20*/  FFMA.FTZ R42, R6.reuse, R41, -R45 ;  /* 0x00000029062a7223 */ /* 0x040fe2000001082d */
[----:B------:R-:W-:Y:S01]  /*fa30*/  FFMA.FTZ R44, R6, R51, R10 ;  /* 0x00000033062c7223 */ /* 0x000fe2000001000a */
[-C--:B------:R-:W-:Y:S01]  /*fa40*/  FFMA.FTZ R45, R43, R4.reuse, -R8 ;  /* 0x000000042b2d7223 */ /* 0x080fe20000010808 */
[----:B------:R-:W-:Y:S01]  /*fa50*/  LOP3.LUT R11, R11, 0xffff0000, RZ, 0xc0, !PT ;  /* 0xffff00000b0b7812 */ /* 0x000fe200078ec0ff */
[----:B------:R-:W-:Y:S01]  /*fa60*/  FMUL.FTZ R46, R47, R4 ;  /* 0x000000042f2e7220 */ /* 0x000fe20000410000 */
[----:B------:R-:W-:-:S02]  /*fa70*/  LOP3.LUT R8, R35, 0xffff0000, RZ, 0xc0, !PT ;  /* 0xffff000023087812 */ /* 0x000fc400078ec0ff */
[----:B------:R-:W-:Y:S01]  /*fa80*/  LOP3.LUT R10, R37, 0xffff0000, RZ, 0xc0, !PT ;  /* 0xffff0000250a7812 */ /* 0x000fe200078ec0ff */
[----:B------:R-:W-:Y:S01]  /*fa90*/  FFMA.FTZ R46, R43, R40, R46 ;  /* 0x000000282b2e7223 */ /* 0x000fe2000001002e */
[----:B------:R-:W-:Y:S01]  /*faa0*/  LOP3.LUT R4, R29, 0xffff0000, RZ, 0xc0, !PT ;  /* 0xffff00001d047812 */ /* 0x000fe200078ec0ff */
[----:B------:R-:W-:Y:S01]  /*fab0*/  FMUL.FTZ R40, R9, R8 ;  /* 0x0000000809287220 */ /* 0x000fe20000410000 */
[----:B------:R-:W-:Y:S01]  /*fac0*/  LOP3.LUT R6, R33, 0xffff0000, RZ, 0xc0, !PT ;  /* 0xffff000021067812 */ /* 0x000fe200078ec0ff */
[----:B------:R-:W-:Y:S02]  /*fad0*/  FMUL.FTZ R54, R11, R10 ;  /* 0x0000000a0b367220 */ /* 0x000fe40000410000 */
[-C--:B------:R-:W-:Y:S01]  /*fae0*/  FMUL.FTZ R41, R9, R4.reuse ;  /* 0x0000000409297220 */ /* 0x080fe20000410000 */
[----:B------:R-:W-:Y:S01]  /*faf0*/  FFMA.FTZ R9, R5, R4, -R40 ;  /* 0x0000000405097223 */ /* 0x000fe20000010828 */
[-C--:B------:R-:W-:Y:S01]  /*fb00*/  FMUL.FTZ R11, R11, R6.reuse ;  /* 0x000000060b0b7220 */ /* 0x080fe20000410000 */
[----:B------:R-:W-:Y:S01]  /*fb10*/  FFMA.FTZ R54, R7, R6, -R54 ;  /* 0x0000000607367223 */ /* 0x000fe20000010836 */
[----:B------:R-:W-:Y:S01]  /*fb20*/  FFMA.FTZ R40, R5, R8, R41 ;  /* 0x0000000805287223 */ /* 0x000fe20000010029 */
[----:B------:R-:W-:Y:S01]  /*fb30*/  F2FP.BF16.F32.PACK_AB R6, R42, R53 ;  /* 0x000000352a06723e */ /* 0x000fe200000010ff */
[----:B------:R-:W-:Y:S01]  /*fb40*/  FFMA.FTZ R11, R7, R10, R11 ;  /* 0x0000000a070b7223 */ /* 0x000fe2000001000b */
[----:B------:R-:W-:-:S02]  /*fb50*/  F2FP.BF16.F32.PACK_AB R4, R48, R55 ;  /* 0x000000373004723e */ /* 0x000fc400000010ff */
[----:B------:R-:W-:Y:S02]  /*fb60*/  F2FP.BF16.F32.PACK_AB R5, R9, R52 ;  /* 0x000000340905723e */ /* 0x000fe400000010ff */
[----:B------:R-:W-:Y:S02]  /*fb70*/  F2FP.BF16.F32.PACK_AB R7, R54, R45 ;  /* 0x0000002d3607723e */ /* 0x000fe400000010ff */
[----:B------:R-:W-:Y:S02]  /*fb80*/  F2FP.BF16.F32.PACK_AB R10, R44, R61 ;  /* 0x0000003d2c0a723e */ /* 0x000fe400000010ff */
[----:B------:R-:W-:Y:S01]  /*fb90*/  F2FP.BF16.F32.PACK_AB R8, R50, R57 ;  /* 0x000000393208723e */ /* 0x000fe200000010ff */
[----:B------:R0:W-:Y:S01]  /*fba0*/  STS.128 [R30], R4 ;  /* 0x000000041e007388 */ /* 0x0001e20000000c00 */
[----:B------:R-:W-:Y:S02]  /*fbb0*/  F2FP.BF16.F32.PACK_AB R9, R40, R59 ;  /* 0x0000003b2809723e */ /* 0x000fe400000010ff */
[----:B------:R-:W-:-:S05]  /*fbc0*/  F2FP.BF16.F32.PACK_AB R11, R11, R46 ;  /* 0x0000002e0b0b723e */ /* 0x000fca00000010ff */
[----:B------:R0:W-:Y:S02]  /*fbd0*/  STS.128 [R39+0x14400], R8 ;  /* 0x0144000827007388 */ /* 0x0001e40000000c00 */
.L_x_618:
[----:B------:R-:W-:Y:S05]  /*fbe0*/  BSYNC B2 ;  /* 0x0000000000027941 */ /* 0x000fea0003800000 */
.L_x_617:
[----:B------:R-:W-:Y:S05]  /*fbf0*/  @P1 BRA `(.L_x_616) ;  /* 0x00000004007c1947 */ /* 0x000fea0003800000 */
[----:B0-----:R-:W2:Y:S01]  /*fc00*/  LDL R4, [R1+0x70] ;  /* 0x0000700001047983 */ /* 0x001ea20000100800 */
[----:B------:R-:W-:Y:S01]  /*fc10*/  LEA.HI R7, R24, R213, RZ, 0x6 ;  /* 0x000000d518077211 */ /* 0x000fe200078f30ff */
[----:B------:R-:W-:Y:S01]  /*fc20*/  IMAD.U32 R50, R13, 0x10000, RZ ;  /* 0x000100000d327824 */ /* 0x000fe200078e00ff */
[----:B------:R-:W-:Y:S01]  /*fc30*/  LOP3.LUT R6, R225, 0x38, R26, 0xf8, !PT ;  /* 0x00000038e1067812 */ /* 0x000fe200078ef81a */
[----:B------:R-:W-:Y:S01]  /*fc40*/  IMAD.U32 R48, R0, 0x10000, RZ ;  /* 0x0001000000307824 */ /* 0x000fe200078e00ff */
[----:B------:R-:W-:Y:S01]  /*fc50*/  LOP3.LUT R47, R13, 0xffff0000, RZ, 0xc0, !PT ;  /* 0xffff00000d2f7812 */ /* 0x000fe200078ec0ff */
[----:B------:R-:W-:Y:S01]  /*fc60*/  IMAD.SHL.U32 R7, R7, 0x80, RZ ;  /* 0x0000008007077824 */ /* 0x000fe200078e00ff */
[----:B------:R-:W-:Y:S01]  /*fc70*/  LOP3.LUT R8, R6, R58, RZ, 0x3c, !PT ;  /* 0x0000003a06087212 */ /* 0x000fe200078e3cff */
[----:B------:R-:W-:-:S03]  /*fc80*/  IMAD.U32 R49, R14, 0x10000, RZ ;  /* 0x000100000e317824 */ /* 0x000fc600078e00ff */
[----:B------:R-:W-:-:S04]  /*fc90*/  LOP3.LUT R6, R7, 0xffffe000, RZ, 0xc0, !PT ;  /* 0xffffe00007067812 */ /* 0x000fc800078ec0ff */
[----:B------:R-:W-:Y:S02]  /*fca0*/  IADD3 R8, R8, R6, R229 ;  /* 0x0000000608087210 */ /* 0x000fe40007ffe0e5 */
[----:B--2---:R-:W-:Y:S02]  /*fcb0*/  R2UR UR4, R4 ;  /* 0x00000000040472ca */ /* 0x004fe400000e0000 */
[----:B------:R-:W-:-:S04]  /*fcc0*/  LEA.HI R4, R56, R25, RZ, 0x1d ;  /* 0x0000001938047211 */ /* 0x000fc800078fe8ff */
[----:B------:R-:W-:-:S04]  /*fcd0*/  SHF.R.S32.HI R5, RZ, 0x1f, R4 ;  /* 0x0000001fff057819 */ /* 0x000fc80000011404 */
[----:B------:R-:W-:Y:S02]  /*fce0*/  LEA.HI R5, R5, R4, RZ, 0x3 ;  /* 0x0000000405057211 */ /* 0x000fe400078f18ff */
[----:B------:R-:W-:Y:S02]  /*fcf0*/  SHF.L.U32 R4, R4, 0x3, RZ ;  /* 0x0000000304047819 */ /* 0x000fe400000006ff */
[----:B------:R-:W-:Y:S01]  /*fd00*/  LEA R57, R8, UR4, 0x1 ;  /* 0x0000000408397c11 */ /* 0x000fe2000f8e08ff */
[----:B------:R-:W-:Y:S01]  /*fd10*/  IMAD.SHL.U32 R5, R5, 0x400, RZ ;  /* 0x0000040005057824 */ /* 0x000fe200078e00ff */
[----:B------:R-:W-:-:S04]  /*fd20*/  LOP3.LUT R4, R225, 0x38, R4, 0xf8, !PT ;  /* 0x00000038e1047812 */ /* 0x000fc800078ef804 */
[----:B------:R-:W-:Y:S02]  /*fd30*/  LOP3.LUT R6, R4, R58, RZ, 0x3c, !PT ;  /* 0x0000003a04067212 */ /* 0x000fe400078e3cff */
[----:B------:R-:W-:-:S04]  /*fd40*/  LOP3.LUT R4, R5, 0x7fffe000, RZ, 0xc0, !PT ;  /* 0x7fffe00005047812 */ /* 0x000fc800078ec0ff */
[----:B------:R-:W-:Y:S02]  /*fd50*/  IADD3 R9, R6, R4, R229 ;  /* 0x0000000406097210 */ /* 0x000fe40007ffe0e5 */
[----:B------:R-:W0:Y:S03]  /*fd60*/  LDS.128 R4, [R57] ;  /* 0x0000000039047984 */ /* 0x000e260000000c00 */
[----:B------:R-:W-:-:S05]  /*fd70*/  IMAD R30, R9, 0x2, R22 ;  /* 0x00000002091e7824 */ /* 0x000fca00078e0216 */
[----:B------:R-:W1:Y:S01]  /*fd80*/  LDS.128 R8, [R30+0x14400] ;  /* 0x014400001e087984 */ /* 0x000e620000000c00 */
[C---:B0-----:R-:W-:Y:S01]  /*fd90*/  IMAD.U32 R39, R4.reuse, 0x10000, RZ ;  /* 0x0001000004277824 */ /* 0x041fe200078e00ff */
[----:B------:R-:W-:Y:S01]  /*fda0*/  LOP3.LUT R4, R4, 0xffff0000, RZ, 0xc0, !PT ;  /* 0xffff000004047812 */ /* 0x000fe200078ec0ff */
[C---:B------:R-:W-:Y:S01]  /*fdb0*/  IMAD.U32 R40, R5.reuse, 0x10000, RZ ;  /* 0x0001000005287824 */ /* 0x040fe200078e00ff */
[----:B------:R-:W-:Y:S01]  /*fdc0*/  LOP3.LUT R5, R5, 0xffff0000, RZ, 0xc0, !PT ;  /* 0xffff000005057812 */ /* 0x000fe200078ec0ff */
[C---:B------:R-:W-:Y:S01]  /*fdd0*/  IMAD.U32 R41, R6.reuse, 0x10000, RZ ;  /* 0x0001000006297824 */ /* 0x040fe200078e00ff */
[----:B------:R-:W-:Y:S01]  /*fde0*/  LOP3.LUT R6, R6, 0xffff0000, RZ, 0xc0, !PT ;  /* 0xffff000006067812 */ /* 0x000fe200078ec0ff */
[C---:B------:R-:W-:Y:S01]  /*fdf0*/  IMAD.U32 R42, R7.reuse, 0x10000, RZ ;  /* 0x00010000072a7824 */ /* 0x040fe200078e00ff */
[----:B------:R-:W-:Y:S01]  /*fe00*/  LOP3.LUT R7, R7, 0xffff0000, RZ, 0xc0, !PT ;  /* 0xffff000007077812 */ /* 0x000fe200078ec0ff */
[C---:B-1----:R-:W-:Y:S01]  /*fe10*/  IMAD.U32 R43, R8.reuse, 0x10000, RZ ;  /* 0x00010000082b7824 */ /* 0x042fe200078e00ff */
[----:B------:R-:W-:Y:S01]  /*fe20*/  LOP3.LUT R8, R8, 0xffff0000, RZ, 0xc0, !PT ;  /* 0xffff000008087812 */ /* 0x000fe200078ec0ff */
[C---:B------:R-:W-:Y:S01]  /*fe30*/  IMAD.U32 R44, R9.reuse, 0x10000, RZ ;  /* 0x00010000092c7824 */ /* 0x040fe200078e00ff */
[----:B------:R-:W-:Y:S01]  /*fe40*/  LOP3.LUT R9, R9, 0xffff0000, RZ, 0xc0, !PT ;  /* 0xffff000009097812 */ /* 0x000fe200078ec0ff */
[C---:B------:R-:W-:Y:S01]  /*fe50*/  FMUL.FTZ R52, R43.reuse, R50 ;  /* 0x000000322b347220 */ /* 0x040fe20000410000 */
[-C--:B------:R-:W-:Y:S01]  /*fe60*/  FMUL.FTZ R54, R43, R48.reuse ;  /* 0x000000302b367220 */ /* 0x080fe20000410000 */
[----:B------:R-:W-:Y:S01]  /*fe70*/  LOP3.LUT R43, R0, 0xffff0000, RZ, 0xc0, !PT ;  /* 0xffff0000002b7812 */ /* 0x000fe200078ec0ff */
[----:B------:R-:W-:Y:S01]  /*fe80*/  FMUL.FTZ R51, R8, R47 ;  /* 0x0000002f08337220 */ /* 0x000fe20000410000 */
[C---:B------:R-:W-:Y:S01]  /*fe90*/  FFMA.FTZ R52, R39.reuse, R48, -R52 ;  /* 0x0000003027347223 */ /* 0x040fe20000010834 */
[----:B------:R-:W-:Y:S01]  /*fea0*/  FFMA.FTZ R54, R39, R50, R54 ;  /* 0x0000003227367223 */ /* 0x000fe20000010036 */
[----:B------:R-:W-:-:S02]  /*feb0*/  IMAD.U32 R39, R2, 0x10000, RZ ;  /* 0x0001000002277824 */ /* 0x000fc400078e00ff */
[-C--:B------:R-:W-:Y:S01]  /*fec0*/  FMUL.FTZ R53, R8, R43.reuse ;  /* 0x0000002b08357220 */ /* 0x080fe20000410000 */
[----:B------:R-:W-:Y:S01]  /*fed0*/  FFMA.FTZ R51, R4, R43, -R51 ;  /* 0x0000002b04337223 */ /* 0x000fe20000010833 */
[----:B------:R-:W-:Y:S01]  /*fee0*/  FMUL.FTZ R43, R44, R49 ;  /* 0x000000312c2b7220 */ /* 0x000fe20000410000 */
[----:B------:R-:W-:Y:S02]  /*fef0*/  IMAD.U32 R45, R10, 0x10000, RZ ;  /* 0x000100000a2d7824 */ /* 0x000fe400078e00ff */
[----:B------:R-:W-:Y:S01]  /*ff00*/  FMUL.FTZ R48, R44, R39 ;  /* 0x000000272c307220 */ /* 0x000fe20000410000 */
[----:B------:R-:W-:Y:S01]  /*ff10*/  FFMA.FTZ R53, R4, R47, R53 ;  /* 0x0000002f04357223 */ /* 0x000fe20000010035 */
[----:B------:R-:W-:Y:S01]  /*ff20*/  LOP3.LUT R10, R10, 0xffff0000, RZ, 0xc0, !PT ;  /* 0xffff00000a0a7812 */ /* 0x000fe200078ec0ff */
[----:B------:R-:W-:Y:S01]  /*ff30*/  FFMA.FTZ R44, R40, R39, -R43 ;  /* 0x00000027282c7223 */ /* 0x000fe2000001082b */
[C---:B------:R-:W-:Y:S01]  /*ff40*/  LOP3.LUT R47, R15.reuse, 0xffff0000, RZ, 0xc0, !PT ;  /* 0xffff00000f2f7812 */ /* 0x040fe200078ec0ff */
[----:B------:R-:W-:Y:S01]  /*ff50*/  IMAD.U32 R8, R15, 0x10000, RZ ;  /* 0x000100000f087824 */ /* 0x000fe200078e00ff */
[C---:B------:R-:W-:Y:S01]  /*ff60*/  LOP3.LUT R39, R3.reuse, 0xffff0000, RZ, 0xc0, !PT ;  /* 0xffff000003277812 */ /* 0x040fe200078ec0ff */
[----:B------:R-:W-:-:S02]  /*ff70*/  IMAD.U32 R4, R3, 0x10000, RZ ;  /* 0x0001000003047824 */ /* 0x000fc400078e00ff */
[----:B------:R-:W-:Y:S01]  /*ff80*/  FFMA.FTZ R48, R40, R49, R48 ;  /* 0x0000003128307223 */ /* 0x000fe20000010030 */
[C---:B------:R-:W-:Y:S01]  /*ff90*/  FMUL.FTZ R40, R45.reuse, R8 ;  /* 0x000000082d287220 */ /* 0x040fe20000410000 */
[----:B------:R-:W-:Y:S01]  /*ffa0*/  FMUL.FTZ R55, R10, R47 ;  /* 0x0000002f0a377220 */ /* 0x000fe20000410000 */
[-C--:B------:R-:W-:Y:S01]  /*ffb0*/  FMUL.FTZ R50, R45, R4.reuse ;  /* 0x000000042d327220 */ /* 0x080fe20000410000 */
[----:B------:R-:W-:Y:S01]  /*ffc0*/  SHF.L.U32 R45, R20, 0x10, RZ ;  /* 0x00000010142d7819 */ /* 0x000fe200000006ff */
[----:B------:R-:W-:Y:S01]  /*ffd0*/  FMUL.FTZ R10, R10, R39 ;  /* 0x000000270a0a7220 */ /* 0x000fe20000410000 */
[----:B------:R-:W-:Y:S02]  /*ffe0*/  IMAD.U32 R46, R11, 0x10000, RZ ;  /* 0x000100000b2e7824 */ /* 0x000fe400078e00ff */
[C---:B------:R-:W-:Y:S01]  /*fff0*/  FFMA.FTZ R49, R41.reuse, R4, -R40 ;  /* 0x0000000429317223 */ /* 0x040fe20000010828 */
[----:B------:R-:W-:Y:S02]  /*10000*/  IMAD.U32 R43, R12, 0x10000, RZ ;  /* 0x000100000c2b7824 */ /* 0x000fe400078e00ff */
[----:B------:R-:W-:Y:S01]  /*10010*/  FFMA.FTZ R50, R41, R8, R50 ;  /* 0x0000000829327223 */ /* 0x000fe20000010032 */
[----:B------:R-:W-:Y:S01]  /*10020*/  FFMA.FTZ R47, R6, R47, R10 ;  /* 0x0000002f062f7223 */ /* 0x000fe2000001000a */
[----:B------:R-:W-:Y:S01]  /*10030*/  LOP3.LUT R11, R11, 0xffff0000, RZ, 0xc0, !PT ;  /* 0xffff00000b0b7812 */ /* 0x000fe200078ec0ff */
[----:B------:R-:W-:Y:S01]  /*10040*/  FMUL.FTZ R41, R46, R45 ;  /* 0x0000002d2e297220 */ /* 0x000fe20000410000 */
[----:B------:R-:W-:Y:S01]  /*10050*/  FFMA.FTZ R56, R6, R39, -R55 ;  /* 0x0000002706387223 */ /* 0x000fe20000010837 */
[----:B------:R-:W-:Y:S01]  /*10060*/  LOP3.LUT R8, R14, 0xffff0000, RZ, 0xc0, !PT ;  /* 0xffff00000e087812 */ /* 0x000fe200078ec0ff */
[-C--:B------:R-:W-:Y:S01]  /*10070*/  FMUL.FTZ R39, R46, R43.reuse ;  /* 0x0000002b2e277220 */ /* 0x080fe20000410000 */
[----:B------:R-:W-:Y:S01]  /*10080*/  LOP3.LUT R10, R20, 0xffff0000, RZ, 0xc0, !PT ;  /* 0xffff0000140a7812 */ /* 0x000fe200078ec0ff */
[----:B------:R-:W-:Y:S01]  /*10090*/  FFMA.FTZ R41, R42, R43, -R41 ;  /* 0x0000002b2a297223 */ /* 0x000fe20000010829 */
[----:B------:R-:W-:Y:S01]  /*100a0*/  LOP3.LUT R4, R2, 0xffff0000, RZ, 0xc0, !PT ;  /* 0xffff000002047812 */ /* 0x000fe200078ec0ff */
[----:B------:R-:W-:Y:S01]  /*100b0*/  FFMA.FTZ R42, R42, R45, R39 ;  /* 0x0000002d2a2a7223 */ /* 0x000fe20000010027 */
[----:B------:R-:W-:Y:S01]  /*100c0*/  LOP3.LUT R6, R12, 0xffff0000, RZ, 0xc0, !PT ;  /* 0xffff00000c067812 */ /* 0x000fe200078ec0ff */
[----:B------:R-:W-:Y:S01]  /*100d0*/  FMUL.FTZ R40, R9, R8 ;  /* 0x0000000809287220 */ /* 0x000fe20000410000 */
[----:B------:R-:W-:Y:S01]  /*100e0*/  FMUL.FTZ R46, R11, R10 ;  /* 0x0000000a0b2e7220 */ /* 0x000fe20000410000 */
[----:B------:R-:W-:-:S02]  /*100f0*/  FMUL.FTZ R39, R9, R4 ;  /* 0x0000000409277220 */ /* 0x000fc40000410000 */
[----:B------:R-:W-:Y:S01]  /*10100*/  FMUL.FTZ R11, R11, R6 ;  /* 0x000000060b0b7220 */ /* 0x000fe20000410000 */
[----:B------:R-:W-:Y:S01]  /*10110*/  FFMA.FTZ R9, R5, R4, -R40 ;  /* 0x0000000405097223 */ /* 0x000fe20000010828 */
[----:B------:R-:W-:Y:S01]  /*10120*/  FFMA.FTZ R46, R7, R6, -R46 ;  /* 0x00000006072e7223 */ /* 0x000fe2000001082e */
[----:B------:R-:W-:Y:S01]  /*10130*/  FFMA.FTZ R39, R5, R8, R39 ;  /* 0x0000000805277223 */ /* 0x000fe20000010027 */
[----:B------:R-:W-:Y:S01]  /*10140*/  FFMA.FTZ R11, R7, R10, R11 ;  /* 0x0000000a070b7223 */ /* 0x000fe2000001000b */
[----:B------:R-:W-:Y:S02]  /*10150*/  F2FP.BF16.F32.PACK_AB R6, R56, R49 ;  /* 0x000000313806723e */ /* 0x000fe400000010ff */
[----:B------:R-:W-:Y:S02]  /*10160*/  F2FP.BF16.F32.PACK_AB R4, R51, R52 ;  /* 0x000000343304723e */ /* 0x000fe400000010ff */
[----:B------:R-:W-:Y:S02]  /*10170*/  F2FP.BF16.F32.PACK_AB R5, R9, R44 ;  /* 0x0000002c0905723e */ /* 0x000fe400000010ff */
[----:B------:R-:W-:-:S02]  /*10180*/  F2FP.BF16.F32.PACK_AB R7, R46, R41 ;  /* 0x000000292e07723e */ /* 0x000fc400000010ff */
[----:B------:R-:W-:Y:S02]  /*10190*/  F2FP.BF16.F32.PACK_AB R10, R47, R50 ;  /* 0x000000322f0a723e */ /* 0x000fe400000010ff */
[----:B------:R-:W-:Y:S01]  /*101a0*/  F2FP.BF16.F32.PACK_AB R8, R53, R54 ;  /* 0x000000363508723e */ /* 0x000fe200000010ff */
[----:B------:R1:W-:Y:S01]  /*101b0*/  STS.128 [R57], R4 ;  /* 0x0000000439007388 */ /* 0x0003e20000000c00 */
[----:B------:R-:W-:Y:S02]  /*101c0*/  F2FP.BF16.F32.PACK_AB R9, R39, R48 ;  /* 0x000000302709723e */ /* 0x000fe400000010ff */
[----:B------:R-:W-:-:S05]  /*101d0*/  F2FP.BF16.F32.PACK_AB R11, R11, R42 ;  /* 0x0000002a0b0b723e */ /* 0x000fca00000010ff */
[----:B------:R1:W-:Y:S02]  /*101e0*/  STS.128 [R30+0x14400], R8 ;  /* 0x014400081e007388 */ /* 0x0003e40000000c00 */
.L_x_616:
[----:B------:R-:W-:Y:S05]  /*101f0*/  BSYNC B1 ;  /* 0x0000000000017941 */ /* 0x000fea0003800000 */
.L_x_615:
[----:B------:R-:W-:Y:S01]  /*10200*/  ISETP.GE.AND P0, PT, R31, R38, PT ;  /* 0x000000261f00720c */ /* 0x000fe20003f06270 */
[----:B------:R-:W-:-:S12]  /*10210*/  BSSY B1, `(.L_x_619) ;  /* 0x00000cb000017945 */ /* 0x000fd80003800000 */
[----:B------:R-:W-:Y:S05]  /*10220*/  @P0 BRA `(.L_x_620) ;  /* 0x0000000c00240947 */ /* 0x000fea0003800000 */
[----:B------:R2:W5:Y:S01]  /*10230*/  LDL R61, [R1+0x70] ;  /* 0x00007000013d7983 */ /* 0x0005620000100800 */
[----:B------:R-:W3:Y:S03]  /*10240*/  LDC R54, c[0x0][0x3f4] ;  /* 0x0000fd00ff367b82 */ /* 0x000ee60000000800 */
[----:B------:R2:W5:Y:S01]  /*10250*/  LDL R58, [R1+0x58] ;  /* 0x00005800013a7983 */ /* 0x0005620000100800 */
[C---:B------:R-:W-:Y:S01]  /*10260*/  VIADD R59, R219.reuse, 0x20 ;  /* 0x00000020db3b7836 */ /* 0x040fe20000000000 */
[----:B------:R-:W-:Y:S01]  /*10270*/  BSSY B2, `(.L_x_621) ;  /* 0x0000065000027945 */ /* 0x000fe20003800000 */
[----:B------:R-:W-:Y:S02]  /*10280*/  VIADD R60, R219, 0x20 ;  /* 0x00000020db3c7836 */ /* 0x000fe40000000000 */
[----:B------:R-:W-:Y:S02]  /*10290*/  IMAD.SHL.U32 R59, R59, 0x40, RZ ;  /* 0x000000403b3b7824 */ /* 0x000fe400078e00ff */
[----:B------:R-:W-:-:S03]  /*102a0*/  IMAD.SHL.U32 R60, R60, 0x40, RZ ;  /* 0x000000403c3c7824 */ /* 0x000fc600078e00ff */
[----:B------:R-:W-:Y:S02]  /*102b0*/  LOP3.LUT R59, R59, 0x1c0, RZ, 0xc0, !PT ;  /* 0x000001c03b3b7812 */ /* 0x000fe400078ec0ff */
[----:B------:R-:W-:Y:S02]  /*102c0*/  LOP3.LUT R60, R60, 0x1c0, RZ, 0xc0, !PT ;  /* 0x000001c03c3c7812 */ /* 0x000fe400078ec0ff */
[----:B------:R-:W-:Y:S02]  /*102d0*/  SHF.R.U32.HI R59, RZ, 0x3, R59 ;  /* 0x00000003ff3b7819 */ /* 0x000fe4000001163b */
[-C--:B---3--:R-:W-:Y:S02]  /*102e0*/  ISETP.GE.AND P0, PT, R16, R54.reuse, PT ;  /* 0x000000361000720c */ /* 0x088fe40003f06270 */
[----:B------:R-:W-:-:S11]  /*102f0*/  ISETP.GE.AND P1, PT, R213, R54, PT ;  /* 0x00000036d500720c */ /* 0x000fd60003f26270 */
[----:B--2---:R-:W-:Y:S05]  /*10300*/  @P0 BRA `(.L_x_622) ;  /* 0x00000004006c0947 */ /* 0x004fea0003800000 */
[----:B01----:R-:W2:Y:S01]  /*10310*/  LDL R4, [R1+0x68] ;  /* 0x0000680001047983 */ /* 0x003ea20000100800 */
[----:B-----5:R-:W-:Y:S01]  /*10320*/  R2UR UR4, R61 ;  /* 0x000000003d0472ca */ /* 0x020fe200000e0000 */
[----:B------:R-:W-:Y:S01]  /*10330*/  IMAD.U32 R49, R34, 0x10000, RZ ;  /* 0x0001000022317824 */ /* 0x000fe200078e00ff */
[----:B------:R-:W-:Y:S01]  /*10340*/  LOP3.LUT R6, R60, 0x38, R16, 0xf8, !PT ;  /* 0x000000383c067812 */ /* 0x000fe200078ef810 */
[----:B------:R-:W-:Y:S01]  /*10350*/  IMAD.U32 R47, R27, 0x10000, RZ ;  /* 0x000100001b2f7824 */ /* 0x000fe200078e00ff */
[----:B------:R-:W-:Y:S01]  /*10360*/  LOP3.LUT R50, R34, 0xffff0000, RZ, 0xc0, !PT ;  /* 0xffff000022327812 */ /* 0x000fe200078ec0ff */
[----:B------:R-:W-:Y:S01]  /*10370*/  IMAD.U32 R51, R35, 0x10000, RZ ;  /* 0x0001000023337824 */ /* 0x000fe200078e00ff */
[----:B------:R-:W-:Y:S01]  /*10380*/  LOP3.LUT R6, R58, R6, R59, 0xf6, !PT ;  /* 0x000000063a067212 */ /* 0x000fe200078ef63b */
[----:B------:R-:W-:Y:S01]  /*10390*/  IMAD.U32 R52, R36, 0x10000, RZ ;  /* 0x0001000024347824 */ /* 0x000fe200078e00ff */
[----:B------:R-:W-:Y:S01]  /*103a0*/  LOP3.LUT R48, R27, 0xffff0000, RZ, 0xc0, !PT ;  /* 0xffff00001b307812 */ /* 0x000fe200078ec0ff */
[----:B------:R-:W-:-:S02]  /*103b0*/  IMAD.U32 R57, R37, 0x10000, RZ ;  /* 0x0001000025397824 */ /* 0x000fc400078e00ff */
[----:B------:R-:W-:Y:S02]  /*103c0*/  IMAD.U32 R55, R33, 0x10000, RZ ;  /* 0x0001000021377824 */ /* 0x000fe400078e00ff */
[----:B------:R-:W-:Y:S02]  /*103d0*/  LEA R56, R6, UR4, 0x1 ;  /* 0x0000000406387c11 */ /* 0x000fe4000f8e08ff */
        /* <DEDUP_REMOVED lines=22> */
[----:B------:R-:W-:Y:S01]  /*10540*/  IMAD.U32 R43, R9, 0x10000, RZ ;  /* 0x00010000092b7824 */ /* 0x000fe200078e00ff */
[C---:B------:R-:W-:Y:S01]  /*10550*/  SHF.L.U32 R44, R10.reuse, 0x10, RZ ;  /* 0x000000100a2c7819 */ /* 0x040fe200000006ff */
[-C--:B------:R-:W-:Y:S01]  /*10560*/  FMUL.FTZ R46, R49, R42.reuse ;  /* 0x0000002a312e7220 */ /* 0x080fe20000410000 */
[----:B------:R-:W-:Y:S01]  /*10570*/  FMUL.FTZ R42, R47, R42 ;  /* 0x0000002a2f2a7220 */ /* 0x000fe20000410000 */
[----:B------:R-:W-:Y:S01]  /*10580*/  LOP3.LUT R10, R10, 0xffff0000, RZ, 0xc0, !PT ;  /* 0xffff00000a0a7812 */ /* 0x000fe200078ec0ff */
[----:B------:R-:W-:-:S02]  /*10590*/  IMAD.U32 R45, R11, 0x10000, RZ ;  /* 0x000100000b2d7824 */ /* 0x000fc400078e00ff */
[-C--:B------:R-:W-:Y:S01]  /*105a0*/  FFMA.FTZ R46, R47, R31.reuse, -R46 ;  /* 0x0000001f2f2e7223 */ /* 0x080fe2000001082e */
[-C--:B------:R-:W-:Y:S01]  /*105b0*/  FMUL.FTZ R47, R50, R8.reuse ;  /* 0x00000008322f7220 */ /* 0x080fe20000410000 */
[----:B------:R-:W-:Y:S01]  /*105c0*/  FFMA.FTZ R42, R49, R31, R42 ;  /* 0x0000001f312a7223 */ /* 0x000fe2000001002a */
[----:B------:R-:W-:Y:S02]  /*105d0*/  IMAD.U32 R49, R29, 0x10000, RZ ;  /* 0x000100001d317824 */ /* 0x000fe400078e00ff */
[C---:B------:R-:W-:Y:S01]  /*105e0*/  FMUL.FTZ R31, R48.reuse, R8 ;  /* 0x00000008301f7220 */ /* 0x040fe20000410000 */
[-C--:B------:R-:W-:Y:S01]  /*105f0*/  FFMA.FTZ R47, R48, R4.reuse, -R47 ;  /* 0x00000004302f7223 */ /* 0x080fe2000001082f */
[-C--:B------:R-:W-:Y:S01]  /*10600*/  FMUL.FTZ R8, R51, R43.reuse ;  /* 0x0000002b33087220 */ /* 0x080fe20000410000 */
[C---:B------:R-:W-:Y:S01]  /*10610*/  FMUL.FTZ R48, R49.reuse, R43 ;  /* 0x0000002b31307220 */ /* 0x040fe20000410000 */
[----:B------:R-:W-:Y:S01]  /*10620*/  FFMA.FTZ R31, R50, R4, R31 ;  /* 0x00000004321f7223 */ /* 0x000fe2000001001f */
[----:B------:R-:W-:Y:S01]  /*10630*/  LOP3.LUT R50, R36, 0xffff0000, RZ, 0xc0, !PT ;  /* 0xffff000024327812 */ /* 0x000fe200078ec0ff */
[-C--:B------:R-:W-:Y:S01]  /*10640*/  FFMA.FTZ R43, R49, R39.reuse, -R8 ;  /* 0x00000027312b7223 */ /* 0x080fe20000010808 */
[----:B------:R-:W-:Y:S01]  /*10650*/  FFMA.FTZ R48, R51, R39, R48 ;  /* 0x0000002733307223 */ /* 0x000fe20000010030 */
[C---:B------:R-:W-:Y:S01]  /*10660*/  LOP3.LUT R8, R32.reuse, 0xffff0000, RZ, 0xc0, !PT ;  /* 0xffff000020087812 */ /* 0x040fe200078ec0ff */
[----:B------:R-:W-:-:S02]  /*10670*/  IMAD.U32 R4, R32, 0x10000, RZ ;  /* 0x0001000020047824 */ /* 0x000fc400078e00ff */
[----:B------:R-:W-:Y:S01]  /*10680*/  FMUL.FTZ R39, R52, R44 ;  /* 0x0000002c34277220 */ /* 0x000fe20000410000 */
[----:B------:R-:W-:Y:S01]  /*10690*/  FMUL.FTZ R51, R50, R10 ;  /* 0x0000000a32337220 */ /* 0x000fe20000410000 */
[----:B------:R-:W-:Y:S01]  /*106a0*/  LOP3.LUT R9, R9, 0xffff0000, RZ, 0xc0, !PT ;  /* 0xffff000009097812 */ /* 0x000fe200078ec0ff */
[C---:B------:R-:W-:Y:S01]  /*106b0*/  FMUL.FTZ R49, R4.reuse, R44 ;  /* 0x0000002c04317220 */ /* 0x040fe20000410000 */
[----:B------:R-:W-:Y:S01]  /*106c0*/  FFMA.FTZ R39, R4, R40, -R39 ;  /* 0x0000002804277223 */ /* 0x000fe20000010827 */
[C---:B------:R-:W-:Y:S01]  /*106d0*/  FMUL.FTZ R53, R8.reuse, R10 ;  /* 0x0000000a08357220 */ /* 0x040fe20000410000 */
[-C--:B------:R-:W-:Y:S01]  /*106e0*/  FMUL.FTZ R4, R57, R45.reuse ;  /* 0x0000002d39047220 */ /* 0x080fe20000410000 */
[-C--:B------:R-:W-:Y:S01]  /*106f0*/  FFMA.FTZ R8, R8, R6.reuse, -R51 ;  /* 0x0000000608087223 */ /* 0x080fe20000010833 */
[----:B------:R-:W-:Y:S01]  /*10700*/  LOP3.LUT R11, R11, 0xffff0000, RZ, 0xc0, !PT ;  /* 0xffff00000b0b7812 */ /* 0x000fe200078ec0ff */
[----:B------:R-:W-:Y:S01]  /*10710*/  FFMA.FTZ R53, R50, R6, R53 ;  /* 0x0000000632357223 */ /* 0x000fe20000010035 */
[C---:B------:R-:W-:Y:S01]  /*10720*/  FMUL.FTZ R6, R55.reuse, R45 ;  /* 0x0000002d37067220 */ /* 0x040fe20000410000 */
[-C--:B------:R-:W-:Y:S01]  /*10730*/  FFMA.FTZ R44, R55, R41.reuse, -R4 ;  /* 0x00000029372c7223 */ /* 0x080fe20000010804 */
[----:B------:R-:W-:Y:S01]  /*10740*/  FFMA.FTZ R10, R52, R40, R49 ;  /* 0x00000028340a7223 */ /* 0x000fe20000010031 */
[----:B------:R-:W-:Y:S01]  /*10750*/  LOP3.LUT R51, R35, 0xffff0000, RZ, 0xc0, !PT ;  /* 0xffff000023337812 */ /* 0x000fe200078ec0ff */
[----:B------:R-:W-:Y:S01]  /*10760*/  FFMA.FTZ R41, R57, R41, R6 ;  /* 0x0000002939297223 */ /* 0x000fe20000010006 */
[----:B------:R-:W-:-:S02]  /*10770*/  LOP3.LUT R55, R37, 0xffff0000, RZ, 0xc0, !PT ;  /* 0xffff000025377812 */ /* 0x000fc400078ec0ff */
[----:B------:R-:W-:Y:S01]  /*10780*/  LOP3.LUT R45, R29, 0xffff0000, RZ, 0xc0, !PT ;  /* 0xffff00001d2d7812 */ /* 0x000fe200078ec0ff */
[----:B------:R-:W-:Y:S01]  /*10790*/  FMUL.FTZ R4, R51, R9 ;  /* 0x0000000933047220 */ /* 0x000fe20000410000 */
[----:B------:R-:W-:Y:S01]  /*107a0*/  LOP3.LUT R49, R33, 0xffff0000, RZ, 0xc0, !PT ;  /* 0xffff000021317812 */ /* 0x000fe200078ec0ff */
[----:B------:R-:W-:Y:S01]  /*107b0*/  FMUL.FTZ R50, R55, R11 ;  /* 0x0000000b37327220 */ /* 0x000fe20000410000 */
[----:B------:R-:W-:Y:S01]  /*107c0*/  F2FP.BF16.F32.PACK_AB R10, R53, R10 ;  /* 0x0000000a350a723e */ /* 0x000fe200000010ff */
[C---:B------:R-:W-:Y:S01]  /*107d0*/  FMUL.FTZ R6, R45.reuse, R9 ;  /* 0x000000092d067220 */ /* 0x040fe20000410000 */
[----:B------:R-:W-:Y:S01]  /*107e0*/  FFMA.FTZ R40, R45, R5, -R4 ;  /* 0x000000052d287223 */ /* 0x000fe20000010804 */
[C---:B------:R-:W-:Y:S01]  /*107f0*/  FMUL.FTZ R52, R49.reuse, R11 ;  /* 0x0000000b31347220 */ /* 0x040fe20000410000 */
        /* <DEDUP_REMOVED lines=10> */
[----:B------:R-:W-:-:S05]  /*108a0*/  F2FP.BF16.F32.PACK_AB R11, R52, R41 ;  /* 0x00000029340b723e */ /* 0x000fca00000010ff */
[----:B------:R2:W-:Y:S02]  /*108b0*/  STS.128 [R30+0x14400], R8 ;  /* 0x014400081e007388 */ /* 0x0005e40000000c00 */
.L_x_622:
[----:B------:R-:W-:Y:S05]  /*108c0*/  BSYNC B2 ;  /* 0x0000000000027941 */ /* 0x000fea0003800000 */
.L_x_621:
[----:B------:R-:W-:Y:S05]  /*108d0*/  @P1 BRA `(.L_x_620) ;  /* 0x0000000400781947 */ /* 0x000fea0003800000 */
[----:B------:R-:W-:Y:S01]  /*108e0*/  LEA.HI R54, R54, R25, RZ, 0x1d ;  /* 0x0000001936367211 */ /* 0x000fe200078fe8ff */
[----:B------:R-:W-:Y:S01]  /*108f0*/  IMAD.U32 R49, R13, 0x10000, RZ ;  /* 0x000100000d317824 */ /* 0x000fe200078e00ff */
[----:B012---:R-:W-:Y:S01]  /*10900*/  LEA.HI R4, R24, R213, RZ, 0x6 ;  /* 0x000000d518047211 */ /* 0x007fe200078f30ff */
[----:B------:R-:W-:Y:S01]  /*10910*/  IMAD.U32 R47, R0, 0x10000, RZ ;  /* 0x00010000002f7824 */ /* 0x000fe200078e00ff */
[----:B------:R-:W-:Y:S01]  /*10920*/  SHF.R.S32.HI R5, RZ, 0x1f, R54 ;  /* 0x0000001fff057819 */ /* 0x000fe20000011436 */
[----:B------:R-:W-:Y:S01]  /*10930*/  IMAD.U32 R51, R14, 0x10000, RZ ;  /* 0x000100000e337824 */ /* 0x000fe200078e00ff */
[----:B-----5:R-:W-:Y:S01]  /*10940*/  R2UR UR4, R61 ;  /* 0x000000003d0472ca */ /* 0x020fe200000e0000 */
[----:B------:R-:W-:Y:S01]  /*10950*/  IMAD.SHL.U32 R6, R4, 0x80, RZ ;  /* 0x0000008004067824 */ /* 0x000fe200078e00ff */
[----:B------:R-:W-:Y:S01]  /*10960*/  LEA.HI R5, R5, R54, RZ, 0x3 ;  /* 0x0000003605057211 */ /* 0x000fe200078f18ff */
[----:B------:R-:W-:Y:S01]  /*10970*/  IMAD.SHL.U32 R4, R54, 0x8, RZ ;  /* 0x0000000836047824 */ /* 0x000fe200078e00ff */
[----:B------:R-:W-:Y:S01]  /*10980*/  LOP3.LUT R7, R60, 0x38, R26, 0xf8, !PT ;  /* 0x000000383c077812 */ /* 0x000fe200078ef81a */
[----:B------:R-:W-:Y:S01]  /*10990*/  IMAD.U32 R52, R15, 0x10000, RZ ;  /* 0x000100000f347824 */ /* 0x000fe200078e00ff */
[----:B------:R-:W-:Y:S01]  /*109a0*/  LOP3.LUT R6, R6, 0xffffe000, RZ, 0xc0, !PT ;  /* 0xffffe00006067812 */ /* 0x000fe200078ec0ff */
[----:B------:R-:W-:Y:S01]  /*109b0*/  IMAD.SHL.U32 R5, R5, 0x400, RZ ;  /* 0x0000040005057824 */ /* 0x000fe200078e00ff */
[----:B------:R-:W-:Y:S01]  /*109c0*/  LOP3.LUT R4, R60, 0x38, R4, 0xf8, !PT ;  /* 0x000000383c047812 */ /* 0x000fe200078ef804 */
[----:B------:R-:W-:Y:S01]  /*109d0*/  IMAD.U32 R57, R20, 0x10000, RZ ;  /* 0x0001000014397824 */ /* 0x000fe200078e00ff */
[-C--:B------:R-:W-:Y:S01]  /*109e0*/  LOP3.LUT R7, R7, R59.reuse, RZ, 0x3c, !PT ;  /* 0x0000003b07077212 */ /* 0x080fe200078e3cff */
[----:B------:R-:W-:Y:S01]  /*109f0*/  IMAD.U32 R55, R12, 0x10000, RZ ;  /* 0x000100000c377824 */ /* 0x000fe200078e00ff */
[----:B------:R-:W-:-:S02]  /*10a00*/  LOP3.LUT R4, R4, R59, RZ, 0x3c, !PT ;  /* 0x0000003b04047212 */ /* 0x000fc400078e3cff */
[----:B------:R-:W-:Y:S02]  /*10a10*/  LOP3.LUT R5, R5, 0x7fffe000, RZ, 0xc0, !PT ;  /* 0x7fffe00005057812 */ /* 0x000fe400078ec0ff */
[--C-:B------:R-:W-:Y:S02]  /*10a20*/  IADD3 R6, R7, R6, R58.reuse ;  /* 0x0000000607067210 */ /* 0x100fe40007ffe03a */
[----:B------:R-:W-:Y:S02]  /*10a30*/  IADD3 R9, R4, R5, R58 ;  /* 0x0000000504097210 */ /* 0x000fe40007ffe03a */
[----:B------:R-:W-:Y:S02]  /*10a40*/  LEA R54, R6, UR4, 0x1 ;  /* 0x0000000406367c11 */ /* 0x000fe4000f8e08ff */
[----:B------:R-:W-:Y:S01]  /*10a50*/  LOP3.LUT R50, R13, 0xffff0000, RZ, 0xc0, !PT ;  /* 0xffff00000d327812 */ /* 0x000fe200078ec0ff */
[----:B------:R-:W-:Y:S01]  /*10a60*/  IMAD R30, R9, 0x2, R22 ;  /* 0x00000002091e7824 */ /* 0x000fe200078e0216 */
[----:B------:R-:W-:Y:S01]  /*10a70*/  LOP3.LUT R48, R0, 0xffff0000, RZ, 0xc0, !PT ;  /* 0xffff000000307812 */ /* 0x000fe200078ec0ff */
[----:B------:R-:W0:Y:S04]  /*10a80*/  LDS.128 R4, [R54] ;  /* 0x0000000036047984 */ /* 0x000e280000000c00 */
[----:B------:R-:W1:Y:S01]  /*10a90*/  LDS.128 R8, [R30+0x14400] ;  /* 0x014400001e087984 */ /* 0x000e620000000c00 */
[C---:B0-----:R-:W-:Y:S01]  /*10aa0*/  IMAD.U32 R31, R4.reuse, 0x10000, RZ ;  /* 0x00010000041f7824 */ /* 0x041fe200078e00ff */
[----:B------:R-:W-:Y:S01]  /*10ab0*/  LOP3.LUT R4, R4, 0xffff0000, RZ, 0xc0, !PT ;  /* 0xffff000004047812 */ /* 0x000fe200078ec0ff */
[C---:B------:R-:W-:Y:S01]  /*10ac0*/  IMAD.U32 R39, R5.reuse, 0x10000, RZ ;  /* 0x0001000005277824 */ /* 0x040fe200078e00ff */
[----:B------:R-:W-:Y:S01]  /*10ad0*/  LOP3.LUT R5, R5, 0xffff0000, RZ, 0xc0, !PT ;  /* 0xffff000005057812 */ /* 0x000fe200078ec0ff */
[C---:B-1----:R-:W-:Y:S01]  /*10ae0*/  IMAD.U32 R42, R8.reuse, 0x10000, RZ ;  /* 0x00010000082a7824 */ /* 0x042fe200078e00ff */
[----:B------:R-:W-:Y:S01]  /*10af0*/  LOP3.LUT R8, R8, 0xffff0000, RZ, 0xc0, !PT ;  /* 0xffff000008087812 */ /* 0x000fe200078ec0ff */
[C---:B------:R-:W-:Y:S01]  /*10b00*/  IMAD.U32 R44, R10.reuse, 0x10000, RZ ;  /* 0x000100000a2c7824 */ /* 0x040fe200078e00ff */
[----:B------:R-:W-:Y:S01]  /*10b10*/  SHF.L.U32 R43, R9, 0x10, RZ ;  /* 0x00000010092b7819 */ /* 0x000fe200000006ff */
        /* <DEDUP_REMOVED lines=11> */
[----:B------:R-:W-:Y:S01]  /*10bd0*/  FMUL.FTZ R48, R49, R43 ;  /* 0x0000002b31307220 */ /* 0x000fe20000410000 */
[----:B------:R-:W-:Y:S01]  /*10be0*/  FFMA.FTZ R31, R50, R4, R31 ;  /* 0x00000004321f7223 */ /* 0x000fe2000001001f */
[----:B------:R-:W-:Y:S01]  /*10bf0*/  LOP3.LUT R50, R15, 0xffff0000, RZ, 0xc0, !PT ;  /* 0xffff00000f327812 */ /* 0x000fe200078ec0ff */
[-C--:B------:R-:W-:Y:S01]  /*10c00*/  FFMA.FTZ R43, R49, R39.reuse, -R8 ;  /* 0x00000027312b7223 */ /* 0x080fe20000010808 */
[----:B------:R-:W-:Y:S01]  /*10c10*/  FFMA.FTZ R48, R51, R39, R48 ;  /* 0x0000002733307223 */ /* 0x000fe20000010030 */
[C---:B------:R-:W-:Y:S01]  /*10c20*/  LOP3.LUT R8, R3.reuse, 0xffff0000, RZ, 0xc0, !PT ;  /* 0xffff000003087812 */ /* 0x040fe200078ec0ff */
[----:B------:R-:W-:-:S02]  /*10c30*/  IMAD.U32 R4, R3, 0x10000, RZ ;  /* 0x0001000003047824 */ /* 0x000fc400078e00ff */
[-C--:B------:R-:W-:Y:S01]  /*10c40*/  FMUL.FTZ R39, R52, R44.reuse ;  /* 0x0000002c34277220 */ /* 0x080fe20000410000 */
[----:B------:R-:W-:Y:S01]  /*10c50*/  IMAD.U32 R45, R11, 0x10000, RZ ;  /* 0x000100000b2d7824 */ /* 0x000fe200078e00ff */
[----:B------:R-:W-:Y:S01]  /*10c60*/  LOP3.LUT R6, R6, 0xffff0000, RZ, 0xc0, !PT ;  /* 0xffff000006067812 */ /* 0x000fe200078ec0ff */
[C---:B------:R-:W-:Y:S01]  /*10c70*/  FMUL.FTZ R49, R4.reuse, R44 ;  /* 0x0000002c04317220 */ /* 0x040fe20000410000 */
[----:B------:R-:W-:Y:S01]  /*10c80*/  FFMA.FTZ R39, R4, R40, -R39 ;  /* 0x0000002804277223 */ /* 0x000fe20000010827 */
[-C--:B------:R-:W-:Y:S01]  /*10c90*/  FMUL.FTZ R51, R50, R10.reuse ;  /* 0x0000000a32337220 */ /* 0x080fe20000410000 */
[C---:B------:R-:W-:Y:S01]  /*10ca0*/  FMUL.FTZ R53, R8.reuse, R10 ;  /* 0x0000000a08357220 */ /* 0x040fe20000410000 */
[----:B------:R-:W-:Y:S02]  /*10cb0*/  IMAD.U32 R41, R7, 0x10000, RZ ;  /* 0x0001000007297824 */ /* 0x000fe400078e00ff */
[-C--:B------:R-:W-:Y:S01]  /*10cc0*/  FMUL.FTZ R4, R57, R45.reuse ;  /* 0x0000002d39047220 */ /* 0x080fe20000410000 */
[-C--:B------:R-:W-:Y:S01]  /*10cd0*/  FFMA.FTZ R8, R8, R6.reuse, -R51 ;  /* 0x0000000608087223 */ /* 0x080fe20000010833 */
[----:B------:R-:W-:Y:S01]  /*10ce0*/  FFMA.FTZ R53, R50, R6, R53 ;  /* 0x0000000632357223 */ /* 0x000fe20000010035 */
[C---:B------:R-:W-:Y:S01]  /*10cf0*/  FMUL.FTZ R6, R55.reuse, R45 ;  /* 0x0000002d37067220 */ /* 0x040fe20000410000 */
[-C--:B------:R-:W-:Y:S01]  /*10d00*/  FFMA.FTZ R44, R55, R41.reuse, -R4 ;  /* 0x00000029372c7223 */ /* 0x080fe20000010804 */
[----:B------:R-:W-:Y:S01]  /*10d10*/  LOP3.LUT R9, R9, 0xffff0000, RZ, 0xc0, !PT ;  /* 0xffff000009097812 */ /* 0x000fe200078ec0ff */
[----:B------:R-:W-:Y:S01]  /*10d20*/  FFMA.FTZ R10, R52, R40, R49 ;  /* 0x00000028340a7223 */ /* 0x000fe20000010031 */
[----:B------:R-:W-:Y:S01]  /*10d30*/  LOP3.LUT R11, R11, 0xffff0000, RZ, 0xc0, !PT ;  /* 0xffff00000b0b7812 */ /* 0x000fe200078ec0ff */
[----:B------:R-:W-:Y:S01]  /*10d40*/  FFMA.FTZ R41, R57, R41, R6 ;  /* 0x0000002939297223 */ /* 0x000fe20000010006 */
[----:B------:R-:W-:-:S02]  /*10d50*/  LOP3.LUT R51, R14, 0xffff0000, RZ, 0xc0, !PT ;  /* 0xffff00000e337812 */ /* 0x000fc400078ec0ff */
[----:B------:R-:W-:Y:S02]  /*10d60*/  LOP3.LUT R55, R20, 0xffff0000, RZ, 0xc0, !PT ;  /* 0xffff000014377812 */ /* 0x000fe400078ec0ff */
[----:B------:R-:W-:Y:S01]  /*10d70*/  LOP3.LUT R45, R2, 0xffff0000, RZ, 0xc0, !PT ;  /* 0xffff0000022d7812 */ /* 0x000fe200078ec0ff */
[----:B------:R-:W-:Y:S01]  /*10d80*/  FMUL.FTZ R4, R51, R9 ;  /* 0x0000000933047220 */ /* 0x000fe20000410000 */
[----:B------:R-:W-:Y:S01]  /*10d90*/  LOP3.LUT R49, R12, 0xffff0000, RZ, 0xc0, !PT ;  /* 0xffff00000c317812 */ /* 0x000fe200078ec0ff */
[----:B------:R-:W-:Y:S01]  /*10da0*/  FMUL.FTZ R50, R55, R11 ;  /* 0x0000000b37327220 */ /* 0x000fe20000410000 */
[----:B------:R-:W-:Y:S01]  /*10db0*/  LOP3.LUT R7, R7, 0xffff0000, RZ, 0xc0, !PT ;  /* 0xffff000007077812 */ /* 0x000fe200078ec0ff */
[C---:B------:R-:W-:Y:S01]  /*10dc0*/  FMUL.FTZ R6, R45.reuse, R9 ;  /* 0x000000092d067220 */ /* 0x040fe20000410000 */
[----:B------:R-:W-:Y:S01]  /*10dd0*/  FFMA.FTZ R40, R45, R5, -R4 ;  /* 0x000000052d287223 */ /* 0x000fe20000010804 */
[----:B------:R-:W-:Y:S01]  /*10de0*/  FMUL.FTZ R52, R49, R11 ;  /* 0x0000000b31347220 */ /* 0x000fe20000410000 */
[----:B------:R-:W-:Y:S01]  /*10df0*/  F2FP.BF16.F32.PACK_AB R4, R47, R46 ;  /* 0x0000002e2f04723e */ /* 0x000fe200000010ff */
[----:B------:R-:W-:Y:S01]  /*10e00*/  FFMA.FTZ R11, R49, R7, -R50 ;  /* 0x00000007310b7223 */ /* 0x000fe20000010832 */
[----:B------:R-:W-:Y:S01]  /*10e10*/  FFMA.FTZ R9, R51, R5, R6 ;  /* 0x0000000533097223 */ /* 0x000fe20000010006 */
        /* <DEDUP_REMOVED lines=10> */
.L_x_620:
[----:B------:R-:W-:Y:S05]  /*10ec0*/  BSYNC B1 ;  /* 0x0000000000017941 */ /* 0x000fea0003800000 */
.L_x_619:
[----:B0123--:R-:W-:Y:S01]  /*10ed0*/  VIADD R4, R219, 0x40 ;  /* 0x00000040db047836 */ /* 0x00ffe20000000000 */
[----:B------:R-:W-:Y:S04]  /*10ee0*/  BSSY B1, `(.L_x_623) ;  /* 0x00000cc000017945 */ /* 0x000fe80003800000 */
[----:B------:R-:W-:-:S13]  /*10ef0*/  ISETP.GE.AND P0, PT, R4, R38, PT ;  /* 0x000000260400720c */ /* 0x000fda0003f06270 */
[----:B------:R-:W-:Y:S05]  /*10f00*/  @P0 BRA `(.L_x_624) ;  /* 0x0000000c00240947 */ /* 0x000fea0003800000 */
[----:B-----5:R0:W5:Y:S01]  /*10f10*/  LDL R61, [R1+0x70] ;  /* 0x00007000013d7983 */ /* 0x0201620000100800 */
[----:B------:R-:W1:Y:S03]  /*10f20*/  LDC R54, c[0x0][0x3f4] ;  /* 0x0000fd00ff367b82 */ /* 0x000e660000000800 */
        /* <DEDUP_REMOVED lines=9> */
[-C--:B-1----:R-:W-:Y:S02]  /*10fc0*/  ISETP.GE.AND P0, PT, R16, R54.reuse, PT ;  /* 0x000000361000720c */ /* 0x082fe40003f06270 */
[----:B------:R-:W-:-:S11]  /*10fd0*/  ISETP.GE.AND P1, PT, R213, R54, PT ;  /* 0x00000036d500720c */ /* 0x000fd60003f26270 */
[----:B0-----:R-:W-:Y:S05]  /*10fe0*/  @P0 BRA `(.L_x_626) ;  /* 0x00000004006c0947 */ /* 0x001fea0003800000 */
[----:B------:R-:W2:Y:S01]  /*10ff0*/  LDL R4, [R1+0x68] ;  /* 0x0000680001047983 */ /* 0x000ea20000100800 */
        /* <DEDUP_REMOVED lines=9> */
[----:B------:R-:W-:Y:S01]  /*11090*/  IMAD.U32 R57, R37, 0x10000, RZ ;  /* 0x0001000025397824 */ /* 0x000fe200078e00ff */
[----:B------:R-:W-:-:S03]  /*110a0*/  SHF.L.U32 R55, R33, 0x10, RZ ;  /* 0x0000001021377819 */ /* 0x000fc600000006ff */
[----:B------:R-:W-:Y:S02]  /*110b0*/  LEA R56, R6, UR4, 0x1 ;  /* 0x0000000406387c11 */ /* 0x000fe4000f8e08ff */
[----:B--2---:R-:W-:-:S04]  /*110c0*/  LEA.HI R4, R54, R4, RZ, 0x1d ;  /* 0x0000000436047211 */ /* 0x004fc800078fe8ff */
[----:B------:R-:W-:Y:S01]  /*110d0*/  SHF.R.S32.HI R7, RZ, 0x1f, R4 ;  /* 0x0000001fff077819 */ /* 0x000fe20000011404 */
[----:B------:R-:W-:-:S03]  /*110e0*/  IMAD.SHL.U32 R5, R4, 0x8, RZ ;  /* 0x0000000804057824 */ /* 0x000fc600078e00ff */
[----:B------:R-:W-:Y:S02]  /*110f0*/  LEA.HI R7, R7, R4, RZ, 0x3 ;  /* 0x0000000407077211 */ /* 0x000fe400078f18ff */
[----:B------:R-:W-:Y:S02]  /*11100*/  LOP3.LUT R4, R60, 0x38, R5, 0xf8, !PT ;  /* 0x000000383c047812 */ /* 0x000fe400078ef805 */
[----:B------:R-:W-:Y:S02]  /*11110*/  SHF.L.U32 R7, R7, 0xa, RZ ;  /* 0x0000000a07077819 */ /* 0x000fe400000006ff */
        /* <DEDUP_REMOVED lines=18> */
[-C--:B------:R-:W-:Y:S01]  /*11240*/  FMUL.FTZ R46, R49, R42.reuse ;  /* 0x0000002a312e7220 */ /* 0x080fe20000410000 */
[C---:B------:R-:W-:Y:S01]  /*11250*/  FMUL.FTZ R42, R47.reuse, R42 ;  /* 0x0000002a2f2a7220 */ /* 0x040fe20000410000 */
[C---:B------:R-:W-:Y:S01]  /*11260*/  IMAD.U32 R44, R10.reuse, 0x10000, RZ ;  /* 0x000100000a2c7824 */ /* 0x040fe200078e00ff */
[----:B------:R-:W-:Y:S01]  /*11270*/  LOP3.LUT R10, R10, 0xffff0000, RZ, 0xc0, !PT ;  /* 0xffff00000a0a7812 */ /* 0x000fe200078ec0ff */
[-C--:B------:R-:W-:Y:S01]  /*11280*/  FFMA.FTZ R46, R47, R31.reuse, -R46 ;  /* 0x0000001f2f2e7223 */ /* 0x080fe2000001082e */
[----:B------:R-:W-:Y:S01]  /*11290*/  FMUL.FTZ R47, R50, R8 ;  /* 0x00000008322f7220 */ /* 0x000fe20000410000 */
[----:B------:R-:W-:Y:S01]  /*112a0*/  FFMA.FTZ R42, R49, R31, R42 ;  /* 0x0000001f312a7223 */ /* 0x000fe2000001002a */
[----:B------:R-:W-:-:S02]  /*112b0*/  IMAD.U32 R49, R29, 0x10000, RZ ;  /* 0x000100001d317824 */ /* 0x000fc400078e00ff */
        /* <DEDUP_REMOVED lines=9> */
[----:B------:R-:W-:Y:S02]  /*11350*/  IMAD.U32 R4, R32, 0x10000, RZ ;  /* 0x0001000020047824 */ /* 0x000fe400078e00ff */
[----:B------:R-:W-:Y:S01]  /*11360*/  FMUL.FTZ R39, R52, R44 ;  /* 0x0000002c34277220 */ /* 0x000fe20000410000 */
[----:B------:R-:W-:-:S02]  /*11370*/  IMAD.U32 R45, R11, 0x10000, RZ ;  /* 0x000100000b2d7824 */ /* 0x000fc400078e00ff */
[----:B------:R-:W-:Y:S01]  /*11380*/  FMUL.FTZ R51, R50, R10 ;  /* 0x0000000a32337220 */ /* 0x000fe20000410000 */
        /* <DEDUP_REMOVED lines=33> */
.L_x_626:
[----:B------:R-:W-:Y:S05]  /*115a0*/  BSYNC B2 ;  /* 0x0000000000027941 */ /* 0x000fea0003800000 */
.L_x_625:
[----:B------:R-:W-:Y:S05]  /*115b0*/  @P1 BRA `(.L_x_624) ;  /* 0x0000000400781947 */ /* 0x000fea0003800000 */
[----:B------:R-:W-:Y:S01]  /*115c0*/  LEA.HI R54, R54, R25, RZ, 0x1d ;  /* 0x0000001936367211 */ /* 0x000fe200078fe8ff */
[----:B------:R-:W-:Y:S01]  /*115d0*/  IMAD.U32 R49, R13, 0x10000, RZ ;  /* 0x000100000d317824 */ /* 0x000fe200078e00ff */
[----:B0-----:R-:W-:Y:S01]  /*115e0*/  LEA.HI R4, R24, R213, RZ, 0x6 ;  /* 0x000000d518047211 */ /* 0x001fe200078f30ff */
        /* <DEDUP_REMOVED lines=13> */
[----:B------:R-:W-:-:S02]  /*116c0*/  LOP3.LUT R7, R7, R59, RZ, 0x3c, !PT ;  /* 0x0000003b07077212 */ /* 0x000fc400078e3cff */
[----:B------:R-:W-:Y:S02]  /*116d0*/  LOP3.LUT R4, R4, R59, RZ, 0x3c, !PT ;  /* 0x0000003b04047212 */ /* 0x000fe400078e3cff */
[----:B------:R-:W-:Y:S02]  /*116e0*/  LOP3.LUT R5, R5, 0x7fffe000, RZ, 0xc0, !PT ;  /* 0x7fffe00005057812 */ /* 0x000fe400078ec0ff */
[--C-:B------:R-:W-:Y:S02]  /*116f0*/  IADD3 R6, R7, R6, R58.reuse ;  /* 0x0000000607067210 */ /* 0x100fe40007ffe03a */
[----:B------:R-:W-:Y:S02]  /*11700*/  IADD3 R9, R4, R5, R58 ;  /* 0x0000000504097210 */ /* 0x000fe40007ffe03a */
[----:B------:R-:W-:Y:S02]  /*11710*/  LEA R54, R6, UR4, 0x1 ;  /* 0x0000000406367c11 */ /* 0x000fe4000f8e08ff */
[----:B------:R-:W-:Y:S01]  /*11720*/  LOP3.LUT R50, R13, 0xffff0000, RZ, 0xc0, !PT ;  /* 0xffff00000d327812 */ /* 0x000fe200078ec0ff */
[----:B------:R-:W-:Y:S01]  /*11730*/  IMAD R30, R9, 0x2, R22 ;  /* 0x00000002091e7824 */ /* 0x000fe200078e0216 */
[----:B------:R-:W-:Y:S01]  /*11740*/  LOP3.LUT R48, R0, 0xffff0000, RZ, 0xc0, !PT ;  /* 0xffff000000307812 */ /* 0x000fe200078ec0ff */
[----:B------:R-:W0:Y:S01]  /*11750*/  LDS.128 R4, [R54] ;  /* 0x0000000036047984 */ /* 0x000e220000000c00 */
[----:B------:R-:W-:-:S03]  /*11760*/  SHF.L.U32 R52, R15, 0x10, RZ ;  /* 0x000000100f347819 */ /* 0x000fc600000006ff */
        /* <DEDUP_REMOVED lines=26> */
[----:B------:R-:W-:Y:S02]  /*11910*/  IMAD.U32 R40, R6, 0x10000, RZ ;  /* 0x0001000006287824 */ /* 0x000fe400078e00ff */
[----:B------:R-:W-:Y:S01]  /*11920*/  FMUL.FTZ R39, R52, R44 ;  /* 0x0000002c34277220 */ /* 0x000fe20000410000 */
[----:B------:R-:W-:Y:S01]  /*11930*/  IMAD.U32 R4, R3, 0x10000, RZ ;  /* 0x0001000003047824 */ /* 0x000fe200078e00ff */
[----:B------:R-:W-:Y:S01]  /*11940*/  LOP3.LUT R6, R6, 0xffff0000, RZ, 0xc0, !PT ;  /* 0xffff000006067812 */ /* 0x000fe200078ec0ff */
[----:B------:R-:W-:-:S02]  /*11950*/  IMAD.U32 R45, R11, 0x10000, RZ ;  /* 0x000100000b2d7824 */ /* 0x000fc400078e00ff */
[----:B------:R-:W-:Y:S01]  /*11960*/  FMUL.FTZ R51, R50, R10 ;  /* 0x0000000a32337220 */ /* 0x000fe20000410000 */
[C---:B------:R-:W-:Y:S01]  /*11970*/  FMUL.FTZ R49, R4.reuse, R44 ;  /* 0x0000002c04317220 */ /* 0x040fe20000410000 */
[----:B------:R-:W-:Y:S01]  /*11980*/  FFMA.FTZ R39, R4, R40, -R39 ;  /* 0x0000002804277223 */ /* 0x000fe20000010827 */
        /* <DEDUP_REMOVED lines=33> */
.L_x_624:
[----:B------:R-:W-:Y:S05]  /*11ba0*/  BSYNC B1 ;  /* 0x0000000000017941 */ /* 0x000fea0003800000 */
.L_x_623:
[----:B------:R-:W-:-:S13]  /*11bb0*/  ISETP.GE.AND P0, PT, R21, R38, PT ;  /* 0x000000261500720c */ /* 0x000fda0003f06270 */
[----:B------:R-:W-:Y:S05]  /*11bc0*/  @P0 BRA `(.L_x_603) ;  /* 0x0000000c00200947 */ /* 0x000fea0003800000 */
[----:B0-----:R0:W5:Y:S01]  /*11bd0*/  LDL R56, [R1+0x70] ;  /* 0x0000700001387983 */ /* 0x0011620000100800 */
[----:B------:R-:W2:Y:S01]  /*11be0*/  LDC R44, c[0x0][0x3f4] ;  /* 0x0000fd00ff2c7b82 */ /* 0x000ea20000000800 */
[----:B-1----:R-:W-:Y:S01]  /*11bf0*/  SHF.R.S32.HI R6, RZ, 0x1f, R21 ;  /* 0x0000001fff067819 */ /* 0x002fe20000011415 */
[----:B------:R-:W-:Y:S01]  /*11c00*/  IMAD.SHL.U32 R4, R21, 0x40, RZ ;  /* 0x0000004015047824 */ /* 0x000fe200078e00ff */
[----:B------:R-:W-:Y:S02]  /*11c10*/  BSSY B1, `(.L_x_627) ;  /* 0x0000064000017945 */ /* 0x000fe40003800000 */
[----:B------:R-:W-:Y:S02]  /*11c20*/  LEA.HI R6, R6, R21, RZ, 0x3 ;  /* 0x0000001506067211 */ /* 0x000fe400078f18ff */
[----:B------:R-:W-:-:S03]  /*11c30*/  LOP3.LUT R55, R4, 0x1c0, RZ, 0xc0, !PT ;  /* 0x000001c004377812 */ /* 0x000fc600078ec0ff */
[----:B------:R-:W-:Y:S01]  /*11c40*/  IMAD.SHL.U32 R6, R6, 0x40, RZ ;  /* 0x0000004006067824 */ /* 0x000fe200078e00ff */
[----:B------:R-:W-:-:S04]  /*11c50*/  SHF.R.U32.HI R57, RZ, 0x3, R55 ;  /* 0x00000003ff397819 */ /* 0x000fc80000011637 */
[----:B------:R-:W-:Y:S02]  /*11c60*/  LOP3.LUT R52, R6, 0xfffffe00, RZ, 0xc0, !PT ;  /* 0xfffffe0006347812 */ /* 0x000fe400078ec0ff */
[-C--:B--2---:R-:W-:Y:S02]  /*11c70*/  ISETP.GE.AND P0, PT, R16, R44.reuse, PT ;  /* 0x0000002c1000720c */ /* 0x084fe40003f06270 */
[----:B------:R-:W-:-:S11]  /*11c80*/  ISETP.GE.AND P1, PT, R213, R44, PT ;  /* 0x0000002cd500720c */ /* 0x000fd60003f26270 */
[----:B0-----:R-:W-:Y:S05]  /*11c90*/  @P0 BRA `(.L_x_628) ;  /* 0x00000004006c0947 */ /* 0x001fea0003800000 */
[----:B------:R-:W2:Y:S01]  /*11ca0*/  LDL R5, [R1+0x68] ;  /* 0x0000680001057983 */ /* 0x000ea20000100800 */
[----:B-----5:R-:W-:Y:S01]  /*11cb0*/  R2UR UR4, R56 ;  /* 0x00000000380472ca */ /* 0x020fe200000e0000 */
[C---:B------:R-:W-:Y:S01]  /*11cc0*/  IMAD.U32 R48, R34.reuse, 0x10000, RZ ;  /* 0x0001000022307824 */ /* 0x040fe200078e00ff */
[----:B------:R-:W-:Y:S01]  /*11cd0*/  LOP3.LUT R6, R55, 0x38, R16, 0xf8, !PT ;  /* 0x0000003837067812 */ /* 0x000fe200078ef810 */
[----:B------:R-:W-:Y:S01]  /*11ce0*/  IMAD.U32 R46, R27, 0x10000, RZ ;  /* 0x000100001b2e7824 */ /* 0x000fe200078e00ff */
[----:B------:R-:W-:Y:S01]  /*11cf0*/  LOP3.LUT R50, R34, 0xffff0000, RZ, 0xc0, !PT ;  /* 0xffff000022327812 */ /* 0x000fe200078ec0ff */
[----:B------:R-:W-:Y:S01]  /*11d00*/  IMAD.U32 R51, R29, 0x10000, RZ ;  /* 0x000100001d337824 */ /* 0x000fe200078e00ff */
[----:B------:R-:W-:Y:S01]  /*11d10*/  LOP3.LUT R6, R52, R6, R57, 0xf6, !PT ;  /* 0x0000000634067212 */ /* 0x000fe200078ef639 */
[----:B------:R-:W-:Y:S01]  /*11d20*/  IMAD.U32 R53, R35, 0x10000, RZ ;  /* 0x0001000023357824 */ /* 0x000fe200078e00ff */
[----:B------:R-:W-:Y:S02]  /*11d30*/  LOP3.LUT R34, R27, 0xffff0000, RZ, 0xc0, !PT ;  /* 0xffff00001b227812 */ /* 0x000fe400078ec0ff */
[----:B------:R-:W-:-:S02]  /*11d40*/  LOP3.LUT R35, R35, 0xffff0000, RZ, 0xc0, !PT ;  /* 0xffff000023237812 */ /* 0x000fc400078ec0ff */
[----:B------:R-:W-:Y:S02]  /*11d50*/  LOP3.LUT R29, R29, 0xffff0000, RZ, 0xc0, !PT ;  /* 0xffff00001d1d7812 */ /* 0x000fe400078ec0ff */
        /* <DEDUP_REMOVED lines=24> */
[----:B------:R-:W-:Y:S01]  /*11ee0*/  SHF.L.U32 R42, R10, 0x10, RZ ;  /* 0x000000100a2a7819 */ /* 0x000fe200000006ff */
[-C--:B------:R-:W-:Y:S01]  /*11ef0*/  FMUL.FTZ R45, R48, R40.reuse ;  /* 0x00000028302d7220 */ /* 0x080fe20000410000 */
[----:B------:R-:W-:Y:S01]  /*11f00*/  FMUL.FTZ R47, R46, R40 ;  /* 0x000000282e2f7220 */ /* 0x000fe20000410000 */
[-C--:B------:R-:W-:Y:S01]  /*11f10*/  FMUL.FTZ R27, R50, R8.reuse ;  /* 0x00000008321b7220 */ /* 0x080fe20000410000 */
[----:B------:R-:W-:Y:S01]  /*11f20*/  FMUL.FTZ R49, R34, R8 ;  /* 0x0000000822317220 */ /* 0x000fe20000410000 */
[-C--:B------:R-:W-:Y:S01]  /*11f30*/  FFMA.FTZ R45, R46, R30.reuse, -R45 ;  /* 0x0000001e2e2d7223 */ /* 0x080fe2000001082d */
[----:B------:R-:W-:Y:S01]  /*11f40*/  FFMA.FTZ R47, R48, R30, R47 ;  /* 0x0000001e302f7223 */ /* 0x000fe2000001002f */
[-C--:B------:R-:W-:Y:S01]  /*11f50*/  FFMA.FTZ R8, R34, R4.reuse, -R27 ;  /* 0x0000000422087223 */ /* 0x080fe2000001081b */
[----:B------:R-:W-:Y:S01]  /*11f60*/  FFMA.FTZ R30, R50, R4, R49 ;  /* 0x00000004321e7223 */ /* 0x000fe20000010031 */
[----:B------:R-:W-:Y:S01]  /*11f70*/  IMAD.U32 R46, R36, 0x10000, RZ ;  /* 0x00010000242e7824 */ /* 0x000fe200078e00ff */
[----:B------:R-:W-:Y:S01]  /*11f80*/  LOP3.LUT R10, R10, 0xffff0000, RZ, 0xc0, !PT ;  /* 0xffff00000a0a7812 */ /* 0x000fe200078ec0ff */
[----:B------:R-:W-:-:S02]  /*11f90*/  IMAD.U32 R4, R32, 0x10000, RZ ;  /* 0x0001000020047824 */ /* 0x000fc400078e00ff */
[-C--:B------:R-:W-:Y:S01]  /*11fa0*/  FMUL.FTZ R40, R51, R41.reuse ;  /* 0x0000002933287220 */ /* 0x080fe20000410000 */
[----:B------:R-:W-:Y:S01]  /*11fb0*/  LOP3.LUT R32, R32, 0xffff0000, RZ, 0xc0, !PT ;  /* 0xffff000020207812 */ /* 0x000fe200078ec0ff */
[C---:B------:R-:W-:Y:S01]  /*11fc0*/  FMUL.FTZ R34, R53.reuse, R41 ;  /* 0x0000002935227220 */ /* 0x040fe20000410000 */
[----:B------:R-:W-:Y:S01]  /*11fd0*/  LOP3.LUT R36, R36, 0xffff0000, RZ, 0xc0, !PT ;  /* 0xffff000024247812 */ /* 0x000fe200078ec0ff */
[-C--:B------:R-:W-:Y:S01]  /*11fe0*/  FFMA.FTZ R40, R53, R31.reuse, R40 ;  /* 0x0000001f35287223 */ /* 0x080fe20000010028 */
[----:B------:R-:W-:Y:S01]  /*11ff0*/  FMUL.FTZ R27, R46, R42 ;  /* 0x0000002a2e1b7220 */ /* 0x000fe20000410000 */
[----:B------:R-:W-:Y:S02]  /*12000*/  IMAD.U32 R43, R11, 0x10000, RZ ;  /* 0x000100000b2b7824 */ /* 0x000fe400078e00ff */
[----:B------:R-:W-:Y:S01]  /*12010*/  FFMA.FTZ R34, R51, R31, -R34 ;  /* 0x0000001f33227223 */ /* 0x000fe20000010822 */
[----:B------:R-:W-:Y:S02]  /*12020*/  IMAD.U32 R53, R37, 0x10000, RZ ;  /* 0x0001000025357824 */ /* 0x000fe400078e00ff */
[-C--:B------:R-:W-:Y:S01]  /*12030*/  FMUL.FTZ R41, R36, R10.reuse ;  /* 0x0000000a24297220 */ /* 0x080fe20000410000 */
[----:B------:R-:W-:Y:S01]  /*12040*/  FMUL.FTZ R49, R32, R10 ;  /* 0x0000000a20317220 */ /* 0x000fe20000410000 */
[----:B------:R-:W-:-:S02]  /*12050*/  IMAD.U32 R51, R33, 0x10000, RZ ;  /* 0x0001000021337824 */ /* 0x000fc400078e00ff */
[C---:B------:R-:W-:Y:S01]  /*12060*/  FMUL.FTZ R31, R4.reuse, R42 ;  /* 0x0000002a041f7220 */ /* 0x040fe20000410000 */
[----:B------:R-:W-:Y:S01]  /*12070*/  FFMA.FTZ R27, R4, R38, -R27 ;  /* 0x00000026041b7223 */ /* 0x000fe2000001081b */
[----:B------:R-:W-:Y:S01]  /*12080*/  LOP3.LUT R9, R9, 0xffff0000, RZ, 0xc0, !PT ;  /* 0xffff000009097812 */ /* 0x000fe200078ec0ff */
[-C--:B------:R-:W-:Y:S01]  /*12090*/  FMUL.FTZ R4, R53, R43.reuse ;  /* 0x0000002b35047220 */ /* 0x080fe20000410000 */
[-C--:B------:R-:W-:Y:S01]  /*120a0*/  FFMA.FTZ R32, R32, R6.reuse, -R41 ;  /* 0x0000000620207223 */ /* 0x080fe20000010829 */
[----:B------:R-:W-:Y:S01]  /*120b0*/  FFMA.FTZ R49, R36, R6, R49 ;  /* 0x0000000624317223 */ /* 0x000fe20000010031 */
[----:B------:R-:W-:Y:S01]  /*120c0*/  LOP3.LUT R11, R11, 0xffff0000, RZ, 0xc0, !PT ;  /* 0xffff00000b0b7812 */ /* 0x000fe200078ec0ff */
[----:B------:R-:W-:Y:S01]  /*120d0*/  FMUL.FTZ R6, R51, R43 ;  /* 0x0000002b33067220 */ /* 0x000fe20000410000 */
[----:B------:R-:W-:Y:S01]  /*120e0*/  LOP3.LUT R37, R37, 0xffff0000, RZ, 0xc0, !PT ;  /* 0xffff000025257812 */ /* 0x000fe200078ec0ff */
[----:B------:R-:W-:Y:S01]  /*120f0*/  FFMA.FTZ R10, R46, R38, R31 ;  /* 0x000000262e0a7223 */ /* 0x000fe2000001001f */
[----:B------:R-:W-:Y:S01]  /*12100*/  LOP3.LUT R33, R33, 0xffff0000, RZ, 0xc0, !PT ;  /* 0xffff000021217812 */ /* 0x000fe200078ec0ff */
[-C--:B------:R-:W-:Y:S01]  /*12110*/  FFMA.FTZ R31, R51, R39.reuse, -R4 ;  /* 0x00000027331f7223 */ /* 0x080fe20000010804 */
[----:B------:R-:W-:Y:S01]  /*12120*/  FFMA.FTZ R39, R53, R39, R6 ;  /* 0x0000002735277223 */ /* 0x000fe20000010006 */
        /* <DEDUP_REMOVED lines=8> */
[----:B------:R-:W-:-:S02]  /*121b0*/  F2FP.BF16.F32.PACK_AB R6, R32, R27 ;  /* 0x0000001b2006723e */ /* 0x000fc400000010ff */
[----:B------:R-:W-:Y:S02]  /*121c0*/  F2FP.BF16.F32.PACK_AB R5, R9, R34 ;  /* 0x000000220905723e */ /* 0x000fe400000010ff */
[----:B------:R-:W-:Y:S02]  /*121d0*/  F2FP.BF16.F32.PACK_AB R4, R8, R45 ;  /* 0x0000002d0804723e */ /* 0x000fe400000010ff */
[----:B------:R-:W-:Y:S02]  /*121e0*/  F2FP.BF16.F32.PACK_AB R9, R11, R40 ;  /* 0x000000280b09723e */ /* 0x000fe400000010ff */
[----:B------:R-:W-:Y:S02]  /*121f0*/  F2FP.BF16.F32.PACK_AB R7, R36, R31 ;  /* 0x0000001f2407723e */ /* 0x000fe400000010ff */
[----:B------:R-:W-:Y:S02]  /*12200*/  F2FP.BF16.F32.PACK_AB R10, R49, R10 ;  /* 0x0000000a310a723e */ /* 0x000fe400000010ff */
[----:B------:R-:W-:Y:S01]  /*12210*/  F2FP.BF16.F32.PACK_AB R8, R30, R47 ;  /* 0x0000002f1e08723e */ /* 0x000fe200000010ff */
[----:B------:R0:W-:Y:S01]  /*12220*/  STS.128 [R54], R4 ;  /* 0x0000000436007388 */ /* 0x0001e20000000c00 */
[----:B------:R-:W-:-:S05]  /*12230*/  F2FP.BF16.F32.PACK_AB R11, R38, R39 ;  /* 0x00000027260b723e */ /* 0x000fca00000010ff */
[----:B------:R0:W-:Y:S02]  /*12240*/  STS.128 [R21+0x14400], R8 ;  /* 0x0144000815007388 */ /* 0x0001e40000000c00 */
.L_x_628:
[----:B------:R-:W-:Y:S05]  /*12250*/  BSYNC B1 ;  /* 0x0000000000017941 */ /* 0x000fea0003800000 */
.L_x_627:
[----:B------:R-:W-:Y:S05]  /*12260*/  @P1 BRA `(.L_x_603) ;  /* 0x0000000400781947 */ /* 0x000fea0003800000 */
[----:B------:R-:W-:Y:S01]  /*12270*/  LEA.HI R25, R44, R25, RZ, 0x1d ;  /* 0x000000192c197211 */ /* 0x000fe200078fe8ff */
[----:B------:R-:W-:Y:S01]  /*12280*/  IMAD.U32 R36, R13, 0x10000, RZ ;  /* 0x000100000d247824 */ /* 0x000fe200078e00ff */
[----:B------:R-:W-:Y:S01]  /*12290*/  LEA.HI R24, R24, R213, RZ, 0x6 ;  /* 0x000000d518187211 */ /* 0x000fe200078f30ff */
[----:B------:R-:W-:Y:S01]  /*122a0*/  IMAD.U32 R34, R0, 0x10000, RZ ;  /* 0x0001000000227824 */ /* 0x000fe200078e00ff */
[----:B0-----:R-:W-:Y:S01]  /*122b0*/  SHF.R.S32.HI R6, RZ, 0x1f, R25 ;  /* 0x0000001fff067819 */ /* 0x001fe20000011419 */
[----:B------:R-:W-:Y:S01]  /*122c0*/  IMAD.SHL.U32 R4, R25, 0x8, RZ ;  /* 0x0000000819047824 */ /* 0x000fe200078e00ff */
[----:B-----5:R-:W-:Y:S01]  /*122d0*/  R2UR UR4, R56 ;  /* 0x00000000380472ca */ /* 0x020fe200000e0000 */
[----:B------:R-:W-:Y:S01]  /*122e0*/  IMAD.SHL.U32 R24, R24, 0x80, RZ ;  /* 0x0000008018187824 */ /* 0x000fe200078e00ff */
[----:B------:R-:W-:Y:S01]  /*122f0*/  LEA.HI R6, R6, R25, RZ, 0x3 ;  /* 0x0000001906067211 */ /* 0x000fe200078f18ff */
[----:B------:R-:W-:Y:S01]  /*12300*/  IMAD.U32 R39, R14, 0x10000, RZ ;  /* 0x000100000e277824 */ /* 0x000fe200078e00ff */
[C---:B------:R-:W-:Y:S01]  /*12310*/  LOP3.LUT R4, R55.reuse, 0x38, R4, 0xf8, !PT ;  /* 0x0000003837047812 */ /* 0x040fe200078ef804 */
[----:B------:R-:W-:Y:S01]  /*12320*/  IMAD.U32 R37, R2, 0x10000, RZ ;  /* 0x0001000002257824 */ /* 0x000fe200078e00ff */
[----:B------:R-:W-:Y:S01]  /*12330*/  LOP3.LUT R26, R55, 0x38, R26, 0xf8, !PT ;  /* 0x00000038371a7812 */ /* 0x000fe200078ef81a */
[----:B------:R-:W-:Y:S01]  /*12340*/  IMAD.SHL.U32 R6, R6, 0x400, RZ ;  /* 0x0000040006067824 */ /* 0x000fe200078e00ff */
[----:B------:R-:W-:-:S02]  /*12350*/  LOP3.LUT R4, R4, R57, RZ, 0x3c, !PT ;  /* 0x0000003904047212 */ /* 0x000fc400078e3cff */
[----:B------:R-:W-:Y:S02]  /*12360*/  LOP3.LUT R26, R26, R57, RZ, 0x3c, !PT ;  /* 0x000000391a1a7212 */ /* 0x000fe400078e3cff */
[----:B------:R-:W-:Y:S02]  /*12370*/  LOP3.LUT R9, R6, 0x7fffe000, RZ, 0xc0, !PT ;  /* 0x7fffe00006097812 */ /* 0x000fe400078ec0ff */
[----:B------:R-:W-:Y:S02]  /*12380*/  LOP3.LUT R5, R24, 0xffffe000, RZ, 0xc0, !PT ;  /* 0xffffe00018057812 */ /* 0x000fe400078ec0ff */
[--C-:B------:R-:W-:Y:S02]  /*12390*/  IADD3 R9, R4, R9, R52.reuse ;  /* 0x0000000904097210 */ /* 0x100fe40007ffe034 */
[----:B------:R-:W-:Y:S02]  /*123a0*/  IADD3 R5, R26, R5, R52 ;  /* 0x000000051a057210 */ /* 0x000fe40007ffe034 */
[----:B------:R-:W-:Y:S01]  /*123b0*/  LOP3.LUT R38, R13, 0xffff0000, RZ, 0xc0, !PT ;  /* 0xffff00000d267812 */ /* 0x000fe200078ec0ff */
[----:B------:R-:W-:Y:S01]  /*123c0*/  IMAD R21, R9, 0x2, R22 ;  /* 0x0000000209157824 */ /* 0x000fe200078e0216 */
[----:B------:R-:W-:-:S02]  /*123d0*/  LEA R40, R5, UR4, 0x1 ;  /* 0x0000000405287c11 */ /* 0x000fc4000f8e08ff */
[----:B------:R-:W-:Y:S02]  /*123e0*/  LOP3.LUT R0, R0, 0xffff0000, RZ, 0xc0, !PT ;  /* 0xffff000000007812 */ /* 0x000fe400078ec0ff */
[----:B------:R-:W0:Y:S04]  /*123f0*/  LDS.128 R8, [R21+0x14400] ;  /* 0x0144000015087984 */ /* 0x000e280000000c00 */
[----:B------:R-:W1:Y:S01]  /*12400*/  LDS.128 R4, [R40] ;  /* 0x0000000028047984 */ /* 0x000e620000000c00 */
[C---:B0-----:R-:W-:Y:S01]  /*12410*/  IMAD.U32 R29, R8.reuse, 0x10000, RZ ;  /* 0x00010000081d7824 */ /* 0x041fe200078e00ff */
[----:B------:R-:W-:Y:S01]  /*12420*/  LOP3.LUT R8, R8, 0xffff0000, RZ, 0xc0, !PT ;  /* 0xffff000008087812 */ /* 0x000fe200078ec0ff */
[----:B------:R-:W-:Y:S01]  /*12430*/  IMAD.U32 R31, R10, 0x10000, RZ ;  /* 0x000100000a1f7824 */ /* 0x000fe200078e00ff */
[----:B------:R-:W-:Y:S01]  /*12440*/  SHF.L.U32 R30, R9, 0x10, RZ ;  /* 0x00000010091e7819 */ /* 0x000fe200000006ff */
[----:B-1----:R-:W-:-:S02]  /*12450*/  IMAD.U32 R24, R4, 0x10000, RZ ;  /* 0x0001000004187824 */ /* 0x002fc400078e00ff */
[-C--:B------:R-:W-:Y:S01]  /*12460*/  FMUL.FTZ R33, R36, R29.reuse ;  /* 0x0000001d24217220 */ /* 0x080fe20000410000 */
[----:B------:R-:W-:Y:S01]  /*12470*/  LOP3.LUT R4, R4, 0xffff0000, RZ, 0xc0, !PT ;  /* 0xffff000004047812 */ /* 0x000fe200078ec0ff */
[----:B------:R-:W-:Y:S01]  /*12480*/  FMUL.FTZ R29, R34, R29 ;  /* 0x0000001d221d7220 */ /* 0x000fe20000410000 */
[-C--:B------:R-:W-:Y:S01]  /*12490*/  FMUL.FTZ R13, R38, R8.reuse ;  /* 0x00000008260d7220 */ /* 0x080fe20000410000 */
[----:B------:R-:W-:Y:S01]  /*124a0*/  FMUL.FTZ R35, R0, R8 ;  /* 0x0000000800237220 */ /* 0x000fe20000410000 */
[----:B------:R-:W-:Y:S01]  /*124b0*/  LOP3.LUT R10, R10, 0xffff0000, RZ, 0xc0, !PT ;  /* 0xffff00000a0a7812 */ /* 0x000fe200078ec0ff */
[----:B------:R-:W-:Y:S01]  /*124c0*/  FFMA.FTZ R29, R36, R24, R29 ;  /* 0x00000018241d7223 */ /* 0x000fe2000001001d */
[-C--:B------:R-:W-:Y:S01]  /*124d0*/  FFMA.FTZ R0, R0, R4.reuse, -R13 ;  /* 0x0000000400007223 */ /* 0x080fe2000001080d */
[----:B------:R-:W-:Y:S02]  /*124e0*/  IMAD.U32 R36, R15, 0x10000, RZ ;  /* 0x000100000f247824 */ /* 0x000fe400078e00ff */
[----:B------:R-:W-:Y:S01]  /*124f0*/  FFMA.FTZ R8, R38, R4, R35 ;  /* 0x0000000426087223 */ /* 0x000fe20000010023 */
[----:B------:R-:W-:Y:S01]  /*12500*/  FFMA.FTZ R33, R34, R24, -R33 ;  /* 0x0000001822217223 */ /* 0x000fe20000010821 */
[----:B------:R-:W-:Y:S01]  /*12510*/  IMAD.U32 R4, R3, 0x10000, RZ ;  /* 0x0001000003047824 */ /* 0x000fe200078e00ff */
[----:B------:R-:W-:Y:S01]  /*12520*/  LOP3.LUT R38, R15, 0xffff0000, RZ, 0xc0, !PT ;  /* 0xffff00000f267812 */ /* 0x000fe200078ec0ff */
[----:B------:R-:W-:-:S02]  /*12530*/  IMAD.U32 R25, R5, 0x10000, RZ ;  /* 0x0001000005197824 */ /* 0x000fc400078e00ff */
[-C--:B------:R-:W-:Y:S01]  /*12540*/  FMUL.FTZ R24, R39, R30.reuse ;  /* 0x0000001e27187220 */ /* 0x080fe20000410000 */
[----:B------:R-:W-:Y:S01]  /*12550*/  LOP3.LUT R34, R3, 0xffff0000, RZ, 0xc0, !PT ;  /* 0xffff000003227812 */ /* 0x000fe200078ec0ff */
[----:B------:R-:W-:Y:S02]  /*12560*/  IMAD.U32 R26, R6, 0x10000, RZ ;  /* 0x00010000061a7824 */ /* 0x000fe400078e00ff */
[-C--:B------:R-:W-:Y:S01]  /*12570*/  FMUL.FTZ R13, R36, R31.reuse ;  /* 0x0000001f240d7220 */ /* 0x080fe20000410000 */
[----:B------:R-:W-:Y:S01]  /*12580*/  LOP3.LUT R6, R6, 0xffff0000, RZ, 0xc0, !PT ;  /* 0xffff000006067812 */ /* 0x000fe200078ec0ff */
[C---:B------:R-:W-:Y:S01]  /*12590*/  FMUL.FTZ R30, R37.reuse, R30 ;  /* 0x0000001e251e7220 */ /* 0x040fe20000410000 */
[----:B------:R-:W-:Y:S01]  /*125a0*/  FMUL.FTZ R31, R4, R31 ;  /* 0x0000001f041f7220 */ /* 0x000fe20000410000 */
[----:B------:R-:W-:Y:S01]  /*125b0*/  FFMA.FTZ R24, R37, R25, -R24 ;  /* 0x0000001925187223 */ /* 0x000fe20000010818 */
[----:B------:R-:W-:Y:S01]  /*125c0*/  FMUL.FTZ R3, R38, R10 ;  /* 0x0000000a26037220 */ /* 0x000fe20000410000 */
[----:B------:R-:W-:-:S02]  /*125d0*/  IMAD.U32 R32, R11, 0x10000, RZ ;  /* 0x000100000b207824 */ /* 0x000fc400078e00ff */
[----:B------:R-:W-:Y:S01]  /*125e0*/  FMUL.FTZ R15, R34, R10 ;  /* 0x0000000a220f7220 */ /* 0x000fe20000410000 */
[----:B------:R-:W-:Y:S01]  /*125f0*/  IMAD.U32 R37, R20, 0x10000, RZ ;  /* 0x0001000014257824 */ /* 0x000fe200078e00ff */
[----:B------:R-:W-:Y:S01]  /*12600*/  LOP3.LUT R9, R9, 0xffff0000, RZ, 0xc0, !PT ;  /* 0xffff000009097812 */ /* 0x000fe200078ec0ff */
[----:B------:R-:W-:Y:S01]  /*12610*/  FFMA.FTZ R30, R39, R25, R30 ;  /* 0x00000019271e7223 */ /* 0x000fe2000001001e */
[-C--:B------:R-:W-:Y:S01]  /*12620*/  FFMA.FTZ R13, R4, R26.reuse, -R13 ;  /* 0x0000001a040d7223 */ /* 0x080fe2000001080d */
[----:B------:R-:W-:Y:S01]  /*12630*/  FFMA.FTZ R10, R36, R26, R31 ;  /* 0x0000001a240a7223 */ /* 0x000fe2000001001f */
[----:B------:R-:W-:Y:S01]  /*12640*/  LOP3.LUT R35, R14, 0xffff0000, RZ, 0xc0, !PT ;  /* 0xffff00000e237812 */ /* 0x000fe200078ec0ff */
[----:B------:R-:W-:Y:S01]  /*12650*/  IMAD.U32 R25, R12, 0x10000, RZ ;  /* 0x000100000c197824 */ /* 0x000fe200078e00ff */
[----:B------:R-:W-:Y:S01]  /*12660*/  LOP3.LUT R11, R11, 0xffff0000, RZ, 0xc0, !PT ;  /* 0xffff00000b0b7812 */ /* 0x000fe200078ec0ff */
[----:B------:R-:W-:Y:S01]  /*12670*/  FFMA.FTZ R26, R34, R6, -R3 ;  /* 0x00000006221a7223 */ /* 0x000fe20000010803 */
[----:B------:R-:W-:Y:S01]  /*12680*/  LOP3.LUT R39, R20, 0xffff0000, RZ, 0xc0, !PT ;  /* 0xffff000014277812 */ /* 0x000fe200078ec0ff */
[----:B------:R-:W-:-:S02]  /*12690*/  IMAD.U32 R27, R7, 0x10000, RZ ;  /* 0x00010000071b7824 */ /* 0x000fc400078e00ff */
[----:B------:R-:W-:Y:S01]  /*126a0*/  FMUL.FTZ R4, R37, R32 ;  /* 0x0000002025047220 */ /* 0x000fe20000410000 */
[----:B------:R-:W-:Y:S01]  /*126b0*/  LOP3.LUT R3, R2, 0xffff0000, RZ, 0xc0, !PT ;  /* 0xffff000002037812 */ /* 0x000fe200078ec0ff */
[----:B------:R-:W-:Y:S01]  /*126c0*/  FFMA.FTZ R15, R38, R6, R15 ;  /* 0x00000006260f7223 */ /* 0x000fe2000001000f */
[----:B------:R-:W-:Y:S01]  /*126d0*/  LOP3.LUT R31, R12, 0xffff0000, RZ, 0xc0, !PT ;  /* 0xffff00000c1f7812 */ /* 0x000fe200078ec0ff */
[----:B------:R-:W-:Y:S01]  /*126e0*/  FMUL.FTZ R32, R25, R32 ;  /* 0x0000002019207220 */ /* 0x000fe20000410000 */
[----:B------:R-:W-:Y:S01]  /*126f0*/  LOP3.LUT R5, R5, 0xffff0000, RZ, 0xc0, !PT ;  /* 0xffff000005057812 */ /* 0x000fe200078ec0ff */
[----:B------:R-:W-:Y:S01]  /*12700*/  FMUL.FTZ R2, R35, R9 ;  /* 0x0000000923027220 */ /* 0x000fe20000410000 */
[----:B------:R-:W-:Y:S01]  /*12710*/  LOP3.LUT R7, R7, 0xffff0000, RZ, 0xc0, !PT ;  /* 0xffff000007077812 */ /* 0x000fe200078ec0ff */
[----:B------:R-:W-:Y:S01]  /*12720*/  FFMA.FTZ R25, R25, R27, -R4 ;  /* 0x0000001b19197223 */ /* 0x000fe20000010804 */
[----:B------:R-:W-:Y:S01]  /*12730*/  FMUL.FTZ R6, R39, R11 ;  /* 0x0000000b27067220 */ /* 0x000fe20000410000 */
[----:B------:R-:W-:Y:S01]  /*12740*/  FMUL.FTZ R4, R3, R9 ;  /* 0x0000000903047220 */ /* 0x000fe20000410000 */
[----:B------:R-:W-:Y:S01]  /*12750*/  FMUL.FTZ R12, R31, R11 ;  /* 0x0000000b1f0c7220 */ /* 0x000fe20000410000 */
[----:B------:R-:W-:Y:S01]  /*12760*/  FFMA.FTZ R3, R3, R5, -R2 ;  /* 0x0000000503037223 */ /* 0x000fe20000010802 */
[----:B------:R-:W-:Y:S01]  /*12770*/  FFMA.FTZ R2, R31, R7, -R6 ;  /* 0x000000071f027223 */ /* 0x000fe20000010806 */
[----:B------:R-:W-:Y:S01]  /*12780*/  FFMA.FTZ R32, R37, R27, R32 ;  /* 0x0000001b25207223 */ /* 0x000fe20000010020 */
[----:B------:R-:W-:Y:S01]  /*12790*/  FFMA.FTZ R9, R35, R5, R4 ;  /* 0x0000000523097223 */ /* 0x000fe20000010004 */
[----:B------:R-:W-:Y:S01]  /*127a0*/  FFMA.FTZ R11, R39, R7, R12 ;  /* 0x00000007270b7223 */ /* 0x000fe2000001000c */
[----:B------:R-:W-:-:S02]  /*127b0*/  F2FP.BF16.F32.PACK_AB R6, R26, R13 ;  /* 0x0000000d1a06723e */ /* 0x000fc400000010ff */
[----:B------:R-:W-:Y:S02]  /*127c0*/  F2FP.BF16.F32.PACK_AB R4, R0, R33 ;  /* 0x000000210004723e */ /* 0x000fe400000010ff */
[----:B------:R-:W-:Y:S02]  /*127d0*/  F2FP.BF16.F32.PACK_AB R5, R3, R24 ;  /* 0x000000180305723e */ /* 0x000fe400000010ff */
[----:B------:R-:W-:Y:S02]  /*127e0*/  F2FP.BF16.F32.PACK_AB R7, R2, R25 ;  /* 0x000000190207723e */ /* 0x000fe400000010ff */
[----:B------:R-:W-:Y:S02]  /*127f0*/  F2FP.BF16.F32.PACK_AB R10, R15, R10 ;  /* 0x0000000a0f0a723e */ /* 0x000fe400000010ff */
[----:B------:R-:W-:Y:S01]  /*12800*/  F2FP.BF16.F32.PACK_AB R8, R8, R29 ;  /* 0x0000001d0808723e */ /* 0x000fe200000010ff */
[----:B------:R0:W-:Y:S01]  /*12810*/  STS.128 [R40], R4 ;  /* 0x0000000428007388 */ /* 0x0001e20000000c00 */
[----:B------:R-:W-:-:S02]  /*12820*/  F2FP.BF16.F32.PACK_AB R9, R9, R30 ;  /* 0x0000001e0909723e */ /* 0x000fc400000010ff */
[----:B------:R-:W-:-:S05]  /*12830*/  F2FP.BF16.F32.PACK_AB R11, R11, R32 ;  /* 0x000000200b0b723e */ /* 0x000fca00000010ff */
[----:B------:R0:W-:Y:S02]  /*12840*/  STS.128 [R21+0x14400], R8 ;  /* 0x0144000815007388 */ /* 0x0001e40000000c00 */
.L_x_603:
[----:B------:R-:W-:Y:S05]  /*12850*/  BSYNC B0 ;  /* 0x0000000000007941 */ /* 0x000fea0003800000 */
.L_x_572:
[----:B------:R-:W-:Y:S01]  /*12860*/  @!PT LDS RZ, [RZ] ;  /* 0x00000000fffff984 */ /* 0x000fe20000000800 */
[----:B------:R-:W-:Y:S01]  /*12870*/  @!PT LDS RZ, [RZ] ;  /* 0x00000000fffff984 */ /* 0x000fe20000000800 */
[----:B------:R-:W-:Y:S01]  /*12880*/  @!PT LDS RZ, [RZ] ;  /* 0x00000000fffff984 */ /* 0x000fe20000000800 */
[----:B------:R-:W-:Y:S01]  /*12890*/  @!PT LDS RZ, [RZ] ;  /* 0x00000000fffff984 */ /* 0x000fe20000000800 */
[----:B------:R1:W-:Y:S06]  /*128a0*/  MEMBAR.ALL.CTA ;  /* 0x0000000000007992 */ /* 0x0003ec0000008000 */
[----:B-1----:R-:W1:Y:S01]  /*128b0*/  FENCE.VIEW.ASYNC.S ;  /* 0x00000000000073c6 */ /* 0x002e620000000000 */
[----:B------:R-:W-:Y:S05]  /*128c0*/  WARPSYNC.ALL ;  /* 0x0000000000007948 */ /* 0x000fea0003800000 */
[----:B-1----:R-:W-:Y:S06]  /*128d0*/  BAR.SYNC.DEFER_BLOCKING 0xd, 0x100 ;  /* 0x0344000000007b1d */ /* 0x002fec0000010000 */
.L_x_570:
[----:B------:R-:W-:-:S06]  /*128e0*/  ULOP3.LUT UR4, UR60, 0x1, URZ, 0xfc, !UPT ;  /* 0x000000013c047892 */ /* 0x000fcc000f8efc3f */
[----:B------:R-:W-:-:S05]  /*128f0*/  IMAD.U32 R0, RZ, RZ, UR4 ;  /* 0x00000004ff007e24 */ /* 0x000fca000f8e00ff */
[----:B------:R-:W-:-:S13]  /*12900*/  ISETP.NE.AND P0, PT, R0, 0x3, PT ;  /* 0x000000030000780c */ /* 0x000fda0003f05270 */
[----:B------:R-:W-:Y:S05]  /*12910*/  @!P0 BRA `(.L_x_629) ;  /* 0x0000000000048947 */ /* 0x000fea0003800000 */
[----:B------:R-:W-:Y:S01]  /*12920*/  BPT.TRAP 0x1 ;  /* 0x000000040000795c */ /* 0x000fe20000300000 */
.L_x_629:
[----:B------:R-:W0:Y:S01]  /*12930*/  LDL R2, [R1+0x50] ;  /* 0x0000500001027983 */ /* 0x000e220000100800 */
[----:B------:R-:W-:Y:S01]  /*12940*/  IMAD R0, R226, 0x8, R22 ;  /* 0x00000008e2007824 */ /* 0x000fe200078e0216 */
[----:B01----:R-:W-:-:S04]  /*12950*/  SHF.L.U32 R3, R2, 0x1f, RZ ;  /* 0x0000001f02037819 */ /* 0x003fc800000006ff */
[----:B------:R0:W1:Y:S01]  /*12960*/  SYNCS.PHASECHK.TRANS64.TRYWAIT P1, [R0+URZ+0x38830], R3 ;  /* 0x03883003000075a7 */ /* 0x000062000802017f */
[----:B------:R-:W-:Y:S05]  /*12970*/  @!P0 BRA `(.L_x_630) ;  /* 0x0000000000048947 */ /* 0x000fea0003800000 */
[----:B------:R-:W-:Y:S01]  /*12980*/  BPT.TRAP 0x1 ;  /* 0x000000040000795c */ /* 0x000fe20000300000 */
.L_x_630:
[----:B------:R-:W-:Y:S01]  /*12990*/  IMAD.MOV.U32 R151, RZ, RZ, RZ ;  /* 0x000000ffff977224 */ /* 0x000fe200078e00ff */
[----:B-1----:R-:W-:Y:S06]  /*129a0*/  @P1 BRA `(.L_x_631) ;  /* 0x0000000000081947 */ /* 0x002fec0003800000 */
[----:B------:R-:W1:Y:S02]  /*129b0*/  SYNCS.PHASECHK.TRANS64.TRYWAIT P1, [R0+URZ+0x38830], R3 ;  /* 0x03883003000075a7 */ /* 0x000e64000802017f */
[----:B-1----:R-:W-:Y:S05]  /*129c0*/  @!P1 BRA `(.L_x_632) ;  /* 0x0000015c00709947 */ /* 0x002fea0003800000 */
.L_x_631:
[----:B------:R-:W-:Y:S05]  /*129d0*/  WARPSYNC.ALL ;  /* 0x0000000000007948 */ /* 0x000fea0003800000 */
[----:B------:R-:W-:Y:S01]  /*129e0*/  VIADD R2, R22, 0x24400 ;  /* 0x0002440016027836 */ /* 0x000fe20000000000 */
[----:B------:R-:W-:Y:S01]  /*129f0*/  R2UR UR20, R28 ;  /* 0x000000001c1472ca */ /* 0x000fe200000e0000 */
[----:B-----5:R-:W-:Y:S01]  /*12a00*/  WARPGROUP.ARRIVE ;  /* 0x00000000000079c5 */ /* 0x020fe20000000000 */
[----:B01----:R-:W-:Y:S01]  /*12a10*/  MOV R3, 0x40000040 ;  /* 0x4000004000037802 */ /* 0x003fe20000000f00 */
[----:B------:R-:W-:Y:S01]  /*12a20*/  UMOV UR25, 0x40000040 ;  /* 0x4000004000197882 */ /* 0x000fe20000000000 */
[----:B------:R-:W-:Y:S01]  /*12a30*/  SHF.R.U32.HI R2, RZ, 0x4, R2 ;  /* 0x00000004ff027819 */ /* 0x000fe20000011602 */
[----:B--234-:R-:W-:Y:S01]  /*12a40*/  IMAD.MOV.U32 R5, RZ, RZ, 0x40000040 ;  /* 0x40000040ff057424 */ /* 0x01cfe200078e00ff */
[----:B------:R-:W-:Y:S01]  /*12a50*/  R2UR UR27, R3 ;  /* 0x00000000031b72ca */ /* 0x000fe200000e0000 */
[----:B------:R-:W-:Y:S01]  /*12a60*/  UMOV UR17, UR25 ;  /* 0x0000001900117c82 */ /* 0x000fe20008000000 */
[----:B------:R-:W-:Y:S01]  /*12a70*/  LOP3.LUT R2, R2, 0x3fff, RZ, 0xc0, !PT ;  /* 0x00003fff02027812 */ /* 0x000fe200078ec0ff */
[----:B------:R-:W-:Y:S01]  /*12a80*/  UMOV UR5, UR17 ;  /* 0x0000001100057c82 */ /* 0x000fe20008000000 */
[C---:B------:R-:W-:Y:S01]  /*12a90*/  R2UR UR7, R5.reuse ;  /* 0x00000000050772ca */ /* 0x040fe200000e0000 */
[----:B------:R-:W-:Y:S01]  /*12aa0*/  IMAD.MOV.U32 R7, RZ, RZ, 0x40000040 ;  /* 0x40000040ff077424 */ /* 0x000fe200078e00ff */
[----:B------:R-:W-:Y:S01]  /*12ab0*/  LOP3.LUT R4, R2, 0x10000, RZ, 0xfc, !PT ;  /* 0x0001000002047812 */ /* 0x000fe200078efcff */
[----:B------:R-:W-:Y:S01]  /*12ac0*/  ULOP3.LUT UR20, UR20, 0x10000, URZ, 0xfc, !UPT ;  /* 0x0001000014147892 */ /* 0x000fe2000f8efc3f */
[----:B------:R-:W-:Y:S01]  /*12ad0*/  R2UR UR15, R5 ;  /* 0x00000000050f72ca */ /* 0x000fe200000e0000 */
[----:B------:R-:W-:Y:S01]  /*12ae0*/  UMOV UR9, UR17 ;  /* 0x0000001100097c82 */ /* 0x000fe20008000000 */
[C---:B------:R-:W-:Y:S01]  /*12af0*/  R2UR UR11, R7.reuse ;  /* 0x00000000070b72ca */ /* 0x040fe200000e0000 */
[----:B------:R-:W-:Y:S01]  /*12b00*/  IMAD R2, R226, 0xa00, R4 ;  /* 0x00000a00e2027824 */ /* 0x000fe200078e0204 */
[----:B------:R0:W-:Y:S01]  /*12b10*/  STL [R1+0x5c], R4 ;  /* 0x00005c0401007387 */ /* 0x0001e20000100800 */
[----:B------:R-:W-:Y:S01]  /*12b20*/  UMOV UR13, UR17 ;  /* 0x00000011000d7c82 */ /* 0x000fe20008000000 */
[----:B------:R-:W-:Y:S01]  /*12b30*/  UMOV UR24, UR20 ;  /* 0x0000001400187c82 */ /* 0x000fe20008000000 */
[C---:B------:R-:W-:Y:S01]  /*12b40*/  VIADD R6, R2.reuse, 0x100 ;  /* 0x0000010002067836 */ /* 0x040fe20000000000 */
[----:B------:R-:W-:Y:S01]  /*12b50*/  R2UR UR26, R2 ;  /* 0x00000000021a72ca */ /* 0x000fe200000e0000 */
[----:B------:R-:W-:Y:S01]  /*12b60*/  UMOV UR16, UR24 ;  /* 0x0000001800107c82 */ /* 0x000fe20008000000 */
[----:B------:R-:W-:Y:S01]  /*12b70*/  R2UR UR19, R7 ;  /* 0x00000000071372ca */ /* 0x000fe200000e0000 */
[----:B------:R-:W-:Y:S01]  /*12b80*/  UMOV UR4, UR16 ;  /* 0x0000001000047c82 */ /* 0x000fe20008000000 */
[----:B------:R-:W-:Y:S01]  /*12b90*/  R2UR UR10, R6 ;  /* 0x00000000060a72ca */ /* 0x000fe200000e0000 */
[----:B------:R-:W-:Y:S01]  /*12ba0*/  UMOV UR8, UR16 ;  /* 0x0000001000087c82 */ /* 0x000fe20008000000 */
[C---:B0-----:R-:W-:Y:S01]  /*12bb0*/  VIADD R4, R2.reuse, 0x80 ;  /* 0x0000008002047836 */ /* 0x041fe20000000000 */
[----:B------:R-:W-:Y:S01]  /*12bc0*/  UMOV UR12, UR16 ;  /* 0x00000010000c7c82 */ /* 0x000fe20008000000 */
[----:B------:R-:W-:Y:S01]  /*12bd0*/  VIADD R6, R2, 0x200 ;  /* 0x0000020002067836 */ /* 0x000fe20000000000 */
[----:B------:R-:W-:Y:S01]  /*12be0*/  UIADD3 UR56, UR20, 0x804, URZ ;  /* 0x0000080414387890 */ /* 0x000fe2000fffe03f */
[----:B------:R-:W-:Y:S01]  /*12bf0*/  IMAD.MOV.U32 R5, RZ, RZ, 0x40000040 ;  /* 0x40000040ff057424 */ /* 0x000fe200078e00ff */
[----:B------:R-:W-:Y:S01]  /*12c00*/  R2UR UR6, R4 ;  /* 0x00000000040672ca */ /* 0x000fe200000e0000 */
[----:B------:R-:W-:Y:S01]  /*12c10*/  VIADD R4, R2, 0x180 ;  /* 0x0000018002047836 */ /* 0x000fe20000000000 */
[----:B------:R-:W-:Y:S01]  /*12c20*/  HGMMA.64x16x16.F32.BF16 R56, gdesc[UR24], RZ, !UPT, gsb0 ;  /* 0x00200000183879f0 */ /* 0x000fe2000c0018ff */
[----:B------:R-:W-:Y:S01]  /*12c30*/  R2UR UR18, R6 ;  /* 0x00000000061272ca */ /* 0x000fe200000e0000 */
[----:B------:R-:W-:Y:S01]  /*12c40*/  IMAD.U32 R10, RZ, RZ, UR24 ;  /* 0x00000018ff0a7e24 */ /* 0x000fe2000f8e00ff */
[----:B------:R-:W-:Y:S01]  /*12c50*/  R2UR UR27, R5 ;  /* 0x00000000051b72ca */ /* 0x000fe200000e0000 */
[----:B------:R-:W-:Y:S01]  /*12c60*/  IMAD.U32 R11, RZ, RZ, UR25 ;  /* 0x00000019ff0b7e24 */ /* 0x000fe2000f8e00ff */
[----:B------:R-:W-:Y:S01]  /*12c70*/  R2UR UR14, R4 ;  /* 0x00000000040e72ca */ /* 0x000fe200000e0000 */
[C---:B------:R-:W-:Y:S01]  /*12c80*/  VIADD R4, R2.reuse, 0x2 ;  /* 0x0000000202047836 */ /* 0x040fe20000000000 */
[----:B------:R-:W-:Y:S01]  /*12c90*/  UMOV UR25, 0x40000040 ;  /* 0x4000004000197882 */ /* 0x000fe20000000000 */
[----:B------:R-:W-:Y:S01]  /*12ca0*/  VIADD R6, R2, 0x82 ;  /* 0x0000008202067836 */ /* 0x000fe20000000000 */
[----:B------:R0:W-:Y:S01]  /*12cb0*/  STL.64 [R1+0x8], R10 ;  /* 0x0000080a01007387 */ /* 0x0001e20000100a00 */
[----:B------:R-:W-:Y:S01]  /*12cc0*/  IMAD.MOV.U32 R7, RZ, RZ, 0x40000040 ;  /* 0x40000040ff077424 */ /* 0x000fe200078e00ff */
[----:B------:R-:W-:Y:S01]  /*12cd0*/  R2UR UR26, R4 ;  /* 0x00000000041a72ca */ /* 0x000fe200000e0000 */
[C---:B------:R-:W-:Y:S01]  /*12ce0*/  VIADD R8, R2.reuse, 0x102 ;  /* 0x0000010202087836 */ /* 0x040fe20000000000 */
[----:B------:R-:W-:Y:S01]  /*12cf0*/  UMOV UR57, 0x40000040 ;  /* 0x4000004000397882 */ /* 0x000fe20000000000 */
[----:B------:R-:W-:Y:S01]  /*12d00*/  IMAD.MOV.U32 R9, RZ, RZ, 0x40000040 ;  /* 0x40000040ff097424 */ /* 0x000fe200078e00ff */
[----:B------:R-:W-:Y:S01]  /*12d10*/  UIADD3 UR52, UR20, 0x806, URZ ;  /* 0x0000080614347890 */ /* 0x000fe2000fffe03f */
[----:B------:R-:W-:Y:S01]  /*12d20*/  VIADD R4, R2, 0x182 ;  /* 0x0000018202047836 */ /* 0x000fe20000000000 */
[----:B------:R-:W-:Y:S01]  /*12d30*/  UMOV UR53, 0x40000040 ;  /* 0x4000004000357882 */ /* 0x000fe20000000000 */
[----:B------:R-:W-:Y:S01]  /*12d40*/  IMAD.MOV.U32 R5, RZ, RZ, 0x40000040 ;  /* 0x40000040ff057424 */ /* 0x000fe200078e00ff */
[----:B------:R-:W-:Y:S01]  /*12d50*/  UIADD3 UR48, UR20, 0xc00, URZ ;  /* 0x00000c0014307890 */ /* 0x000fe2000fffe03f */
[----:B------:R-:W-:Y:S01]  /*12d60*/  IMAD.MOV.U32 R3, RZ, RZ, 0x40000040 ;  /* 0x40000040ff037424 */ /* 0x000fe200078e00ff */
[----:B------:R-:W-:Y:S01]  /*12d70*/  UMOV UR49, 0x40000040 ;  /* 0x4000004000317882 */ /* 0x000fe20000000000 */
[----:B0-----:R-:W-:Y:S01]  /*12d80*/  IMAD.U32 R11, RZ, RZ, UR25 ;  /* 0x00000019ff0b7e24 */ /* 0x001fe2000f8e00ff */
[----:B------:R-:W-:Y:S01]  /*12d90*/  UIADD3 UR44, UR20, 0xc02, URZ ;  /* 0x00000c02142c7890 */ /* 0x000fe2000fffe03f */
[----:B------:R-:W-:Y:S01]  /*12da0*/  UMOV UR45, 0x40000040 ;  /* 0x40000040002d7882 */ /* 0x000fe20000000000 */
[----:B------:R-:W-:Y:S01]  /*12db0*/  UIADD3 UR40, UR20, 0xc04, URZ ;  /* 0x00000c0414287890 */ /* 0x000fe2000fffe03f */
[----:B------:R-:W-:Y:S01]  /*12dc0*/  UMOV UR41, 0x40000040 ;  /* 0x4000004000297882 */ /* 0x000fe20000000000 */
[----:B------:R-:W-:Y:S01]  /*12dd0*/  UIADD3 UR36, UR20, 0xc06, URZ ;  /* 0x00000c0614247890 */ /* 0x000fe2000fffe03f */
[----:B------:R-:W-:Y:S01]  /*12de0*/  UMOV UR37, 0x40000040 ;  /* 0x4000004000257882 */ /* 0x000fe20000000000 */
[----:B------:R-:W-:-:S02]  /*12df0*/  WARPGROUP.DEPBAR.LE gsb0, 0x0 ;  /* 0x00008000000079c5 */ /* 0x000fc40000010000 */
[----:B------:R-:W-:-:S06]  /*12e00*/  WARPGROUP.ARRIVE ;  /* 0x00000000000079c5 */ /* 0x000fcc0000000000 */
[----:B------:R-:W-:Y:S01]  /*12e10*/  HGMMA.64x16x16.F32.BF16 R48, gdesc[UR4], RZ, !UPT, gsb0 ;  /* 0x00200000043079f0 */ /* 0x000fe2000c0018ff */
[----:B------:R-:W-:Y:S01]  /*12e20*/  UIADD3 UR4, UR20, 0x2, URZ ;  /* 0x0000000214047890 */ /* 0x000fe2000fffe03f */
[----:B------:R-:W-:Y:S01]  /*12e30*/  R2UR UR6, R6 ;  /* 0x00000000060672ca */ /* 0x000fe200000e0000 */
[----:B------:R-:W-:Y:S01]  /*12e40*/  VIADD R6, R2, 0x202 ;  /* 0x0000020202067836 */ /* 0x000fe20000000000 */
[----:B------:R-:W-:Y:S01]  /*12e50*/  R2UR UR7, R7 ;  /* 0x00000000070772ca */ /* 0x000fe200000e0000 */
[----:B------:R-:W-:-:S03]  /*12e60*/  IMAD.MOV.U32 R7, RZ, RZ, 0x40000040 ;  /* 0x40000040ff077424 */ /* 0x000fc600078e00ff */
[----:B------:R-:W-:Y:S02]  /*12e70*/  UMOV UR24, UR4 ;  /* 0x0000000400187c82 */ /* 0x000fe40008000000 */
[----:B------:R-:W-:-:S05]  /*12e80*/  MOV R10, UR24 ;  /* 0x00000018000a7c02 */ /* 0x000fca0008000f00 */
[----:B------:R0:W-:Y:S01]  /*12e90*/  STL.64 [R1], R10 ;  /* 0x0000000a01007387 */ /* 0x0001e20000100a00 */
[----:B------:R-:W-:Y:S02]  /*12ea0*/  WARPGROUP.DEPBAR.LE gsb0, 0x0 ;  /* 0x00008000000079c5 */ /* 0x000fe40000010000 */
[----:B------:R-:W-:-:S06]  /*12eb0*/  WARPGROUP.ARRIVE ;  /* 0x00000000000079c5 */ /* 0x000fcc0000000000 */
[----:B------:R-:W-:Y:S01]  /*12ec0*/  HGMMA.64x16x16.F32.BF16 R40, gdesc[UR8], RZ, !UPT, gsb0 ;  /* 0x00200000082879f0 */ /* 0x000fe2000c0018ff */
[----:B------:R-:W-:Y:S01]  /*12ed0*/  R2UR UR10, R8 ;  /* 0x00000000080a72ca */ /* 0x000fe200000e0000 */
[----:B------:R-:W-:Y:S01]  /*12ee0*/  VIADD R8, R2, 0x104 ;  /* 0x0000010402087836 */ /* 0x000fe20000000000 */
[----:B------:R-:W-:Y:S01]  /*12ef0*/  R2UR UR11, R9 ;  /* 0x00000000090b72ca */ /* 0x000fe200000e0000 */
[----:B------:R-:W-:Y:S01]  /*12f00*/  IMAD.MOV.U32 R9, RZ, RZ, 0x40000040 ;  /* 0x40000040ff097424 */ /* 0x000fe200078e00ff */
        /* <DEDUP_REMOVED lines=10> */
[----:B------:R-:W-:Y:S01]  /*12fb0*/  UMOV UR16, UR24 ;  /* 0x0000001800107c82 */ /* 0x000fe20008000000 */
[----:B------:R-:W-:Y:S01]  /*12fc0*/  UMOV UR17, UR25 ;  /* 0x0000001900117c82 */ /* 0x000fe20008000000 */
[----:B------:R-:W-:Y:S01]  /*12fd0*/  UMOV UR4, UR16 ;  /* 0x0000001000047c82 */ /* 0x000fe20008000000 */
[----:B------:R-:W-:Y:S01]  /*12fe0*/  UMOV UR5, UR17 ;  /* 0x0000001100057c82 */ /* 0x000fe20008000000 */
[----:B------:R-:W-:Y:S01]  /*12ff0*/  UMOV UR8, UR16 ;  /* 0x0000001000087c82 */ /* 0x000fe20008000000 */
[----:B------:R-:W-:Y:S01]  /*13000*/  UMOV UR9, UR17 ;  /* 0x0000001100097c82 */ /* 0x000fe20008000000 */
[----:B------:R-:W-:Y:S01]  /*13010*/  UMOV UR12, UR16 ;  /* 0x00000010000c7c82 */ /* 0x000fe20008000000 */
[----:B------:R-:W-:Y:S01]  /*13020*/  UMOV UR13, UR17 ;  /* 0x00000011000d7c82 */ /* 0x000fe20008000000 */
[----:B------:R-:W-:Y:S01]  /*13030*/  R2UR UR18, R6 ;  /* 0x00000000061272ca */ /* 0x000fe200000e0000 */
[----:B------:R-:W-:Y:S01]  /*13040*/  VIADD R6, R2, 0x84 ;  /* 0x0000008402067836 */ /* 0x000fe20000000000 */
[----:B------:R-:W-:Y:S01]  /*13050*/  R2UR UR19, R7 ;  /* 0x00000000071372ca */ /* 0x000fe200000e0000 */
[----:B------:R-:W-:Y:S01]  /*13060*/  IMAD.MOV.U32 R7, RZ, RZ, 0x40000040 ;  /* 0x40000040ff077424 */ /* 0x000fe200078e00ff */
[----:B------:R-:W-:-:S02]  /*13070*/  WARPGROUP.DEPBAR.LE gsb0, 0x0 ;  /* 0x00008000000079c5 */ /* 0x000fc40000010000 */
[----:B------:R-:W-:-:S06]  /*13080*/  WARPGROUP.ARRIVE ;  /* 0x00000000000079c5 */ /* 0x000fcc0000000000 */
[----:B------:R-:W-:Y:S01]  /*13090*/  HGMMA.64x16x16.F32.BF16 R56, gdesc[UR24], R56, gsb0 ;  /* 0x00200000183879f0 */ /* 0x000fe20008001838 */
[----:B------:R-:W-:Y:S01]  /*130a0*/  R2UR UR26, R4 ;  /* 0x00000000041a72ca */ /* 0x000fe200000e0000 */
[----:B------:R-:W-:Y:S01]  /*130b0*/  UMOV UR25, 0x40000040 ;  /* 0x4000004000197882 */ /* 0x000fe20000000000 */
[----:B------:R-:W-:Y:S01]  /*130c0*/  R2UR UR27, R5 ;  /* 0x00000000051b72ca */ /* 0x000fe200000e0000 */
[----:B------:R-:W-:Y:S02]  /*130d0*/  VIADD R4, R2, 0x184 ;  /* 0x0000018402047836 */ /* 0x000fe40000000000 */
[----:B------:R-:W-:Y:S02]  /*130e0*/  IMAD.MOV.U32 R5, RZ, RZ, 0x40000040 ;  /* 0x40000040ff057424 */ /* 0x000fe400078e00ff */
[----:B0-----:R-:W-:Y:S01]  /*130f0*/  IMAD.U32 R11, RZ, RZ, UR25 ;  /* 0x00000019ff0b7e24 */ /* 0x001fe2000f8e00ff */
[----:B------:R-:W-:Y:S02]  /*13100*/  WARPGROUP.DEPBAR.LE gsb0, 0x0 ;  /* 0x00008000000079c5 */ /* 0x000fe40000010000 */
[----:B------:R-:W-:-:S06]  /*13110*/  WARPGROUP.ARRIVE ;  /* 0x00000000000079c5 */ /* 0x000fcc0000000000 */
[----:B------:R-:W-:Y:S01]  /*13120*/  HGMMA.64x16x16.F32.BF16 R48, gdesc[UR4], R48, gsb0 ;  /* 0x00200000043079f0 */ /* 0x000fe20008001830 */
[----:B------:R-:W-:Y:S01]  /*13130*/  UIADD3 UR4, UR20, 0x4, URZ ;  /* 0x0000000414047890 */ /* 0x000fe2000fffe03f */
[----:B------:R-:W-:Y:S01]  /*13140*/  R2UR UR6, R6 ;  /* 0x00000000060672ca */ /* 0x000fe200000e0000 */
[----:B------:R-:W-:Y:S01]  /*13150*/  VIADD R6, R2, 0x204 ;  /* 0x0000020402067836 */ /* 0x000fe20000000000 */
[----:B------:R-:W-:Y:S01]  /*13160*/  R2UR UR7, R7 ;  /* 0x00000000070772ca */ /* 0x000fe200000e0000 */
[----:B------:R-:W-:-:S03]  /*13170*/  IMAD.MOV.U32 R7, RZ, RZ, 0x40000040 ;  /* 0x40000040ff077424 */ /* 0x000fc600078e00ff */
[----:B------:R-:W-:Y:S02]  /*13180*/  UMOV UR24, UR4 ;  /* 0x0000000400187c82 */ /* 0x000fe40008000000 */
[----:B------:R-:W-:-:S05]  /*13190*/  IMAD.U32 R10, RZ, RZ, UR24 ;  /* 0x00000018ff0a7e24 */ /* 0x000fca000f8e00ff */
[----:B------:R0:W-:Y:S01]  /*131a0*/  STL.64 [R1+0x48], R10 ;  /* 0x0000480a01007387 */ /* 0x0001e20000100a00 */
[----:B------:R-:W-:Y:S02]  /*131b0*/  WARPGROUP.DEPBAR.LE gsb0, 0x0 ;  /* 0x00008000000079c5 */ /* 0x000fe40000010000 */
[----:B------:R-:W-:-:S06]  /*131c0*/  WARPGROUP.ARRIVE ;  /* 0x00000000000079c5 */ /* 0x000fcc0000000000 */
[----:B------:R-:W-:Y:S01]  /*131d0*/  HGMMA.64x16x16.F32.BF16 R40, gdesc[UR8], R40, gsb0 ;  /* 0x00200000082879f0 */ /* 0x000fe20008001828 */
[----:B------:R-:W-:Y:S01]  /*131e0*/  R2UR UR10, R8 ;  /* 0x00000000080a72ca */ /* 0x000fe200000e0000 */
[----:B------:R-:W-:Y:S01]  /*131f0*/  VIADD R8, R2, 0x106 ;  /* 0x0000010602087836 */ /* 0x000fe20000000000 */
[----:B------:R-:W-:Y:S01]  /*13200*/  R2UR UR11, R9 ;  /* 0x00000000090b72ca */ /* 0x000fe200000e0000 */
[----:B------:R-:W-:Y:S01]  /*13210*/  IMAD.MOV.U32 R9, RZ, RZ, 0x40000040 ;  /* 0x40000040ff097424 */ /* 0x000fe200078e00ff */
[----:B------:R-:W-:Y:S02]  /*13220*/  WARPGROUP.DEPBAR.LE gsb0, 0x0 ;  /* 0x00008000000079c5 */ /* 0x000fe40000010000 */
[----:B------:R-:W-:-:S06]  /*13230*/  WARPGROUP.ARRIVE ;  /* 0x00000000000079c5 */ /* 0x000fcc0000000000 */
[----:B------:R-:W-:Y:S01]  /*13240*/  HGMMA.64x16x16.F32.BF16 R32, gdesc[UR12], R32, gsb0 ;  /* 0x002000000c2079f0 */ /* 0x000fe20008001820 */
[----:B------:R-:W-:Y:S01]  /*13250*/  R2UR UR14, R4 ;  /* 0x00000000040e72ca */ /* 0x000fe200000e0000 */
[----:B------:R-:W-:Y:S01]  /*13260*/  VIADD R4, R2, 0x6 ;  /* 0x0000000602047836 */ /* 0x000fe20000000000 */
[----:B------:R-:W-:Y:S02]  /*13270*/  R2UR UR15, R5 ;  /* 0x00000000050f72ca */ /* 0x000fe400000e0000 */
[----:B------:R-:W-:Y:S01]  /*13280*/  MOV R5, 0x40000040 ;  /* 0x4000004000057802 */ /* 0x000fe20000000f00 */
[----:B------:R-:W-:Y:S02]  /*13290*/  WARPGROUP.DEPBAR.LE gsb0, 0x0 ;  /* 0x00008000000079c5 */ /* 0x000fe40000010000 */
[----:B------:R-:W-:-:S06]  /*132a0*/  WARPGROUP.ARRIVE ;  /* 0x00000000000079c5 */ /* 0x000fcc0000000000 */
[----:B------:R-:W-:Y:S01]  /*132b0*/  HGMMA.64x16x16.F32.BF16 R24, gdesc[UR16], R24, gsb0 ;  /* 0x00200000101879f0 */ /* 0x000fe20008001818 */
        /* <DEDUP_REMOVED lines=67> */
[----:B------:R-:W-:Y:S01]  /*136f0*/  VIADD R4, R2, 0x400 ;  /* 0x0000040002047836 */ /* 0x000fe20000000000 */
[----:B------:R-:W-:Y:S01]  /*13700*/  MOV R5, 0x40000040 ;  /* 0x4000004000057802 */ /* 0x000fe20000000f00 */
        /* <DEDUP_REMOVED lines=86> */
[----:B------:R-:W-:Y:S02]  /*13c70*/  R2UR UR18, R6 ;  /* 0x00000000061272ca */ /* 0x000fe400000e0000 */
[----:B------:R-:W-:Y:S01]  /*13c80*/  R2UR UR19, R7 ;  /* 0x00000000071372ca */ /* 0x000fe200000e0000 */
[----:B------:R-:W-:Y:S01]  /*13c90*/  IMAD.MOV.U32 R7, RZ, RZ, 0x40000040 ;  /* 0x40000040ff077424 */ /* 0x000fe200078e00ff */
[----:B------:R-:W-:Y:S01]  /*13ca0*/  IADD3 R6, R2, 0x304, RZ ;  /* 0x0000030402067810 */ /* 0x000fe20007ffe0ff */
        /* <DEDUP_REMOVED lines=105> */
[----:B0-----:R-:W-:Y:S01]  /*14340*/  MOV R11, UR25 ;  /* 0x00000019000b7c02 */ /* 0x001fe20008000f00 */
[----:B------:R-:W-:Y:S01]  /*14350*/  IMAD.MOV.U32 R5, RZ, RZ, 0x40000040 ;  /* 0x40000040ff057424 */ /* 0x000fe200078e00ff */
        /* <DEDUP_REMOVED lines=73> */
[----:B------:R-:W-:-:S03]  /*147f0*/  IMAD.MOV.U32 R5, RZ, RZ, 0x40000040 ;  /* 0x40000040ff057424 */ /* 0x000fc600078e00ff */
        /* <DEDUP_REMOVED lines=17> */
[----:B------:R-:W-:-:S02]  /*14910*/  R2UR UR19, R7 ;  /* 0x00000000071372ca */ /* 0x000fc400000e0000 */
[----:B------:R-:W-:Y:S01]  /*14920*/  MOV R7, 0x40000040 ;  /* 0x4000004000077802 */ /* 0x000fe20000000f00 */
[----:B------:R-:W-:Y:S02]  /*14930*/  WARPGROUP.DEPBAR.LE gsb0, 0x0 ;  /* 0x00008000000079c5 */ /* 0x000fe40000010000 */
[----:B------:R-:W-:-:S06]  /*14940*/  WARPGROUP.ARRIVE ;  /* 0x00000000000079c5 */ /* 0x000fcc0000000000 */
[----:B------:R-:W-:Y:S03]  /*14950*/  HGMMA.64x16x16.F32.BF16 R56, gdesc[UR24], R56, gsb0 ;  /* 0x00200000183879f0 */ /* 0x000fe60008001838 */
[----:B------:R-:W-:Y:S02]  /*14960*/  WARPGROUP.DEPBAR.LE gsb0, 0x0 ;  /* 0x00008000000079c5 */ /* 0x000fe40000010000 */
[----:B------:R-:W-:-:S06]  /*14970*/  WARPGROUP.ARRIVE ;  /* 0x00000000000079c5 */ /* 0x000fcc0000000000 */
[----:B------:R-:W-:Y:S01]  /*14980*/  HGMMA.64x16x16.F32.BF16 R48, gdesc[UR4], R48, gsb0 ;  /* 0x00200000043079f0 */ /* 0x000fe20008001830 */
[----:B------:R-:W-:Y:S01]  /*14990*/  R2UR UR6, R8 ;  /* 0x00000000080672ca */ /* 0x000fe200000e0000 */
[----:B------:R-:W-:Y:S01]  /*149a0*/  UMOV UR4, UR56 ;  /* 0x0000003800047c82 */ /* 0x000fe20008000000 */
[----:B------:R-:W-:Y:S01]  /*149b0*/  R2UR UR7, R9 ;  /* 0x00000000090772ca */ /* 0x000fe200000e0000 */
[----:B------:R-:W-:Y:S01]  /*149c0*/  UMOV UR5, UR57 ;  /* 0x0000003900057c82 */ /* 0x000fe20008000000 */
[----:B------:R-:W-:Y:S02]  /*149d0*/  VIADD R8, R2, 0x606 ;  /* 0x0000060602087836 */ /* 0x000fe40000000000 */
[----:B------:R-:W-:Y:S01]  /*149e0*/  IMAD.MOV.U32 R9, RZ, RZ, 0x40000040 ;  /* 0x40000040ff097424 */ /* 0x000fe200078e00ff */
        /* <DEDUP_REMOVED lines=63> */
[----:B------:R-:W-:Y:S01]  /*14de0*/  IMAD.MOV.U32 R7, RZ, RZ, 0x40000040 ;  /* 0x40000040ff077424 */ /* 0x000fe200078e00ff */
[----:B------:R-:W-:Y:S01]  /*14df0*/  IADD3 R6, R2, 0x800, RZ ;  /* 0x0000080002067810 */ /* 0x000fe20007ffe0ff */
        /* <DEDUP_REMOVED lines=50> */
[----:B------:R-:W-:Y:S02]  /*15120*/  R2UR UR47, R5 ;  /* 0x00000000052f72ca */ /* 0x000fe400000e0000 */
        /* <DEDUP_REMOVED lines=74> */
[----:B------:R-:W-:Y:S02]  /*155d0*/  R2UR UR38, R4 ;  /* 0x00000000042672ca */ /* 0x000fe400000e0000 */
[----:B------:R-:W-:Y:S01]  /*155e0*/  R2UR UR39, R5 ;  /* 0x00000000052772ca */ /* 0x000fe200000e0000 */
        /* <DEDUP_REMOVED lines=9> */
[C---:B------:R-:W-:Y:S02]  /*15680*/  VIADD R6, R2.reuse, 0x806 ;  /* 0x0000080602067836 */ /* 0x040fe40000000000 */
[----:B------:R-:W-:Y:S02]  /*15690*/  IMAD.MOV.U32 R7, RZ, RZ, 0x40000040 ;  /* 0x40000040ff077424 */ /* 0x000fe400078e00ff */
[----:B------:R-:W-:Y:S01]  /*156a0*/  VIADD R2, R2, 0x986 ;  /* 0x0000098602027836 */ /* 0x000fe20000000000 */
[----:B------:R-:W-:-:S02]  /*156b0*/  WARPGROUP.DEPBAR.LE gsb0, 0x0 ;  /* 0x00008000000079c5 */ /* 0x000fc40000010000 */
        /* <DEDUP_REMOVED lines=32> */
[----:B------:R-:W-:Y:S03]  /*158c0*/  HGMMA.64x16x16.F32.BF16 R56, gdesc[UR36], R56, gsb0 ;  /* 0x00200000243879f0 */ /* 0x000fe60008001838 */
        /* <DEDUP_REMOVED lines=13> */
[----:B0-----:R-:W-:Y:S05]  /*159a0*/  @!P0 BRA `(.L_x_633) ;  /* 0x0000000000048947 */ /* 0x001fea0003800000 */
[----:B------:R-:W-:Y:S01]  /*159b0*/  BPT.TRAP 0x1 ;  /* 0x000000040000795c */ /* 0x000fe20000300000 */
.L_x_633:
[----:B------:R-:W-:Y:S01]  /*159c0*/  LOP3.LUT R65, R65, 0xffffff80, RZ, 0xc0, !PT ;  /* 0xffffff8041417812 */ /* 0x000fe200078ec0ff */
[----:B------:R-:W-:Y:S01]  /*159d0*/  IMAD.MOV.U32 R3, RZ, RZ, -0x2 ;  /* 0xfffffffeff037424 */ /* 0x000fe200078e00ff */
[----:B------:R-:W2:Y:S01]  /*159e0*/  LDL R67, [R1+0x60] ;  /* 0x0000600001437983 */ /* 0x000ea20000100800 */
[----:B------:R-:W-:Y:S01]  /*159f0*/  ULDC UR4, c[0x0][0x988] ;  /* 0x0002620000047ab9 */ /* 0x000fe20000000800 */
[----:B------:R-:W-:Y:S01]  /*15a00*/  P2R R13, PR, RZ, 0x1 ;  /* 0x00000001ff0d7803 */ /* 0x000fe20000000000 */
[----:B------:R-:W-:Y:S01]  /*15a10*/  IMAD.IADD R65, R64, 0x1, -R65 ;  /* 0x0000000140417824 */ /* 0x000fe200078e0a41 */
[----:B------:R-:W-:Y:S01]  /*15a20*/  ULDC UR38, c[0x0][0x988] ;  /* 0x0002620000267ab9 */ /* 0x000fe20000000800 */
[----:B------:R-:W-:Y:S01]  /*15a30*/  VIADD R0, R0, 0x38840 ;  /* 0x0003884000007836 */ /* 0x000fe20000000000 */
[----:B------:R-:W-:Y:S01]  /*15a40*/  BSSY B0, `(.L_x_634) ;  /* 0x000065e000007945 */ /* 0x000fe20003800000 */
[----:B------:R-:W-:Y:S01]  /*15a50*/  IMAD.MOV.U32 R150, RZ, RZ, R151 ;  /* 0x000000ffff967224 */ /* 0x000fe200078e0097 */
[----:B------:R-:W-:Y:S01]  /*15a60*/  SHF.R.S32.HI R2, RZ, 0x1f, R65 ;  /* 0x0000001fff027819 */ /* 0x000fe20000011441 */
[--C-:B------:R-:W-:Y:S01]  /*15a70*/  IMAD.MOV.U32 R149, RZ, RZ, R151.reuse ;  /* 0x000000ffff957224 */ /* 0x100fe200078e0097 */
[----:B------:R-:W-:Y:S01]  /*15a80*/  MOV R146, R151 ;  /* 0x0000009700927202 */ /* 0x000fe20000000f00 */
[--C-:B------:R-:W-:Y:S01]  /*15a90*/  IMAD.MOV.U32 R148, RZ, RZ, R151.reuse ;  /* 0x000000ffff947224 */ /* 0x100fe200078e0097 */
[----:B------:R-:W-:Y:S01]  /*15aa0*/  LEA.HI R2, R2, R65, RZ, 0x2 ;  /* 0x0000004102027211 */ /* 0x000fe200078f10ff */
[--C-:B------:R-:W-:Y:S01]  /*15ab0*/  IMAD.MOV.U32 R147, RZ, RZ, R151.reuse ;  /* 0x000000ffff937224 */ /* 0x100fe200078e0097 */
[-C--:B------:R-:W-:Y:S01]  /*15ac0*/  MOV R129, R151.reuse ;  /* 0x0000009700817202 */ /* 0x080fe20000000f00 */
[--C-:B------:R-:W-:Y:S01]  /*15ad0*/  IMAD.MOV.U32 R145, RZ, RZ, R151.reuse ;  /* 0x000000ffff917224 */ /* 0x100fe200078e0097 */
[----:B------:R-:W-:Y:S01]  /*15ae0*/  LOP3.LUT R2, R2, 0x7ffffffc, RZ, 0xc0, !PT ;  /* 0x7ffffffc02027812 */ /* 0x000fe200078ec0ff */
[--C-:B------:R-:W-:Y:S01]  /*15af0*/  IMAD.MOV.U32 R144, RZ, RZ, R151.reuse ;  /* 0x000000ffff907224 */ /* 0x100fe200078e0097 */
[-C--:B------:R-:W-:Y:S01]  /*15b00*/  MOV R112, R151.reuse ;  /* 0x0000009700707202 */ /* 0x080fe20000000f00 */
[----:B------:R-:W-:Y:S01]  /*15b10*/  IMAD.MOV.U32 R143, RZ, RZ, R151 ;  /* 0x000000ffff8f7224 */ /* 0x000fe200078e0097 */
[----:B------:R-:W-:Y:S01]  /*15b20*/  MOV R95, R151 ;  /* 0x00000097005f7202 */ /* 0x000fe20000000f00 */
[----:B------:R-:W-:-:S02]  /*15b30*/  IMAD.IADD R2, R65, 0x1, -R2 ;  /* 0x0000000141027824 */ /* 0x000fc400078e0a02 */
[--C-:B------:R-:W-:Y:S02]  /*15b40*/  IMAD.MOV.U32 R142, RZ, RZ, R151.reuse ;  /* 0x000000ffff8e7224 */ /* 0x100fe400078e0097 */
[----:B------:R-:W-:Y:S02]  /*15b50*/  IMAD R3, R2, R3, 0x50 ;  /* 0x0000005002037424 */ /* 0x000fe400078e0203 */
[--C-:B------:R-:W-:Y:S02]  /*15b60*/  IMAD.MOV.U32 R141, RZ, RZ, R151.reuse ;  /* 0x000000ffff8d7224 */ /* 0x100fe400078e0097 */
[----:B------:R-:W-:Y:S02]  /*15b70*/  IMAD.IADD R2, R3, 0x1, R180 ;  /* 0x0000000103027824 */ /* 0x000fe400078e02b4 */
[----:B------:R-:W-:Y:S02]  /*15b80*/  IMAD.MOV.U32 R140, RZ, RZ, R151 ;  /* 0x000000ffff8c7224 */ /* 0x000fe400078e0097 */
[----:B------:R-:W-:-:S02]  /*15b90*/  IMAD R2, R223, -0x50, R2 ;  /* 0xffffffb0df027824 */ /* 0x000fc400078e0202 */
[--C-:B------:R-:W-:Y:S02]  /*15ba0*/  IMAD.MOV.U32 R139, RZ, RZ, R151.reuse ;  /* 0x000000ffff8b7224 */ /* 0x100fe400078e0097 */
        /* <DEDUP_REMOVED lines=142> */
[----:B------:R-:W-:Y:S01]  /*16490*/  IMAD.MOV.U32 R37, RZ, RZ, R151 ;  /* 0x000000ffff257224 */ /* 0x000fe200078e0097 */
[----:B------:R-:W-:-:S02]  /*164a0*/  FMNMX.FTZ R3, R78, R3, !PT ;  /* 0x000000034e037209 */ /* 0x000fc40007810000 */
[----:B------:R-:W-:Y:S02]  /*164b0*/  FSEL R38, R38, -INF , P6 ;  /* 0xff80000026267808 */ /* 0x000fe40003000000 */
[----:B------:R-:W-:Y:S02]  /*164c0*/  FMNMX.FTZ R2, R80, R3, !PT ;  /* 0x0000000350027209 */ /* 0x000fe40007810000 */
[----:B------:R-:W-:Y:S02]  /*164d0*/  FSEL R26, R26, -INF , P4 ;  /* 0xff8000001a1a7808 */ /* 0x000fe40002000000 */
[----:B------:R-:W-:Y:S01]  /*164e0*/  FSEL R30, R30, -INF , P2 ;  /* 0xff8000001e1e7808 */ /* 0x000fe20001000000 */
[----:B------:R-:W0:Y:S01]  /*164f0*/  SHFL.BFLY PT, R3, R2, 0x2, 0x1f ;  /* 0x0c401f0002037f89 */ /* 0x000e2200000e0000 */
[----:B------:R-:W-:Y:S02]  /*16500*/  MOV R61, R151 ;  /* 0x00000097003d7202 */ /* 0x000fe40000000f00 */
[----:B0-----:R-:W-:Y:S01]  /*16510*/  FMNMX.FTZ R9, R2, R3, !PT ;  /* 0x0000000302097209 */ /* 0x001fe20007810000 */
[----:B------:R-:W-:Y:S01]  /*16520*/  IMAD.U32 R3, RZ, RZ, UR4 ;  /* 0x00000004ff037e24 */ /* 0x000fe2000f8e00ff */
[----:B------:R-:W-:Y:S01]  /*16530*/  FSEL R2, R39, -INF , P5 ;  /* 0xff80000027027808 */ /* 0x000fe20002800000 */
[----:B------:R-:W-:-:S02]  /*16540*/  IMAD.MOV.U32 R39, RZ, RZ, R151 ;  /* 0x000000ffff277224 */ /* 0x000fc400078e0097 */
[----:B------:R-:W0:Y:S02]  /*16550*/  SHFL.BFLY PT, R28, R9, 0x1, 0x1f ;  /* 0x0c201f00091c7f89 */ /* 0x000e2400000e0000 */
[----:B0-----:R-:W-:Y:S02]  /*16560*/  FMNMX.FTZ R5, R9, R28, !PT ;  /* 0x0000001c09057209 */ /* 0x001fe40007810000 */
[----:B------:R-:W-:Y:S02]  /*16570*/  FSEL R28, R27, -INF , P3 ;  /* 0xff8000001b1c7808 */ /* 0x000fe40001800000 */
[C---:B------:R-:W-:Y:S01]  /*16580*/  FSETP.NEU.FTZ.AND P0, PT, R5.reuse, -INF , PT ;  /* 0xff8000000500780b */ /* 0x040fe20003f1d000 */
[----:B------:R-:W-:-:S05]  /*16590*/  FMUL.FTZ R7, R5, R3 ;  /* 0x0000000305077220 */ /* 0x000fca0000410000 */
[----:B------:R-:W-:Y:S02]  /*165a0*/  FSEL R11, R7, RZ, P0 ;  /* 0x000000ff070b7208 */ /* 0x000fe40000000000 */
[----:B------:R-:W-:Y:S02]  /*165b0*/  FMNMX.FTZ R7, R58, R59, !PT ;  /* 0x0000003b3a077209 */ /* 0x000fe40007810000 */
[----:B------:R-:W-:Y:S01]  /*165c0*/  ISETP.NE.AND P0, PT, R13, RZ, PT ;  /* 0x000000ff0d00720c */ /* 0x000fe20003f05270 */
[--C-:B------:R-:W-:Y:S01]  /*165d0*/  FFMA.FTZ R9, R10, R3, -R11.reuse ;  /* 0x000000030a097223 */ /* 0x100fe2000001080b */
[----:B------:R-:W-:Y:S01]  /*165e0*/  FMNMX.FTZ R7, R62, R7, !PT ;  /* 0x000000073e077209 */ /* 0x000fe20007810000 */
[--C-:B------:R-:W-:Y:S01]  /*165f0*/  FFMA.FTZ R4, R4, R3, -R11.reuse ;  /* 0x0000000304047223 */ /* 0x100fe2000001080b */
[----:B------:R-:W-:Y:S01]  /*16600*/  FSEL R10, R31, -INF , P1 ;  /* 0xff8000001f0a7808 */ /* 0x000fe20000800000 */
[----:B------:R-:W-:Y:S01]  /*16610*/  MUFU.EX2 R15, R9 ;  /* 0x00000009000f7308 */ /* 0x000fe20000000800 */
[----:B------:R-:W-:Y:S01]  /*16620*/  FMNMX.FTZ R7, R6, R7, !PT ;  /* 0x0000000706077209 */ /* 0x000fe20007810000 */
[-CC-:B------:R-:W-:Y:S01]  /*16630*/  FFMA.FTZ R14, R14, R3.reuse, -R11.reuse ;  /* 0x000000030e0e7223 */ /* 0x180fe2000001080b */
[-CC-:B------:R-:W-:Y:S01]  /*16640*/  FFMA.FTZ R208, R56, R3.reuse, -R11.reuse ;  /* 0x0000000338d07223 */ /* 0x180fe2000001080b */
[--C-:B------:R-:W-:Y:S01]  /*16650*/  FFMA.FTZ R57, R57, R3, -R11.reuse ;  /* 0x0000000339397223 */ /* 0x100fe2000001080b */
[----:B------:R-:W-:Y:S01]  /*16660*/  FMNMX.FTZ R7, R50, R7, !PT ;  /* 0x0000000732077209 */ /* 0x000fe20007810000 */
[-CC-:B------:R-:W-:Y:S01]  /*16670*/  FFMA.FTZ R60, R60, R3.reuse, -R11.reuse ;  /* 0x000000033c3c7223 */ /* 0x180fe2000001080b */
[--C-:B------:R-:W-:Y:S01]  /*16680*/  FFMA.FTZ R48, R48, R3, -R11.reuse ;  /* 0x0000000330307223 */ /* 0x100fe2000001080b */
        /* <DEDUP_REMOVED lines=20> */
[----:B------:R-:W-:Y:S01]  /*167d0*/  FFMA.FTZ R11, R80, R3, -R11 ;  /* 0x00000003500b7223 */ /* 0x000fe2000001080b */
[----:B------:R-:W-:Y:S01]  /*167e0*/  FMNMX.FTZ R7, R46, R7, !PT ;  /* 0x000000072e077209 */ /* 0x000fe20007810000 */
[----:B------:R-:W-:-:S02]  /*167f0*/  IMAD.MOV.U32 R80, RZ, RZ, R151 ;  /* 0x000000ffff507224 */ /* 0x000fc400078e0097 */
[----:B------:R-:W0:Y:S01]  /*16800*/  MUFU.EX2 R57, R57 ;  /* 0x0000003900397308 */ /* 0x000e220000000800 */
[----:B------:R-:W-:Y:S01]  /*16810*/  FMNMX.FTZ R7, R32, R7, !PT ;  /* 0x0000000720077209 */ /* 0x000fe20007810000 */
[----:B------:R-:W-:-:S03]  /*16820*/  IMAD.MOV.U32 R56, RZ, RZ, R151 ;  /* 0x000000ffff387224 */ /* 0x000fc600078e0097 */
[----:B------:R-:W-:Y:S02]  /*16830*/  FMNMX.FTZ R7, R34, R7, !PT ;  /* 0x0000000722077209 */ /* 0x000fe40007810000 */
[----:B--2---:R-:W-:Y:S01]  /*16840*/  PRMT R0, R67, 0x654, R0 ;  /* 0x0000065443007816 */ /* 0x004fe20000000000 */
[----:B------:R-:W1:Y:S01]  /*16850*/  MUFU.EX2 R60, R60 ;  /* 0x0000003c003c7308 */ /* 0x000e620000000800 */
[----:B------:R-:W-:Y:S01]  /*16860*/  FMNMX.FTZ R7, R24, R7, !PT ;  /* 0x0000000718077209 */ /* 0x000fe20007810000 */
[----:B------:R-:W-:Y:S01]  /*16870*/  IMAD.MOV.U32 R67, RZ, RZ, R151 ;  /* 0x000000ffff437224 */ /* 0x000fe200078e0097 */
[----:B------:R2:W-:Y:S02]  /*16880*/  SYNCS.ARRIVE.TRANS64.RED.A1T0 RZ, [R0+URZ], RZ ;  /* 0x000000ff00ff79a7 */ /* 0x0005e4000810043f */
[----:B------:R-:W-:-:S03]  /*16890*/  FMNMX.FTZ R7, R38, R7, !PT ;  /* 0x0000000726077209 */ /* 0x000fc60007810000 */
[----:B------:R-:W3:Y:S01]  /*168a0*/  MUFU.EX2 R48, R48 ;  /* 0x0000003000307308 */ /* 0x000ee20000000800 */
[----:B------:R-:W-:Y:S01]  /*168b0*/  FMNMX.FTZ R7, R2, R7, !PT ;  /* 0x0000000702077209 */ /* 0x000fe20007810000 */
[----:B0-----:R-:W-:Y:S01]  /*168c0*/  FADD.FTZ R33, R208, R57 ;  /* 0x00000039d0217221 */ /* 0x001fe20000010000 */
[----:B------:R-:W-:Y:S01]  /*168d0*/  F2FP.BF16.F32.PACK_AB R208, R57, R208 ;  /* 0x000000d039d0723e */ /* 0x000fe200000010ff */
[----:B------:R-:W-:Y:S01]  /*168e0*/  IMAD.MOV.U32 R57, RZ, RZ, R151 ;  /* 0x000000ffff397224 */ /* 0x000fe200078e0097 */
[----:B------:R-:W-:-:S03]  /*168f0*/  FMNMX.FTZ R7, R26, R7, !PT ;  /* 0x000000071a077209 */ /* 0x000fc60007810000 */
[----:B------:R-:W0:Y:S01]  /*16900*/  MUFU.EX2 R52, R52 ;  /* 0x0000003400347308 */ /* 0x000e220000000800 */
[----:B------:R-:W-:Y:S02]  /*16910*/  FMNMX.FTZ R7, R28, R7, !PT ;  /* 0x000000071c077209 */ /* 0x000fe40007810000 */
[----:B-1----:R-:W-:Y:S02]  /*16920*/  F2FP.BF16.F32.PACK_AB R210, R13, R60 ;  /* 0x0000003c0dd2723e */ /* 0x002fe400000010ff */
[----:B------:R-:W-:-:S03]  /*16930*/  FMNMX.FTZ R7, R30, R7, !PT ;  /* 0x000000071e077209 */ /* 0x000fc60007810000 */
[----:B------:R-:W-:Y:S01]  /*16940*/  MUFU.EX2 R40, R40 ;  /* 0x0000002800287308 */ /* 0x000fe20000000800 */
[----:B------:R-:W-:Y:S02]  /*16950*/  FMNMX.FTZ R7, R10, R7, !PT ;  /* 0x000000070a077209 */ /* 0x000fe40007810000 */
[----:B---3--:R-:W-:-:S03]  /*16960*/  F2FP.BF16.F32.PACK_AB R204, R15, R48 ;  /* 0x000000300fcc723e */ /* 0x008fc600000010ff */
[----:B------:R-:W1:Y:S02]  /*16970*/  SHFL.BFLY PT, R4, R7, 0x2, 0x1f ;  /* 0x0c401f0007047f89 */ /* 0x000e6400000e0000 */
[----:B------:R3:W4:Y:S01]  /*16980*/  MUFU.EX2 R25, R64 ;  /* 0x0000004000197308 */ /* 0x0007220000000800 */
[----:B0-----:R-:W-:-:S07]  /*16990*/  F2FP.BF16.F32.PACK_AB R206, R21, R52 ;  /* 0x0000003415ce723e */ /* 0x001fce00000010ff */
[----:B------:R-:W-:Y:S01]  /*169a0*/  MUFU.EX2 R44, R44 ;  /* 0x0000002c002c7308 */ /* 0x000fe20000000800 */
[----:B---3--:R-:W-:-:S07]  /*169b0*/  IMAD.MOV.U32 R64, RZ, RZ, R151 ;  /* 0x000000ffff407224 */ /* 0x008fce00078e0097 */
[----:B------:R0:W3:Y:S01]  /*169c0*/  MUFU.EX2 R27, R66 ;  /* 0x00000042001b7308 */ /* 0x0000e20000000800 */
[----:B----4-:R-:W-:Y:S02]  /*169d0*/  F2FP.BF16.F32.PACK_AB R200, R25, R40 ;  /* 0x0000002819c8723e */ /* 0x010fe400000010ff */
[----:B-1----:R-:W-:-:S05]  /*169e0*/  FMNMX.FTZ R9, R7, R4, !PT ;  /* 0x0000000407097209 */ /* 0x002fca0007810000 */
[----:B------:R-:W-:Y:S01]  /*169f0*/  MUFU.EX2 R68, R68 ;  /* 0x0000004400447308 */ /* 0x000fe20000000800 */
[----:B0-----:R-:W-:Y:S01]  /*16a00*/  IMAD.MOV.U32 R66, RZ, RZ, R151 ;  /* 0x000000ffff427224 */ /* 0x001fe200078e0097 */
[----:B------:R-:W0:Y:S06]  /*16a10*/  SHFL.BFLY PT, R4, R9, 0x1, 0x1f ;  /* 0x0c201f0009047f89 */ /* 0x000e2c00000e0000 */
[----:B------:R1:W4:Y:S01]  /*16a20*/  MUFU.EX2 R7, R70 ;  /* 0x0000004600077308 */ /* 0x0003220000000800 */
[----:B---3--:R-:W-:-:S07]  /*16a30*/  F2FP.BF16.F32.PACK_AB R202, R27, R44 ;  /* 0x0000002c1bca723e */ /* 0x008fce00000010ff */
[----:B------:R-:W-:Y:S01]  /*16a40*/  MUFU.EX2 R36, R36 ;  /* 0x0000002400247308 */ /* 0x000fe20000000800 */
[----:B-1----:R-:W-:-:S07]  /*16a50*/  IMAD.MOV.U32 R70, RZ, RZ, R151 ;  /* 0x000000ffff467224 */ /* 0x002fce00078e0097 */
[----:B------:R1:W3:Y:S01]  /*16a60*/  MUFU.EX2 R29, R72 ;  /* 0x00000048001d7308 */ /* 0x0002e20000000800 */
[----:B----4-:R-:W-:Y:S02]  /*16a70*/  F2FP.BF16.F32.PACK_AB R196, R7, R68 ;  /* 0x0000004407c4723e */ /* 0x010fe400000010ff */
[----:B0-----:R-:W-:-:S04]  /*16a80*/  FMNMX.FTZ R4, R9, R4, !PT ;  /* 0x0000000409047209 */ /* 0x001fc80007810000 */
[C---:B------:R-:W-:Y:S01]  /*16a90*/  FSETP.NEU.FTZ.AND P1, PT, R4.reuse, -INF , PT ;  /* 0xff8000000400780b */ /* 0x040fe20003f3d000 */
[----:B------:R-:W-:Y:S01]  /*16aa0*/  FMUL.FTZ R14, R4, R3 ;  /* 0x00000003040e7220 */ /* 0x000fe20000410000 */
[----:B------:R-:W-:Y:S01]  /*16ab0*/  MUFU.EX2 R74, R74 ;  /* 0x0000004a004a7308 */ /* 0x000fe20000000800 */
[----:B-1----:R-:W-:-:S03]  /*16ac0*/  IMAD.MOV.U32 R72, RZ, RZ, R151 ;  /* 0x000000ffff487224 */ /* 0x002fc600078e0097 */
[----:B------:R-:W-:Y:S02]  /*16ad0*/  FSEL R31, R14, RZ, P1 ;  /* 0x000000ff0e1f7208 */ /* 0x000fe40000800000 */
[----:B------:R-:W-:Y:S02]  /*16ae0*/  ISETP.GE.AND P1, PT, R180, 0x51, PT ;  /* 0x00000051b400780c */ /* 0x000fe40003f26270 */
[----:B------:R-:W0:Y:S01]  /*16af0*/  MUFU.EX2 R9, R76 ;  /* 0x0000004c00097308 */ /* 0x000e220000000800 */
[-CC-:B------:R-:W-:Y:S01]  /*16b00*/  FFMA.FTZ R58, R58, R3.reuse, -R31.reuse ;  /* 0x000000033a3a7223 */ /* 0x180fe2000001081f */
[-CC-:B------:R-:W-:Y:S01]  /*16b10*/  FFMA.FTZ R59, R59, R3.reuse, -R31.reuse ;  /* 0x000000033b3b7223 */ /* 0x180fe2000001081f */
[-CC-:B------:R-:W-:Y:S01]  /*16b20*/  FFMA.FTZ R62, R62, R3.reuse, -R31.reuse ;  /* 0x000000033e3e7223 */ /* 0x180fe2000001081f */
[-CC-:B------:R-:W-:Y:S01]  /*16b30*/  FFMA.FTZ R6, R6, R3.reuse, -R31.reuse ;  /* 0x0000000306067223 */ /* 0x180fe2000001081f */
[-CC-:B------:R-:W-:Y:S01]  /*16b40*/  FFMA.FTZ R50, R50, R3.reuse, -R31.reuse ;  /* 0x0000000332327223 */ /* 0x180fe2000001081f */
[-CC-:B------:R-:W-:Y:S01]  /*16b50*/  FFMA.FTZ R8, R8, R3.reuse, -R31.reuse ;  /* 0x0000000308087223 */ /* 0x180fe2000001081f */
[-CC-:B------:R-:W-:Y:S01]  /*16b60*/  FFMA.FTZ R54, R54, R3.reuse, -R31.reuse ;  /* 0x0000000336367223 */ /* 0x180fe2000001081f */
[----:B------:R-:W-:Y:S01]  /*16b70*/  MUFU.EX2 R58, R58 ;  /* 0x0000003a003a7308 */ /* 0x000fe20000000800 */
[-CC-:B------:R-:W-:Y:S01]  /*16b80*/  FFMA.FTZ R12, R12, R3.reuse, -R31.reuse ;  /* 0x000000030c0c7223 */ /* 0x180fe2000001081f */
[-CC-:B------:R-:W-:Y:S01]  /*16b90*/  FFMA.FTZ R42, R42, R3.reuse, -R31.reuse ;  /* 0x000000032a2a7223 */ /* 0x180fe2000001081f */
[-CC-:B------:R-:W-:Y:S01]  /*16ba0*/  FFMA.FTZ R20, R20, R3.reuse, -R31.reuse ;  /* 0x0000000314147223 */ /* 0x180fe2000001081f */
[-CC-:B------:R-:W-:Y:S01]  /*16bb0*/  FFMA.FTZ R46, R46, R3.reuse, -R31.reuse ;  /* 0x000000032e2e7223 */ /* 0x180fe2000001081f */
[-CC-:B------:R-:W-:Y:S01]  /*16bc0*/  FFMA.FTZ R32, R32, R3.reuse, -R31.reuse ;  /* 0x0000000320207223 */ /* 0x180fe2000001081f */
[-CC-:B------:R-:W-:Y:S01]  /*16bd0*/  FFMA.FTZ R34, R34, R3.reuse, -R31.reuse ;  /* 0x0000000322227223 */ /* 0x180fe2000001081f */
[-CC-:B------:R-:W-:Y:S01]  /*16be0*/  FFMA.FTZ R24, R24, R3.reuse, -R31.reuse ;  /* 0x0000000318187223 */ /* 0x180fe2000001081f */
[----:B------:R-:W1:Y:S01]  /*16bf0*/  MUFU.EX2 R59, R59 ;  /* 0x0000003b003b7308 */ /* 0x000e620000000800 */
[-CC-:B------:R-:W-:Y:S01]  /*16c00*/  FFMA.FTZ R38, R38, R3.reuse, -R31.reuse ;  /* 0x0000000326267223 */ /* 0x180fe2000001081f */
[-CC-:B------:R-:W-:Y:S01]  /*16c10*/  FFMA.FTZ R2, R2, R3.reuse, -R31.reuse ;  /* 0x0000000302027223 */ /* 0x180fe2000001081f */
[-CC-:B------:R-:W-:Y:S01]  /*16c20*/  FFMA.FTZ R26, R26, R3.reuse, -R31.reuse ;  /* 0x000000031a1a7223 */ /* 0x180fe2000001081f */
[-CC-:B------:R-:W-:Y:S01]  /*16c30*/  FFMA.FTZ R28, R28, R3.reuse, -R31.reuse ;  /* 0x000000031c1c7223 */ /* 0x180fe2000001081f */
[-CC-:B------:R-:W-:Y:S01]  /*16c40*/  FFMA.FTZ R30, R30, R3.reuse, -R31.reuse ;  /* 0x000000031e1e7223 */ /* 0x180fe2000001081f */
[----:B------:R-:W-:Y:S01]  /*16c50*/  FFMA.FTZ R10, R10, R3, -R31 ;  /* 0x000000030a0a7223 */ /* 0x000fe2000001081f */
[----:B---3--:R-:W-:Y:S01]  /*16c60*/  F2FP.BF16.F32.PACK_AB R198, R29, R36 ;  /* 0x000000241dc6723e */ /* 0x008fe200000010ff */
[----:B------:R-:W3:Y:S01]  /*16c70*/  MUFU.EX2 R62, R62 ;  /* 0x0000003e003e7308 */ /* 0x000ee20000000800 */
[----:B0-----:R-:W-:Y:S01]  /*16c80*/  F2FP.BF16.F32.PACK_AB R192, R9, R74 ;  /* 0x0000004a09c0723e */ /* 0x001fe200000010ff */
[----:B------:R-:W-:-:S06]  /*16c90*/  IMAD.MOV.U32 R76, RZ, RZ, R151 ;  /* 0x000000ffff4c7224 */ /* 0x000fcc00078e0097 */
[----:B------:R0:W4:Y:S01]  /*16ca0*/  MUFU.EX2 R211, R6 ;  /* 0x0000000600d37308 */ /* 0x0001220000000800 */
[----:B-1----:R-:W-:-:S07]  /*16cb0*/  F2FP.BF16.F32.PACK_AB R209, R59, R58 ;  /* 0x0000003a3bd1723e */ /* 0x002fce00000010ff */
[----:B------:R-:W1:Y:S01]  /*16cc0*/  MUFU.EX2 R50, R50 ;  /* 0x0000003200327308 */ /* 0x000e620000000800 */
[----:B0-----:R-:W-:Y:S01]  /*16cd0*/  FADD.FTZ R6, R60, R33 ;  /* 0x000000213c067221 */ /* 0x001fe20000010000 */
[----:B------:R-:W-:-:S03]  /*16ce0*/  IMAD.MOV.U32 R60, RZ, RZ, R151 ;  /* 0x000000ffff3c7224 */ /* 0x000fc600078e0097 */
[----:B------:R-:W-:-:S03]  /*16cf0*/  FADD.FTZ R33, R13, R6 ;  /* 0x000000060d217221 */ /* 0x000fc60000010000 */
[----:B------:R0:W5:Y:S01]  /*16d00*/  MUFU.EX2 R205, R8 ;  /* 0x0000000800cd7308 */ /* 0x0001620000000800 */
[----:B------:R-:W-:Y:S01]  /*16d10*/  FADD.FTZ R6, R48, R33 ;  /* 0x0000002130067221 */ /* 0x000fe20000010000 */
[----:B------:R-:W-:Y:S01]  /*16d20*/  FADD.FTZ R33, R58, R59 ;  /* 0x0000003b3a217221 */ /* 0x000fe20000010000 */
[----:B------:R-:W-:Y:S02]  /*16d30*/  IMAD.MOV.U32 R59, RZ, RZ, R151 ;  /* 0x000000ffff3b7224 */ /* 0x000fe400078e0097 */
[----:B------:R-:W-:Y:S01]  /*16d40*/  FADD.FTZ R35, R15, R6 ;  /* 0x000000060f237221 */ /* 0x000fe20000010000 */
[----:B---3--:R-:W-:Y:S01]  /*16d50*/  FADD.FTZ R6, R62, R33 ;  /* 0x000000213e067221 */ /* 0x008fe20000010000 */
[----:B------:R-:W-:Y:S01]  /*16d60*/  IMAD.MOV.U32 R58, RZ, RZ, R151 ;  /* 0x000000ffff3a7224 */ /* 0x000fe200078e0097 */
[----:B------:R-:W3:Y:S01]  /*16d70*/  MUFU.EX2 R54, R54 ;  /* 0x0000003600367308 */ /* 0x000ee20000000800 */
[----:B0-----:R-:W-:Y:S01]  /*16d80*/  FADD.FTZ R8, R52, R35 ;  /* 0x0000002334087221 */ /* 0x001fe20000010000 */
[C---:B----4-:R-:W-:Y:S01]  /*16d90*/  FADD.FTZ R33, R211.reuse, R6 ;  /* 0x00000006d3217221 */ /* 0x050fe20000010000 */
[----:B------:R-:W-:Y:S01]  /*16da0*/  F2FP.BF16.F32.PACK_AB R211, R211, R62 ;  /* 0x0000003ed3d3723e */ /* 0x000fe200000010ff */
[----:B------:R-:W-:-:S02]  /*16db0*/  IMAD.MOV.U32 R62, RZ, RZ, R151 ;  /* 0x000000ffff3e7224 */ /* 0x000fc400078e0097 */
[----:B------:R-:W-:Y:S01]  /*16dc0*/  FADD.FTZ R35, R21, R8 ;  /* 0x0000000815237221 */ /* 0x000fe20000010000 */
[----:B-1----:R-:W-:Y:S01]  /*16dd0*/  FADD.FTZ R6, R50, R33 ;  /* 0x0000002132067221 */ /* 0x002fe20000010000 */
[----:B------:R-:W-:Y:S01]  /*16de0*/  IMAD.MOV.U32 R52, RZ, RZ, R151 ;  /* 0x000000ffff347224 */ /* 0x000fe200078e0097 */
[----:B------:R-:W0:Y:S01]  /*16df0*/  MUFU.EX2 R207, R12 ;  /* 0x0000000c00cf7308 */ /* 0x000e220000000800 */
[----:B------:R-:W-:Y:S01]  /*16e00*/  FADD.FTZ R8, R40, R35 ;  /* 0x0000002328087221 */ /* 0x000fe20000010000 */
[C---:B-----5:R-:W-:Y:S01]  /*16e10*/  FADD.FTZ R33, R205.reuse, R6 ;  /* 0x00000006cd217221 */ /* 0x060fe20000010000 */
[----:B------:R-:W-:Y:S01]  /*16e20*/  F2FP.BF16.F32.PACK_AB R205, R205, R50 ;  /* 0x00000032cdcd723e */ /* 0x000fe200000010ff */
[--C-:B------:R-:W-:Y:S02]  /*16e30*/  IMAD.MOV.U32 R50, RZ, RZ, R151.reuse ;  /* 0x000000ffff327224 */ /* 0x100fe400078e0097 */
[----:B------:R-:W-:Y:S01]  /*16e40*/  FADD.FTZ R35, R25, R8 ;  /* 0x0000000819237221 */ /* 0x000fe20000010000 */
[----:B------:R-:W-:Y:S01]  /*16e50*/  IMAD.MOV.U32 R48, RZ, RZ, R151 ;  /* 0x000000ffff307224 */ /* 0x000fe200078e0097 */
[----:B------:R-:W1:Y:S01]  /*16e60*/  MUFU.EX2 R42, R42 ;  /* 0x0000002a002a7308 */ /* 0x000e620000000800 */
[----:B---3--:R-:W-:Y:S01]  /*16e70*/  FADD.FTZ R6, R54, R33 ;  /* 0x0000002136067221 */ /* 0x008fe20000010000 */
[----:B--2---:R-:W-:Y:S01]  /*16e80*/  FADD.FTZ R0, R44, R35 ;  /* 0x000000232c007221 */ /* 0x004fe20000010000 */
[----:B------:R-:W-:Y:S01]  /*16e90*/  MOV R44, R151 ;  /* 0x00000097002c7202 */ /* 0x000fe20000000f00 */
[----:B------:R-:W-:-:S02]  /*16ea0*/  IMAD.MOV.U32 R40, RZ, RZ, R151 ;  /* 0x000000ffff287224 */ /* 0x000fc400078e0097 */
[----:B------:R-:W-:Y:S01]  /*16eb0*/  FADD.FTZ R35, R27, R0 ;  /* 0x000000001b237221 */ /* 0x000fe20000010000 */
[----:B------:R-:W-:Y:S01]  /*16ec0*/  MOV R27, R151 ;  /* 0x00000097001b7202 */ /* 0x000fe20000000f00 */
[----:B------:R-:W2:Y:S01]  /*16ed0*/  MUFU.EX2 R201, R20 ;  /* 0x0000001400c97308 */ /* 0x000ea20000000800 */
[C---:B0-----:R-:W-:Y:S01]  /*16ee0*/  FADD.FTZ R33, R207.reuse, R6 ;  /* 0x00000006cf217221 */ /* 0x041fe20000010000 */
[----:B------:R-:W-:Y:S01]  /*16ef0*/  FADD.FTZ R6, R68, R35 ;  /* 0x0000002344067221 */ /* 0x000fe20000010000 */
[----:B------:R-:W-:Y:S01]  /*16f00*/  F2FP.BF16.F32.PACK_AB R207, R207, R54 ;  /* 0x00000036cfcf723e */ /* 0x000fe200000010ff */
[--C-:B------:R-:W-:Y:S02]  /*16f10*/  IMAD.MOV.U32 R68, RZ, RZ, R151.reuse ;  /* 0x000000ffff447224 */ /* 0x100fe400078e0097 */
[----:B------:R-:W-:Y:S01]  /*16f20*/  FADD.FTZ R31, R7, R6 ;  /* 0x00000006071f7221 */ /* 0x000fe20000010000 */
[----:B------:R-:W-:Y:S01]  /*16f30*/  IMAD.MOV.U32 R54, RZ, RZ, R151 ;  /* 0x000000ffff367224 */ /* 0x000fe200078e0097 */
[----:B------:R-:W0:Y:S01]  /*16f40*/  MUFU.EX2 R46, R46 ;  /* 0x0000002e002e7308 */ /* 0x000e220000000800 */
[----:B-1----:R-:W-:Y:S01]  /*16f50*/  FADD.FTZ R0, R42, R33 ;  /* 0x000000212a007221 */ /* 0x002fe20000010000 */
[----:B------:R-:W-:-:S02]  /*16f60*/  IMAD.MOV.U32 R35, RZ, RZ, R151 ;  /* 0x000000ffff237224 */ /* 0x000fc400078e0097 */
[----:B------:R-:W-:-:S04]  /*16f70*/  IMAD.MOV.U32 R25, RZ, RZ, R151 ;  /* 0x000000ffff197224 */ /* 0x000fc800078e0097 */
[----:B------:R1:W3:Y:S01]  /*16f80*/  MUFU.EX2 R203, R32 ;  /* 0x0000002000cb7308 */ /* 0x0002e20000000800 */
[C---:B--2---:R-:W-:Y:S01]  /*16f90*/  FADD.FTZ R33, R201.reuse, R0 ;  /* 0x00000000c9217221 */ /* 0x044fe20000010000 */
[----:B------:R-:W-:Y:S01]  /*16fa0*/  F2FP.BF16.F32.PACK_AB R201, R201, R42 ;  /* 0x0000002ac9c9723e */ /* 0x000fe200000010ff */
[----:B------:R-:W-:-:S05]  /*16fb0*/  IMAD.MOV.U32 R42, RZ, RZ, R151 ;  /* 0x000000ffff2a7224 */ /* 0x000fca00078e0097 */
[----:B------:R-:W2:Y:S01]  /*16fc0*/  MUFU.EX2 R34, R34 ;  /* 0x0000002200227308 */ /* 0x000ea20000000800 */
[----:B0-----:R-:W-:Y:S01]  /*16fd0*/  FADD.FTZ R0, R46, R33 ;  /* 0x000000212e007221 */ /* 0x001fe20000010000 */
[--C-:B------:R-:W-:Y:S02]  /*16fe0*/  IMAD.MOV.U32 R33, RZ, RZ, R151.reuse ;  /* 0x000000ffff217224 */ /* 0x100fe400078e0097 */
[----:B-1----:R-:W-:-:S04]  /*16ff0*/  IMAD.MOV.U32 R32, RZ, RZ, R151 ;  /* 0x000000ffff207224 */ /* 0x002fc800078e0097 */
[----:B------:R0:W1:Y:S01]  /*17000*/  MUFU.EX2 R197, R24 ;  /* 0x0000001800c57308 */ /* 0x0000620000000800 */
[C---:B---3--:R-:W-:Y:S01]  /*17010*/  FADD.FTZ R13, R203.reuse, R0 ;  /* 0x00000000cb0d7221 */ /* 0x048fe20000010000 */
[----:B------:R-:W-:Y:S01]  /*17020*/  F2FP.BF16.F32.PACK_AB R203, R203, R46 ;  /* 0x0000002ecbcb723e */ /* 0x000fe200000010ff */
[----:B------:R-:W-:-:S05]  /*17030*/  IMAD.MOV.U32 R46, RZ, RZ, R151 ;  /* 0x000000ffff2e7224 */ /* 0x000fca00078e0097 */
[----:B------:R-:W3:Y:S01]  /*17040*/  MUFU.EX2 R38, R38 ;  /* 0x0000002600267308 */ /* 0x000ee20000000800 */
[----:B--2---:R-:W-:Y:S01]  /*17050*/  FADD.FTZ R0, R34, R13 ;  /* 0x0000000d22007221 */ /* 0x004fe20000010000 */
[----:B0-----:R-:W-:-:S06]  /*17060*/  IMAD.MOV.U32 R24, RZ, RZ, R151 ;  /* 0x000000ffff187224 */ /* 0x001fcc00078e0097 */
[----:B------:R0:W2:Y:S01]  /*17070*/  MUFU.EX2 R199, R2 ;  /* 0x0000000200c77308 */ /* 0x0000a20000000800 */
[C---:B-1----:R-:W-:Y:S01]  /*17080*/  FADD.FTZ R13, R197.reuse, R0 ;  /* 0x00000000c50d7221 */ /* 0x042fe20000010000 */
[----:B------:R-:W-:Y:S01]  /*17090*/  F2FP.BF16.F32.PACK_AB R197, R197, R34 ;  /* 0x00000022c5c5723e */ /* 0x000fe200000010ff */
[----:B------:R-:W-:-:S05]  /*170a0*/  IMAD.MOV.U32 R34, RZ, RZ, R151 ;  /* 0x000000ffff227224 */ /* 0x000fca00078e0097 */
[----:B------:R-:W1:Y:S01]  /*170b0*/  MUFU.EX2 R26, R26 ;  /* 0x0000001a001a7308 */ /* 0x000e620000000800 */
[----:B---3--:R-:W-:Y:S01]  /*170c0*/  FADD.FTZ R0, R38, R13 ;  /* 0x0000000d26007221 */ /* 0x008fe20000010000 */
[----:B0-----:R-:W-:Y:S01]  /*170d0*/  FADD.FTZ R2, R36, R31 ;  /* 0x0000001f24027221 */ /* 0x001fe20000010000 */
[--C-:B------:R-:W-:Y:S02]  /*170e0*/  IMAD.MOV.U32 R36, RZ, RZ, R151.reuse ;  /* 0x000000ffff247224 */ /* 0x100fe400078e0097 */
[--C-:B------:R-:W-:Y:S02]  /*170f0*/  IMAD.MOV.U32 R31, RZ, RZ, R151.reuse ;  /* 0x000000ffff1f7224 */ /* 0x100fe400078e0097 */
[----:B------:R-:W-:Y:S01]  /*17100*/  FADD.FTZ R15, R29, R2 ;  /* 0x000000021d0f7221 */ /* 0x000fe20000010000 */
[----:B------:R-:W-:Y:S01]  /*17110*/  IMAD.MOV.U32 R29, RZ, RZ, R151 ;  /* 0x000000ffff1d7224 */ /* 0x000fe200078e0097 */
[----:B------:R0:W3:Y:S01]  /*17120*/  MUFU.EX2 R193, R28 ;  /* 0x0000001c00c17308 */ /* 0x0000e20000000800 */
[C---:B--2---:R-:W-:Y:S01]  /*17130*/  FADD.FTZ R7, R199.reuse, R0 ;  /* 0x00000000c7077221 */ /* 0x044fe20000010000 */
[----:B------:R-:W-:Y:S01]  /*17140*/  FADD.FTZ R2, R74, R15 ;  /* 0x0000000f4a027221 */ /* 0x000fe20000010000 */
[----:B------:R-:W-:Y:S01]  /*17150*/  F2FP.BF16.F32.PACK_AB R199, R199, R38 ;  /* 0x00000026c7c7723e */ /* 0x000fe200000010ff */
[----:B------:R-:W-:-:S02]  /*17160*/  IMAD.MOV.U32 R74, RZ, RZ, R151 ;  /* 0x000000ffff4a7224 */ /* 0x000fc400078e0097 */
[----:B------:R-:W-:Y:S01]  /*17170*/  FADD.FTZ R15, R9, R2 ;  /* 0x00000002090f7221 */ /* 0x000fe20000010000 */
[----:B------:R-:W-:Y:S01]  /*17180*/  IMAD.MOV.U32 R2, RZ, RZ, 0x3f800000 ;  /* 0x3f800000ff027424 */ /* 0x000fe200078e00ff */
[----:B------:R-:W2:Y:S01]  /*17190*/  MUFU.EX2 R30, R30 ;  /* 0x0000001e001e7308 */ /* 0x000ea20000000800 */
[----:B-1----:R-:W-:Y:S01]  /*171a0*/  FADD.FTZ R0, R26, R7 ;  /* 0x000000071a007221 */ /* 0x002fe20000010000 */
[--C-:B------:R-:W-:Y:S02]  /*171b0*/  IMAD.MOV.U32 R38, RZ, RZ, R151.reuse ;  /* 0x000000ffff267224 */ /* 0x100fe400078e0097 */
[----:B0-----:R-:W-:-:S04]  /*171c0*/  IMAD.MOV.U32 R28, RZ, RZ, R151 ;  /* 0x000000ffff1c7224 */ /* 0x001fc800078e0097 */
[----:B------:R-:W0:Y:S01]  /*171d0*/  MUFU.EX2 R78, R78 ;  /* 0x0000004e004e7308 */ /* 0x000e220000000800 */
[C---:B---3--:R-:W-:Y:S01]  /*171e0*/  FADD.FTZ R7, R193.reuse, R0 ;  /* 0x00000000c1077221 */ /* 0x048fe20000010000 */
[----:B------:R-:W-:Y:S01]  /*171f0*/  F2FP.BF16.F32.PACK_AB R193, R193, R26 ;  /* 0x0000001ac1c1723e */ /* 0x000fe200000010ff */
[----:B------:R-:W-:-:S05]  /*17200*/  IMAD.MOV.U32 R26, RZ, RZ, R151 ;  /* 0x000000ffff1a7224 */ /* 0x000fca00078e0097 */
[----:B------:R-:W1:Y:S01]  /*17210*/  MUFU.EX2 R195, R10 ;  /* 0x0000000a00c37308 */ /* 0x000e620000000800 */
[----:B--2---:R-:W-:-:S07]  /*17220*/  FADD.FTZ R0, R30, R7 ;  /* 0x000000071e007221 */ /* 0x004fce0000010000 */
[----:B------:R-:W2:Y:S01]  /*17230*/  MUFU.EX2 R11, R11 ;  /* 0x0000000b000b7308 */ /* 0x000ea20000000800 */
[----:B0-----:R-:W-:Y:S01]  /*17240*/  FADD.FTZ R228, R78, R15 ;  /* 0x0000000f4ee47221 */ /* 0x001fe20000010000 */
[C---:B-1----:R-:W-:Y:S01]  /*17250*/  FADD.FTZ R227, R195.reuse, R0 ;  /* 0x00000000c3e37221 */ /* 0x042fe20000010000 */
[----:B------:R-:W-:Y:S01]  /*17260*/  F2FP.BF16.F32.PACK_AB R195, R195, R30 ;  /* 0x0000001ec3c3723e */ /* 0x000fe200000010ff */
[----:B------:R-:W-:Y:S02]  /*17270*/  IMAD.MOV.U32 R0, RZ, RZ, 0x3f800000 ;  /* 0x3f800000ff007424 */ /* 0x000fe400078e00ff */
[----:B------:R-:W-:Y:S01]  /*17280*/  IMAD.MOV.U32 R30, RZ, RZ, R151 ;  /* 0x000000ffff1e7224 */ /* 0x000fe200078e0097 */
[C---:B--2---:R-:W-:Y:S01]  /*17290*/  F2FP.BF16.F32.PACK_AB R194, R11.reuse, R78 ;  /* 0x0000004e0bc2723e */ /* 0x044fe200000010ff */
[----:B------:R-:W-:Y:S01]  /*172a0*/  FADD.FTZ R228, R11, R228 ;  /* 0x000000e40be47221 */ /* 0x000fe20000010000 */
[----:B------:R-:W-:Y:S01]  /*172b0*/  MOV R78, R151 ;  /* 0x00000097004e7202 */ /* 0x000fe20000000f00 */
[----:B------:R-:W-:Y:S06]  /*172c0*/  @!P1 BRA `(.L_x_635) ;  /* 0x0000004c00549947 */ /* 0x000fec0003800000 */
[----:B------:R0:W5:Y:S01]  /*172d0*/  LDL.LU R14, [R1+0x50] ;  /* 0x00005000010e7983 */ /* 0x0001620000300800 */
[----:B------:R-:W-:Y:S01]  /*172e0*/  VIADD R223, R223, 0xfffffffe ;  /* 0xfffffffedfdf7836 */ /* 0x000fe20000000000 */
[----:B------:R-:W-:Y:S01]  /*172f0*/  CS2R R150, SRZ ;  /* 0x0000000000967805 */ /* 0x000fe2000001ff00 */
[----:B------:R-:W-:Y:S01]  /*17300*/  IMAD.MOV.U32 R20, RZ, RZ, R4 ;  /* 0x000000ffff147224 */ /* 0x000fe200078e0004 */
[----:B------:R-:W-:Y:S01]  /*17310*/  CS2R R146, SRZ ;  /* 0x0000000000927805 */ /* 0x000fe2000001ff00 */
[----:B------:R-:W-:Y:S01]  /*17320*/  IMAD.MOV.U32 R15, RZ, RZ, R5 ;  /* 0x000000ffff0f7224 */ /* 0x000fe200078e0005 */
[----:B------:R-:W-:Y:S01]  /*17330*/  CS2R R142, SRZ ;  /* 0x00000000008e7805 */ /* 0x000fe2000001ff00 */
[----:B------:R-:W-:Y:S01]  /*17340*/  IMAD.MOV.U32 R8, RZ, RZ, R226 ;  /* 0x000000ffff087224 */ /* 0x000fe200078e00e2 */
[----:B------:R-:W-:Y:S01]  /*17350*/  CS2R R138, SRZ ;  /* 0x00000000008a7805 */ /* 0x000fe2000001ff00 */
[----:B------:R-:W-:Y:S01]  /*17360*/  IMAD.MOV.U32 R2, RZ, RZ, 0x3f800000 ;  /* 0x3f800000ff027424 */ /* 0x000fe200078e00ff */
        /* <DEDUP_REMOVED lines=59> */
[----:B0-----:R-:W-:-:S07]  /*17720*/  CS2R R24, SRZ ;  /* 0x0000000000187805 */ /* 0x001fce000001ff00 */
.L_x_648:
[----:B------:R-:W-:-:S04]  /*17730*/  ISETP.NE.AND P1, PT, R8, 0x1, PT ;  /* 0x000000010800780c */ /* 0x000fc80003f25270 */
[----:B------:R-:W-:-:S04]  /*17740*/  SEL R3, RZ, 0x1, P1 ;  /* 0x00000001ff037807 */ /* 0x000fc80000800000 */
[----:B-----5:R-:W-:-:S05]  /*17750*/  LOP3.LUT R4, R14, R3, RZ, 0x3c, !PT ;  /* 0x000000030e047212 */ /* 0x020fca00078e3cff */
[----:B------:R0:W-:Y:S01]  /*17760*/  STL [R1+0x50], R4 ;  /* 0x0000500401007387 */ /* 0x0001e20000100800 */
[----:B------:R-:W-:Y:S05]  /*17770*/  @!P0 BRA `(.L_x_636) ;  /* 0x0000000000048947 */ /* 0x000fea0003800000 */
[----:B------:R-:W-:Y:S01]  /*17780*/  BPT.TRAP 0x1 ;  /* 0x000000040000795c */ /* 0x000fe20000300000 */
.L_x_636:
[----:B------:R-:W-:Y:S01]  /*17790*/  VIADD R226, R8, 0x1 ;  /* 0x0000000108e27836 */ /* 0x000fe20000000000 */
[----:B------:R-:W-:-:S04]  /*177a0*/  SHF.L.U32 R6, R4, 0x1f, RZ ;  /* 0x0000001f04067819 */ /* 0x000fc800000006ff */
[----:B------:R-:W-:-:S04]  /*177b0*/  ISETP.NE.AND P1, PT, R226, 0x2, PT ;  /* 0x00000002e200780c */ /* 0x000fc80003f25270 */
[----:B------:R-:W-:-:S05]  /*177c0*/  SEL R226, R226, RZ, P1 ;  /* 0x000000ffe2e27207 */ /* 0x000fca0000800000 */
[----:B------:R-:W-:-:S04]  /*177d0*/  IMAD R9, R226, 0x8, R22 ;  /* 0x00000008e2097824 */ /* 0x000fc800078e0216 */
[----:B------:R1:W2:Y:S01]  /*177e0*/  SYNCS.PHASECHK.TRANS64.TRYWAIT P1, [R9+URZ+0x38830], R6 ;  /* 0x03883006090075a7 */ /* 0x0002a2000802017f */
[----:B------:R-:W-:Y:S05]  /*177f0*/  @!P0 BRA `(.L_x_637) ;  /* 0x0000000000048947 */ /* 0x000fea0003800000 */
[----:B------:R-:W-:Y:S01]  /*17800*/  BPT.TRAP 0x1 ;  /* 0x000000040000795c */ /* 0x000fe20000300000 */
.L_x_637:
[----:B------:R-:W0:Y:S01]  /*17810*/  LDL R3, [R1+0x5c] ;  /* 0x00005c0001037983 */ /* 0x000e220000100800 */
[----:B------:R-:W-:Y:S01]  /*17820*/  BSSY B1, `(.L_x_638) ;  /* 0x0000007000017945 */ /* 0x000fe20003800000 */
[----:B------:R-:W-:Y:S02]  /*17830*/  IMAD.MOV.U32 R5, RZ, RZ, 0x40000040 ;  /* 0x40000040ff057424 */ /* 0x000fe400078e00ff */
[----:B0-----:R-:W-:-:S04]  /*17840*/  IMAD R4, R226, 0xa00, R3 ;  /* 0x00000a00e2047824 */ /* 0x001fc800078e0203 */
[----:B------:R-:W-:Y:S01]  /*17850*/  VIADD R3, R4, 0x80 ;  /* 0x0000008004037836 */ /* 0x000fe20000000000 */
[----:B--2---:R-:W-:Y:S06]  /*17860*/  @P1 BRA `(.L_x_639) ;  /* 0x0000000000081947 */ /* 0x004fec0003800000 */
[----:B------:R-:W0:Y:S02]  /*17870*/  SYNCS.PHASECHK.TRANS64.TRYWAIT P1, [R9+URZ+0x38830], R6 ;  /* 0x03883006090075a7 */ /* 0x000e24000802017f */
[----:B0-----:R-:W-:Y:S05]  /*17880*/  @!P1 BRA `(.L_x_640) ;  /* 0x0000010c00d49947 */ /* 0x001fea0003800000 */
.L_x_639:
[----:B------:R-:W-:Y:S05]  /*17890*/  BSYNC B1 ;  /* 0x0000000000017941 */ /* 0x000fea0003800000 */
.L_x_638:
[----:B------:R-:W2:Y:S04]  /*178a0*/  LDL.64 R152, [R1+0x48] ;  /* 0x0000480001987983 */ /* 0x000ea80000100a00 */
[----:B------:R-:W3:Y:S04]  /*178b0*/  LDL.64 R156, [R1+0x8] ;  /* 0x00000800019c7983 */ /* 0x000ee80000100a00 */
[----:B------:R-:W4:Y:S01]  /*178c0*/  LDL.64 R154, [R1] ;  /* 0x00000000019a7983 */ /* 0x000f220000100a00 */
[----:B------:R-:W-:Y:S02]  /*178d0*/  R2UR UR10, R4 ;  /* 0x00000000040a72ca */ /* 0x000fe400000e0000 */
[----:B------:R-:W-:Y:S01]  /*178e0*/  R2UR UR11, R5 ;  /* 0x00000000050b72ca */ /* 0x000fe200000e0000 */
[----:B------:R-:W-:Y:S01]  /*178f0*/  WARPGROUP.ARRIVE ;  /* 0x00000000000079c5 */ /* 0x000fe20000000000 */
[----:B01----:R-:W-:-:S02]  /*17900*/  IMAD.MOV.U32 R6, RZ, RZ, R3 ;  /* 0x000000ffff067224 */ /* 0x003fc400078e0003 */
[----:B------:R-:W-:-:S03]  /*17910*/  IMAD.MOV.U32 R7, RZ, RZ, 0x40000040 ;  /* 0x40000040ff077424 */ /* 0x000fc600078e00ff */
[----:B------:R-:W-:Y:S02]  /*17920*/  R2UR UR6, R6 ;  /* 0x00000000060672ca */ /* 0x000fe400000e0000 */
[----:B------:R-:W-:Y:S01]  /*17930*/  R2UR UR7, R7 ;  /* 0x00000000070772ca */ /* 0x000fe200000e0000 */
[C---:B------:R-:W-:Y:S01]  /*17940*/  VIADD R6, R4.reuse, 0x100 ;  /* 0x0000010004067836 */ /* 0x040fe20000000000 */
[----:B------:R-:W-:Y:S01]  /*17950*/  MOV R7, 0x40000040 ;  /* 0x4000004000077802 */ /* 0x000fe20000000f00 */
[----:B------:R-:W-:Y:S02]  /*17960*/  VIADD R10, R4, 0x180 ;  /* 0x00000180040a7836 */ /* 0x000fe40000000000 */
[----:B------:R-:W-:Y:S01]  /*17970*/  IMAD.MOV.U32 R11, RZ, RZ, 0x40000040 ;  /* 0x40000040ff0b7424 */ /* 0x000fe200078e00ff */
[----:B--2---:R-:W-:Y:S02]  /*17980*/  R2UR UR46, R152 ;  /* 0x00000000982e72ca */ /* 0x004fe400000e0000 */
[----:B------:R-:W-:-:S02]  /*17990*/  R2UR UR47, R153 ;  /* 0x00000000992f72ca */ /* 0x000fc400000e0000 */
[----:B------:R-:W2:Y:S01]  /*179a0*/  LDL.64 R152, [R1+0x40] ;  /* 0x0000400001987983 */ /* 0x000ea20000100a00 */
[----:B---3--:R-:W-:Y:S02]  /*179b0*/  R2UR UR12, R156 ;  /* 0x000000009c0c72ca */ /* 0x008fe400000e0000 */
[----:B------:R-:W-:-:S11]  /*179c0*/  R2UR UR13, R157 ;  /* 0x000000009d0d72ca */ /* 0x000fd600000e0000 */
[----:B------:R-:W-:Y:S02]  /*179d0*/  UMOV UR8, UR12 ;  /* 0x0000000c00087c82 */ /* 0x000fe40008000000 */
[----:B------:R-:W-:Y:S02]  /*179e0*/  UMOV UR9, UR13 ;  /* 0x0000000d00097c82 */ /* 0x000fe40008000000 */
[----:B------:R-:W-:Y:S01]  /*179f0*/  HGMMA.64x16x16.F32.BF16 R184, gdesc[UR8], RZ, !UPT, gsb0 ;  /* 0x0020000008b879f0 */ /* 0x000fe2000c0018ff */
[----:B------:R-:W-:Y:S01]  /*17a00*/  UMOV UR4, UR12 ;  /* 0x0000000c00047c82 */ /* 0x000fe20008000000 */
[----:B------:R-:W-:Y:S01]  /*17a10*/  UMOV UR5, UR13 ;  /* 0x0000000d00057c82 */ /* 0x000fe20008000000 */
[----:B------:R-:W-:Y:S02]  /*17a20*/  WARPGROUP.DEPBAR.LE gsb0, 0x0 ;  /* 0x00008000000079c5 */ /* 0x000fe40000010000 */
[----:B------:R-:W-:-:S06]  /*17a30*/  WARPGROUP.ARRIVE ;  /* 0x00000000000079c5 */ /* 0x000fcc0000000000 */
[----:B------:R-:W-:Y:S01]  /*17a40*/  HGMMA.64x16x16.F32.BF16 R176, gdesc[UR4], RZ, !UPT, gsb0 ;  /* 0x0020000004b079f0 */ /* 0x000fe2000c0018ff */
[----:B------:R-:W-:Y:S02]  /*17a50*/  R2UR UR10, R6 ;  /* 0x00000000060a72ca */ /* 0x000fe400000e0000 */
[----:B------:R-:W-:Y:S01]  /*17a60*/  R2UR UR11, R7 ;  /* 0x00000000070b72ca */ /* 0x000fe200000e0000 */
[----:B------:R-:W-:Y:S01]  /*17a70*/  UMOV UR8, UR12 ;  /* 0x0000000c00087c82 */ /* 0x000fe20008000000 */
[----:B------:R-:W-:Y:S01]  /*17a80*/  UMOV UR9, UR13 ;  /* 0x0000000d00097c82 */ /* 0x000fe20008000000 */
[----:B------:R-:W-:Y:S02]  /*17a90*/  WARPGROUP.DEPBAR.LE gsb0, 0x0 ;  /* 0x00008000000079c5 */ /* 0x000fe40000010000 */
[----:B------:R-:W-:-:S08]  /*17aa0*/  WARPGROUP.ARRIVE ;  /* 0x00000000000079c5 */ /* 0x000fd00000000000 */
        /* <DEDUP_REMOVED lines=8> */
[----:B------:R-:W-:Y:S02]  /*17b30*/  VIADD R6, R4, 0x200 ;  /* 0x0000020004067836 */ /* 0x000fe40000000000 */
[----:B------:R-:W-:-:S03]  /*17b40*/  IMAD.MOV.U32 R7, RZ, RZ, 0x40000040 ;  /* 0x40000040ff077424 */ /* 0x000fc600078e00ff */
[----:B------:R-:W-:Y:S02]  /*17b50*/  R2UR UR34, R6 ;  /* 0x00000000062272ca */ /* 0x000fe400000e0000 */
[----:B------:R-:W-:Y:S02]  /*17b60*/  R2UR UR35, R7 ;  /* 0x00000000072372ca */ /* 0x000fe400000e0000 */
[----:B----4-:R-:W-:Y:S02]  /*17b70*/  R2UR UR28, R154 ;  /* 0x000000009a1c72ca */ /* 0x010fe400000e0000 */
[----:B------:R-:W-:Y:S01]  /*17b80*/  R2UR UR29, R155 ;  /* 0x000000009b1d72ca */ /* 0x000fe200000e0000 */
[----:B------:R-:W-:Y:S01]  /*17b90*/  UMOV UR32, UR12 ;  /* 0x0000000c00207c82 */ /* 0x000fe20008000000 */
[----:B------:R-:W-:Y:S01]  /*17ba0*/  UMOV UR33, UR13 ;  /* 0x0000000d00217c82 */ /* 0x000fe20008000000 */
[----:B------:R-:W-:Y:S02]  /*17bb0*/  WARPGROUP.DEPBAR.LE gsb0, 0x0 ;  /* 0x00008000000079c5 */ /* 0x000fe40000010000 */
[----:B------:R-:W-:Y:S01]  /*17bc0*/  VIADD R12, R4, 0x2 ;  /* 0x00000002040c7836 */ /* 0x000fe20000000000 */
[----:B--2---:R-:W-:-:S02]  /*17bd0*/  R2UR UR42, R152 ;  /* 0x00000000982a72ca */ /* 0x004fc400000e0000 */
[----:B------:R-:W-:Y:S02]  /*17be0*/  R2UR UR43, R153 ;  /* 0x00000000992b72ca */ /* 0x000fe400000e0000 */
[----:B------:R-:W-:-:S06]  /*17bf0*/  WARPGROUP.ARRIVE ;  /* 0x00000000000079c5 */ /* 0x000fcc0000000000 */
[----:B------:R-:W-:Y:S01]  /*17c00*/  HGMMA.64x16x16.F32.BF16 R152, gdesc[UR32], RZ, !UPT, gsb0 ;  /* 0x00200000209879f0 */ /* 0x000fe2000c0018ff */
[----:B------:R-:W-:Y:S01]  /*17c10*/  IMAD.MOV.U32 R13, RZ, RZ, 0x40000040 ;  /* 0x40000040ff0d7424 */ /* 0x000fe200078e00ff */
[----:B------:R-:W-:-:S04]  /*17c20*/  R2UR UR26, R12 ;  /* 0x000000000c1a72ca */ /* 0x000fc800000e0000 */
[----:B------:R-:W-:Y:S01]  /*17c30*/  R2UR UR27, R13 ;  /* 0x000000000d1b72ca */ /* 0x000fe200000e0000 */
[----:B------:R-:W-:Y:S01]  /*17c40*/  UMOV UR24, UR28 ;  /* 0x0000001c00187c82 */ /* 0x000fe20008000000 */
[----:B------:R-:W-:Y:S01]  /*17c50*/  UMOV UR25, UR29 ;  /* 0x0000001d00197c82 */ /* 0x000fe20008000000 */
[----:B------:R-:W-:Y:S02]  /*17c60*/  WARPGROUP.DEPBAR.LE gsb0, 0x0 ;  /* 0x00008000000079c5 */ /* 0x000fe40000010000 */
[----:B------:R-:W-:-:S08]  /*17c70*/  WARPGROUP.ARRIVE ;  /* 0x00000000000079c5 */ /* 0x000fd00000000000 */
[----:B------:R-:W-:Y:S01]  /*17c80*/  HGMMA.64x16x16.F32.BF16 R184, gdesc[UR24], R184, gsb0 ;  /* 0x0020000018b879f0 */ /* 0x000fe200080018b8 */
[----:B------:R-:W-:Y:S02]  /*17c90*/  VIADD R10, R4, 0x82 ;  /* 0x00000082040a7836 */ /* 0x000fe40000000000 */
[----:B------:R-:W-:-:S03]  /*17ca0*/  IMAD.MOV.U32 R11, RZ, RZ, 0x40000040 ;  /* 0x40000040ff0b7424 */ /* 0x000fc600078e00ff */
[----:B------:R-:W-:Y:S02]  /*17cb0*/  R2UR UR22, R10 ;  /* 0x000000000a1672ca */ /* 0x000fe400000e0000 */
        /* <DEDUP_REMOVED lines=21> */
[C---:B------:R-:W-:Y:S02]  /*17e10*/  VIADD R12, R4.reuse, 0x202 ;  /* 0x00000202040c7836 */ /* 0x040fe40000000000 */
[----:B------:R-:W-:Y:S02]  /*17e20*/  IMAD.MOV.U32 R13, RZ, RZ, 0x40000040 ;  /* 0x40000040ff0d7424 */ /* 0x000fe400078e00ff */
[----:B------:R-:W-:Y:S01]  /*17e30*/  VIADD R6, R4, 0x4 ;  /* 0x0000000404067836 */ /* 0x000fe20000000000 */
[----:B------:R-:W-:-:S02]  /*17e40*/  WARPGROUP.DEPBAR.LE gsb0, 0x0 ;  /* 0x00008000000079c5 */ /* 0x000fc40000010000 */
[----:B------:R-:W-:Y:S01]  /*17e50*/  WARPGROUP.ARRIVE ;  /* 0x00000000000079c5 */ /* 0x000fe20000000000 */
[----:B------:R-:W-:Y:S01]  /*17e60*/  IMAD.MOV.U32 R7, RZ, RZ, 0x40000040 ;  /* 0x40000040ff077424 */ /* 0x000fe200078e00ff */
[----:B------:R-:W-:Y:S01]  /*17e70*/  UMOV UR8, UR46 ;  /* 0x0000002e00087c82 */ /* 0x000fe20008000000 */
[----:B------:R-:W-:Y:S01]  /*17e80*/  UMOV UR9, UR47 ;  /* 0x0000002f00097c82 */ /* 0x000fe20008000000 */
[----:B------:R-:W-:Y:S01]  /*17e90*/  UMOV UR4, UR46 ;  /* 0x0000002e00047c82 */ /* 0x000fe20008000000 */
[----:B------:R-:W-:Y:S01]  /*17ea0*/  UMOV UR5, UR47 ;  /* 0x0000002f00057c82 */ /* 0x000fe20008000000 */
[----:B------:R-:W-:Y:S01]  /*17eb0*/  HGMMA.64x16x16.F32.BF16 R160, gdesc[UR12], R160, gsb0 ;  /* 0x002000000ca079f0 */ /* 0x000fe200080018a0 */
[----:B------:R-:W-:Y:S01]  /*17ec0*/  R2UR UR30, R12 ;  /* 0x000000000c1e72ca */ /* 0x000fe200000e0000 */
[----:B------:R-:W-:Y:S01]  /*17ed0*/  UMOV UR24, UR46 ;  /* 0x0000002e00187c82 */ /* 0x000fe20008000000 */
[----:B------:R-:W-:Y:S01]  /*17ee0*/  R2UR UR31, R13 ;  /* 0x000000000d1f72ca */ /* 0x000fe200000e0000 */
[----:B------:R-:W-:Y:S01]  /*17ef0*/  UMOV UR25, UR47 ;  /* 0x0000002f00197c82 */ /* 0x000fe20008000000 */
[----:B------:R-:W-:Y:S01]  /*17f00*/  R2UR UR10, R6 ;  /* 0x00000000060a72ca */ /* 0x000fe200000e0000 */
[----:B------:R-:W-:Y:S01]  /*17f10*/  UMOV UR20, UR46 ;  /* 0x0000002e00147c82 */ /* 0x000fe20008000000 */
[----:B------:R-:W-:Y:S01]  /*17f20*/  UMOV UR21, UR47 ;  /* 0x0000002f00157c82 */ /* 0x000fe20008000000 */
[----:B------:R-:W-:Y:S01]  /*17f30*/  UMOV UR32, UR46 ;  /* 0x0000002e00207c82 */ /* 0x000fe20008000000 */
[----:B------:R-:W-:Y:S01]  /*17f40*/  UMOV UR33, UR47 ;  /* 0x0000002f00217c82 */ /* 0x000fe20008000000 */
[----:B------:R-:W-:Y:S01]  /*17f50*/  UMOV UR16, UR42 ;  /* 0x0000002a00107c82 */ /* 0x000fe20008000000 */
[----:B------:R-:W-:Y:S01]  /*17f60*/  UMOV UR17, UR43 ;  /* 0x0000002b00117c82 */ /* 0x000fe20008000000 */
[----:B------:R-:W2:Y:S01]  /*17f70*/  LDL.64 R10, [R1+0x30] ;  /* 0x00003000010a7983 */ /* 0x000ea20000100a00 */
[----:B------:R-:W-:-:S02]  /*17f80*/  WARPGROUP.DEPBAR.LE gsb0, 0x0 ;  /* 0x00008000000079c5 */ /* 0x000fc40000010000 */
[----:B------:R-:W-:Y:S01]  /*17f90*/  WARPGROUP.ARRIVE ;  /* 0x00000000000079c5 */ /* 0x000fe20000000000 */
[----:B------:R-:W-:Y:S01]  /*17fa0*/  R2UR UR11, R7 ;  /* 0x00000000070b72ca */ /* 0x000fe200000e0000 */
[----:B------:R-:W3:Y:S04]  /*17fb0*/  LDL.64 R12, [R1+0x38] ;  /* 0x00003800010c7983 */ /* 0x000ee80000100a00 */
[----:B------:R-:W-:Y:S01]  /*17fc0*/  HGMMA.64x16x16.F32.BF16 R152, gdesc[UR28], R152, gsb0 ;  /* 0x002000001c9879f0 */ /* 0x000fe20008001898 */
[----:B------:R-:W-:Y:S01]  /*17fd0*/  VIADD R6, R4, 0x84 ;  /* 0x0000008404067836 */ /* 0x000fe20000000000 */
[----:B------:R-:W-:Y:S01]  /*17fe0*/  MOV R7, 0x40000040 ;  /* 0x4000004000077802 */ /* 0x000fe20000000f00 */
[----:B------:R-:W-:Y:S02]  /*17ff0*/  WARPGROUP.DEPBAR.LE gsb0, 0x0 ;  /* 0x00008000000079c5 */ /* 0x000fe40000010000 */
[----:B------:R-:W-:-:S06]  /*18000*/  WARPGROUP.ARRIVE ;  /* 0x00000000000079c5 */ /* 0x000fcc0000000000 */
[----:B------:R-:W-:Y:S01]  /*18010*/  HGMMA.64x16x16.F32.BF16 R184, gdesc[UR8], R184, gsb0 ;  /* 0x0020000008b879f0 */ /* 0x000fe200080018b8 */
[----:B------:R-:W-:Y:S02]  /*18020*/  R2UR UR6, R6 ;  /* 0x00000000060672ca */ /* 0x000fe400000e0000 */
[----:B------:R-:W-:Y:S01]  /*18030*/  R2UR UR7, R7 ;  /* 0x00000000070772ca */ /* 0x000fe200000e0000 */
[----:B------:R-:W-:Y:S01]  /*18040*/  VIADD R6, R4, 0x104 ;  /* 0x0000010404067836 */ /* 0x000fe20000000000 */
[----:B------:R-:W-:Y:S02]  /*18050*/  WARPGROUP.DEPBAR.LE gsb0, 0x0 ;  /* 0x00008000000079c5 */ /* 0x000fe40000010000 */
[----:B------:R-:W-:-:S09]  /*18060*/  WARPGROUP.ARRIVE ;  /* 0x00000000000079c5 */ /* 0x000fd20000000000 */
[----:B------:R-:W-:Y:S01]  /*18070*/  HGMMA.64x16x16.F32.BF16 R176, gdesc[UR4], R176, gsb0 ;  /* 0x0020000004b079f0 */ /* 0x000fe200080018b0 */
[----:B------:R-:W-:Y:S01]  /*18080*/  IMAD.MOV.U32 R7, RZ, RZ, 0x40000040 ;  /* 0x40000040ff077424 */ /* 0x000fe200078e00ff */
[----:B------:R-:W-:-:S04]  /*18090*/  R2UR UR26, R6 ;  /* 0x00000000061a72ca */ /* 0x000fc800000e0000 */
[----:B------:R-:W-:Y:S01]  /*180a0*/  R2UR UR27, R7 ;  /* 0x00000000071b72ca */ /* 0x000fe200000e0000 */
[----:B------:R-:W-:Y:S02]  /*180b0*/  WARPGROUP.DEPBAR.LE gsb0, 0x0 ;  /* 0x00008000000079c5 */ /* 0x000fe40000010000 */
[----:B------:R-:W-:-:S10]  /*180c0*/  WARPGROUP.ARRIVE ;  /* 0x00000000000079c5 */ /* 0x000fd40000000000 */
[----:B------:R-:W-:Y:S01]  /*180d0*/  HGMMA.64x16x16.F32.BF16 R168, gdesc[UR24], R168, gsb0 ;  /* 0x0020000018a879f0 */ /* 0x000fe200080018a8 */
[----:B------:R-:W-:Y:S02]  /*180e0*/  VIADD R6, R4, 0x184 ;  /* 0x0000018404067836 */ /* 0x000fe40000000000 */
[----:B------:R-:W-:-:S03]  /*180f0*/  IMAD.MOV.U32 R7, RZ, RZ, 0x40000040 ;  /* 0x40000040ff077424 */ /* 0x000fc600078e00ff */
[----:B------:R-:W-:Y:S02]  /*18100*/  R2UR UR22, R6 ;  /* 0x00000000061672ca */ /* 0x000fe400000e0000 */
        /* <DEDUP_REMOVED lines=54> */
[----:B------:R-:W-:Y:S01]  /*18470*/  IMAD.MOV.U32 R7, RZ, RZ, 0x40000040 ;  /* 0x40000040ff077424 */ /* 0x000fe200078e00ff */
[----:B------:R-:W-:Y:S02]  /*18480*/  IADD3 R6, R4, 0x280, RZ ;  /* 0x0000028004067810 */ /* 0x000fe40007ffe0ff */
[----:B---3--:R-:W-:Y:S02]  /*18490*/  R2UR UR50, R12 ;  /* 0x000000000c3272ca */ /* 0x008fe400000e0000 */
[----:B------:R-:W-:Y:S02]  /*184a0*/  R2UR UR51, R13 ;  /* 0x000000000d3372ca */ /* 0x000fe400000e0000 */
[----:B------:R-:W-:Y:S01]  /*184b0*/  R2UR UR26, R6 ;  /* 0x00000000061a72ca */ /* 0x000fe200000e0000 */
[----:B------:R-:W3:Y:S01]  /*184c0*/  LDL.64 R12, [R1+0x28] ;  /* 0x00002800010c7983 */ /* 0x000ee20000100a00 */
[----:B------:R-:W-:-:S07]  /*184d0*/  R2UR UR27, R7 ;  /* 0x00000000071b72ca */ /* 0x000fce00000e0000 */
[----:B------:R-:W-:Y:S02]  /*184e0*/  UMOV UR24, UR50 ;  /* 0x0000003200187c82 */ /* 0x000fe40008000000 */
[----:B------:R-:W-:Y:S01]  /*184f0*/  UMOV UR25, UR51 ;  /* 0x0000003300197c82 */ /* 0x000fe20008000000 */
[----:B------:R-:W-:Y:S02]  /*18500*/  WARPGROUP.DEPBAR.LE gsb0, 0x0 ;  /* 0x00008000000079c5 */ /* 0x000fe40000010000 */
[----:B------:R-:W-:-:S06]  /*18510*/  WARPGROUP.ARRIVE ;  /* 0x00000000000079c5 */ /* 0x000fcc0000000000 */
        /* <DEDUP_REMOVED lines=38> */
[----:B------:R-:W-:Y:S01]  /*18780*/  IMAD.MOV.U32 R7, RZ, RZ, 0x40000040 ;  /* 0x40000040ff077424 */ /* 0x000fe200078e00ff */
[----:B--2---:R-:W-:Y:S02]  /*18790*/  R2UR UR46, R10 ;  /* 0x000000000a2e72ca */ /* 0x004fe400000e0000 */
[----:B------:R-:W-:Y:S02]  /*187a0*/  R2UR UR47, R11 ;  /* 0x000000000b2f72ca */ /* 0x000fe400000e0000 */
[----:B------:R-:W-:Y:S01]  /*187b0*/  R2UR UR10, R6 ;  /* 0x00000000060a72ca */ /* 0x000fe200000e0000 */
[----:B------:R-:W2:Y:S01]  /*187c0*/  LDL.64 R10, [R1+0x20] ;  /* 0x00002000010a7983 */ /* 0x000ea20000100a00 */
        /* <DEDUP_REMOVED lines=24> */
[----:B------:R-:W-:Y:S01]  /*18950*/  VIADD R6, R4, 0x402 ;  /* 0x0000040204067836 */ /* 0x000fe20000000000 */
[----:B------:R-:W-:-:S04]  /*18960*/  MOV R7, 0x40000040 ;  /* 0x4000004000077802 */ /* 0x000fc80000000f00 */
        /* <DEDUP_REMOVED lines=86> */
[----:B------:R-:W-:-:S04]  /*18ed0*/  IADD3 R6, R4, 0x386, RZ ;  /* 0x0000038604067810 */ /* 0x000fc80007ffe0ff */
        /* <DEDUP_REMOVED lines=29> */
[----:B------:R-:W-:Y:S02]  /*190b0*/  R2UR UR10, R6 ;  /* 0x00000000060a72ca */ /* 0x000fe400000e0000 */
        /* <DEDUP_REMOVED lines=43> */
[----:B------:R-:W-:Y:S02]  /*19370*/  MOV R7, 0x40000040 ;  /* 0x4000004000077802 */ /* 0x000fe40000000f00 */
[----:B--2---:R-:W-:Y:S02]  /*19380*/  R2UR UR42, R10 ;  /* 0x000000000a2a72ca */ /* 0x004fe400000e0000 */
        /* <DEDUP_REMOVED lines=445> */
.L_x_641:
[----:B------:R-:W-:Y:S01]  /*1af60*/  SHF.L.U32 R0, R14, 0x1f, RZ ;  /* 0x0000001f0e007819 */ /* 0x000fe200000006ff */
[----:B------:R-:W-:-:S04]  /*1af70*/  IMAD R6, R8, 0x8, R22 ;  /* 0x0000000808067824 */ /* 0x000fc800078e0216 */
[----:B------:R0:W1:Y:S01]  /*1af80*/  SYNCS.PHASECHK.TRANS64.TRYWAIT P1, [R6+URZ+0x38850], R0 ;  /* 0x03885000060075a7 */ /* 0x000062000802017f */
[----:B------:R-:W-:Y:S05]  /*1af90*/  @!P0 BRA `(.L_x_642) ;  /* 0x0000000000048947 */ /* 0x000fea0003800000 */
[----:B------:R-:W-:Y:S01]  /*1afa0*/  BPT.TRAP 0x1 ;  /* 0x000000040000795c */ /* 0x000fe20000300000 */
.L_x_642:
[----:B------:R-:W-:Y:S04]  /*1afb0*/  BSSY B1, `(.L_x_643) ;  /* 0x0000004000017945 */ /* 0x000fe80003800000 */
[----:B-1----:R-:W-:Y:S05]  /*1afc0*/  @P1 BRA `(.L_x_644) ;  /* 0x0000000000081947 */ /* 0x002fea0003800000 */
[----:B------:R-:W1:Y:S02]  /*1afd0*/  SYNCS.PHASECHK.TRANS64.TRYWAIT P1, [R6+URZ+0x38850], R0 ;  /* 0x03885000060075a7 */ /* 0x000e64000802017f */
[----:B-1----:R-:W-:Y:S05]  /*1afe0*/  @!P1 BRA `(.L_x_645) ;  /* 0x000000d800109947 */ /* 0x002fea0003800000 */
.L_x_644:
[----:B------:R-:W-:Y:S05]  /*1aff0*/  BSYNC B1 ;  /* 0x0000000000017941 */ /* 0x000fea0003800000 */
.L_x_643:
[----:B01----:R-:W-:Y:S01]  /*1b000*/  VIADD R0, R22, 0x400 ;  /* 0x0000040016007836 */ /* 0x003fe20000000000 */
[----:B------:R-:W-:Y:S01]  /*1b010*/  WARPGROUP.ARRIVE ;  /* 0x00000000000079c5 */ /* 0x000fe20000000000 */
[----:B------:R-:W-:Y:S02]  /*1b020*/  IMAD.MOV.U32 R3, RZ, RZ, 0x40000040 ;  /* 0x40000040ff037424 */ /* 0x000fe400078e00ff */
[----:B------:R-:W-:Y:S01]  /*1b030*/  IMAD.MOV.U32 R5, RZ, RZ, 0x40000040 ;  /* 0x40000040ff057424 */ /* 0x000fe200078e00ff */
[----:B------:R-:W-:Y:S02]  /*1b040*/  SHF.R.U32.HI R0, RZ, 0x4, R0 ;  /* 0x00000004ff007819 */ /* 0x000fe40000011600 */
[----:B------:R-:W-:Y:S01]  /*1b050*/  R2UR UR7, R3 ;  /* 0x00000000030772ca */ /* 0x000fe200000e0000 */
[----:B------:R-:W-:Y:S01]  /*1b060*/  IMAD.MOV.U32 R3, RZ, RZ, 0x40000040 ;  /* 0x40000040ff037424 */ /* 0x000fe200078e00ff */
[----:B------:R-:W-:-:S04]  /*1b070*/  LOP3.LUT R0, R0, 0x3fff, RZ, 0xc0, !PT ;  /* 0x00003fff00007812 */ /* 0x000fc800078ec0ff */
[----:B------:R-:W-:-:S05]  /*1b080*/  LOP3.LUT R0, R0, 0x2800000, RZ, 0xfc, !PT ;  /* 0x0280000000007812 */ /* 0x000fca00078efcff */
[----:B------:R-:W-:-:S04]  /*1b090*/  IMAD R2, R8, 0xa00, R0 ;  /* 0x00000a0008027824 */ /* 0x000fc800078e0200 */
[C---:B------:R-:W-:Y:S01]  /*1b0a0*/  VIADD R4, R2.reuse, 0x80 ;  /* 0x0000008002047836 */ /* 0x040fe20000000000 */
[----:B------:R-:W-:-:S13]  /*1b0b0*/  R2UR UR6, R2 ;  /* 0x00000000020672ca */ /* 0x000fda00000e0000 */
[----:B------:R-:W-:Y:S01]  /*1b0c0*/  HGMMA.64x256x16.F32.BF16 R24, R208, gdesc[UR4].tnspB, R24, gsb0 ;  /* 0x43e00004d0187df0 */ /* 0x000fe20008001818 */
[----:B------:R-:W-:Y:S01]  /*1b0d0*/  R2UR UR6, R4 ;  /* 0x00000000040672ca */ /* 0x000fe200000e0000 */
[----:B------:R-:W-:Y:S01]  /*1b0e0*/  VIADD R4, R2, 0x100 ;  /* 0x0000010002047836 */ /* 0x000fe20000000000 */
[----:B------:R-:W-:Y:S01]  /*1b0f0*/  R2UR UR7, R5 ;  /* 0x00000000050772ca */ /* 0x000fe200000e0000 */
[----:B------:R-:W-:Y:S01]  /*1b100*/  IMAD.MOV.U32 R5, RZ, RZ, 0x40000040 ;  /* 0x40000040ff057424 */ /* 0x000fe200078e00ff */
[----:B------:R-:W-:Y:S02]  /*1b110*/  WARPGROUP.DEPBAR.LE gsb0, 0x0 ;  /* 0x00008000000079c5 */ /* 0x000fe40000010000 */
[----:B------:R-:W-:-:S15]  /*1b120*/  WARPGROUP.ARRIVE ;  /* 0x00000000000079c5 */ /* 0x000fde0000000000 */
[----:B------:R-:W-:-:S06]  /*1b130*/  NOP ;  /* 0x0000000000007918 */ /* 0x000fcc0000000000 */
[----:B------:R-:W-:Y:S01]  /*1b140*/  HGMMA.64x256x16.F32.BF16 R24, R204, gdesc[UR4].tnspB, R24, gsb0 ;  /* 0x43e00004cc187df0 */ /* 0x000fe20008001818 */
[----:B------:R-:W-:Y:S01]  /*1b150*/  R2UR UR6, R4 ;  /* 0x00000000040672ca */ /* 0x000fe200000e0000 */
[C---:B------:R-:W-:Y:S01]  /*1b160*/  VIADD R4, R2.reuse, 0x180 ;  /* 0x0000018002047836 */ /* 0x040fe20000000000 */
[----:B------:R-:W-:Y:S01]  /*1b170*/  R2UR UR7, R5 ;  /* 0x00000000050772ca */ /* 0x000fe200000e0000 */
[----:B------:R-:W-:Y:S02]  /*1b180*/  IMAD.MOV.U32 R5, RZ, RZ, 0x40000040 ;  /* 0x40000040ff057424 */ /* 0x000fe400078e00ff */
[----:B------:R-:W-:Y:S01]  /*1b190*/  VIADD R2, R2, 0x200 ;  /* 0x0000020002027836 */ /* 0x000fe20000000000 */
[----:B------:R-:W-:Y:S02]  /*1b1a0*/  WARPGROUP.DEPBAR.LE gsb0, 0x0 ;  /* 0x00008000000079c5 */ /* 0x000fe40000010000 */
[----:B------:R-:W-:-:S15]  /*1b1b0*/  WARPGROUP.ARRIVE ;  /* 0x00000000000079c5 */ /* 0x000fde0000000000 */
[----:B------:R-:W-:-:S04]  /*1b1c0*/  NOP ;  /* 0x0000000000007918 */ /* 0x000fc80000000000 */
[----:B------:R-:W-:Y:S01]  /*1b1d0*/  HGMMA.64x256x16.F32.BF16 R24, R200, gdesc[UR4].tnspB, R24, gsb0 ;  /* 0x43e00004c8187df0 */ /* 0x000fe20008001818 */
[----:B------:R-:W-:Y:S02]  /*1b1e0*/  R2UR UR6, R4 ;  /* 0x00000000040672ca */ /* 0x000fe400000e0000 */
[----:B------:R-:W-:Y:S01]  /*1b1f0*/  R2UR UR7, R5 ;  /* 0x00000000050772ca */ /* 0x000fe200000e0000 */
[----:B------:R-:W-:Y:S02]  /*1b200*/  WARPGROUP.DEPBAR.LE gsb0, 0x0 ;  /* 0x00008000000079c5 */ /* 0x000fe40000010000 */
[----:B------:R-:W-:-:S15]  /*1b210*/  WARPGROUP.ARRIVE ;  /* 0x00000000000079c5 */ /* 0x000fde0000000000 */
[----:B------:R-:W-:-:S07]  /*1b220*/  NOP ;  /* 0x0000000000007918 */ /* 0x000fce0000000000 */
[----:B------:R-:W-:Y:S01]  /*1b230*/  HGMMA.64x256x16.F32.BF16 R24, R196, gdesc[UR4].tnspB, R24, gsb0 ;  /* 0x43e00004c4187df0 */ /* 0x000fe20008001818 */
[----:B------:R-:W-:Y:S02]  /*1b240*/  R2UR UR6, R2 ;  /* 0x00000000020672ca */ /* 0x000fe400000e0000 */
[----:B------:R-:W-:Y:S01]  /*1b250*/  R2UR UR7, R3 ;  /* 0x00000000030772ca */ /* 0x000fe200000e0000 */
[----:B------:R-:W-:Y:S02]  /*1b260*/  WARPGROUP.DEPBAR.LE gsb0, 0x0 ;  /* 0x00008000000079c5 */ /* 0x000fe40000010000 */
[----:B------:R-:W-:-:S15]  /*1b270*/  WARPGROUP.ARRIVE ;  /* 0x00000000000079c5 */ /* 0x000fde0000000000 */
[----:B------:R-:W-:-:S07]  /*1b280*/  NOP ;  /* 0x0000000000007918 */ /* 0x000fce0000000000 */
[----:B------:R-:W-:Y:S03]  /*1b290*/  HGMMA.64x256x16.F32.BF16 R24, R192, gdesc[UR4].tnspB, R24, gsb0 ;  /* 0x43e00004c0187df0 */ /* 0x000fe60008001818 */
[----:B------:R-:W-:Y:S02]  /*1b2a0*/  WARPGROUP.DEPBAR.LE gsb0, 0x0 ;  /* 0x00008000000079c5 */ /* 0x000fe40000010000 */
[----:B------:R-:W-:Y:S05]  /*1b2b0*/  @!P0 BRA `(.L_x_646) ;  /* 0x0000000000048947 */ /* 0x000fea0003800000 */
[----:B------:R-:W-:Y:S01]  /*1b2c0*/  BPT.TRAP 0x1 ;  /* 0x000000040000795c */ /* 0x000fe20000300000 */
.L_x_646:
[----:B------:R-:W-:Y:S01]  /*1b2d0*/  FMNMX.FTZ R5, R184, R15, !PT ;  /* 0x0000000fb8057209 */ /* 0x000fe20007810000 */
[----:B------:R-:W-:Y:S01]  /*1b2e0*/  IMAD.U32 R3, RZ, RZ, UR38 ;  /* 0x00000026ff037e24 */ /* 0x000fe2000f8e00ff */
        /* <DEDUP_REMOVED lines=47> */
[C---:B------:R-:W-:Y:S01]  /*1b5e0*/  FMUL.FTZ R8, R5.reuse, R3 ;  /* 0x0000000305087220 */ /* 0x040fe20000410000 */
[----:B------:R-:W-:-:S03]  /*1b5f0*/  FADD.FTZ R0, -R5, R15 ;  /* 0x0000000f05007221 */ /* 0x000fc60000010100 */
[-CC-:B------:R-:W-:Y:S01]  /*1b600*/  FFMA.FTZ R208, R184, R3.reuse, -R8.reuse ;  /* 0x00000003b8d07223 */ /* 0x180fe20000010808 */
[-C--:B------:R-:W-:Y:S01]  /*1b610*/  FFMA.FTZ R192, R152, R3.reuse, -R8 ;  /* 0x0000000398c07223 */ /* 0x080fe20000010808 */
[----:B------:R-:W2:Y:S01]  /*1b620*/  LDL R184, [R1+0x60] ;  /* 0x0000600001b87983 */ /* 0x000ea20000100800 */
[C---:B------:R-:W-:Y:S01]  /*1b630*/  FADD.FTZ R2, -R4.reuse, R20 ;  /* 0x0000001404027221 */ /* 0x040fe20000010100 */
[-C--:B------:R-:W-:Y:S01]  /*1b640*/  FMUL.FTZ R152, R4, R3.reuse ;  /* 0x0000000304987220 */ /* 0x080fe20000410000 */
[-C--:B------:R-:W-:Y:S02]  /*1b650*/  FMUL.FTZ R0, R0, R3.reuse ;  /* 0x0000000300007220 */ /* 0x080fe40000410000 */
[-C--:B------:R-:W-:Y:S01]  /*1b660*/  FMUL.FTZ R2, R2, R3.reuse ;  /* 0x0000000302027220 */ /* 0x080fe20000410000 */
[-C--:B------:R-:W-:Y:S01]  /*1b670*/  FFMA.FTZ R209, R186, R3.reuse, -R152 ;  /* 0x00000003bad17223 */ /* 0x080fe20000010898 */
[-CC-:B------:R-:W-:Y:S01]  /*1b680*/  FFMA.FTZ R196, R160, R3.reuse, -R8.reuse ;  /* 0x00000003a0c47223 */ /* 0x180fe20000010808 */
[-C--:B------:R-:W-:Y:S01]  /*1b690*/  FFMA.FTZ R21, R185, R3.reuse, -R8 ;  /* 0x00000003b9157223 */ /* 0x080fe20000010808 */
[-C--:B------:R-:W-:Y:S01]  /*1b6a0*/  FFMA.FTZ R160, R187, R3.reuse, -R152 ;  /* 0x00000003bba07223 */ /* 0x080fe20000010898 */
[----:B------:R-:W-:Y:S01]  /*1b6b0*/  MUFU.EX2 R0, R0 ;  /* 0x0000000000007308 */ /* 0x000fe20000000800 */
[-C--:B------:R-:W-:Y:S01]  /*1b6c0*/  FFMA.FTZ R210, R188, R3.reuse, -R8 ;  /* 0x00000003bcd27223 */ /* 0x080fe20000010808 */
[-C--:B------:R-:W-:Y:S01]  /*1b6d0*/  FFMA.FTZ R211, R190, R3.reuse, -R152 ;  /* 0x00000003bed37223 */ /* 0x080fe20000010898 */
[-CC-:B------:R-:W-:Y:S01]  /*1b6e0*/  FFMA.FTZ R20, R189, R3.reuse, -R8.reuse ;  /* 0x00000003bd147223 */ /* 0x180fe20000010808 */
[----:B------:R-:W-:-:S04]  /*1b6f0*/  FFMA.FTZ R204, R176, R3, -R8 ;  /* 0x00000003b0cc7223 */ /* 0x000fc80000010808 */
[----:B------:R-:W-:Y:S01]  /*1b700*/  MUFU.EX2 R2, R2 ;  /* 0x0000000200027308 */ /* 0x000fe20000000800 */
[-CC-:B------:R-:W-:Y:S01]  /*1b710*/  FFMA.FTZ R15, R177, R3.reuse, -R8.reuse ;  /* 0x00000003b10f7223 */ /* 0x180fe20000010808 */
[-CC-:B------:R-:W-:Y:S01]  /*1b720*/  FFMA.FTZ R206, R180, R3.reuse, -R8.reuse ;  /* 0x00000003b4ce7223 */ /* 0x180fe20000010808 */
[-CC-:B------:R-:W-:Y:S01]  /*1b730*/  FFMA.FTZ R14, R181, R3.reuse, -R8.reuse ;  /* 0x00000003b50e7223 */ /* 0x180fe20000010808 */
[----:B------:R-:W-:-:S04]  /*1b740*/  FFMA.FTZ R200, R168, R3, -R8 ;  /* 0x00000003a8c87223 */ /* 0x000fc80000010808 */
[----:B------:R-:W0:Y:S01]  /*1b750*/  MUFU.EX2 R208, R208 ;  /* 0x000000d000d07308 */ /* 0x000e220000000800 */
[-CC-:B------:R-:W-:Y:S01]  /*1b760*/  FFMA.FTZ R13, R169, R3.reuse, -R8.reuse ;  /* 0x00000003a90d7223 */ /* 0x180fe20000010808 */
[-CC-:B------:R-:W-:Y:S01]  /*1b770*/  FFMA.FTZ R202, R172, R3.reuse, -R8.reuse ;  /* 0x00000003acca7223 */ /* 0x180fe20000010808 */
[-CC-:B------:R-:W-:Y:S01]  /*1b780*/  FFMA.FTZ R12, R173, R3.reuse, -R8.reuse ;  /* 0x00000003ad0c7223 */ /* 0x180fe20000010808 */
[----:B------:R-:W-:-:S04]  /*1b790*/  FFMA.FTZ R11, R161, R3, -R8 ;  /* 0x00000003a10b7223 */ /* 0x000fc80000010808 */
[----:B------:R-:W1:Y:S01]  /*1b7a0*/  MUFU.EX2 R209, R209 ;  /* 0x000000d100d17308 */ /* 0x000e620000000800 */
[-CC-:B------:R-:W-:Y:S01]  /*1b7b0*/  FFMA.FTZ R198, R164, R3.reuse, -R8.reuse ;  /* 0x00000003a4c67223 */ /* 0x180fe20000010808 */
[-CC-:B------:R-:W-:Y:S01]  /*1b7c0*/  FFMA.FTZ R10, R165, R3.reuse, -R8.reuse ;  /* 0x00000003a50a7223 */ /* 0x180fe20000010808 */
[-CC-:B------:R-:W-:Y:S01]  /*1b7d0*/  FFMA.FTZ R7, R153, R3.reuse, -R8.reuse ;  /* 0x0000000399077223 */ /* 0x180fe20000010808 */
[-CC-:B------:R-:W-:Y:S01]  /*1b7e0*/  FFMA.FTZ R194, R156, R3.reuse, -R8.reuse ;  /* 0x000000039cc27223 */ /* 0x180fe20000010808 */
[-C--:B------:R-:W-:Y:S01]  /*1b7f0*/  FFMA.FTZ R8, R157, R3.reuse, -R8 ;  /* 0x000000039d087223 */ /* 0x080fe20000010808 */
[-CC-:B------:R-:W-:Y:S02]  /*1b800*/  FFMA.FTZ R157, R191, R3.reuse, -R152.reuse ;  /* 0x00000003bf9d7223 */ /* 0x180fe40000010898 */
[----:B------:R-:W3:Y:S01]  /*1b810*/  MUFU.EX2 R21, R21 ;  /* 0x0000001500157308 */ /* 0x000ee20000000800 */
[----:B------:R-:W-:Y:S02]  /*1b820*/  VIADD R161, R9, 0x38840 ;  /* 0x0003884009a17836 */ /* 0x000fe40000000000 */
[----:B------:R-:W-:-:S05]  /*1b830*/  FFMA.FTZ R205, R178, R3, -R152 ;  /* 0x00000003b2cd7223 */ /* 0x000fca0000010898 */
[----:B------:R-:W-:Y:S01]  /*1b840*/  MUFU.EX2 R160, R160 ;  /* 0x000000a000a07308 */ /* 0x000fe20000000800 */
[----:B------:R-:W-:-:S07]  /*1b850*/  FFMA.FTZ R156, R179, R3, -R152 ;  /* 0x00000003b39c7223 */ /* 0x000fce0000010898 */
[----:B------:R-:W4:Y:S08]  /*1b860*/  MUFU.EX2 R210, R210 ;  /* 0x000000d200d27308 */ /* 0x000f300000000800 */
[----:B------:R-:W-:Y:S01]  /*1b870*/  MUFU.EX2 R211, R211 ;  /* 0x000000d300d37308 */ /* 0x000fe20000000800 */
[----:B0-----:R-:W-:Y:S01]  /*1b880*/  FFMA.FTZ R228, R0, R228, R208 ;  /* 0x000000e400e47223 */ /* 0x001fe200000100d0 */
[----:B-1----:R-:W-:-:S06]  /*1b890*/  FFMA.FTZ R227, R2, R227, R209 ;  /* 0x000000e302e37223 */ /* 0x002fcc00000100d1 */
[----:B------:R-:W0:Y:S01]  /*1b8a0*/  MUFU.EX2 R20, R20 ;  /* 0x0000001400147308 */ /* 0x000e220000000800 */
[-CC-:B------:R-:W-:Y:S01]  /*1b8b0*/  FFMA.FTZ R207, R182, R3.reuse, -R152.reuse ;  /* 0x00000003b6cf7223 */ /* 0x180fe20000010898 */
[----:B------:R-:W-:-:S06]  /*1b8c0*/  FFMA.FTZ R193, R154, R3, -R152 ;  /* 0x000000039ac17223 */ /* 0x000fcc0000010898 */
[----:B------:R-:W-:Y:S01]  /*1b8d0*/  MUFU.EX2 R157, R157 ;  /* 0x0000009d009d7308 */ /* 0x000fe20000000800 */
[-CC-:B------:R-:W-:Y:S01]  /*1b8e0*/  FFMA.FTZ R153, R183, R3.reuse, -R152.reuse ;  /* 0x00000003b7997223 */ /* 0x180fe20000010898 */
[-CC-:B------:R-:W-:Y:S01]  /*1b8f0*/  FFMA.FTZ R201, R170, R3.reuse, -R152.reuse ;  /* 0x00000003aac97223 */ /* 0x180fe20000010898 */
[-CC-:B------:R-:W-:Y:S01]  /*1b900*/  FFMA.FTZ R171, R171, R3.reuse, -R152.reuse ;  /* 0x00000003abab7223 */ /* 0x180fe20000010898 */
[-CC-:B------:R-:W-:Y:S01]  /*1b910*/  FFMA.FTZ R203, R174, R3.reuse, -R152.reuse ;  /* 0x00000003aecb7223 */ /* 0x180fe20000010898 */
[----:B------:R-:W-:-:S03]  /*1b920*/  FFMA.FTZ R197, R162, R3, -R152 ;  /* 0x00000003a2c57223 */ /* 0x000fc60000010898 */
[----:B------:R-:W1:Y:S01]  /*1b930*/  MUFU.EX2 R204, R204 ;  /* 0x000000cc00cc7308 */ /* 0x000e620000000800 */
[-CC-:B------:R-:W-:Y:S01]  /*1b940*/  FFMA.FTZ R163, R163, R3.reuse, -R152.reuse ;  /* 0x00000003a3a37223 */ /* 0x180fe20000010898 */
[-CC-:B------:R-:W-:Y:S01]  /*1b950*/  FFMA.FTZ R199, R166, R3.reuse, -R152.reuse ;  /* 0x00000003a6c77223 */ /* 0x180fe20000010898 */
[-CC-:B------:R-:W-:Y:S01]  /*1b960*/  FFMA.FTZ R167, R167, R3.reuse, -R152.reuse ;  /* 0x00000003a7a77223 */ /* 0x180fe20000010898 */
[-CC-:B------:R-:W-:Y:S01]  /*1b970*/  FFMA.FTZ R154, R155, R3.reuse, -R152.reuse ;  /* 0x000000039b9a7223 */ /* 0x180fe20000010898 */
[----:B------:R-:W-:-:S03]  /*1b980*/  FFMA.FTZ R195, R158, R3, -R152 ;  /* 0x000000039ec37223 */ /* 0x000fc60000010898 */
[----:B------:R-:W-:Y:S01]  /*1b990*/  MUFU.EX2 R205, R205 ;  /* 0x000000cd00cd7308 */ /* 0x000fe20000000800 */
[----:B---3--:R-:W-:-:S07]  /*1b9a0*/  FADD.FTZ R155, R21, R228 ;  /* 0x000000e4159b7221 */ /* 0x008fce0000010000 */
[----:B------:R-:W3:Y:S01]  /*1b9b0*/  MUFU.EX2 R15, R15 ;  /* 0x0000000f000f7308 */ /* 0x000ee20000000800 */
[----:B----4-:R-:W-:-:S07]  /*1b9c0*/  FADD.FTZ R155, R210, R155 ;  /* 0x0000009bd29b7221 */ /* 0x010fce0000010000 */
[----:B------:R-:W4:Y:S01]  /*1b9d0*/  MUFU.EX2 R156, R156 ;  /* 0x0000009c009c7308 */ /* 0x000f220000000800 */
[----:B0-----:R-:W-:-:S07]  /*1b9e0*/  FADD.FTZ R155, R20, R155 ;  /* 0x0000009b149b7221 */ /* 0x001fce0000010000 */
[----:B------:R-:W0:Y:S08]  /*1b9f0*/  MUFU.EX2 R206, R206 ;  /* 0x000000ce00ce7308 */ /* 0x000e300000000800 */
[----:B------:R-:W5:Y:S01]  /*1ba00*/  MUFU.EX2 R207, R207 ;  /* 0x000000cf00cf7308 */ /* 0x000f620000000800 */
[----:B-1----:R-:W-:-:S07]  /*1ba10*/  FADD.FTZ R155, R204, R155 ;  /* 0x0000009bcc9b7221 */ /* 0x002fce0000010000 */
[----:B------:R-:W1:Y:S08]  /*1ba20*/  MUFU.EX2 R14, R14 ;  /* 0x0000000e000e7308 */ /* 0x000e700000000800 */
[----:B------:R-:W1:Y:S01]  /*1ba30*/  MUFU.EX2 R153, R153 ;  /* 0x0000009900997308 */ /* 0x000e620000000800 */
[----:B---3--:R-:W-:-:S07]  /*1ba40*/  FADD.FTZ R155, R15, R155 ;  /* 0x0000009b0f9b7221 */ /* 0x008fce0000010000 */
[----:B------:R-:W3:Y:S08]  /*1ba50*/  MUFU.EX2 R200, R200 ;  /* 0x000000c800c87308 */ /* 0x000ef00000000800 */
[----:B------:R-:W3:Y:S08]  /*1ba60*/  MUFU.EX2 R201, R201 ;  /* 0x000000c900c97308 */ /* 0x000ef00000000800 */
[----:B------:R-:W3:Y:S08]  /*1ba70*/  MUFU.EX2 R13, R13 ;  /* 0x0000000d000d7308 */ /* 0x000ef00000000800 */
[----:B------:R-:W3:Y:S08]  /*1ba80*/  MUFU.EX2 R9, R171 ;  /* 0x000000ab00097308 */ /* 0x000ef00000000800 */
[----:B------:R-:W3:Y:S08]  /*1ba90*/  MUFU.EX2 R202, R202 ;  /* 0x000000ca00ca7308 */ /* 0x000ef00000000800 */
[----:B------:R-:W3:Y:S08]  /*1baa0*/  MUFU.EX2 R203, R203 ;  /* 0x000000cb00cb7308 */ /* 0x000ef00000000800 */
[----:B------:R-:W3:Y:S08]  /*1bab0*/  MUFU.EX2 R12, R12 ;  /* 0x0000000c000c7308 */ /* 0x000ef00000000800 */
[----:B------:R-:W-:Y:S08]  /*1bac0*/  MUFU.EX2 R196, R196 ;  /* 0x000000c400c47308 */ /* 0x000ff00000000800 */
[----:B------:R-:W-:Y:S08]  /*1bad0*/  MUFU.EX2 R197, R197 ;  /* 0x000000c500c57308 */ /* 0x000ff00000000800 */
[----:B------:R-:W-:Y:S08]  /*1bae0*/  MUFU.EX2 R11, R11 ;  /* 0x0000000b000b7308 */ /* 0x000ff00000000800 */
[----:B------:R-:W-:Y:S08]  /*1baf0*/  MUFU.EX2 R158, R163 ;  /* 0x000000a3009e7308 */ /* 0x000ff00000000800 */
[----:B------:R-:W-:Y:S08]  /*1bb00*/  MUFU.EX2 R198, R198 ;  /* 0x000000c600c67308 */ /* 0x000ff00000000800 */
[----:B------:R-:W-:Y:S01]  /*1bb10*/  MUFU.EX2 R199, R199 ;  /* 0x000000c700c77308 */ /* 0x000fe20000000800 */
[----:B--2---:R-:W-:-:S04]  /*1bb20*/  PRMT R161, R184, 0x654, R161 ;  /* 0x00000654b8a17816 */ /* 0x004fc800000000a1 */
[----:B------:R2:W-:Y:S02]  /*1bb30*/  SYNCS.ARRIVE.TRANS64.RED.A1T0 RZ, [R161+URZ], RZ ;  /* 0x000000ffa1ff79a7 */ /* 0x0005e4000810043f */
[-CC-:B--2---:R-:W-:Y:S01]  /*1bb40*/  FFMA.FTZ R161, R175, R3.reuse, -R152.reuse ;  /* 0x00000003afa17223 */ /* 0x184fe20000010898 */
[----:B------:R-:W-:Y:S01]  /*1bb50*/  FFMA.FTZ R152, R159, R3, -R152 ;  /* 0x000000039f987223 */ /* 0x000fe20000010898 */
[----:B------:R-:W-:-:S04]  /*1bb60*/  FADD.FTZ R159, R160, R227 ;  /* 0x000000e3a09f7221 */ /* 0x000fc80000010000 */
[----:B------:R-:W-:-:S04]  /*1bb70*/  FADD.FTZ R159, R211, R159 ;  /* 0x0000009fd39f7221 */ /* 0x000fc80000010000 */
[----:B------:R-:W-:-:S04]  /*1bb80*/  FADD.FTZ R159, R157, R159 ;  /* 0x0000009f9d9f7221 */ /* 0x000fc80000010000 */
[----:B------:R-:W-:-:S04]  /*1bb90*/  FADD.FTZ R159, R205, R159 ;  /* 0x0000009fcd9f7221 */ /* 0x000fc80000010000 */
[----:B----4-:R-:W-:Y:S01]  /*1bba0*/  FADD.FTZ R162, R156, R159 ;  /* 0x0000009f9ca27221 */ /* 0x010fe20000010000 */
[----:B0-----:R-:W-:-:S03]  /*1bbb0*/  FADD.FTZ R159, R206, R155 ;  /* 0x0000009bce9f7221 */ /* 0x001fc60000010000 */
[----:B-----5:R-:W-:Y:S01]  /*1bbc0*/  FADD.FTZ R162, R207, R162 ;  /* 0x000000a2cfa27221 */ /* 0x020fe20000010000 */
[----:B------:R-:W0:Y:S01]  /*1bbd0*/  MUFU.EX2 R161, R161 ;  /* 0x000000a100a17308 */ /* 0x000e220000000800 */
[----:B-1----:R-:W-:Y:S02]  /*1bbe0*/  FADD.FTZ R159, R14, R159 ;  /* 0x0000009f0e9f7221 */ /* 0x002fe40000010000 */
[----:B------:R-:W-:Y:S02]  /*1bbf0*/  FADD.FTZ R162, R153, R162 ;  /* 0x000000a299a27221 */ /* 0x000fe40000010000 */
[----:B---3--:R-:W-:Y:S02]  /*1bc00*/  FADD.FTZ R159, R200, R159 ;  /* 0x0000009fc89f7221 */ /* 0x008fe40000010000 */
[----:B------:R-:W-:Y:S02]  /*1bc10*/  FADD.FTZ R162, R201, R162 ;  /* 0x000000a2c9a27221 */ /* 0x000fe40000010000 */
[----:B------:R-:W-:-:S02]  /*1bc20*/  FADD.FTZ R159, R13, R159 ;  /* 0x0000009f0d9f7221 */ /* 0x000fc40000010000 */
[----:B------:R-:W-:Y:S02]  /*1bc30*/  FADD.FTZ R162, R9, R162 ;  /* 0x000000a209a27221 */ /* 0x000fe40000010000 */
[----:B------:R-:W-:Y:S02]  /*1bc40*/  FADD.FTZ R159, R202, R159 ;  /* 0x0000009fca9f7221 */ /* 0x000fe40000010000 */
[----:B------:R-:W-:Y:S01]  /*1bc50*/  FADD.FTZ R162, R203, R162 ;  /* 0x000000a2cba27221 */ /* 0x000fe20000010000 */
[----:B------:R-:W1:Y:S01]  /*1bc60*/  MUFU.EX2 R10, R10 ;  /* 0x0000000a000a7308 */ /* 0x000e620000000800 */
[----:B------:R-:W-:Y:S02]  /*1bc70*/  FADD.FTZ R159, R12, R159 ;  /* 0x0000009f0c9f7221 */ /* 0x000fe40000010000 */
[----:B0-----:R-:W-:-:S05]  /*1bc80*/  FADD.FTZ R162, R161, R162 ;  /* 0x000000a2a1a27221 */ /* 0x001fca0000010000 */
[----:B------:R-:W0:Y:S01]  /*1bc90*/  MUFU.EX2 R155, R167 ;  /* 0x000000a7009b7308 */ /* 0x000e220000000800 */
[----:B------:R-:W-:Y:S01]  /*1bca0*/  FADD.FTZ R159, R196, R159 ;  /* 0x0000009fc49f7221 */ /* 0x000fe20000010000 */
[----:B------:R-:W-:-:S06]  /*1bcb0*/  FADD.FTZ R162, R197, R162 ;  /* 0x000000a2c5a27221 */ /* 0x000fcc0000010000 */
[----:B------:R-:W2:Y:S01]  /*1bcc0*/  MUFU.EX2 R192, R192 ;  /* 0x000000c000c07308 */ /* 0x000ea20000000800 */
[----:B------:R-:W-:Y:S01]  /*1bcd0*/  FADD.FTZ R159, R11, R159 ;  /* 0x0000009f0b9f7221 */ /* 0x000fe20000010000 */
[----:B------:R-:W-:-:S06]  /*1bce0*/  FADD.FTZ R162, R158, R162 ;  /* 0x000000a29ea27221 */ /* 0x000fcc0000010000 */
[----:B------:R-:W3:Y:S01]  /*1bcf0*/  MUFU.EX2 R193, R193 ;  /* 0x000000c100c17308 */ /* 0x000ee20000000800 */
[----:B------:R-:W-:Y:S01]  /*1bd00*/  FADD.FTZ R159, R198, R159 ;  /* 0x0000009fc69f7221 */ /* 0x000fe20000010000 */
[----:B------:R-:W-:-:S06]  /*1bd10*/  FADD.FTZ R162, R199, R162 ;  /* 0x000000a2c7a27221 */ /* 0x000fcc0000010000 */
[----:B------:R-:W4:Y:S08]  /*1bd20*/  MUFU.EX2 R7, R7 ;  /* 0x0000000700077308 */ /* 0x000f300000000800 */
[----:B------:R-:W5:Y:S01]  /*1bd30*/  MUFU.EX2 R154, R154 ;  /* 0x0000009a009a7308 */ /* 0x000f620000000800 */
[----:B-1----:R-:W-:Y:S01]  /*1bd40*/  FADD.FTZ R159, R10, R159 ;  /* 0x0000009f0a9f7221 */ /* 0x002fe20000010000 */
[----:B0-----:R-:W-:-:S06]  /*1bd50*/  FADD.FTZ R162, R155, R162 ;  /* 0x000000a29ba27221 */ /* 0x001fcc0000010000 */
[----:B------:R-:W0:Y:S08]  /*1bd60*/  MUFU.EX2 R194, R194 ;  /* 0x000000c200c27308 */ /* 0x000e300000000800 */
[----:B------:R-:W1:Y:S01]  /*1bd70*/  MUFU.EX2 R195, R195 ;  /* 0x000000c300c37308 */ /* 0x000e620000000800 */
[----:B--2---:R-:W-:Y:S01]  /*1bd80*/  FADD.FTZ R159, R192, R159 ;  /* 0x0000009fc09f7221 */ /* 0x004fe20000010000 */
[----:B---3--:R-:W-:-:S06]  /*1bd90*/  FADD.FTZ R162, R193, R162 ;  /* 0x000000a2c1a27221 */ /* 0x008fcc0000010000 */
[----:B------:R-:W2:Y:S08]  /*1bda0*/  MUFU.EX2 R8, R8 ;  /* 0x0000000800087308 */ /* 0x000eb00000000800 */
[----:B------:R-:W3:Y:S01]  /*1bdb0*/  MUFU.EX2 R152, R152 ;  /* 0x0000009800987308 */ /* 0x000ee20000000800 */
[----:B----4-:R-:W-:Y:S01]  /*1bdc0*/  FADD.FTZ R159, R7, R159 ;  /* 0x0000009f079f7221 */ /* 0x010fe20000010000 */
[----:B-----5:R-:W-:-:S03]  /*1bdd0*/  FADD.FTZ R162, R154, R162 ;  /* 0x000000a29aa27221 */ /* 0x020fc60000010000 */
[----:B0-----:R-:W-:Y:S01]  /*1bde0*/  FADD.FTZ R159, R194, R159 ;  /* 0x0000009fc29f7221 */ /* 0x001fe20000010000 */
[----:B-1----:R-:W-:-:S03]  /*1bdf0*/  FADD.FTZ R162, R195, R162 ;  /* 0x000000a2c3a27221 */ /* 0x002fc60000010000 */
[----:B--2---:R-:W-:Y:S01]  /*1be00*/  FADD.FTZ R228, R8, R159 ;  /* 0x0000009f08e47221 */ /* 0x004fe20000010000 */
[----:B---3--:R-:W-:Y:S01]  /*1be10*/  FADD.FTZ R227, R152, R162 ;  /* 0x000000a298e37221 */ /* 0x008fe20000010000 */
[----:B------:R-:W-:Y:S06]  /*1be20*/  @!P0 BRA `(.L_x_647) ;  /* 0x0000000000048947 */ /* 0x000fec0003800000 */
[----:B------:R-:W-:Y:S01]  /*1be30*/  BPT.TRAP 0x1 ;  /* 0x000000040000795c */ /* 0x000fe20000300000 */
.L_x_647:
[----:B------:R-:W-:Y:S01]  /*1be40*/  F2FP.BF16.F32.PACK_AB R206, R14, R206 ;  /* 0x000000ce0ece723e */ /* 0x000fe200000010ff */
[----:B------:R-:W-:Y:S01]  /*1be50*/  VIADD R6, R6, 0x38860 ;  /* 0x0003886006067836 */ /* 0x000fe20000000000 */
[----:B------:R0:W5:Y:S01]  /*1be60*/  LDL R14, [R1+0x50] ;  /* 0x00005000010e7983 */ /* 0x0001620000100800 */
[C---:B------:R-:W-:Y:S01]  /*1be70*/  ISETP.GT.AND P1, PT, R223.reuse, RZ, PT ;  /* 0x000000ffdf00720c */ /* 0x040fe20003f24270 */
[----:B------:R-:W-:Y:S01]  /*1be80*/  VIADD R223, R223, 0xffffffff ;  /* 0xffffffffdfdf7836 */ /* 0x000fe20000000000 */
[----:B------:R-:W-:Y:S01]  /*1be90*/  F2FP.BF16.F32.PACK_AB R210, R20, R210 ;  /* 0x000000d214d2723e */ /* 0x000fe200000010ff */
[----:B------:R-:W-:Y:S01]  /*1bea0*/  IMAD.MOV.U32 R20, RZ, RZ, R4 ;  /* 0x000000ffff147224 */ /* 0x000fe200078e0004 */
[----:B------:R-:W-:Y:S02]  /*1beb0*/  PRMT R6, R184, 0x654, R6 ;  /* 0x00000654b8067816 */ /* 0x000fe40000000006 */
[----:B------:R-:W-:Y:S02]  /*1bec0*/  F2FP.BF16.F32.PACK_AB R204, R15, R204 ;  /* 0x000000cc0fcc723e */ /* 0x000fe400000010ff */
[----:B------:R0:W-:Y:S01]  /*1bed0*/  SYNCS.ARRIVE.TRANS64.RED.A1T0 RZ, [R6+URZ], RZ ;  /* 0x000000ff06ff79a7 */ /* 0x0001e2000810043f */
[----:B------:R-:W-:Y:S01]  /*1bee0*/  F2FP.BF16.F32.PACK_AB R194, R8, R194 ;  /* 0x000000c208c2723e */ /* 0x000fe200000010ff */
[----:B------:R-:W-:Y:S01]  /*1bef0*/  IMAD.MOV.U32 R8, RZ, RZ, R226 ;  /* 0x000000ffff087224 */ /* 0x000fe200078e00e2 */
[----:B------:R-:W-:-:S02]  /*1bf00*/  F2FP.BF16.F32.PACK_AB R208, R21, R208 ;  /* 0x000000d015d0723e */ /* 0x000fc400000010ff */
        /* <DEDUP_REMOVED lines=15> */
[----:B------:R-:W-:Y:S01]  /*1c000*/  MOV R15, R5 ;  /* 0x00000005000f7202 */ /* 0x000fe20000000f00 */
[----:B0-----:R-:W-:Y:S06]  /*1c010*/  @P1 BRA `(.L_x_648) ;  /* 0xffffffb400c41947 */ /* 0x001fec000383ffff */
.L_x_635:
[----:B------:R-:W-:Y:S05]  /*1c020*/  BSYNC B0 ;  /* 0x0000000000007941 */ /* 0x000fea0003800000 */
.L_x_634:
        /* <DEDUP_REMOVED lines=131> */
.L_x_649:
[----:B------:R-:W2:Y:S01]  /*1c860*/  LDL R0, [R1+0x50] ;  /* 0x0000500001007983 */ /* 0x000ea20000100800 */
[----:B------:R-:W-:Y:S01]  /*1c870*/  IMAD R8, R226, 0x8, R22 ;  /* 0x00000008e2087824 */ /* 0x000fe200078e0216 */
[----:B--2---:R-:W-:-:S04]  /*1c880*/  SHF.L.U32 R7, R0, 0x1f, RZ ;  /* 0x0000001f00077819 */ /* 0x004fc800000006ff */
[----:B------:R0:W1:Y:S01]  /*1c890*/  SYNCS.PHASECHK.TRANS64.TRYWAIT P1, [R8+URZ+0x38850], R7 ;  /* 0x03885007080075a7 */ /* 0x000062000802017f */
[----:B------:R-:W-:Y:S05]  /*1c8a0*/  @!P0 BRA `(.L_x_650) ;  /* 0x0000000000048947 */ /* 0x000fea0003800000 */
[----:B------:R-:W-:Y:S01]  /*1c8b0*/  BPT.TRAP 0x1 ;  /* 0x000000040000795c */ /* 0x000fe20000300000 */
.L_x_650:
[----:B------:R-:W-:Y:S01]  /*1c8c0*/  VIADD R22, R22, 0x400 ;  /* 0x0000040016167836 */ /* 0x000fe20000000000 */
[----:B------:R-:W-:Y:S04]  /*1c8d0*/  BSSY B0, `(.L_x_651) ;  /* 0x0000008000007945 */ /* 0x000fe80003800000 */
[----:B------:R-:W-:-:S04]  /*1c8e0*/  SHF.R.U32.HI R22, RZ, 0x4, R22 ;  /* 0x00000004ff167819 */ /* 0x000fc80000011616 */
[----:B------:R-:W-:-:S04]  /*1c8f0*/  LOP3.LUT R22, R22, 0x3fff, RZ, 0xc0, !PT ;  /* 0x00003fff16167812 */ /* 0x000fc800078ec0ff */
[----:B------:R-:W-:-:S05]  /*1c900*/  LOP3.LUT R9, R22, 0x2800000, RZ, 0xfc, !PT ;  /* 0x0280000016097812 */ /* 0x000fca00078efcff */
[----:B------:R-:W-:Y:S01]  /*1c910*/  IMAD R0, R226, 0xa00, R9 ;  /* 0x00000a00e2007824 */ /* 0x000fe200078e0209 */
[----:B-1----:R-:W-:Y:S06]  /*1c920*/  @P1 BRA `(.L_x_652) ;  /* 0x0000000000081947 */ /* 0x002fec0003800000 */
[----:B------:R-:W1:Y:S02]  /*1c930*/  SYNCS.PHASECHK.TRANS64.TRYWAIT P1, [R8+URZ+0x38850], R7 ;  /* 0x03885007080075a7 */ /* 0x000e64000802017f */
[----:B-1----:R-:W-:Y:S05]  /*1c940*/  @!P1 BRA `(.L_x_653) ;  /* 0x000000bc00cc9947 */ /* 0x002fea0003800000 */
.L_x_652:
[----:B------:R-:W-:Y:S05]  /*1c950*/  BSYNC B0 ;  /* 0x0000000000007941 */ /* 0x000fea0003800000 */
.L_x_651:
[----:B------:R-:W-:Y:S01]  /*1c960*/  IMAD.MOV.U32 R6, RZ, RZ, R0 ;  /* 0x000000ffff067224 */ /* 0x000fe200078e0000 */
[----:B------:R-:W-:Y:S01]  /*1c970*/  WARPGROUP.ARRIVE ;  /* 0x00000000000079c5 */ /* 0x000fe20000000000 */
[----:B01----:R-:W-:Y:S01]  /*1c980*/  IMAD.MOV.U32 R7, RZ, RZ, 0x40000040 ;  /* 0x40000040ff077424 */ /* 0x003fe200078e00ff */
[----:B------:R-:W0:Y:S02]  /*1c990*/  SHFL.BFLY PT, R2, R227, 0x2, 0x1f ;  /* 0x0c401f00e3027f89 */ /* 0x000e2400000e0000 */
[----:B------:R-:W-:Y:S01]  /*1c9a0*/  R2UR UR6, R6 ;  /* 0x00000000060672ca */ /* 0x000fe200000e0000 */
[----:B------:R-:W-:Y:S01]  /*1c9b0*/  VIADD R6, R0, 0x80 ;  /* 0x0000008000067836 */ /* 0x000fe20000000000 */
[----:B------:R-:W-:Y:S01]  /*1c9c0*/  R2UR UR7, R7 ;  /* 0x00000000070772ca */ /* 0x000fe200000e0000 */
[----:B------:R-:W-:-:S12]  /*1c9d0*/  IMAD.MOV.U32 R7, RZ, RZ, 0x40000040 ;  /* 0x40000040ff077424 */ /* 0x000fd800078e00ff */
[----:B------:R-:W-:Y:S01]  /*1c9e0*/  HGMMA.64x256x16.F32.BF16 R24, R208, gdesc[UR4].tnspB, R24, gsb0 ;  /* 0x43e00004d0187df0 */ /* 0x000fe20008001818 */
[----:B------:R-:W-:Y:S01]  /*1c9f0*/  R2UR UR6, R6 ;  /* 0x00000000060672ca */ /* 0x000fe200000e0000 */
[----:B------:R-:W-:Y:S01]  /*1ca00*/  VIADD R6, R0, 0x100 ;  /* 0x0000010000067836 */ /* 0x000fe20000000000 */
[----:B------:R-:W-:Y:S01]  /*1ca10*/  R2UR UR7, R7 ;  /* 0x00000000070772ca */ /* 0x000fe200000e0000 */
[----:B------:R-:W-:Y:S02]  /*1ca20*/  IMAD.MOV.U32 R7, RZ, RZ, 0x40000040 ;  /* 0x40000040ff077424 */ /* 0x000fe400078e00ff */
[----:B0-----:R-:W-:-:S05]  /*1ca30*/  FADD.FTZ R2, R2, R227 ;  /* 0x000000e302027221 */ /* 0x001fca0000010000 */
[----:B------:R-:W0:Y:S02]  /*1ca40*/  SHFL.BFLY PT, R9, R2, 0x1, 0x1f ;  /* 0x0c201f0002097f89 */ /* 0x000e2400000e0000 */
[----:B0-----:R-:W-:Y:S01]  /*1ca50*/  FADD.FTZ R13, R2, R9 ;  /* 0x00000009020d7221 */ /* 0x001fe20000010000 */
[----:B------:R-:W-:-:S04]  /*1ca60*/  IMAD.MOV.U32 R2, RZ, RZ, -0x800000 ;  /* 0xff800000ff027424 */ /* 0x000fc800078e00ff */
[----:B------:R-:W-:-:S13]  /*1ca70*/  FSETP.NE.FTZ.AND P2, PT, R13, RZ, PT ;  /* 0x000000ff0d00720b */ /* 0x000fda0003f55000 */
[----:B------:R-:W0:Y:S01]  /*1ca80*/  @P2 MUFU.LG2 R11, R13 ;  /* 0x0000000d000b2308 */ /* 0x000e220000000c00 */
[----:B-----5:R-:W-:Y:S01]  /*1ca90*/  @P2 FMUL.FTZ R14, R3, 0.69314718246459960938 ;  /* 0x3f317218030e2820 */ /* 0x020fe20000410000 */
[----:B0-----:R-:W-:-:S04]  /*1caa0*/  @P2 FMUL.FTZ R11, R11, 0.69314718246459960938 ;  /* 0x3f3172180b0b2820 */ /* 0x001fc80000410000 */
[----:B------:R-:W-:Y:S01]  /*1cab0*/  @P2 FFMA.FTZ R2, R14, R4, R11 ;  /* 0x000000040e022223 */ /* 0x000fe2000001000b */
[----:B------:R-:W-:Y:S02]  /*1cac0*/  WARPGROUP.DEPBAR.LE gsb0, 0x0 ;  /* 0x00008000000079c5 */ /* 0x000fe40000010000 */
[----:B------:R-:W-:-:S06]  /*1cad0*/  WARPGROUP.ARRIVE ;  /* 0x00000000000079c5 */ /* 0x000fcc0000000000 */
        /* <DEDUP_REMOVED lines=17> */
[----:B------:R-:W-:Y:S02]  /*1cbf0*/  R2UR UR6, R6 ;  /* 0x00000000060672ca */ /* 0x000fe400000e0000 */
[----:B------:R-:W-:Y:S02]  /*1cc00*/  R2UR UR7, R7 ;  /* 0x00000000070772ca */ /* 0x000fe400000e0000 */
[----:B------:R-:W0:Y:S02]  /*1cc10*/  SHFL.BFLY PT, R7, R228, 0x2, 0x1f ;  /* 0x0c401f00e4077f89 */ /* 0x000e2400000e0000 */
[----:B0-----:R-:W-:-:S05]  /*1cc20*/  FADD.FTZ R0, R7, R228 ;  /* 0x000000e407007221 */ /* 0x001fca0000010000 */
[----:B------:R-:W0:Y:S02]  /*1cc30*/  SHFL.BFLY PT, R7, R0, 0x1, 0x1f ;  /* 0x0c201f0000077f89 */ /* 0x000e2400000e0000 */
[----:B0-----:R-:W-:Y:S01]  /*1cc40*/  FADD.FTZ R12, R0, R7 ;  /* 0x00000007000c7221 */ /* 0x001fe20000010000 */
[----:B------:R-:W-:Y:S01]  /*1cc50*/  CS2R R6, SRZ ;  /* 0x0000000000067805 */ /* 0x000fe2000001ff00 */
[----:B------:R-:W-:-:S03]  /*1cc60*/  IMAD.MOV.U32 R0, RZ, RZ, -0x800000 ;  /* 0xff800000ff007424 */ /* 0x000fc600078e00ff */
[----:B------:R-:W-:Y:S02]  /*1cc70*/  FSETP.NE.FTZ.AND P1, PT, R12, RZ, PT ;  /* 0x000000ff0c00720b */ /* 0x000fe40003f35000 */
[----:B------:R-:W-:Y:S11]  /*1cc80*/  @P2 MUFU.RCP R6, R13 ;  /* 0x0000000d00062308 */ /* 0x000ff60000001000 */
[----:B------:R-:W0:Y:S01]  /*1cc90*/  @P1 MUFU.LG2 R9, R12 ;  /* 0x0000000c00091308 */ /* 0x000e220000000c00 */
[----:B------:R-:W-:-:S07]  /*1cca0*/  @P1 FMUL.FTZ R10, R3, 0.69314718246459960938 ;  /* 0x3f317218030a1820 */ /* 0x000fce0000410000 */
[----:B------:R1:W2:Y:S01]  /*1ccb0*/  @P1 MUFU.RCP R7, R12 ;  /* 0x0000000c00071308 */ /* 0x0002a20000001000 */
[----:B0-----:R-:W-:-:S04]  /*1ccc0*/  @P1 FMUL.FTZ R9, R9, 0.69314718246459960938 ;  /* 0x3f31721809091820 */ /* 0x001fc80000410000 */
[----:B------:R-:W-:Y:S01]  /*1ccd0*/  @P1 FFMA.FTZ R0, R10, R5, R9 ;  /* 0x000000050a001223 */ /* 0x000fe20000010009 */
[----:B------:R-:W-:Y:S02]  /*1cce0*/  WARPGROUP.DEPBAR.LE gsb0, 0x0 ;  /* 0x00008000000079c5 */ /* 0x000fe40000010000 */
[----:B------:R-:W-:-:S06]  /*1ccf0*/  WARPGROUP.ARRIVE ;  /* 0x00000000000079c5 */ /* 0x000fcc0000000000 */
[----:B------:R-:W-:Y:S03]  /*1cd00*/  HGMMA.64x256x16.F32.BF16 R24, R192, gdesc[UR4].tnspB, R24, gsb0 ;  /* 0x43e00004c0187df0 */ /* 0x000fe60008001818 */
[----:B------:R-:W-:Y:S02]  /*1cd10*/  WARPGROUP.DEPBAR.LE gsb0, 0x0 ;  /* 0x00008000000079c5 */ /* 0x000fe40000010000 */
[----:B-12---:R-:W-:Y:S05]  /*1cd20*/  @!P0 BRA `(.L_x_654) ;  /* 0x0000000000048947 */ /* 0x006fea0003800000 */
[----:B------:R-:W-:Y:S01]  /*1cd30*/  BPT.TRAP 0x1 ;  /* 0x000000040000795c */ /* 0x000fe20000300000 */
.L_x_654:
[----:B------:R-:W2:Y:S01]  /*1cd40*/  LDL.LU R3, [R1+0x60] ;  /* 0x0000600001037983 */ /* 0x000ea20000300800 */
[----:B------:R-:W-:Y:S01]  /*1cd50*/  IADD3 R5, R8, 0x38860, RZ ;  /* 0x0003886008057810 */ /* 0x000fe20007ffe0ff */
[-C--:B------:R-:W-:Y:S01]  /*1cd60*/  FMUL.FTZ R4, R24, R7.reuse ;  /* 0x0000000718047220 */ /* 0x080fe20000410000 */
[----:B------:R-:W-:Y:S01]  /*1cd70*/  FMUL.FTZ R25, R25, R7 ;  /* 0x0000000719197220 */ /* 0x000fe20000410000 */
[----:B------:R-:W3:Y:S04]  /*1cd80*/  LDL.LU R14, [R1+0x50] ;  /* 0x00005000010e7983 */ /* 0x000ee80000300800 */
[----:B------:R-:W4:Y:S01]  /*1cd90*/  LDL.LU R13, [R1+0x74] ;  /* 0x00007400010d7983 */ /* 0x000f220000300800 */
[----:B------:R-:W-:-:S05]  /*1cda0*/  VIADD R226, R226, 0x1 ;  /* 0x00000001e2e27836 */ /* 0x000fca0000000000 */
[----:B------:R-:W-:-:S04]  /*1cdb0*/  ISETP.NE.AND P0, PT, R226, 0x2, PT ;  /* 0x00000002e200780c */ /* 0x000fc80003f05270 */
[----:B------:R-:W-:Y:S01]  /*1cdc0*/  SEL R12, RZ, 0x1, P0 ;  /* 0x00000001ff0c7807 */ /* 0x000fe20000000000 */
        /* <DEDUP_REMOVED lines=120> */
[----:B------:R-:W-:Y:S01]  /*1d550*/  PLOP3.LUT P1, PT, PT, PT, PT, 0x8, 0x0 ;  /* 0x000000000000781c */ /* 0x000fe20003f2e170 */
[-C--:B------:R-:W-:Y:S01]  /*1d560*/  FMUL.FTZ R147, R147, R6.reuse ;  /* 0x0000000693937220 */ /* 0x080fe20000410000 */
[-C--:B------:R-:W-:Y:S01]  /*1d570*/  FMUL.FTZ R150, R150, R6.reuse ;  /* 0x0000000696967220 */ /* 0x080fe20000410000 */
[----:B------:R-:W-:Y:S01]  /*1d580*/  FMUL.FTZ R151, R151, R6 ;  /* 0x0000000697977220 */ /* 0x000fe20000410000 */
[----:B------:R-:W-:-:S02]  /*1d590*/  SEL R226, R226, RZ, P0 ;  /* 0x000000ffe2e27207 */ /* 0x000fc40000000000 */
[----:B--2---:R-:W-:Y:S02]  /*1d5a0*/  PRMT R5, R3, 0x654, R5 ;  /* 0x0000065403057816 */ /* 0x004fe40000000005 */
[----:B---3--:R-:W-:Y:S01]  /*1d5b0*/  LOP3.LUT R14, R14, R12, RZ, 0x3c, !PT ;  /* 0x0000000c0e0e7212 */ /* 0x008fe200078e3cff */
[----:B----4-:R-:W-:Y:S02]  /*1d5c0*/  VIADD R13, R13, 0x1 ;  /* 0x000000010d0d7836 */ /* 0x010fe40000000000 */
[----:B------:R-:W-:Y:S01]  /*1d5d0*/  FMUL.FTZ R3, R29, R7 ;  /* 0x000000071d037220 */ /* 0x000fe20000410000 */
[----:B------:R0:W-:Y:S02]  /*1d5e0*/  SYNCS.ARRIVE.TRANS64.RED.A1T0 RZ, [R5+URZ], RZ ;  /* 0x000000ff05ff79a7 */ /* 0x0001e4000810043f */
[----:B------:R1:W-:Y:S04]  /*1d5f0*/  STL [R1+0x74], R13 ;  /* 0x0000740d01007387 */ /* 0x0003e80000100800 */
[----:B------:R1:W-:Y:S01]  /*1d600*/  STL [R1+0x50], R14 ;  /* 0x0000500e01007387 */ /* 0x0003e20000100800 */
[-C--:B0-----:R-:W-:Y:S01]  /*1d610*/  FMUL.FTZ R5, R26, R6.reuse ;  /* 0x000000061a057220 */ /* 0x081fe20000410000 */
[----:B------:R-:W-:-:S07]  /*1d620*/  FMUL.FTZ R7, R30, R6 ;  /* 0x000000061e077220 */ /* 0x000fce0000410000 */
.L_x_564:
[----:B------:R-:W0:Y:S08]  /*1d630*/  S2UR UR4, SR_CgaCtaId ;  /* 0x00000000000479c3 */ /* 0x000e300000008800 */
[----:B------:R-:W-:Y:S01]  /*1d640*/  BAR.SYNC.DEFER_BLOCKING 0x5, 0x180 ;  /* 0x0146000000007b1d */ /* 0x000fe20000010000 */
[----:B------:R-:W-:-:S05]  /*1d650*/  MOV R22, 0x400 ;  /* 0x0000040000167802 */ /* 0x000fca0000000f00 */
[----:B------:R-:W-:Y:S01]  /*1d660*/  BSSY B0, `(.L_x_655) ;  /* 0x00002f6000007945 */ /* 0x000fe20003800000 */
[----:B0-----:R-:W-:-:S05]  /*1d670*/  IMAD.U32 R6, RZ, RZ, UR4 ;  /* 0x00000004ff067e24 */ /* 0x001fca000f8e00ff */
[----:B------:R0:W-:Y:S01]  /*1d680*/  STL [R1+0x60], R6 ;  /* 0x0000600601007387 */ /* 0x0001e20000100800 */
[----:B------:R-:W-:-:S05]  /*1d690*/  LEA R22, R6, R22, 0x18 ;  /* 0x0000001606167211 */ /* 0x000fca00078ec0ff */
[----:B----4-:R0:W2:Y:S01]  /*1d6a0*/  LDS.128 R28, [R22+0x388d0] ;  /* 0x0388d000161c7984 */ /* 0x0100a20000000c00 */
[----:B------:R-:W-:Y:S06]  /*1d6b0*/  BAR.ARV 0x4, 0x180 ;  /* 0x0106000000007b1d */ /* 0x000fec0000002000 */
[----:B------:R-:W-:Y:S05]  /*1d6c0*/  @P1 BRA `(.L_x_656) ;  /* 0x0000002000501947 */ /* 0x000fea0003800000 */
[----:B0-----:R-:W3:Y:S04]  /*1d6d0*/  LDL R6, [R1+0x7c] ;  /* 0x00007c0001067983 */ /* 0x001ee80000100800 */
[----:B-----5:R-:W4:Y:S01]  /*1d6e0*/  LDL R136, [R1+0x64] ;  /* 0x0000640001887983 */ /* 0x020f220000100800 */
[----:B-1----:R-:W0:Y:S01]  /*1d6f0*/  S2R R13, SR_SWINHI ;  /* 0x00000000000d7919 */ /* 0x002e220000002f00 */
[----:B------:R-:W-:Y:S01]  /*1d700*/  F2FP.BF16.F32.PACK_AB R4, R25, R4 ;  /* 0x000000041904723e */ /* 0x000fe200000010ff */
[----:B------:R-:W-:Y:S01]  /*1d710*/  ULDC.64 UR4, c[0x0][0xc00] ;  /* 0x0003000000047ab9 */ /* 0x000fe20000000a00 */
[----:B------:R-:W-:Y:S02]  /*1d720*/  MOV R20, R22 ;  /* 0x0000001600147202 */ /* 0x000fe40000000f00 */
[----:B0-----:R-:W-:-:S02]  /*1d730*/  MOV R21, R13 ;  /* 0x0000000d00157202 */ /* 0x001fc40000000f00 */
        /* <DEDUP_REMOVED lines=9> */
[----:B------:R-:W-:Y:S01]  /*1d7d0*/  F2FP.BF16.F32.PACK_AB R147, R151, R150 ;  /* 0x000000969793723e */ /* 0x000fe200000010ff */
[----:B------:R-:W-:Y:S01]  /*1d7e0*/  ULDC.64 UR6, c[0x0][0x208] ;  /* 0x0000820000067ab9 */ /* 0x000fe20000000a00 */
[----:B------:R-:W-:Y:S01]  /*1d7f0*/  BAR.SYNC.DEFER_BLOCKING 0x1, 0x100 ;  /* 0x0044000000007b1d */ /* 0x000fe20000010000 */
[----:B---3--:R-:W-:-:S03]  /*1d800*/  IMAD.WIDE R114, R6, 0x2, R20 ;  /* 0x0000000206727825 */ /* 0x008fc600078e0214 */
[C---:B--2---:R-:W-:Y:S02]  /*1d810*/  IADD3 R28, P0, R114.reuse, 0x40, RZ ;  /* 0x00000040721c7810 */ /* 0x044fe40007f1e0ff */
[----:B------:R-:W-:Y:S02]  /*1d820*/  IADD3 R6, P1, R114, 0x20, RZ ;  /* 0x0000002072067810 */ /* 0x000fe40007f3e0ff */
[----:B------:R-:W-:Y:S02]  /*1d830*/  LOP3.LUT R76, R28, 0x380, RZ, 0xc0, !PT ;  /* 0x000003801c4c7812 */ /* 0x000fe400078ec0ff */
[----:B------:R-:W-:Y:S02]  /*1d840*/  IADD3 R84, P3, R114, 0x4000, RZ ;  /* 0x0000400072547810 */ /* 0x000fe40007f7e0ff */
[----:B------:R-:W-:Y:S02]  /*1d850*/  LOP3.LUT R72, R6, 0x380, RZ, 0xc0, !PT ;  /* 0x0000038006487812 */ /* 0x000fe400078ec0ff */
[----:B------:R-:W-:-:S02]  /*1d860*/  SHF.R.U64 R76, R76, 0x3, RZ ;  /* 0x000000034c4c7819 */ /* 0x000fc400000012ff */
[----:B------:R-:W-:Y:S01]  /*1d870*/  IADD3 R96, P2, R114, 0x4060, RZ ;  /* 0x0000406072607810 */ /* 0x000fe20007f5e0ff */
[----:B------:R-:W-:Y:S01]  /*1d880*/  IMAD.X R73, RZ, RZ, R115, P1 ;  /* 0x000000ffff497224 */ /* 0x000fe200008e0673 */
[----:B------:R-:W-:Y:S02]  /*1d890*/  LOP3.LUT R112, R84, 0x380, RZ, 0xc0, !PT ;  /* 0x0000038054707812 */ /* 0x000fe400078ec0ff */
[----:B------:R-:W-:Y:S02]  /*1d8a0*/  SHF.R.U64 R72, R72, 0x3, RZ ;  /* 0x0000000348487819 */ /* 0x000fe400000012ff */
[----:B------:R-:W-:Y:S02]  /*1d8b0*/  IADD3 R100, P1, R114, 0x8000, RZ ;  /* 0x0000800072647810 */ /* 0x000fe40007f3e0ff */
[----:B------:R-:W-:Y:S02]  /*1d8c0*/  LOP3.LUT R76, R76, R28, RZ, 0x3c, !PT ;  /* 0x0000001c4c4c7212 */ /* 0x000fe400078e3cff */
[----:B------:R-:W-:-:S02]  /*1d8d0*/  LOP3.LUT R28, R96, 0x380, RZ, 0xc0, !PT ;  /* 0x00000380601c7812 */ /* 0x000fc400078ec0ff */
[----:B------:R-:W-:Y:S02]  /*1d8e0*/  SHF.R.U64 R112, R112, 0x3, RZ ;  /* 0x0000000370707819 */ /* 0x000fe400000012ff */
[C---:B------:R-:W-:Y:S02]  /*1d8f0*/  IADD3 R47, P4, R114.reuse, 0x60, RZ ;  /* 0x00000060722f7810 */ /* 0x040fe40007f9e0ff */
[----:B------:R-:W-:Y:S02]  /*1d900*/  IADD3 R88, P6, R114, 0x4020, RZ ;  /* 0x0000402072587810 */ /* 0x000fe40007fde0ff */
[----:B------:R-:W-:Y:S01]  /*1d910*/  LOP3.LUT R72, R72, R6, RZ, 0x3c, !PT ;  /* 0x0000000648487212 */ /* 0x000fe200078e3cff */
[----:B------:R-:W-:Y:S01]  /*1d920*/  IMAD.X R85, RZ, RZ, R115, P3 ;  /* 0x000000ffff557224 */ /* 0x000fe200018e0673 */
[----:B------:R-:W-:Y:S02]  /*1d930*/  LOP3.LUT R6, R100, 0x380, RZ, 0xc0, !PT ;  /* 0x0000038064067812 */ /* 0x000fe400078ec0ff */
[----:B------:R-:W-:-:S02]  /*1d940*/  SHF.R.U64 R28, R28, 0x3, RZ ;  /* 0x000000031c1c7819 */ /* 0x000fc400000012ff */
[----:B------:R-:W-:Y:S02]  /*1d950*/  IADD3 R108, P3, R114, 0x8060, RZ ;  /* 0x00008060726c7810 */ /* 0x000fe40007f7e0ff */
[----:B------:R-:W-:Y:S01]  /*1d960*/  LOP3.LUT R84, R112, R84, RZ, 0x3c, !PT ;  /* 0x0000005470547212 */ /* 0x000fe200078e3cff */
[----:B------:R-:W-:Y:S01]  /*1d970*/  IMAD.X R81, RZ, RZ, R115, P4 ;  /* 0x000000ffff517224 */ /* 0x000fe200020e0673 */
[----:B------:R-:W-:Y:S02]  /*1d980*/  IADD3 R92, P5, R114, 0x4040, RZ ;  /* 0x00004040725c7810 */ /* 0x000fe40007fbe0ff */
[----:B------:R-:W-:Y:S02]  /*1d990*/  LOP3.LUT R112, R88, 0x380, RZ, 0xc0, !PT ;  /* 0x0000038058707812 */ /* 0x000fe400078ec0ff */
[----:B------:R-:W-:Y:S02]  /*1d9a0*/  SHF.R.U64 R6, R6, 0x3, RZ ;  /* 0x0000000306067819 */ /* 0x000fe400000012ff */
[----:B------:R-:W-:-:S02]  /*1d9b0*/  IADD3 R106, P4, R114, 0x8040, RZ ;  /* 0x00008040726a7810 */ /* 0x000fc40007f9e0ff */
[----:B------:R-:W-:Y:S01]  /*1d9c0*/  LOP3.LUT R96, R28, R96, RZ, 0x3c, !PT ;  /* 0x000000601c607212 */ /* 0x000fe200078e3cff */
[--C-:B------:R-:W-:Y:S01]  /*1d9d0*/  IMAD.X R77, RZ, RZ, R115.reuse, P0 ;  /* 0x000000ffff4d7224 */ /* 0x100fe200000e0673 */
[----:B------:R-:W-:Y:S02]  /*1d9e0*/  LOP3.LUT R13, R114, 0x380, RZ, 0xc0, !PT ;  /* 0x00000380720d7812 */ /* 0x000fe400078ec0ff */
[----:B------:R-:W-:Y:S01]  /*1d9f0*/  LOP3.LUT R28, R108, 0x380, RZ, 0xc0, !PT ;  /* 0x000003806c1c7812 */ /* 0x000fe200078ec0ff */
[--C-:B------:R-:W-:Y:S01]  /*1da00*/  IMAD.X R93, RZ, RZ, R115.reuse, P5 ;  /* 0x000000ffff5d7224 */ /* 0x100fe200028e0673 */
[----:B------:R-:W-:Y:S02]  /*1da10*/  LOP3.LUT R80, R47, 0x380, RZ, 0xc0, !PT ;  /* 0x000003802f507812 */ /* 0x000fe400078ec0ff */
[----:B------:R-:W-:Y:S01]  /*1da20*/  SHF.R.U64 R112, R112, 0x3, RZ ;  /* 0x0000000370707819 */ /* 0x000fe200000012ff */
[----:B------:R-:W-:Y:S01]  /*1da30*/  IMAD.X R97, RZ, RZ, R115, P2 ;  /* 0x000000ffff617224 */ /* 0x000fe200010e0673 */
[----:B------:R-:W-:-:S02]  /*1da40*/  IADD3 R104, P0, R114, 0x8020, RZ ;  /* 0x0000802072687810 */ /* 0x000fc40007f1e0ff */
[----:B------:R-:W-:Y:S01]  /*1da50*/  LOP3.LUT R100, R6, R100, RZ, 0x3c, !PT ;  /* 0x0000006406647212 */ /* 0x000fe200078e3cff */
[--C-:B------:R-:W-:Y:S01]  /*1da60*/  IMAD.X R101, RZ, RZ, R115.reuse, P1 ;  /* 0x000000ffff657224 */ /* 0x100fe200008e0673 */
[----:B------:R-:W-:Y:S02]  /*1da70*/  IADD3 R12, P5, R114, 0xc020, RZ ;  /* 0x0000c020720c7810 */ /* 0x000fe40007fbe0ff */
[----:B------:R-:W-:Y:S02]  /*1da80*/  LOP3.LUT R6, R106, 0x380, RZ, 0xc0, !PT ;  /* 0x000003806a067812 */ /* 0x000fe400078ec0ff */
[----:B------:R-:W-:Y:S02]  /*1da90*/  IADD3 R14, P2, R114, 0xc040, RZ ;  /* 0x0000c040720e7810 */ /* 0x000fe40007f5e0ff */
[----:B------:R-:W-:Y:S02]  /*1daa0*/  SHF.R.U64 R13, R13, 0x3, RZ ;  /* 0x000000030d0d7819 */ /* 0x000fe400000012ff */
[----:B------:R-:W-:Y:S01]  /*1dab0*/  SHF.R.U64 R28, R28, 0x3, RZ ;  /* 0x000000031c1c7819 */ /* 0x000fe200000012ff */
[----:B------:R-:W-:Y:S01]  /*1dac0*/  IMAD.X R89, RZ, RZ, R115, P6 ;  /* 0x000000ffff597224 */ /* 0x000fe200030e0673 */
[----:B------:R-:W-:-:S02]  /*1dad0*/  IADD3 R26, P1, R114, 0xc060, RZ ;  /* 0x0000c060721a7810 */ /* 0x000fc40007f3e0ff */
[----:B------:R-:W-:Y:S02]  /*1dae0*/  SHF.R.U64 R80, R80, 0x3, RZ ;  /* 0x0000000350507819 */ /* 0x000fe400000012ff */
[----:B------:R-:W-:Y:S02]  /*1daf0*/  LOP3.LUT R88, R112, R88, RZ, 0x3c, !PT ;  /* 0x0000005870587212 */ /* 0x000fe400078e3cff */
[----:B------:R-:W-:Y:S02]  /*1db00*/  LOP3.LUT R112, R104, 0x380, RZ, 0xc0, !PT ;  /* 0x0000038068707812 */ /* 0x000fe400078ec0ff */
[----:B------:R-:W-:Y:S02]  /*1db10*/  IADD3 R110, P6, R114, 0xc000, RZ ;  /* 0x0000c000726e7810 */ /* 0x000fe40007fde0ff */
[----:B------:R-:W-:Y:S02]  /*1db20*/  SHF.R.U64 R6, R6, 0x3, RZ ;  /* 0x0000000306067819 */ /* 0x000fe400000012ff */
[----:B------:R-:W-:-:S02]  /*1db30*/  LOP3.LUT R25, R12, 0x380, RZ, 0xc0, !PT ;  /* 0x000003800c197812 */ /* 0x000fc400078ec0ff */
[----:B------:R-:W-:Y:S02]  /*1db40*/  LOP3.LUT R114, R13, R114, RZ, 0x3c, !PT ;  /* 0x000000720d727212 */ /* 0x000fe400078e3cff */
[----:B------:R-:W-:Y:S02]  /*1db50*/  LOP3.LUT R108, R28, R108, RZ, 0x3c, !PT ;  /* 0x0000006c1c6c7212 */ /* 0x000fe400078e3cff */
[----:B------:R-:W-:Y:S02]  /*1db60*/  LOP3.LUT R27, R14, 0x380, RZ, 0xc0, !PT ;  /* 0x000003800e1b7812 */ /* 0x000fe400078ec0ff */
[----:B------:R-:W-:Y:S02]  /*1db70*/  LOP3.LUT R80, R80, R47, RZ, 0x3c, !PT ;  /* 0x0000002f50507212 */ /* 0x000fe400078e3cff */
[----:B------:R-:W-:Y:S02]  /*1db80*/  LOP3.LUT R28, R26, 0x380, RZ, 0xc0, !PT ;  /* 0x000003801a1c7812 */ /* 0x000fe400078ec0ff */
[----:B------:R-:W-:-:S02]  /*1db90*/  LOP3.LUT R47, R92, 0x380, RZ, 0xc0, !PT ;  /* 0x000003805c2f7812 */ /* 0x000fc400078ec0ff */
[----:B------:R-:W-:Y:S02]  /*1dba0*/  SHF.R.U64 R112, R112, 0x3, RZ ;  /* 0x0000000370707819 */ /* 0x000fe400000012ff */
[----:B------:R-:W-:Y:S02]  /*1dbb0*/  LOP3.LUT R106, R6, R106, RZ, 0x3c, !PT ;  /* 0x0000006a066a7212 */ /* 0x000fe400078e3cff */
[----:B------:R-:W-:Y:S02]  /*1dbc0*/  SHF.R.U64 R25, R25, 0x3, RZ ;  /* 0x0000000319197819 */ /* 0x000fe400000012ff */
[----:B------:R-:W-:Y:S02]  /*1dbd0*/  MOV R114, R114 ;  /* 0x0000007200727202 */ /* 0x000fe40000000f00 */
[----:B------:R-:W-:Y:S02]  /*1dbe0*/  F2FP.BF16.F32.PACK_AB R6, R3, R10 ;  /* 0x0000000a0306723e */ /* 0x000fe400000010ff */
[----:B------:R-:W-:-:S02]  /*1dbf0*/  SHF.R.U64 R27, R27, 0x3, RZ ;  /* 0x000000031b1b7819 */ /* 0x000fc400000012ff */
[----:B------:R-:W-:Y:S02]  /*1dc00*/  SHF.R.U64 R28, R28, 0x3, RZ ;  /* 0x000000031c1c7819 */ /* 0x000fe400000012ff */
[----:B------:R-:W-:Y:S02]  /*1dc10*/  SHF.R.U64 R47, R47, 0x3, RZ ;  /* 0x000000032f2f7819 */ /* 0x000fe400000012ff */
[----:B------:R-:W-:Y:S01]  /*1dc20*/  LOP3.LUT R104, R112, R104, RZ, 0x3c, !PT ;  /* 0x0000006870687212 */ /* 0x000fe200078e3cff */
[--C-:B------:R-:W-:Y:S01]  /*1dc30*/  IMAD.X R13, RZ, RZ, R115.reuse, P2 ;  /* 0x000000ffff0d7224 */ /* 0x100fe200010e0673 */
[----:B------:R-:W-:Y:S01]  /*1dc40*/  LOP3.LUT R112, R25, R12, RZ, 0x3c, !PT ;  /* 0x0000000c19707212 */ /* 0x000fe200078e3cff */
[----:B------:R-:W-:Y:S01]  /*1dc50*/  IMAD.X R15, RZ, RZ, R115, P1 ;  /* 0x000000ffff0f7224 */ /* 0x000fe200008e0673 */
[----:B------:R-:W-:Y:S01]  /*1dc60*/  LOP3.LUT R12, R27, R14, RZ, 0x3c, !PT ;  /* 0x0000000e1b0c7212 */ /* 0x000fe200078e3cff */
[----:B------:R0:W-:Y:S01]  /*1dc70*/  STSM.16.M88.4 [R114], R4 ;  /* 0x0000000472007844 */ /* 0x0001e20000000200 */
[----:B------:R-:W-:-:S02]  /*1dc80*/  LOP3.LUT R14, R28, R26, RZ, 0x3c, !PT ;  /* 0x0000001a1c0e7212 */ /* 0x000fc400078e3cff */
[----:B------:R-:W-:Y:S02]  /*1dc90*/  LOP3.LUT R92, R47, R92, RZ, 0x3c, !PT ;  /* 0x0000005c2f5c7212 */ /* 0x000fe400078e3cff */
[----:B------:R-:W-:Y:S02]  /*1dca0*/  MOV R72, R72 ;  /* 0x0000004800487202 */ /* 0x000fe40000000f00 */
[----:B------:R-:W-:Y:S02]  /*1dcb0*/  LOP3.LUT R47, R110, 0x380, RZ, 0xc0, !PT ;  /* 0x000003806e2f7812 */ /* 0x000fe400078ec0ff */
[----:B------:R-:W-:Y:S02]  /*1dcc0*/  MOV R76, R76 ;  /* 0x0000004c004c7202 */ /* 0x000fe40000000f00 */
[----:B------:R-:W-:Y:S02]  /*1dcd0*/  F2FP.BF16.F32.PACK_AB R10, R45, R160 ;  /* 0x000000a02d0a723e */ /* 0x000fe400000010ff */
[----:B------:R-:W-:-:S02]  /*1dce0*/  MOV R3, R12 ;  /* 0x0000000c00037202 */ /* 0x000fc40000000f00 */
[----:B0-----:R-:W-:Y:S02]  /*1dcf0*/  F2FP.BF16.F32.PACK_AB R4, R33, R24 ;  /* 0x000000182104723e */ /* 0x001fe400000010ff */
[----:B------:R-:W-:Y:S02]  /*1dd00*/  F2FP.BF16.F32.PACK_AB R5, R35, R34 ;  /* 0x000000222305723e */ /* 0x000fe400000010ff */
[----:B------:R-:W-:Y:S02]  /*1dd10*/  F2FP.BF16.F32.PACK_AB R6, R37, R158 ;  /* 0x0000009e2506723e */ /* 0x000fe400000010ff */
[----:B------:R-:W-:Y:S02]  /*1dd20*/  F2FP.BF16.F32.PACK_AB R7, R39, R38 ;  /* 0x000000262707723e */ /* 0x000fe400000010ff */
[----:B------:R-:W-:Y:S02]  /*1dd30*/  MOV R28, R14 ;  /* 0x0000000e001c7202 */ /* 0x000fe40000000f00 */
[----:B------:R-:W-:Y:S01]  /*1dd40*/  MOV R80, R80 ;  /* 0x0000005000507202 */ /* 0x000fe20000000f00 */
[----:B------:R0:W-:Y:S01]  /*1dd50*/  STSM.16.M88.4 [R72], R4 ;  /* 0x0000000448007844 */ /* 0x0001e20000000200 */
[----:B------:R-:W-:-:S02]  /*1dd60*/  F2FP.BF16.F32.PACK_AB R12, R49, R161 ;  /* 0x000000a1310c723e */ /* 0x000fc400000010ff */
[----:B------:R-:W-:Y:S02]  /*1dd70*/  F2FP.BF16.F32.PACK_AB R13, R51, R50 ;  /* 0x00000032330d723e */ /* 0x000fe400000010ff */
[----:B------:R-:W-:Y:S02]  /*1dd80*/  F2FP.BF16.F32.PACK_AB R14, R53, R162 ;  /* 0x000000a2350e723e */ /* 0x000fe400000010ff */
[----:B------:R-:W-:Y:S01]  /*1dd90*/  F2FP.BF16.F32.PACK_AB R15, R55, R54 ;  /* 0x00000036370f723e */ /* 0x000fe200000010ff */
[----:B------:R-:W-:Y:S01]  /*1dda0*/  IMAD.X R105, RZ, RZ, R115, P0 ;  /* 0x000000ffff697224 */ /* 0x000fe200000e0673 */
[----:B------:R-:W-:Y:S02]  /*1ddb0*/  SHF.R.U64 R47, R47, 0x3, RZ ;  /* 0x000000032f2f7819 */ /* 0x000fe400000012ff */
[----:B------:R-:W-:Y:S02]  /*1ddc0*/  MOV R84, R84 ;  /* 0x0000005400547202 */ /* 0x000fe40000000f00 */
[----:B------:R-:W-:-:S02]  /*1ddd0*/  F2FP.BF16.F32.PACK_AB R24, R57, R163 ;  /* 0x000000a33918723e */ /* 0x000fc400000010ff */
[----:B------:R-:W-:Y:S02]  /*1dde0*/  F2FP.BF16.F32.PACK_AB R25, R59, R58 ;  /* 0x0000003a3b19723e */ /* 0x000fe400000010ff */
[----:B------:R-:W-:Y:S02]  /*1ddf0*/  F2FP.BF16.F32.PACK_AB R26, R61, R164 ;  /* 0x000000a43d1a723e */ /* 0x000fe400000010ff */
[----:B------:R-:W-:Y:S01]  /*1de00*/  F2FP.BF16.F32.PACK_AB R27, R63, R62 ;  /* 0x0000003e3f1b723e */ /* 0x000fe200000010ff */
[----:B------:R-:W-:Y:S01]  /*1de10*/  IMAD.X R107, RZ, RZ, R115, P4 ;  /* 0x000000ffff6b7224 */ /* 0x000fe200020e0673 */
[----:B------:R-:W-:Y:S01]  /*1de20*/  MOV R88, R88 ;  /* 0x0000005800587202 */ /* 0x000fe20000000f00 */
[----:B------:R1:W-:Y:S01]  /*1de30*/  STSM.16.M88.4 [R76], R8 ;  /* 0x000000084c007844 */ /* 0x0003e20000000200 */
[----:B0-----:R-:W-:Y:S02]  /*1de40*/  F2FP.BF16.F32.PACK_AB R4, R65, R165 ;  /* 0x000000a54104723e */ /* 0x001fe400000010ff */
[----:B------:R-:W-:-:S02]  /*1de50*/  F2FP.BF16.F32.PACK_AB R5, R67, R66 ;  /* 0x000000424305723e */ /* 0x000fc400000010ff */
[----:B------:R-:W-:Y:S02]  /*1de60*/  F2FP.BF16.F32.PACK_AB R6, R69, R166 ;  /* 0x000000a64506723e */ /* 0x000fe400000010ff */
[----:B------:R-:W-:Y:S01]  /*1de70*/  F2FP.BF16.F32.PACK_AB R7, R71, R70 ;  /* 0x000000464707723e */ /* 0x000fe200000010ff */
[----:B------:R-:W-:Y:S01]  /*1de80*/  STSM.16.M88.4 [R80], R12 ;  /* 0x0000000c50007844 */ /* 0x000fe20000000200 */
[----:B------:R-:W-:Y:S02]  /*1de90*/  MOV R92, R92 ;  /* 0x0000005c005c7202 */ /* 0x000fe40000000f00 */
[----:B------:R-:W-:Y:S01]  /*1dea0*/  LOP3.LUT R110, R47, R110, RZ, 0x3c, !PT ;  /* 0x0000006e2f6e7212 */ /* 0x000fe200078e3cff */
[----:B------:R-:W-:Y:S01]  /*1deb0*/  STSM.16.M88.4 [R84], R24 ;  /* 0x0000001854007844 */ /* 0x000fe20000000200 */
[----:B------:R-:W-:Y:S02]  /*1dec0*/  MOV R96, R96 ;  /* 0x0000006000607202 */ /* 0x000fe40000000f00 */
[----:B------:R-:W-:-:S02]  /*1ded0*/  F2FP.BF16.F32.PACK_AB R33, R83, R82 ;  /* 0x000000525321723e */ /* 0x000fc400000010ff */
[----:B-1----:R-:W-:Y:S02]  /*1dee0*/  F2FP.BF16.F32.PACK_AB R8, R32, R167 ;  /* 0x000000a72008723e */ /* 0x002fe400000010ff */
[----:B------:R-:W-:Y:S02]  /*1def0*/  F2FP.BF16.F32.PACK_AB R9, R75, R74 ;  /* 0x0000004a4b09723e */ /* 0x000fe400000010ff */
[----:B------:R-:W-:Y:S02]  /*1df00*/  F2FP.BF16.F32.PACK_AB R10, R44, R168 ;  /* 0x000000a82c0a723e */ /* 0x000fe400000010ff */
[----:B------:R-:W-:Y:S02]  /*1df10*/  F2FP.BF16.F32.PACK_AB R11, R79, R78 ;  /* 0x0000004e4f0b723e */ /* 0x000fe400000010ff */
[----:B------:R-:W-:Y:S02]  /*1df20*/  F2FP.BF16.F32.PACK_AB R34, R64, R170 ;  /* 0x000000aa4022723e */ /* 0x000fe400000010ff */
[----:B------:R-:W-:Y:S01]  /*1df30*/  F2FP.BF16.F32.PACK_AB R35, R87, R86 ;  /* 0x000000565723723e */ /* 0x000fe200000010ff */
[----:B------:R0:W-:Y:S01]  /*1df40*/  STSM.16.M88.4 [R88], R4 ;  /* 0x0000000458007844 */ /* 0x0001e20000000200 */
[----:B------:R-:W-:-:S02]  /*1df50*/  F2FP.BF16.F32.PACK_AB R32, R56, R169 ;  /* 0x000000a93820723e */ /* 0x000fc400000010ff */
[----:B------:R-:W-:Y:S01]  /*1df60*/  MOV R100, R100 ;  /* 0x0000006400647202 */ /* 0x000fe20000000f00 */
[--C-:B------:R-:W-:Y:S01]  /*1df70*/  IMAD.X R109, RZ, RZ, R115.reuse, P3 ;  /* 0x000000ffff6d7224 */ /* 0x100fe200018e0673 */
[----:B------:R-:W-:Y:S01]  /*1df80*/  F2FP.BF16.F32.PACK_AB R44, R68, R171 ;  /* 0x000000ab442c723e */ /* 0x000fe200000010ff */
[----:B------:R-:W-:Y:S01]  /*1df90*/  IMAD.X R111, RZ, RZ, R115, P6 ;  /* 0x000000ffff6f7224 */ /* 0x000fe200030e0673 */
[----:B------:R-:W-:Y:S01]  /*1dfa0*/  F2FP.BF16.F32.PACK_AB R45, R91, R90 ;  /* 0x0000005a5b2d723e */ /* 0x000fe200000010ff */
[----:B------:R-:W1:Y:S01]  /*1dfb0*/  LDC R82, c[0x0][0xbe8] ;  /* 0x0002fa00ff527b82 */ /* 0x000e620000000800 */
        /* <DEDUP_REMOVED lines=8> */
[----:B0-----:R-:W-:Y:S02]  /*1e040*/  F2FP.BF16.F32.PACK_AB R4, R155, R175 ;  /* 0x000000af9b04723e */ /* 0x001fe400000010ff */
[----:B------:R-:W-:-:S02]  /*1e050*/  F2FP.BF16.F32.PACK_AB R5, R40, R36 ;  /* 0x000000242805723e */ /* 0x000fc400000010ff */
[----:B------:R-:W-:Y:S02]  /*1e060*/  F2FP.BF16.F32.PACK_AB R6, R156, R176 ;  /* 0x000000b09c06723e */ /* 0x000fe400000010ff */
[----:B------:R-:W-:Y:S01]  /*1e070*/  F2FP.BF16.F32.PACK_AB R7, R48, R43 ;  /* 0x0000002b3007723e */ /* 0x000fe200000010ff */
[----:B------:R-:W-:Y:S04]  /*1e080*/  STSM.16.M88.4 [R96], R32 ;  /* 0x0000002060007844 */ /* 0x000fe80000000200 */
[----:B------:R-:W-:Y:S04]  /*1e090*/  STSM.16.M88.4 [R100], R44 ;  /* 0x0000002c64007844 */ /* 0x000fe80000000200 */
[----:B------:R-:W-:Y:S04]  /*1e0a0*/  STSM.16.M88.4 [R104], R56 ;  /* 0x0000003868007844 */ /* 0x000fe80000000200 */
[----:B------:R0:W-:Y:S02]  /*1e0b0*/  STSM.16.M88.4 [R106], R4 ;  /* 0x000000046a007844 */ /* 0x0001e40000000200 */
[----:B0-----:R-:W0:Y:S01]  /*1e0c0*/  S2R R5, SR_TID.X ;  /* 0x0000000000057919 */ /* 0x001e220000002100 */
[----:B------:R-:W-:-:S02]  /*1e0d0*/  MOV R108, R108 ;  /* 0x0000006c006c7202 */ /* 0x000fc40000000f00 */
[----:B------:R-:W-:Y:S02]  /*1e0e0*/  F2FP.BF16.F32.PACK_AB R8, R157, R177 ;  /* 0x000000b19d08723e */ /* 0x000fe400000010ff */
[----:B------:R-:W-:Y:S02]  /*1e0f0*/  F2FP.BF16.F32.PACK_AB R9, R60, R52 ;  /* 0x000000343c09723e */ /* 0x000fe400000010ff */
[----:B------:R-:W-:Y:S02]  /*1e100*/  F2FP.BF16.F32.PACK_AB R10, R117, R116 ;  /* 0x00000074750a723e */ /* 0x000fe400000010ff */
[----:B------:R-:W-:Y:S02]  /*1e110*/  F2FP.BF16.F32.PACK_AB R11, R119, R118 ;  /* 0x00000076770b723e */ /* 0x000fe400000010ff */
[----:B------:R-:W-:Y:S02]  /*1e120*/  MOV R110, R110 ;  /* 0x0000006e006e7202 */ /* 0x000fe40000000f00 */
[----:B------:R-:W-:-:S02]  /*1e130*/  F2FP.BF16.F32.PACK_AB R12, R121, R120 ;  /* 0x00000078790c723e */ /* 0x000fc400000010ff */
[----:B------:R-:W-:Y:S02]  /*1e140*/  F2FP.BF16.F32.PACK_AB R13, R123, R122 ;  /* 0x0000007a7b0d723e */ /* 0x000fe400000010ff */
[----:B------:R-:W-:Y:S02]  /*1e150*/  F2FP.BF16.F32.PACK_AB R14, R125, R124 ;  /* 0x0000007c7d0e723e */ /* 0x000fe400000010ff */
[----:B------:R-:W-:Y:S01]  /*1e160*/  F2FP.BF16.F32.PACK_AB R15, R127, R126 ;  /* 0x0000007e7f0f723e */ /* 0x000fe200000010ff */
[----:B------:R-:W-:Y:S04]  /*1e170*/  STSM.16.M88.4 [R108], R8 ;  /* 0x000000086c007844 */ /* 0x000fe80000000200 */
[----:B------:R2:W-:Y:S01]  /*1e180*/  STSM.16.M88.4 [R110], R12 ;  /* 0x0000000c6e007844 */ /* 0x0005e20000000200 */
[----:B0-----:R-:W-:Y:S01]  /*1e190*/  VIADD R5, R5, 0xffffff80 ;  /* 0xffffff8005057836 */ /* 0x001fe20000000000 */
[----:B------:R-:W-:-:S04]  /*1e1a0*/  IADD3.X R113, RZ, R115, RZ, P5, !PT ;  /* 0x00000073ff717210 */ /* 0x000fc80002ffe4ff */
[----:B--2---:R-:W-:-:S04]  /*1e1b0*/  SHF.R.S32.HI R12, RZ, 0x1f, R5 ;  /* 0x0000001fff0c7819 */ /* 0x004fc80000011405 */
[----:B------:R-:W-:Y:S02]  /*1e1c0*/  LEA.HI R9, R12, R5, RZ, 0x7 ;  /* 0x000000050c097211 */ /* 0x000fe400078f38ff */
[----:B------:R-:W-:Y:S02]  /*1e1d0*/  MOV R112, R112 ;  /* 0x0000007000707202 */ /* 0x000fe40000000f00 */
[----:B------:R-:W-:Y:S02]  /*1e1e0*/  F2FP.BF16.F32.PACK_AB R24, R129, R128 ;  /* 0x000000808118723e */ /* 0x000fe400000010ff */
[----:B------:R-:W-:Y:S02]  /*1e1f0*/  F2FP.BF16.F32.PACK_AB R25, R131, R130 ;  /* 0x000000828319723e */ /* 0x000fe400000010ff */
[----:B------:R-:W-:Y:S02]  /*1e200*/  F2FP.BF16.F32.PACK_AB R26, R133, R132 ;  /* 0x00000084851a723e */ /* 0x000fe400000010ff */
[----:B------:R-:W-:-:S02]  /*1e210*/  F2FP.BF16.F32.PACK_AB R27, R135, R134 ;  /* 0x00000086871b723e */ /* 0x000fc400000010ff */
[----:B------:R-:W-:Y:S01]  /*1e220*/  LOP3.LUT R8, R9, 0xffffff80, RZ, 0xc0, !PT ;  /* 0xffffff8009087812 */ /* 0x000fe200078ec0ff */
[----:B----4-:R-:W-:Y:S01]  /*1e230*/  IMAD.SHL.U32 R4, R136, 0x4, RZ ;  /* 0x0000000488047824 */ /* 0x010fe200078e00ff */
[----:B------:R-:W-:Y:S01]  /*1e240*/  SHF.R.S32.HI R10, RZ, 0x1f, R136 ;  /* 0x0000001fff0a7819 */ /* 0x000fe20000011488 */
[----:B------:R0:W-:Y:S01]  /*1e250*/  STSM.16.M88.4 [R112], R24 ;  /* 0x0000001870007844 */ /* 0x0001e20000000200 */
[----:B------:R-:W-:Y:S02]  /*1e260*/  F2FP.BF16.F32.PACK_AB R32, R137, R178 ;  /* 0x000000b28920723e */ /* 0x000fe400000010ff */
[----:B------:R-:W-:Y:S02]  /*1e270*/  F2FP.BF16.F32.PACK_AB R33, R139, R138 ;  /* 0x0000008a8b21723e */ /* 0x000fe400000010ff */
[----:B------:R-:W-:Y:S02]  /*1e280*/  F2FP.BF16.F32.PACK_AB R34, R141, R179 ;  /* 0x000000b38d22723e */ /* 0x000fe400000010ff */
[----:B------:R-:W-:-:S02]  /*1e290*/  F2FP.BF16.F32.PACK_AB R35, R143, R142 ;  /* 0x0000008e8f23723e */ /* 0x000fc400000010ff */
[----:B------:R-:W-:Y:S02]  /*1e2a0*/  SHF.L.U64.HI R15, R136, 0x2, R10 ;  /* 0x00000002880f7819 */ /* 0x000fe4000001020a */
[----:B------:R-:W-:Y:S01]  /*1e2b0*/  IADD3 R6, P1, R4, UR4, RZ ;  /* 0x0000000404067c10 */ /* 0x000fe2000ff3e0ff */
[----:B------:R2:W-:Y:S01]  /*1e2c0*/  STSM.16.M88.4 [R3], R32 ;  /* 0x0000002003007844 */ /* 0x0005e20000000200 */
[----:B0-----:R-:W-:Y:S01]  /*1e2d0*/  IMAD.IADD R24, R5, 0x1, -R8 ;  /* 0x0000000105187824 */ /* 0x001fe200078e0a08 */
[----:B------:R-:W-:Y:S02]  /*1e2e0*/  ISETP.NE.U32.AND P0, PT, RZ, UR4, PT ;  /* 0x00000004ff007c0c */ /* 0x000fe4000bf05070 */
[----:B------:R-:W-:Y:S02]  /*1e2f0*/  IADD3.X R7, R15, UR5, RZ, P1, !PT ;  /* 0x000000050f077c10 */ /* 0x000fe40008ffe4ff */
[----:B-1----:R-:W-:Y:S02]  /*1e300*/  ISETP.NE.AND P1, PT, R82, 0x1, PT ;  /* 0x000000015200780c */ /* 0x002fe40003f25270 */
[----:B------:R-:W-:Y:S01]  /*1e310*/  ISETP.NE.AND.EX P0, PT, RZ, UR5, PT, P0 ;  /* 0x00000005ff007c0c */ /* 0x000fe2000bf05300 */
[----:B------:R-:W-:Y:S01]  /*1e320*/  ULDC.64 UR4, c[0x0][0xc08] ;  /* 0x0003020000047ab9 */ /* 0x000fe20000000a00 */
[----:B--2---:R-:W-:Y:S01]  /*1e330*/  SHF.R.S32.HI R3, RZ, 0x1f, R24 ;  /* 0x0000001fff037819 */ /* 0x004fe20000011418 */
[----:B------:R0:W-:Y:S01]  /*1e340*/  STSM.16.M88.4 [R28], R144 ;  /* 0x000000901c007844 */ /* 0x0001e20000000200 */
[----:B------:R-:W-:Y:S02]  /*1e350*/  BAR.SYNC.DEFER_BLOCKING 0x1, 0x100 ;  /* 0x0044000000007b1d */ /* 0x000fe40000010000 */
[----:B------:R-:W-:-:S02]  /*1e360*/  LEA.HI R8, R3, R24, RZ, 0x2 ;  /* 0x0000001803087211 */ /* 0x000fc400078f10ff */
[----:B------:R-:W-:Y:S02]  /*1e370*/  ISETP.NE.U32.AND P2, PT, RZ, UR4, PT ;  /* 0x00000004ff007c0c */ /* 0x000fe4000bf45070 */
[--C-:B------:R-:W-:Y:S02]  /*1e380*/  SHF.R.S32.HI R11, RZ, 0x2, R8.reuse ;  /* 0x00000002ff0b7819 */ /* 0x100fe40000011408 */
[----:B------:R-:W1:Y:S01]  /*1e390*/  @P1 LDC R13, c[0x0][0xbf0] ;  /* 0x0002fc00ff0d1b82 */ /* 0x000e620000000800 */
[----:B------:R-:W-:Y:S02]  /*1e3a0*/  SHF.R.S32.HI R26, RZ, 0x1f, R8 ;  /* 0x0000001fff1a7819 */ /* 0x000fe40000011408 */
[----:B------:R-:W-:Y:S02]  /*1e3b0*/  LEA.HI R12, R12, R5, RZ, 0x2 ;  /* 0x000000050c0c7211 */ /* 0x000fe400078f10ff */
[----:B------:R-:W-:Y:S02]  /*1e3c0*/  ISETP.NE.AND.EX P2, PT, RZ, UR5, PT, P2 ;  /* 0x00000005ff007c0c */ /* 0x000fe4000bf45320 */
[----:B------:R-:W-:Y:S01]  /*1e3d0*/  LEA.HI R26, R26, R11, RZ, 0x3 ;  /* 0x0000000b1a1a7211 */ /* 0x000fe200078f18ff */
[----:B------:R-:W2:Y:S01]  /*1e3e0*/  @P1 LDC R8, c[0x0][0xbec] ;  /* 0x0002fb00ff081b82 */ /* 0x000ea20000000800 */
[----:B------:R-:W-:-:S02]  /*1e3f0*/  LOP3.LUT R12, R12, 0xfffffffc, RZ, 0xc0, !PT ;  /* 0xfffffffc0c0c7812 */ /* 0x000fc400078ec0ff */
[----:B------:R-:W-:Y:S02]  /*1e400*/  LOP3.LUT R26, R26, 0xfffffff8, RZ, 0xc0, !PT ;  /* 0xfffffff81a1a7812 */ /* 0x000fe400078ec0ff */
[----:B------:R-:W-:Y:S01]  /*1e410*/  LEA.HI R3, R3, R24, RZ, 0x5 ;  /* 0x0000001803037211 */ /* 0x000fe200078f28ff */
[----:B------:R-:W-:Y:S01]  /*1e420*/  IMAD.IADD R12, R5, 0x1, -R12 ;  /* 0x00000001050c7824 */ /* 0x000fe200078e0a0c */
[----:B------:R-:W-:Y:S01]  /*1e430*/  SHF.R.S32.HI R14, RZ, 0x7, R9 ;  /* 0x00000007ff0e7819 */ /* 0x000fe20000011409 */
[----:B------:R-:W-:Y:S01]  /*1e440*/  IMAD.IADD R26, R11, 0x1, -R26 ;  /* 0x000000010b1a7824 */ /* 0x000fe200078e0a1a */
[----:B------:R-:W-:Y:S02]  /*1e450*/  SHF.R.S32.HI R3, RZ, 0x5, R3 ;  /* 0x00000005ff037819 */ /* 0x000fe40000011403 */
[----:B------:R-:W-:Y:S02]  /*1e460*/  LEA.HI R9, R9, R14, RZ, 0x1 ;  /* 0x0000000e09097211 */ /* 0x000fe400078f08ff */
[----:B------:R-:W-:-:S02]  /*1e470*/  LEA.HI R5, R12, R12, RZ, 0x1 ;  /* 0x0000000c0c057211 */ /* 0x000fc400078f08ff */
[----:B------:R-:W-:Y:S01]  /*1e480*/  @P2 IADD3 R4, P3, R4, UR4, RZ ;  /* 0x0000000404042c10 */ /* 0x000fe2000ff7e0ff */
[----:B------:R-:W-:Y:S01]  /*1e490*/  ULDC UR4, c[0x0][0xa88] ;  /* 0x0002a20000047ab9 */ /* 0x000fe20000000800 */
[----:B------:R-:W-:Y:S01]  /*1e4a0*/  IMAD R26, R3, 0x10, R26 ;  /* 0x00000010031a7824 */ /* 0x000fe200078e021a */
[----:B------:R-:W-:Y:S01]  /*1e4b0*/  LOP3.LUT R9, R9, 0x3fffffe, RZ, 0xc0, !PT ;  /* 0x03fffffe09097812 */ /* 0x000fe200078ec0ff */
[----:B------:R-:W-:Y:S01]  /*1e4c0*/  IMAD.MOV.U32 R80, RZ, RZ, RZ ;  /* 0x000000ffff507224 */ /* 0x000fe200078e00ff */
[----:B------:R-:W-:Y:S01]  /*1e4d0*/  LOP3.LUT R11, R5, 0x1ffffffe, RZ, 0xc0, !PT ;  /* 0x1ffffffe050b7812 */ /* 0x000fe200078ec0ff */
[----:B------:R-:W-:Y:S01]  /*1e4e0*/  IMAD.U32 R3, RZ, RZ, UR4 ;  /* 0x00000004ff037e24 */ /* 0x000fe2000f8e00ff */
[----:B------:R-:W-:Y:S01]  /*1e4f0*/  @P2 IADD3.X R5, R15, UR5, RZ, P3, !PT ;  /* 0x000000050f052c10 */ /* 0x000fe20009ffe4ff */
[----:B------:R-:W-:Y:S02]  /*1e500*/  IMAD.IADD R9, R14, 0x1, -R9 ;  /* 0x000000010e097824 */ /* 0x000fe400078e0a09 */
[----:B------:R0:W5:Y:S01]  /*1e510*/  @P0 LDG.E R80, desc[UR6][R6.64] ;  /* 0x0000000606500981 */ /* 0x000162000c1e1900 */
[----:B------:R-:W-:-:S03]  /*1e520*/  IMAD.IADD R11, R12, 0x1, -R11 ;  /* 0x000000010c0b7824 */ /* 0x000fc600078e0a0b */
[----:B------:R0:W5:Y:S01]  /*1e530*/  @P2 LDG.E R3, desc[UR6][R4.64] ;  /* 0x0000000604032981 */ /* 0x000162000c1e1900 */
[----:B------:R-:W-:Y:S01]  /*1e540*/  IMAD R26, R9, 0x40, R26 ;  /* 0x00000040091a7824 */ /* 0x000fe200078e021a */
[----:B------:R-:W-:Y:S06]  /*1e550*/  @P2 BRA `(.L_x_657) ;  /* 0x0000000000142947 */ /* 0x000fec0003800000 */
[----:B------:R-:W-:Y:S05]  /*1e560*/  @!P0 BRA `(.L_x_657) ;  /* 0x0000000000108947 */ /* 0x000fea0003800000 */
[----:B------:R-:W-:Y:S02]  /*1e570*/  ULDC.64 UR4, c[0x0][0x208] ;  /* 0x0000820000047ab9 */ /* 0x000fe40000000a00 */
[----:B0-----:R-:W3:Y:S04]  /*1e580*/  LDG.E R4, desc[UR4][R6.64] ;  /* 0x0000000406047981 */ /* 0x001ee8000c1e1900 */
[----:B-----5:R-:W3:Y:S02]  /*1e590*/  LDG.E R3, desc[UR4][R6.64+0x4] ;  /* 0x0000040406037981 */ /* 0x020ee4000c1e1900 */
[----:B---3--:R-:W-:-:S07]  /*1e5a0*/  IMAD.IADD R3, R3, 0x1, -R4 ;  /* 0x0000000103037824 */ /* 0x008fce00078e0a04 */
.L_x_657:
[----:B------:R-:W3:Y:S01]  /*1e5b0*/  LDL R89, [R1+0x68] ;  /* 0x0000680001597983 */ /* 0x000ee20000100800 */
[----:B------:R-:W-:Y:S01]  /*1e5c0*/  IMAD R11, R11, 0x8, R26 ;  /* 0x000000080b0b7824 */ /* 0x000fe200078e021a */
[----:B------:R-:W-:Y:S01]  /*1e5d0*/  ULDC.64 UR4, c[0x0][0xb90] ;  /* 0x0002e40000047ab9 */ /* 0x000fe20000000a00 */
[----:B-----5:R-:W-:Y:S01]  /*1e5e0*/  SHF.R.S32.HI R81, RZ, 0x1f, R80 ;  /* 0x0000001fff517819 */ /* 0x020fe20000011450 */
[----:B------:R-:W4:Y:S01]  /*1e5f0*/  LDL.LU R88, [R1+0x6c] ;  /* 0x00006c0001587983 */ /* 0x000f220000300800 */
[----:B0-----:R-:W-:Y:S02]  /*1e600*/  SEL R28, R10, RZ, !P0 ;  /* 0x000000ff0a1c7207 */ /* 0x001fe40004000000 */
[----:B------:R-:W-:Y:S01]  /*1e610*/  SEL R83, R136, RZ, !P0 ;  /* 0x000000ff88537207 */ /* 0x000fe20004000000 */
[----:B------:R-:W2:Y:S01]  /*1e620*/  LDL.LU R86, [R1+0x78] ;  /* 0x0000780001567983 */ /* 0x000ea20000300800 */
[----:B------:R-:W-:Y:S01]  /*1e630*/  IMAD R3, R3, R82, RZ ;  /* 0x0000005203037224 */ /* 0x000fe200078e02ff */
[----:B------:R-:W0:Y:S01]  /*1e640*/  @P1 LDC R85, c[0x0][0xbec] ;  /* 0x0002fb00ff551b82 */ /* 0x000e220000000800 */
[----:B------:R-:W-:-:S07]  /*1e650*/  ULDC.64 UR6, c[0x0][0x208] ;  /* 0x0000820000067ab9 */ /* 0x000fce0000000a00 */
[----:B------:R-:W0:Y:S01]  /*1e660*/  @P1 LDC R87, c[0x0][0xbf0] ;  /* 0x0002fc00ff571b82 */ /* 0x000e220000000800 */
[----:B------:R-:W-:Y:S01]  /*1e670*/  BSSY B1, `(.L_x_658) ;  /* 0x00000d1000017945 */ /* 0x000fe20003800000 */
[----:B---3--:R-:W-:Y:S01]  /*1e680*/  IMAD R9, R219, 0x8, R89 ;  /* 0x00000008db097824 */ /* 0x008fe200078e0259 */
[----:B----4-:R-:W-:-:S03]  /*1e690*/  SHF.R.S32.HI R84, RZ, 0x1f, R88 ;  /* 0x0000001fff547819 */ /* 0x010fc60000011458 */
[----:B------:R-:W-:Y:S01]  /*1e6a0*/  IMAD.SHL.U32 R9, R9, 0x8, RZ ;  /* 0x0000000809097824 */ /* 0x000fe200078e00ff */
[----:B--2---:R-:W-:Y:S01]  /*1e6b0*/  LEA R15, R86, R11, 0x7 ;  /* 0x0000000b560f7211 */ /* 0x004fe200078e38ff */
[----:B------:R-:W-:Y:S01]  /*1e6c0*/  IMAD R4, R84, UR4, RZ ;  /* 0x0000000454047c24 */ /* 0x000fe2000f8e02ff */
[----:B------:R-:W-:Y:S01]  /*1e6d0*/  LEA R14, R86, R26, 0x7 ;  /* 0x0000001a560e7211 */ /* 0x000fe200078e38ff */
[----:B------:R-:W-:-:S04]  /*1e6e0*/  IMAD.WIDE R20, R9, 0x2, R20 ;  /* 0x0000000209147825 */ /* 0x000fc800078e0214 */
[----:B------:R-:W-:Y:S01]  /*1e6f0*/  @P1 IMAD.HI.U32 R6, R15, R8, RZ ;  /* 0x000000080f061227 */ /* 0x000fe200078e00ff */
[C---:B------:R-:W-:Y:S02]  /*1e700*/  IADD3 R25, P5, R20.reuse, 0x3000, RZ ;  /* 0x0000300014197810 */ /* 0x040fe40007fbe0ff */
[----:B------:R-:W-:Y:S01]  /*1e710*/  IADD3 R33, P4, R20, 0x4000, RZ ;  /* 0x0000400014217810 */ /* 0x000fe20007f9e0ff */
[C---:B------:R-:W-:Y:S02]  /*1e720*/  IMAD R11, R88.reuse, UR5, R4 ;  /* 0x00000005580b7c24 */ /* 0x040fe4000f8e0204 */
[----:B------:R-:W-:Y:S01]  /*1e730*/  IMAD.MOV.U32 R7, RZ, RZ, R15 ;  /* 0x000000ffff077224 */ /* 0x000fe200078e000f */
[----:B-1----:R-:W-:Y:S01]  /*1e740*/  @P1 SHF.R.U32.HI R7, RZ, R13, R6 ;  /* 0x0000000dff071219 */ /* 0x002fe20000011606 */
[----:B------:R-:W-:Y:S01]  /*1e750*/  IMAD.WIDE.U32 R4, R88, UR4, R80 ;  /* 0x0000000458047c25 */ /* 0x000fe2000f8e0050 */
[----:B------:R-:W-:Y:S01]  /*1e760*/  ULDC.64 UR4, c[0x0][0xb98] ;  /* 0x0002e60000047ab9 */ /* 0x000fe20000000a00 */
[----:B------:R-:W-:-:S02]  /*1e770*/  IADD3 R13, P6, R20, 0x2000, RZ ;  /* 0x00002000140d7810 */ /* 0x000fc40007fde0ff */
[----:B------:R-:W-:Y:S01]  /*1e780*/  IMAD.IADD R5, R5, 0x1, R11 ;  /* 0x0000000105057824 */ /* 0x000fe200078e020b */
[----:B------:R-:W-:Y:S01]  /*1e790*/  LOP3.LUT R32, R33, 0x380, RZ, 0xc0, !PT ;  /* 0x0000038021207812 */ /* 0x000fe200078ec0ff */
[----:B------:R-:W-:Y:S01]  /*1e7a0*/  IMAD.MOV R11, RZ, RZ, -R7 ;  /* 0x000000ffff0b7224 */ /* 0x000fe200078e0a07 */
[----:B------:R-:W-:Y:S01]  /*1e7b0*/  LOP3.LUT R12, R13, 0x380, RZ, 0xc0, !PT ;  /* 0x000003800d0c7812 */ /* 0x000fe200078ec0ff */
[----:B------:R-:W-:Y:S01]  /*1e7c0*/  IMAD R6, R28, UR4, RZ ;  /* 0x000000041c067c24 */ /* 0x000fe2000f8e02ff */
[----:B------:R-:W-:Y:S01]  /*1e7d0*/  SHF.R.U64 R32, R32, 0x3, RZ ;  /* 0x0000000320207819 */ /* 0x000fe200000012ff */
[C---:B------:R-:W-:Y:S01]  /*1e7e0*/  IMAD.WIDE.U32 R4, R83.reuse, UR4, R4 ;  /* 0x0000000453047c25 */ /* 0x040fe2000f8e0004 */
[----:B------:R-:W-:Y:S02]  /*1e7f0*/  SHF.R.U64 R12, R12, 0x3, RZ ;  /* 0x000000030c0c7819 */ /* 0x000fe400000012ff */
[----:B------:R-:W-:Y:S01]  /*1e800*/  LOP3.LUT R32, R32, R33, RZ, 0x3c, !PT ;  /* 0x0000002120207212 */ /* 0x000fe200078e3cff */
[----:B------:R-:W-:Y:S01]  /*1e810*/  IMAD R9, R82, R11, R15 ;  /* 0x0000000b52097224 */ /* 0x000fe200078e020f */
[----:B------:R-:W-:Y:S01]  /*1e820*/  SHF.R.S32.HI R11, RZ, 0x1f, R7 ;  /* 0x0000001fff0b7819 */ /* 0x000fe20000011407 */
[----:B------:R-:W-:Y:S01]  /*1e830*/  IMAD R8, R83, UR5, R6 ;  /* 0x0000000553087c24 */ /* 0x000fe2000f8e0206 */
[----:B------:R-:W-:Y:S01]  /*1e840*/  IADD3 R4, P0, R7, R4, RZ ;  /* 0x0000000407047210 */ /* 0x000fe20007f1e0ff */
[----:B------:R-:W-:Y:S01]  /*1e850*/  ULDC.64 UR4, c[0x0][0xb88] ;  /* 0x0002e20000047ab9 */ /* 0x000fe20000000a00 */
[----:B------:R-:W-:Y:S01]  /*1e860*/  SHF.R.S32.HI R6, RZ, 0x1f, R9 ;  /* 0x0000001fff067819 */ /* 0x000fe20000011409 */
[----:B------:R-:W-:Y:S01]  /*1e870*/  IMAD.X R33, RZ, RZ, R21, P4 ;  /* 0x000000ffff217224 */ /* 0x000fe200020e0615 */
[----:B------:R-:W-:-:S02]  /*1e880*/  IADD3.X R5, R11, R5, R8, P0, !PT ;  /* 0x000000050b057210 */ /* 0x000fc400007fe408 */
[----:B------:R-:W-:Y:S01]  /*1e890*/  IADD3 R7, P2, R20, 0x1000, RZ ;  /* 0x0000100014077810 */ /* 0x000fe20007f5e0ff */
[----:B------:R-:W-:Y:S01]  /*1e8a0*/  IMAD R6, R6, UR4, RZ ;  /* 0x0000000406067c24 */ /* 0x000fe2000f8e02ff */
[----:B------:R-:W-:Y:S01]  /*1e8b0*/  LOP3.LUT P0, RZ, R24, 0x3, RZ, 0xc0, !PT ;  /* 0x0000000318ff7812 */ /* 0x000fe2000780c0ff */
[----:B------:R-:W-:Y:S01]  /*1e8c0*/  IMAD.WIDE.U32 R4, R9, UR4, R4 ;  /* 0x0000000409047c25 */ /* 0x000fe2000f8e0004 */
[----:B------:R-:W-:Y:S02]  /*1e8d0*/  LOP3.LUT R24, R25, 0x380, RZ, 0xc0, !PT ;  /* 0x0000038019187812 */ /* 0x000fe400078ec0ff */
[----:B------:R-:W-:Y:S01]  /*1e8e0*/  LOP3.LUT R12, R12, R13, RZ, 0x3c, !PT ;  /* 0x0000000d0c0c7212 */ /* 0x000fe200078e3cff */
[----:B------:R-:W-:Y:S01]  /*1e8f0*/  IMAD R11, R9, UR5, R6 ;  /* 0x00000005090b7c24 */ /* 0x000fe2000f8e0206 */
[----:B------:R-:W-:Y:S01]  /*1e900*/  ULDC.64 UR4, c[0x0][0xb50] ;  /* 0x0002d40000047ab9 */ /* 0x000fe20000000a00 */
[----:B------:R-:W-:Y:S01]  /*1e910*/  IMAD.X R9, RZ, RZ, R21, P2 ;  /* 0x000000ffff097224 */ /* 0x000fe200010e0615 */
[----:B------:R-:W-:Y:S01]  /*1e920*/  LEA R6, P3, R4, UR4, 0x2 ;  /* 0x0000000404067c11 */ /* 0x000fe2000f8610ff */
[----:B------:R-:W-:Y:S01]  /*1e930*/  IMAD.IADD R5, R5, 0x1, R11 ;  /* 0x0000000105057824 */ /* 0x000fe200078e020b */
[----:B------:R-:W-:Y:S01]  /*1e940*/  IADD3 R41, P2, R20, 0x6000, RZ ;  /* 0x0000600014297810 */ /* 0x000fe20007f5e0ff */
[----:B------:R-:W-:Y:S01]  /*1e950*/  IMAD.X R13, RZ, RZ, R21, P6 ;  /* 0x000000ffff0d7224 */ /* 0x000fe200030e0615 */
[----:B------:R-:W-:Y:S01]  /*1e960*/  SHF.R.U64 R24, R24, 0x3, RZ ;  /* 0x0000000318187819 */ /* 0x000fe200000012ff */
[----:B------:R-:W-:Y:S01]  /*1e970*/  SHFL.IDX PT, R54, R6, RZ, 0x1c1f ;  /* 0x001c1fff06367589 */ /* 0x000fe200000e0000 */
[----:B------:R-:W-:Y:S01]  /*1e980*/  LEA.HI.X R10, R4, UR5, R5, 0x2, P3 ;  /* 0x00000005040a7c11 */ /* 0x000fe200098f1405 */
[----:B------:R-:W-:Y:S01]  /*1e990*/  VIADD R4, R14, 0x8 ;  /* 0x000000080e047836 */ /* 0x000fe20000000000 */
[----:B------:R-:W-:Y:S01]  /*1e9a0*/  IADD3 R37, P3, R20, 0x5000, RZ ;  /* 0x0000500014257810 */ /* 0x000fe20007f7e0ff */
[----:B------:R-:W-:Y:S01]  /*1e9b0*/  SHFL.IDX PT, R58, R6, 0x1, 0x1c1f ;  /* 0x003c1f00063a7f89 */ /* 0x000fe200000e0000 */
[----:B------:R-:W-:Y:S01]  /*1e9c0*/  LOP3.LUT R40, R41, 0x380, RZ, 0xc0, !PT ;  /* 0x0000038029287812 */ /* 0x000fe200078ec0ff */
[----:B------:R-:W-:Y:S01]  /*1e9d0*/  ULDC.64 UR4, c[0x0][0xaa0] ;  /* 0x0002a80000047ab9 */ /* 0x000fe20000000a00 */
[----:B------:R-:W-:Y:S01]  /*1e9e0*/  LOP3.LUT R36, R37, 0x380, RZ, 0xc0, !PT ;  /* 0x0000038025247812 */ /* 0x000fe200078ec0ff */
[----:B------:R-:W1:Y:S01]  /*1e9f0*/  SHFL.IDX PT, R55, R10, RZ, 0x1c1f ;  /* 0x001c1fff0a377589 */ /* 0x000e6200000e0000 */
[----:B------:R-:W-:-:S02]  /*1ea00*/  SHF.R.U64 R40, R40, 0x3, RZ ;  /* 0x0000000328287819 */ /* 0x000fc400000012ff */
[----:B------:R-:W-:Y:S01]  /*1ea10*/  SHF.R.U64 R36, R36, 0x3, RZ ;  /* 0x0000000324247819 */ /* 0x000fe200000012ff */
[----:B------:R-:W2:Y:S01]  /*1ea20*/  SHFL.IDX PT, R59, R10, 0x1, 0x1c1f ;  /* 0x003c1f000a3b7f89 */ /* 0x000ea200000e0000 */
[----:B------:R-:W-:Y:S01]  /*1ea30*/  LOP3.LUT R40, R40, R41, RZ, 0x3c, !PT ;  /* 0x0000002928287212 */ /* 0x000fe200078e3cff */
[--C-:B------:R-:W-:Y:S01]  /*1ea40*/  IMAD.X R41, RZ, RZ, R21.reuse, P2 ;  /* 0x000000ffff297224 */ /* 0x100fe200010e0615 */
[----:B------:R-:W-:Y:S01]  /*1ea50*/  LOP3.LUT R36, R36, R37, RZ, 0x3c, !PT ;  /* 0x0000002524247212 */ /* 0x000fe200078e3cff */
[--C-:B------:R-:W-:Y:S01]  /*1ea60*/  IMAD.X R37, RZ, RZ, R21.reuse, P3 ;  /* 0x000000ffff257224 */ /* 0x100fe200018e0615 */
[----:B------:R-:W-:Y:S01]  /*1ea70*/  LOP3.LUT R24, R24, R25, RZ, 0x3c, !PT ;  /* 0x0000001918187212 */ /* 0x000fe200078e3cff */
[----:B------:R-:W-:Y:S01]  /*1ea80*/  IMAD.X R25, RZ, RZ, R21, P5 ;  /* 0x000000ffff197224 */ /* 0x000fe200028e0615 */
[C---:B------:R-:W-:Y:S02]  /*1ea90*/  IADD3 R61, P2, R20.reuse, 0xb000, RZ ;  /* 0x0000b000143d7810 */ /* 0x040fe40007f5e0ff */
[----:B------:R-:W-:-:S02]  /*1eaa0*/  IADD3 R57, P3, R20, 0xa000, RZ ;  /* 0x0000a00014397810 */ /* 0x000fc40007f7e0ff */
[C---:B------:R-:W-:Y:S02]  /*1eab0*/  IADD3 R45, P6, R20.reuse, 0x7000, RZ ;  /* 0x00007000142d7810 */ /* 0x040fe40007fde0ff */
[C---:B------:R-:W-:Y:S02]  /*1eac0*/  IADD3 R49, P5, R20.reuse, 0x8000, RZ ;  /* 0x0000800014317810 */ /* 0x040fe40007fbe0ff */
[----:B------:R-:W-:Y:S02]  /*1ead0*/  IADD3 R53, P4, R20, 0x9000, RZ ;  /* 0x0000900014357810 */ /* 0x000fe40007f9e0ff */
[----:B------:R-:W-:Y:S02]  /*1eae0*/  LOP3.LUT R60, R61, 0x380, RZ, 0xc0, !PT ;  /* 0x000003803d3c7812 */ /* 0x000fe400078ec0ff */
[----:B------:R-:W-:Y:S02]  /*1eaf0*/  LOP3.LUT R56, R57, 0x380, RZ, 0xc0, !PT ;  /* 0x0000038039387812 */ /* 0x000fe400078ec0ff */
[----:B------:R-:W-:-:S02]  /*1eb00*/  LOP3.LUT R44, R45, 0x380, RZ, 0xc0, !PT ;  /* 0x000003802d2c7812 */ /* 0x000fc400078ec0ff */
[----:B------:R-:W-:Y:S02]  /*1eb10*/  LOP3.LUT R48, R49, 0x380, RZ, 0xc0, !PT ;  /* 0x0000038031307812 */ /* 0x000fe400078ec0ff */
[----:B------:R-:W-:Y:S02]  /*1eb20*/  LOP3.LUT R52, R53, 0x380, RZ, 0xc0, !PT ;  /* 0x0000038035347812 */ /* 0x000fe400078ec0ff */
[----:B------:R-:W-:Y:S02]  /*1eb30*/  LOP3.LUT R8, R7, 0x380, RZ, 0xc0, !PT ;  /* 0x0000038007087812 */ /* 0x000fe400078ec0ff */
[----:B------:R-:W-:Y:S02]  /*1eb40*/  SHF.R.U64 R60, R60, 0x3, RZ ;  /* 0x000000033c3c7819 */ /* 0x000fe400000012ff */
[----:B------:R-:W-:Y:S02]  /*1eb50*/  SHF.R.U64 R56, R56, 0x3, RZ ;  /* 0x0000000338387819 */ /* 0x000fe400000012ff */
[----:B------:R-:W-:-:S02]  /*1eb60*/  SHF.R.U64 R44, R44, 0x3, RZ ;  /* 0x000000032c2c7819 */ /* 0x000fc400000012ff */
[----:B------:R-:W-:Y:S02]  /*1eb70*/  SHF.R.U64 R48, R48, 0x3, RZ ;  /* 0x0000000330307819 */ /* 0x000fe400000012ff */
[----:B------:R-:W-:Y:S02]  /*1eb80*/  SHF.R.U64 R52, R52, 0x3, RZ ;  /* 0x0000000334347819 */ /* 0x000fe400000012ff */
[----:B------:R-:W-:Y:S02]  /*1eb90*/  SHF.R.U64 R8, R8, 0x3, RZ ;  /* 0x0000000308087819 */ /* 0x000fe400000012ff */
[----:B------:R-:W-:Y:S01]  /*1eba0*/  LOP3.LUT R60, R60, R61, RZ, 0x3c, !PT ;  /* 0x0000003d3c3c7212 */ /* 0x000fe200078e3cff */
[--C-:B------:R-:W-:Y:S01]  /*1ebb0*/  IMAD.X R61, RZ, RZ, R21.reuse, P2 ;  /* 0x000000ffff3d7224 */ /* 0x100fe200010e0615 */
[----:B------:R-:W-:Y:S01]  /*1ebc0*/  LOP3.LUT R56, R56, R57, RZ, 0x3c, !PT ;  /* 0x0000003938387212 */ /* 0x000fe200078e3cff */
[--C-:B------:R-:W-:Y:S01]  /*1ebd0*/  IMAD.X R57, RZ, RZ, R21.reuse, P3 ;  /* 0x000000ffff397224 */ /* 0x100fe200018e0615 */
[----:B------:R-:W-:Y:S01]  /*1ebe0*/  LOP3.LUT R44, R44, R45, RZ, 0x3c, !PT ;  /* 0x0000002d2c2c7212 */ /* 0x000fe200078e3cff */
[--C-:B------:R-:W-:Y:S01]  /*1ebf0*/  IMAD.X R45, RZ, RZ, R21.reuse, P6 ;  /* 0x000000ffff2d7224 */ /* 0x100fe200030e0615 */
[----:B------:R-:W-:Y:S01]  /*1ec00*/  LOP3.LUT R48, R48, R49, RZ, 0x3c, !PT ;  /* 0x0000003130307212 */ /* 0x000fe200078e3cff */
[--C-:B------:R-:W-:Y:S01]  /*1ec10*/  IMAD.X R49, RZ, RZ, R21.reuse, P5 ;  /* 0x000000ffff317224 */ /* 0x100fe200028e0615 */
[----:B------:R-:W-:Y:S01]  /*1ec20*/  LOP3.LUT R52, R52, R53, RZ, 0x3c, !PT ;  /* 0x0000003534347212 */ /* 0x000fe200078e3cff */
[----:B------:R-:W-:Y:S01]  /*1ec30*/  IMAD.X R53, RZ, RZ, R21, P4 ;  /* 0x000000ffff357224 */ /* 0x000fe200020e0615 */
[----:B------:R-:W-:-:S02]  /*1ec40*/  ISETP.GE.OR P2, PT, R14, R3, P0 ;  /* 0x000000030e00720c */ /* 0x000fc40000746670 */
[----:B------:R-:W-:Y:S02]  /*1ec50*/  LOP3.LUT R8, R8, R7, RZ, 0x3c, !PT ;  /* 0x0000000708087212 */ /* 0x000fe400078e3cff */
[----:B------:R-:W-:Y:S02]  /*1ec60*/  IADD3 R5, P3, R20, 0xf000, RZ ;  /* 0x0000f00014057810 */ /* 0x000fe40007f7e0ff */
[----:B------:R-:W-:Y:S02]  /*1ec70*/  ISETP.GE.OR P0, PT, R4, R3, P0 ;  /* 0x000000030400720c */ /* 0x000fe40000706670 */
[C---:B------:R-:W-:Y:S01]  /*1ec80*/  IADD3 R65, P6, R20.reuse, 0xc000, RZ ;  /* 0x0000c00014417810 */ /* 0x040fe20007fde0ff */
[----:B------:R-:W-:Y:S01]  /*1ec90*/  IMAD.X R77, RZ, RZ, R21, P3 ;  /* 0x000000ffff4d7224 */ /* 0x000fe200018e0615 */
[C---:B------:R-:W-:Y:S02]  /*1eca0*/  IADD3 R69, P5, R20.reuse, 0xd000, RZ ;  /* 0x0000d00014457810 */ /* 0x040fe40007fbe0ff */
[C---:B------:R-:W-:Y:S01]  /*1ecb0*/  IADD3 R73, P4, R20.reuse, 0xe000, RZ ;  /* 0x0000e00014497810 */ /* 0x040fe20007f9e0ff */
[----:B-1----:R-:W-:Y:S01]  /*1ecc0*/  @!P2 ST.E desc[UR6][R54.64], R0 ;  /* 0x000000003600a985 */ /* 0x002fe2000c101906 */
[----:B------:R-:W-:-:S02]  /*1ecd0*/  LOP3.LUT R7, R20, 0x380, RZ, 0xc0, !PT ;  /* 0x0000038014077812 */ /* 0x000fc400078ec0ff */
[----:B------:R-:W-:Y:S02]  /*1ece0*/  LOP3.LUT R4, R5, 0x380, RZ, 0xc0, !PT ;  /* 0x0000038005047812 */ /* 0x000fe400078ec0ff */
[----:B------:R-:W-:Y:S01]  /*1ecf0*/  LOP3.LUT R64, R65, 0x380, RZ, 0xc0, !PT ;  /* 0x0000038041407812 */ /* 0x000fe200078ec0ff */
[----:B--2---:R1:W-:Y:S01]  /*1ed00*/  @!P0 ST.E desc[UR6][R58.64], R2 ;  /* 0x000000023a008985 */ /* 0x0043e2000c101906 */
[----:B------:R-:W-:Y:S02]  /*1ed10*/  LOP3.LUT R68, R69, 0x380, RZ, 0xc0, !PT ;  /* 0x0000038045447812 */ /* 0x000fe400078ec0ff */
[----:B------:R-:W-:Y:S01]  /*1ed20*/  LOP3.LUT R72, R73, 0x380, RZ, 0xc0, !PT ;  /* 0x0000038049487812 */ /* 0x000fe200078ec0ff */
[----:B------:R-:W5:Y:S01]  /*1ed30*/  LD.E.128 R8, desc[UR6][R8.64] ;  /* 0x0000000608087980 */ /* 0x000f62000c101d00 */
[----:B------:R-:W-:Y:S02]  /*1ed40*/  SHF.R.U64 R7, R7, 0x3, RZ ;  /* 0x0000000307077819 */ /* 0x000fe400000012ff */
[----:B------:R-:W-:Y:S01]  /*1ed50*/  SHF.R.U64 R4, R4, 0x3, RZ ;  /* 0x0000000304047819 */ /* 0x000fe200000012ff */
[----:B------:R-:W5:Y:S01]  /*1ed60*/  LD.E.128 R12, desc[UR6][R12.64] ;  /* 0x000000060c0c7980 */ /* 0x000f62000c101d00 */
[----:B------:R-:W-:-:S02]  /*1ed70*/  SHF.R.U64 R64, R64, 0x3, RZ ;  /* 0x0000000340407819 */ /* 0x000fc400000012ff */
[----:B------:R-:W-:Y:S01]  /*1ed80*/  SHF.R.U64 R68, R68, 0x3, RZ ;  /* 0x0000000344447819 */ /* 0x000fe200000012ff */
[----:B-1----:R-:W-:Y:S01]  /*1ed90*/  IMAD R2, R89, 0x20, R219 ;  /* 0x0000002059027824 */ /* 0x002fe200078e02db */
[----:B------:R-:W-:Y:S01]  /*1eda0*/  SHF.R.U64 R72, R72, 0x3, RZ ;  /* 0x0000000348487819 */ /* 0x000fe200000012ff */
[----:B------:R-:W5:Y:S01]  /*1edb0*/  LD.E.128 R24, desc[UR6][R24.64] ;  /* 0x0000000618187980 */ /* 0x000f62000c101d00 */
[----:B------:R-:W-:Y:S02]  /*1edc0*/  LOP3.LUT R20, R7, R20, RZ, 0x3c, !PT ;  /* 0x0000001407147212 */ /* 0x000fe400078e3cff */
[----:B------:R-:W-:Y:S01]  /*1edd0*/  LOP3.LUT R64, R64, R65, RZ, 0x3c, !PT ;  /* 0x0000004140407212 */ /* 0x000fe200078e3cff */
[--C-:B------:R-:W-:Y:S01]  /*1ede0*/  IMAD.X R65, RZ, RZ, R21.reuse, P6 ;  /* 0x000000ffff417224 */ /* 0x100fe200030e0615 */
[----:B------:R-:W-:Y:S01]  /*1edf0*/  LOP3.LUT R68, R68, R69, RZ, 0x3c, !PT ;  /* 0x0000004544447212 */ /* 0x000fe200078e3cff */
[--C-:B------:R-:W-:Y:S01]  /*1ee00*/  IMAD.X R69, RZ, RZ, R21.reuse, P5 ;  /* 0x000000ffff457224 */ /* 0x100fe200028e0615 */
[----:B------:R-:W-:Y:S01]  /*1ee10*/  LOP3.LUT R72, R72, R73, RZ, 0x3c, !PT ;  /* 0x0000004948487212 */ /* 0x000fe200078e3cff */
[----:B------:R-:W-:Y:S01]  /*1ee20*/  IMAD.X R73, RZ, RZ, R21, P4 ;  /* 0x000000ffff497224 */ /* 0x000fe200020e0615 */
[----:B------:R-:W-:Y:S01]  /*1ee30*/  LOP3.LUT R76, R4, R5, RZ, 0x3c, !PT ;  /* 0x00000005044c7212 */ /* 0x000fe200078e3cff */
[----:B------:R-:W-:Y:S01]  /*1ee40*/  IMAD R2, R86, 0x80, R2 ;  /* 0x0000008056027824 */ /* 0x000fe200078e0202 */
[----:B------:R1:W5:Y:S04]  /*1ee50*/  LD.E.128 R4, desc[UR6][R20.64] ;  /* 0x0000000614047980 */ /* 0x000368000c101d00 */
[----:B------:R-:W5:Y:S04]  /*1ee60*/  LD.E.128 R32, desc[UR6][R32.64] ;  /* 0x0000000620207980 */ /* 0x000f68000c101d00 */
[----:B------:R-:W5:Y:S01]  /*1ee70*/  LD.E.128 R36, desc[UR6][R36.64] ;  /* 0x0000000624247980 */ /* 0x000f62000c101d00 */
[----:B-1----:R-:W-:-:S03]  /*1ee80*/  IMAD R21, R81, UR4, RZ ;  /* 0x0000000451157c24 */ /* 0x002fc6000f8e02ff */
[----:B------:R-:W5:Y:S01]  /*1ee90*/  LD.E.128 R40, desc[UR6][R40.64] ;  /* 0x0000000628287980 */ /* 0x000f62000c101d00 */
[C---:B------:R-:W-:Y:S02]  /*1eea0*/  IMAD R81, R80.reuse, UR5, R21 ;  /* 0x0000000550517c24 */ /* 0x040fe4000f8e0215 */
[----:B------:R-:W-:Y:S01]  /*1eeb0*/  IMAD.WIDE.U32 R20, R80, UR4, RZ ;  /* 0x0000000450147c25 */ /* 0x000fe2000f8e00ff */
[----:B------:R-:W-:Y:S01]  /*1eec0*/  ULDC.64 UR4, c[0x0][0xae8] ;  /* 0x0002ba0000047ab9 */ /* 0x000fe20000000a00 */
[----:B------:R-:W5:Y:S02]  /*1eed0*/  LD.E.128 R44, desc[UR6][R44.64] ;  /* 0x000000062c2c7980 */ /* 0x000f64000c101d00 */
[----:B------:R-:W-:Y:S02]  /*1eee0*/  IMAD.IADD R21, R21, 0x1, R81 ;  /* 0x0000000115157824 */ /* 0x000fe400078e0251 */
[----:B------:R-:W-:Y:S01]  /*1eef0*/  IMAD R84, R84, UR4, RZ ;  /* 0x0000000454547c24 */ /* 0x000fe2000f8e02ff */
[----:B------:R-:W5:Y:S01]  /*1ef00*/  LD.E.128 R48, desc[UR6][R48.64] ;  /* 0x0000000630307980 */ /* 0x000f62000c101d00 */
[----:B------:R-:W-:-:S03]  /*1ef10*/  IMAD.WIDE.U32 R20, R88, UR4, R20 ;  /* 0x0000000458147c25 */ /* 0x000fc6000f8e0014 */
[----:B------:R-:W5:Y:S01]  /*1ef20*/  LD.E.128 R52, desc[UR6][R52.64] ;  /* 0x0000000634347980 */ /* 0x000f62000c101d00 */
[----:B------:R-:W-:Y:S01]  /*1ef30*/  IMAD R81, R88, UR5, R84 ;  /* 0x0000000558517c24 */ /* 0x000fe2000f8e0254 */
[----:B------:R-:W-:Y:S01]  /*1ef40*/  ULDC.64 UR4, c[0x0][0xaf0] ;  /* 0x0002bc0000047ab9 */ /* 0x000fe20000000a00 */
[----:B0-----:R-:W-:Y:S01]  /*1ef50*/  @P1 IMAD.HI.U32 R0, R2, R85, RZ ;  /* 0x0000005502001227 */ /* 0x001fe200078e00ff */
[----:B------:R-:W5:Y:S03]  /*1ef60*/  LD.E.128 R56, desc[UR6][R56.64] ;  /* 0x0000000638387980 */ /* 0x000f66000c101d00 */
[----:B------:R-:W-:Y:S01]  /*1ef70*/  IMAD.IADD R21, R21, 0x1, R81 ;  /* 0x0000000115157824 */ /* 0x000fe200078e0251 */
[----:B------:R-:W5:Y:S01]  /*1ef80*/  LD.E.128 R60, desc[UR6][R60.64] ;  /* 0x000000063c3c7980 */ /* 0x000f62000c101d00 */
[----:B------:R-:W-:Y:S01]  /*1ef90*/  IMAD.MOV.U32 R81, RZ, RZ, R2 ;  /* 0x000000ffff517224 */ /* 0x000fe200078e0002 */
[----:B------:R-:W-:Y:S01]  /*1efa0*/  @P1 SHF.R.U32.HI R81, RZ, R87, R0 ;  /* 0x00000057ff511219 */ /* 0x000fe20000011600 */
[----:B------:R-:W-:Y:S01]  /*1efb0*/  IMAD R28, R28, UR4, RZ ;  /* 0x000000041c1c7c24 */ /* 0x000fe2000f8e02ff */
[----:B------:R-:W5:Y:S01]  /*1efc0*/  LD.E.128 R64, desc[UR6][R64.64] ;  /* 0x0000000640407980 */ /* 0x000f62000c101d00 */
[----:B------:R-:W-:Y:S01]  /*1efd0*/  IMAD.WIDE.U32 R20, R83, UR4, R20 ;  /* 0x0000000453147c25 */ /* 0x000fe2000f8e0014 */
[----:B------:R-:W-:-:S02]  /*1efe0*/  SHF.R.S32.HI R0, RZ, 0x1f, R81 ;  /* 0x0000001fff007819 */ /* 0x000fc40000011451 */
[----:B------:R-:W5:Y:S01]  /*1eff0*/  LD.E.128 R68, desc[UR6][R68.64] ;  /* 0x0000000644447980 */ /* 0x000f62000c101d00 */
[----:B------:R-:W-:Y:S01]  /*1f000*/  IMAD R85, R83, UR5, R28 ;  /* 0x0000000553557c24 */ /* 0x000fe2000f8e021c */
[----:B------:R-:W-:Y:S01]  /*1f010*/  ULDC.64 UR4, c[0x0][0xae0] ;  /* 0x0002b80000047ab9 */ /* 0x000fe20000000a00 */
[----:B------:R-:W-:Y:S01]  /*1f020*/  IMAD.MOV R83, RZ, RZ, -R81 ;  /* 0x000000ffff537224 */ /* 0x000fe200078e0a51 */
[----:B------:R-:W5:Y:S01]  /*1f030*/  LD.E.128 R72, desc[UR6][R72.64] ;  /* 0x0000000648487980 */ /* 0x000f62000c101d00 */
[----:B------:R-:W-:Y:S02]  /*1f040*/  IMAD.IADD R21, R21, 0x1, R85 ;  /* 0x0000000115157824 */ /* 0x000fe400078e0255 */
[----:B------:R-:W-:Y:S01]  /*1f050*/  IMAD R0, R0, UR4, RZ ;  /* 0x0000000400007c24 */ /* 0x000fe2000f8e02ff */
[----:B------:R-:W5:Y:S01]  /*1f060*/  LD.E.128 R76, desc[UR6][R76.64] ;  /* 0x000000064c4c7980 */ /* 0x000f62000c101d00 */
[----:B------:R-:W-:Y:S02]  /*1f070*/  IMAD R83, R82, R83, R2 ;  /* 0x0000005352537224 */ /* 0x000fe400078e0202 */
[C---:B------:R-:W-:Y:S01]  /*1f080*/  IMAD R85, R81.reuse, UR5, R0 ;  /* 0x0000000551557c24 */ /* 0x040fe2000f8e0200 */
[----:B------:R-:W-:Y:S01]  /*1f090*/  @!PT LDS RZ, [RZ] ;  /* 0x00000000fffff984 */ /* 0x000fe20000000800 */
[----:B------:R-:W-:Y:S01]  /*1f0a0*/  @!PT LDS RZ, [RZ] ;  /* 0x00000000fffff984 */ /* 0x000fe20000000800 */
[----:B------:R-:W-:Y:S01]  /*1f0b0*/  @!PT LDS RZ, [RZ] ;  /* 0x00000000fffff984 */ /* 0x000fe20000000800 */
[----:B------:R-:W-:Y:S01]  /*1f0c0*/  @!PT LDS RZ, [RZ] ;  /* 0x00000000fffff984 */ /* 0x000fe20000000800 */
[----:B------:R0:W-:Y:S06]  /*1f0d0*/  MEMBAR.ALL.CTA ;  /* 0x0000000000007992 */ /* 0x0001ec0000008000 */
[----:B0-----:R-:W0:Y:S01]  /*1f0e0*/  FENCE.VIEW.ASYNC.S ;  /* 0x00000000000073c6 */ /* 0x001e220000000000 */
[----:B------:R-:W-:Y:S01]  /*1f0f0*/  IMAD.WIDE.U32 R20, R81, UR4, R20 ;  /* 0x0000000451147c25 */ /* 0x000fe2000f8e0014 */
[----:B------:R-:W-:Y:S01]  /*1f100*/  SHF.R.S32.HI R0, RZ, 0x1f, R83 ;  /* 0x0000001fff007819 */ /* 0x000fe20000011453 */
[----:B------:R-:W-:-:S02]  /*1f110*/  ULDC.64 UR4, c[0x0][0xad8] ;  /* 0x0002b60000047ab9 */ /* 0x000fc40000000a00 */
[----:B------:R-:W-:Y:S01]  /*1f120*/  IMAD R86, R86, 0x80, R219 ;  /* 0x0000008056567824 */ /* 0x000fe200078e02db */
[----:B------:R-:W-:Y:S01]  /*1f130*/  IADD3 R21, R21, R85, RZ ;  /* 0x0000005515157210 */ /* 0x000fe20007ffe0ff */
[----:B------:R-:W-:Y:S02]  /*1f140*/  IMAD R2, R0, UR4, RZ ;  /* 0x0000000400027c24 */ /* 0x000fe4000f8e02ff */
[C---:B------:R-:W-:Y:S02]  /*1f150*/  VIADD R0, R86.reuse, 0x20 ;  /* 0x0000002056007836 */ /* 0x040fe40000000000 */
[C---:B------:R-:W-:Y:S02]  /*1f160*/  IMAD R81, R83.reuse, UR5, R2 ;  /* 0x0000000553517c24 */ /* 0x040fe4000f8e0202 */
[----:B------:R-:W-:Y:S01]  /*1f170*/  IMAD.WIDE.U32 R20, R83, UR4, R20 ;  /* 0x0000000453147c25 */ /* 0x000fe2000f8e0014 */
[-C--:B------:R-:W-:Y:S01]  /*1f180*/  ISETP.GE.AND P2, PT, R86, R3.reuse, PT ;  /* 0x000000035600720c */ /* 0x080fe20003f46270 */
[----:B------:R-:W-:Y:S01]  /*1f190*/  ULDC.64 UR4, c[0x0][0xa80] ;  /* 0x0002a00000047ab9 */ /* 0x000fe20000000a00 */
[----:B------:R-:W-:Y:S01]  /*1f1a0*/  ISETP.GE.AND P1, PT, R0, R3, PT ;  /* 0x000000030000720c */ /* 0x000fe20003f26270 */
[----:B------:R-:W-:Y:S01]  /*1f1b0*/  VIADD R2, R86, 0x40 ;  /* 0x0000004056027836 */ /* 0x000fe20000000000 */
[----:B------:R-:W-:Y:S01]  /*1f1c0*/  LEA R28, P3, R20, UR4, 0x1 ;  /* 0x00000004141c7c11 */ /* 0x000fe2000f8608ff */
[----:B------:R-:W-:-:S02]  /*1f1d0*/  IMAD.IADD R21, R21, 0x1, R81 ;  /* 0x0000000115157824 */ /* 0x000fc400078e0251 */
[----:B------:R-:W-:Y:S01]  /*1f1e0*/  VIADD R0, R22, 0x38820 ;  /* 0x0003882016007836 */ /* 0x000fe20000000000 */
[----:B------:R-:W-:Y:S02]  /*1f1f0*/  ISETP.GE.AND P0, PT, R2, R3, PT ;  /* 0x000000030200720c */ /* 0x000fe40003f06270 */
[----:B------:R-:W-:Y:S02]  /*1f200*/  LEA.HI.X R2, R20, UR5, R21, 0x1, P3 ;  /* 0x0000000514027c11 */ /* 0x000fe400098f0c15 */
[----:B------:R-:W-:Y:S01]  /*1f210*/  PRMT R0, RZ, 0x654, R0 ;  /* 0x00000654ff007816 */ /* 0x000fe20000000000 */
[----:B0-----:R0:W1:Y:S03]  /*1f220*/  SHFL.IDX PT, R84, R28, RZ, 0x181f ;  /* 0x00181fff1c547589 */ /* 0x00106600000e0000 */
[----:B------:R0:W-:Y:S01]  /*1f230*/  SYNCS.ARRIVE.TRANS64.RED.A1T0 RZ, [R0+URZ], RZ ;  /* 0x000000ff00ff79a7 */ /* 0x0001e2000810043f */
[----:B------:R0:W2:Y:S01]  /*1f240*/  SHFL.IDX PT, R85, R2, RZ, 0x181f ;  /* 0x00181fff02557589 */ /* 0x0000a200000e0000 */
[----:B------:R-:W-:Y:S05]  /*1f250*/  @P2 BRA `(.L_x_659) ;  /* 0x0000000000482947 */ /* 0x000fea0003800000 */
[----:B------:R-:W-:Y:S01]  /*1f260*/  ULDC UR4, c[0x0][0xac8] ;  /* 0x0002b20000047ab9 */ /* 0x000fe20000000800 */
[----:B------:R-:W-:Y:S01]  /*1f270*/  ULDC.64 UR6, c[0x0][0x208] ;  /* 0x0000820000067ab9 */ /* 0x000fe20000000a00 */
        /* <DEDUP_REMOVED lines=16> */
.L_x_659:
[----:B------:R-:W-:Y:S05]  /*1f380*/  BSYNC B1 ;  /* 0x0000000000017941 */ /* 0x000fea0003800000 */
.L_x_658:
[----:B---3-5:R3:W4:Y:S01]  /*1f390*/  SHFL.IDX PT, R33, R2, 0x1, 0x181f ;  /* 0x00381f0002217f89 */ /* 0x02872200000e0000 */
[----:B------:R-:W-:Y:S03]  /*1f3a0*/  BSSY B1, `(.L_x_660) ;  /* 0x0000015000017945 */ /* 0x000fe60003800000 */
[----:B------:R3:W0:Y:S01]  /*1f3b0*/  SHFL.IDX PT, R32, R28, 0x1, 0x181f ;  /* 0x00381f001c207f89 */ /* 0x00062200000e0000 */
[----:B------:R-:W-:Y:S05]  /*1f3c0*/  @P1 BRA `(.L_x_661) ;  /* 0x0000000000481947 */ /* 0x000fea0003800000 */
[----:B------:R-:W-:Y:S01]  /*1f3d0*/  ULDC UR4, c[0x0][0xac8] ;  /* 0x0002b20000047ab9 */ /* 0x000fe20000000800 */
[----:B------:R-:W-:Y:S01]  /*1f3e0*/  ULDC.64 UR6, c[0x0][0x208] ;  /* 0x0000820000067ab9 */ /* 0x000fe20000000a00 */
[----:B------:R-:W-:Y:S02]  /*1f3f0*/  ISETP.GE.AND P4, PT, R16, UR4, PT ;  /* 0x0000000410007c0c */ /* 0x000fe4000bf86270 */
[----:B------:R-:W-:Y:S02]  /*1f400*/  ISETP.GE.AND P3, PT, R213, UR4, PT ;  /* 0x00000004d5007c0c */ /* 0x000fe4000bf66270 */
[----:B------:R-:W-:Y:S02]  /*1f410*/  ISETP.GE.AND P2, PT, R18, UR4, PT ;  /* 0x0000000412007c0c */ /* 0x000fe4000bf46270 */
[----:B------:R-:W-:-:S07]  /*1f420*/  ISETP.GE.AND P1, PT, R19, UR4, PT ;  /* 0x0000000413007c0c */ /* 0x000fce000bf26270 */
[CC--:B0-----:R-:W-:Y:S02]  /*1f430*/  @!P4 LEA R4, P6, R16.reuse, R32.reuse, 0x1 ;  /* 0x000000201004c211 */ /* 0x0c1fe400078c08ff */
[CC--:B------:R-:W-:Y:S02]  /*1f440*/  @!P3 LEA R6, P5, R23.reuse, R32.reuse, 0x1 ;  /* 0x000000201706b211 */ /* 0x0c0fe400078a08ff */
[-C--:B----4-:R-:W-:Y:S02]  /*1f450*/  @!P4 LEA.HI.X R5, R16, R33.reuse, R17, 0x1, P6 ;  /* 0x000000211005c211 */ /* 0x090fe400030f0c11 */
[-C--:B------:R-:W-:Y:S02]  /*1f460*/  @!P2 LEA R20, P6, R18, R32.reuse, 0x1 ;  /* 0x000000201214a211 */ /* 0x080fe400078c08ff */
        /* <DEDUP_REMOVED lines=8> */
.L_x_661:
[----:B------:R-:W-:Y:S05]  /*1f4f0*/  BSYNC B1 ;  /* 0x0000000000017941 */ /* 0x000fea0003800000 */
.L_x_660:
[----:B0-----:R0:W0:Y:S01]  /*1f500*/  SHFL.IDX PT, R11, R2, 0x2, 0x181f ;  /* 0x00581f00020b7f89 */ /* 0x00102200000e0000 */
        /* <DEDUP_REMOVED lines=9> */
[-C--:B0-----:R-:W-:Y:S02]  /*1f5a0*/  @!P3 LEA R4, P6, R16, R10.reuse, 0x1 ;  /* 0x0000000a1004b211 */ /* 0x081fe400078c08ff */
[-C--:B------:R-:W-:Y:S02]  /*1f5b0*/  @!P2 LEA R6, P5, R23, R10.reuse, 0x1 ;  /* 0x0000000a1706a211 */ /* 0x080fe400078a08ff */
[-C--:B------:R-:W-:Y:S02]  /*1f5c0*/  @!P1 LEA R8, P4, R18, R10.reuse, 0x1 ;  /* 0x0000000a12089211 */ /* 0x080fe400078808ff */
[-C--:B------:R-:W-:Y:S02]  /*1f5d0*/  @!P3 LEA.HI.X R5, R16, R11.reuse, R17, 0x1, P6 ;  /* 0x0000000b1005b211 */ /* 0x080fe400030f0c11 */
        /* <DEDUP_REMOVED lines=8> */
.L_x_663:
[----:B------:R-:W-:Y:S05]  /*1f660*/  BSYNC B1 ;  /* 0x0000000000017941 */ /* 0x000fea0003800000 */
.L_x_662:
[----:B------:R-:W-:Y:S01]  /*1f670*/  VIADD R0, R86, 0x60 ;  /* 0x0000006056007836 */ /* 0x000fe20000000000 */
[----:B0-----:R0:W0:Y:S04]  /*1f680*/  SHFL.IDX PT, R9, R2, 0x3, 0x181f ;  /* 0x00781f0002097f89 */ /* 0x00102800000e0000 */
[----:B------:R-:W-:Y:S01]  /*1f690*/  ISETP.GE.AND P0, PT, R0, R3, PT ;  /* 0x000000030000720c */ /* 0x000fe20003f06270 */
[----:B---3--:R-:W3:-:S12]  /*1f6a0*/  SHFL.IDX PT, R28, R28, 0x3, 0x181f ;  /* 0x00781f001c1c7f89 */ /* 0x008ed800000e0000 */
[----:B------:R-:W-:Y:S05]  /*1f6b0*/  @P0 BRA `(.L_x_664) ;  /* 0x0000000c00c00947 */ /* 0x000fea0003800000 */
[----:B------:R-:W-:Y:S01]  /*1f6c0*/  ULDC UR4, c[0x0][0xac8] ;  /* 0x0002b20000047ab9 */ /* 0x000fe20000000800 */
[----:B------:R-:W-:Y:S01]  /*1f6d0*/  ULDC.64 UR6, c[0x0][0x208] ;  /* 0x0000820000067ab9 */ /* 0x000fe20000000a00 */
[----:B------:R-:W-:Y:S02]  /*1f6e0*/  ISETP.GE.AND P3, PT, R16, UR4, PT ;  /* 0x0000000410007c0c */ /* 0x000fe4000bf66270 */
[----:B------:R-:W-:Y:S02]  /*1f6f0*/  ISETP.GE.AND P4, PT, R213, UR4, PT ;  /* 0x00000004d5007c0c */ /* 0x000fe4000bf86270 */
[----:B------:R-:W-:-:S09]  /*1f700*/  ISETP.GE.AND P5, PT, R18, UR4, PT ;  /* 0x0000000412007c0c */ /* 0x000fd2000bfa6270 */
[CC--:B0--3--:R-:W-:Y:S02]  /*1f710*/  @!P3 LEA R2, P0, R16.reuse, R28.reuse, 0x1 ;  /* 0x0000001c1002b211 */ /* 0x0c9fe400078008ff */
[-C--:B------:R-:W-:Y:S02]  /*1f720*/  @!P4 LEA R4, P1, R23, R28.reuse, 0x1 ;  /* 0x0000001c1704c211 */ /* 0x080fe400078208ff */
[-C--:B------:R-:W-:Y:S02]  /*1f730*/  @!P3 LEA.HI.X R3, R16, R9.reuse, R17, 0x1, P0 ;  /* 0x000000091003b211 */ /* 0x080fe400000f0c11 */
[----:B------:R-:W-:Y:S02]  /*1f740*/  ISETP.GE.AND P0, PT, R19, UR4, PT ;  /* 0x0000000413007c0c */ /* 0x000fe4000bf06270 */
[----:B------:R-:W-:Y:S01]  /*1f750*/  @!P5 LEA R6, P2, R18, R28, 0x1 ;  /* 0x0000001c1206d211 */ /* 0x000fe200078408ff */
[----:B------:R0:W-:Y:S01]  /*1f760*/  @!P3 ST.E.128 desc[UR6][R2.64], R24 ;  /* 0x000000180200b985 */ /* 0x0001e2000c101d06 */
[----:B------:R-:W-:-:S02]  /*1f770*/  @!P4 LEA.HI.X R5, R23, R9, R216, 0x1, P1 ;  /* 0x000000091705c211 */ /* 0x000fc400008f0cd8 */
[----:B------:R-:W-:-:S03]  /*1f780*/  @!P5 LEA.HI.X R7, R18, R9, R218, 0x1, P2 ;  /* 0x000000091207d211 */ /* 0x000fc600010f0cda */
[----:B------:R0:W-:Y:S04]  /*1f790*/  @!P4 ST.E.128 desc[UR6][R4.64], R44 ;  /* 0x0000002c0400c985 */ /* 0x0001e8000c101d06 */
[----:B------:R0:W-:Y:S01]  /*1f7a0*/  @!P5 ST.E.128 desc[UR6][R6.64], R60 ;  /* 0x0000003c0600d985 */ /* 0x0001e2000c101d06 */
[----:B------:R-:W-:Y:S05]  /*1f7b0*/  @P0 BRA `(.L_x_664) ;  /* 0x0000000c00800947 */ /* 0x000fea0003800000 */
[----:B0-----:R-:W-:Y:S01]  /*1f7c0*/  LEA R2, P0, R19, R28, 0x1 ;  /* 0x0000001c13027211 */ /* 0x001fe200078008ff */
[----:B------:R-:W-:-:S03]  /*1f7d0*/  ULDC.64 UR4, c[0x0][0x208] ;  /* 0x0000820000047ab9 */ /* 0x000fc60000000a00 */
[----:B------:R-:W-:-:S05]  /*1f7e0*/  LEA.HI.X R3, R19, R9, R217, 0x1, P0 ;  /* 0x0000000913037211 */ /* 0x000fca00000f0cd9 */
[----:B------:R0:W-:Y:S01]  /*1f7f0*/  ST.E.128 desc[UR4][R2.64], R76 ;  /* 0x0000004c02007985 */ /* 0x0001e2000c101d04 */
[----:B------:R-:W-:Y:S05]  /*1f800*/  BRA `(.L_x_664) ;  /* 0x0000000c006c7947 */ /* 0x000fea0003800000 */
.L_x_656:
[----:B------:R-:W3:Y:S01]  /*1f810*/  LDL R9, [R1+0x64] ;  /* 0x0000640001097983 */ /* 0x000ee20000100800 */
[----:B------:R-:W-:Y:S01]  /*1f820*/  ULDC.64 UR4, c[0x0][0xc00] ;  /* 0x0003000000047ab9 */ /* 0x000fe20000000a00 */
[----:B------:R-:W4:Y:S01]  /*1f830*/  LDC R25, c[0x0][0xbe8] ;  /* 0x0002fa00ff197b82 */ /* 0x000f220000000800 */
[----:B------:R-:W-:Y:S01]  /*1f840*/  ISETP.NE.U32.AND P0, PT, RZ, UR4, PT ;  /* 0x00000004ff007c0c */ /* 0x000fe2000bf05070 */
[----:B0-----:R-:W-:Y:S01]  /*1f850*/  IMAD.MOV.U32 R6, RZ, RZ, RZ ;  /* 0x000000ffff067224 */ /* 0x001fe200078e00ff */
[----:B------:R-:W-:Y:S02]  /*1f860*/  ULDC.64 UR6, c[0x0][0x208] ;  /* 0x0000820000067ab9 */ /* 0x000fe40000000a00 */
[----:B------:R-:W-:Y:S01]  /*1f870*/  ISETP.NE.AND.EX P0, PT, RZ, UR5, PT, P0 ;  /* 0x00000005ff007c0c */ /* 0x000fe2000bf05300 */
[----:B------:R-:W0:Y:S02]  /*1f880*/  S2R R7, SR_TID.X ;  /* 0x0000000000077919 */ /* 0x000e240000002100 */
[----:B0-----:R-:W-:-:S05]  /*1f890*/  VIADD R8, R7, 0xffffff80 ;  /* 0xffffff8007087836 */ /* 0x001fca0000000000 */
[----:B------:R-:W-:Y:S01]  /*1f8a0*/  ISETP.GE.AND P3, PT, R8, 0x80, PT ;  /* 0x000000800800780c */ /* 0x000fe20003f66270 */
[----:B---3--:R-:W-:Y:S01]  /*1f8b0*/  IMAD.SHL.U32 R4, R9, 0x4, RZ ;  /* 0x0000000409047824 */ /* 0x008fe200078e00ff */
[----:B------:R-:W-:-:S04]  /*1f8c0*/  SHF.R.S32.HI R12, RZ, 0x1f, R9 ;  /* 0x0000001fff0c7819 */ /* 0x000fc80000011409 */
[----:B------:R-:W-:Y:S02]  /*1f8d0*/  IADD3 R2, P1, R4, UR4, RZ ;  /* 0x0000000404027c10 */ /* 0x000fe4000ff3e0ff */
[----:B------:R-:W-:-:S04]  /*1f8e0*/  SHF.L.U64.HI R0, R9, 0x2, R12 ;  /* 0x0000000209007819 */ /* 0x000fc8000001020c */
[----:B------:R-:W-:Y:S01]  /*1f8f0*/  IADD3.X R3, R0, UR5, RZ, P1, !PT ;  /* 0x0000000500037c10 */ /* 0x000fe20008ffe4ff */
[----:B------:R-:W-:Y:S02]  /*1f900*/  ULDC.64 UR4, c[0x0][0xc08] ;  /* 0x0003020000047ab9 */ /* 0x000fe40000000a00 */
[----:B------:R-:W-:Y:S02]  /*1f910*/  ISETP.NE.U32.AND P1, PT, RZ, UR4, PT ;  /* 0x00000004ff007c0c */ /* 0x000fe4000bf25070 */
[----:B------:R0:W5:Y:S02]  /*1f920*/  @P0 LDG.E R6, desc[UR6][R2.64] ;  /* 0x0000000602060981 */ /* 0x000164000c1e1900 */
[----:B------:R-:W-:-:S13]  /*1f930*/  ISETP.NE.AND.EX P1, PT, RZ, UR5, PT, P1 ;  /* 0x00000005ff007c0c */ /* 0x000fda000bf25310 */
[----:B------:R-:W-:Y:S01]  /*1f940*/  @P1 IADD3 R4, P2, R4, UR4, RZ ;  /* 0x0000000404041c10 */ /* 0x000fe2000ff5e0ff */
[----:B------:R-:W-:-:S03]  /*1f950*/  ULDC UR4, c[0x0][0xa88] ;  /* 0x0002a20000047ab9 */ /* 0x000fc60000000800 */
[----:B------:R-:W-:Y:S01]  /*1f960*/  @P1 IADD3.X R5, R0, UR5, RZ, P2, !PT ;  /* 0x0000000500051c10 */ /* 0x000fe200097fe4ff */
[----:B------:R-:W-:Y:S01]  /*1f970*/  IMAD.U32 R0, RZ, RZ, UR4 ;  /* 0x00000004ff007e24 */ /* 0x000fe2000f8e00ff */
[----:B----4-:R-:W-:-:S05]  /*1f980*/  ISETP.NE.AND P2, PT, R25, 0x1, PT ;  /* 0x000000011900780c */ /* 0x010fca0003f45270 */
[----:B------:R0:W5:Y:S08]  /*1f990*/  @P1 LDG.E R0, desc[UR6][R4.64] ;  /* 0x0000000604001981 */ /* 0x000170000c1e1900 */
[----:B-1----:R-:W1:Y:S08]  /*1f9a0*/  @P2 LDC R14, c[0x0][0xbec] ;  /* 0x0002fb00ff0e2b82 */ /* 0x002e700000000800 */
[----:B------:R-:W3:Y:S01]  /*1f9b0*/  @P2 LDC R27, c[0x0][0xbf0] ;  /* 0x0002fc00ff1b2b82 */ /* 0x000ee20000000800 */
[----:B0-----:R-:W-:Y:S05]  /*1f9c0*/  @P1 BRA `(.L_x_665) ;  /* 0x0000000000141947 */ /* 0x001fea0003800000 */
[----:B------:R-:W-:Y:S05]  /*1f9d0*/  @!P0 BRA `(.L_x_665) ;  /* 0x0000000000108947 */ /* 0x000fea0003800000 */
[----:B------:R-:W-:Y:S02]  /*1f9e0*/  ULDC.64 UR4, c[0x0][0x208] ;  /* 0x0000820000047ab9 */ /* 0x000fe40000000a00 */
[----:B------:R-:W4:Y:S04]  /*1f9f0*/  LDG.E R5, desc[UR4][R2.64] ;  /* 0x0000000402057981 */ /* 0x000f28000c1e1900 */
[----:B-----5:R-:W4:Y:S02]  /*1fa00*/  LDG.E R0, desc[UR4][R2.64+0x4] ;  /* 0x0000040402007981 */ /* 0x020f24000c1e1900 */
[----:B----4-:R-:W-:-:S07]  /*1fa10*/  IMAD.IADD R0, R0, 0x1, -R5 ;  /* 0x0000000100007824 */ /* 0x010fce00078e0a05 */
.L_x_665:
[----:B------:R-:W4:Y:S04]  /*1fa20*/  LDL R24, [R1+0x6c] ;  /* 0x00006c0001187983 */ /* 0x000f280000100800 */
[----:B------:R0:W5:Y:S01]  /*1fa30*/  LDL R20, [R1+0x78] ;  /* 0x0000780001147983 */ /* 0x0001620000100800 */
[----:B------:R-:W-:Y:S01]  /*1fa40*/  BSSY B1, `(.L_x_666) ;  /* 0x000002e000017945 */ /* 0x000fe20003800000 */
[----:B------:R-:W-:Y:S02]  /*1fa50*/  SEL R13, R9, RZ, !P0 ;  /* 0x000000ff090d7207 */ /* 0x000fe40004000000 */
[----:B------:R-:W-:Y:S02]  /*1fa60*/  SEL R12, R12, RZ, !P0 ;  /* 0x000000ff0c0c7207 */ /* 0x000fe40004000000 */
[----:B-----5:R-:W-:-:S02]  /*1fa70*/  SHF.R.S32.HI R11, RZ, 0x1f, R6 ;  /* 0x0000001fff0b7819 */ /* 0x020fc40000011406 */
[----:B----4-:R-:W-:Y:S01]  /*1fa80*/  SHF.R.S32.HI R10, RZ, 0x1f, R24 ;  /* 0x0000001fff0a7819 */ /* 0x010fe20000011418 */
[----:B0-----:R-:W-:Y:S06]  /*1fa90*/  @P3 BRA `(.L_x_667) ;  /* 0x0000000000a03947 */ /* 0x001fec0003800000 */
[----:B------:R-:W0:Y:S01]  /*1faa0*/  LDC R9, c[0x0][0xbe8] ;  /* 0x0002fa00ff097b82 */ /* 0x000e220000000800 */
[----:B------:R-:W-:-:S04]  /*1fab0*/  IMAD R2, R20, 0x80, R7 ;  /* 0x0000008014027824 */ /* 0x000fc800078e0207 */
[----:B------:R-:W-:Y:S02]  /*1fac0*/  VIADD R8, R2, 0xffffff80 ;  /* 0xffffff8002087836 */ /* 0x000fe40000000000 */
[----:B0-----:R-:W-:-:S05]  /*1fad0*/  IMAD R3, R0, R9, RZ ;  /* 0x0000000900037224 */ /* 0x001fca00078e02ff */
[----:B------:R-:W-:-:S13]  /*1fae0*/  ISETP.GE.AND P0, PT, R8, R3, PT ;  /* 0x000000030800720c */ /* 0x000fda0003f06270 */
[----:B------:R-:W-:Y:S05]  /*1faf0*/  @P0 BRA `(.L_x_667) ;  /* 0x0000000000880947 */ /* 0x000fea0003800000 */
[----:B------:R-:W-:Y:S01]  /*1fb00*/  ISETP.NE.AND P0, PT, R9, 0x1, PT ;  /* 0x000000010900780c */ /* 0x000fe20003f05270 */
[----:B------:R-:W-:Y:S01]  /*1fb10*/  ULDC.64 UR4, c[0x0][0xb90] ;  /* 0x0002e40000047ab9 */ /* 0x000fe20000000a00 */
[----:B------:R-:W-:Y:S01]  /*1fb20*/  IMAD.MOV.U32 R2, RZ, RZ, R6 ;  /* 0x000000ffff027224 */ /* 0x000fe200078e0006 */
[----:B------:R-:W-:Y:S01]  /*1fb30*/  ULDC.64 UR6, c[0x0][0x208] ;  /* 0x0000820000067ab9 */ /* 0x000fe20000000a00 */
[----:B------:R-:W-:Y:S02]  /*1fb40*/  IMAD R7, R10, UR4, RZ ;  /* 0x000000040a077c24 */ /* 0x000fe4000f8e02ff */
[----:B------:R-:W-:Y:S02]  /*1fb50*/  IMAD.MOV.U32 R3, RZ, RZ, R11 ;  /* 0x000000ffff037224 */ /* 0x000fe400078e000b */
[----:B------:R-:W-:Y:S02]  /*1fb60*/  IMAD.MOV.U32 R5, RZ, RZ, R8 ;  /* 0x000000ffff057224 */ /* 0x000fe400078e0008 */
[----:B------:R-:W-:-:S03]  /*1fb70*/  IMAD.WIDE.U32 R2, R24, UR4, R2 ;  /* 0x0000000418027c25 */ /* 0x000fc6000f8e0002 */
[----:B------:R-:W0:Y:S01]  /*1fb80*/  @P0 LDC R15, c[0x0][0xbec] ;  /* 0x0002fb00ff0f0b82 */ /* 0x000e220000000800 */
[----:B------:R-:W-:Y:S01]  /*1fb90*/  IMAD R7, R24, UR5, R7 ;  /* 0x0000000518077c24 */ /* 0x000fe2000f8e0207 */
[----:B------:R-:W-:-:S04]  /*1fba0*/  ULDC.64 UR4, c[0x0][0xb98] ;  /* 0x0002e60000047ab9 */ /* 0x000fc80000000a00 */
[----:B------:R-:W-:Y:S02]  /*1fbb0*/  IADD3 R3, R3, R7, RZ ;  /* 0x0000000703037210 */ /* 0x000fe40007ffe0ff */
[----:B------:R-:W4:Y:S01]  /*1fbc0*/  @P0 LDC R21, c[0x0][0xbf0] ;  /* 0x0002fc00ff150b82 */ /* 0x000f220000000800 */
[----:B------:R-:W-:-:S04]  /*1fbd0*/  IMAD.WIDE.U32 R2, R13, UR4, R2 ;  /* 0x000000040d027c25 */ /* 0x000fc8000f8e0002 */
[----:B0-----:R-:W-:-:S05]  /*1fbe0*/  @P0 IMAD.HI.U32 R4, R8, R15, RZ ;  /* 0x0000000f08040227 */ /* 0x001fca00078e00ff */
[----:B----4-:R-:W-:Y:S01]  /*1fbf0*/  @P0 SHF.R.U32.HI R5, RZ, R21, R4 ;  /* 0x00000015ff050219 */ /* 0x010fe20000011604 */
[----:B------:R-:W-:-:S03]  /*1fc00*/  IMAD R4, R12, UR4, RZ ;  /* 0x000000040c047c24 */ /* 0x000fc6000f8e02ff */
[----:B------:R-:W-:Y:S01]  /*1fc10*/  IADD3 R2, P0, R5, R2, RZ ;  /* 0x0000000205027210 */ /* 0x000fe20007f1e0ff */
[----:B------:R-:W-:-:S04]  /*1fc20*/  IMAD.MOV R7, RZ, RZ, -R5 ;  /* 0x000000ffff077224 */ /* 0x000fc800078e0a05 */
[----:B------:R-:W-:Y:S01]  /*1fc30*/  IMAD R7, R9, R7, R8 ;  /* 0x0000000709077224 */ /* 0x000fe200078e0208 */
[----:B------:R-:W-:Y:S01]  /*1fc40*/  SHF.R.S32.HI R9, RZ, 0x1f, R5 ;  /* 0x0000001fff097819 */ /* 0x000fe20000011405 */
[----:B------:R-:W-:Y:S01]  /*1fc50*/  IMAD R8, R13, UR5, R4 ;  /* 0x000000050d087c24 */ /* 0x000fe2000f8e0204 */
[----:B------:R-:W-:Y:S02]  /*1fc60*/  ULDC.64 UR4, c[0x0][0xb88] ;  /* 0x0002e20000047ab9 */ /* 0x000fe40000000a00 */
[----:B------:R-:W-:Y:S02]  /*1fc70*/  SHF.R.S32.HI R4, RZ, 0x1f, R7 ;  /* 0x0000001fff047819 */ /* 0x000fe40000011407 */
[----:B------:R-:W-:-:S03]  /*1fc80*/  IADD3.X R3, R9, R3, R8, P0, !PT ;  /* 0x0000000309037210 */ /* 0x000fc600007fe408 */
[----:B------:R-:W-:Y:S02]  /*1fc90*/  IMAD R4, R4, UR4, RZ ;  /* 0x0000000404047c24 */ /* 0x000fe4000f8e02ff */
[----:B------:R-:W-:-:S04]  /*1fca0*/  IMAD.WIDE.U32 R2, R7, UR4, R2 ;  /* 0x0000000407027c25 */ /* 0x000fc8000f8e0002 */
[----:B------:R-:W-:Y:S01]  /*1fcb0*/  IMAD R5, R7, UR5, R4 ;  /* 0x0000000507057c24 */ /* 0x000fe2000f8e0204 */
[----:B------:R-:W-:Y:S02]  /*1fcc0*/  ULDC.64 UR4, c[0x0][0xb50] ;  /* 0x0002d40000047ab9 */ /* 0x000fe40000000a00 */
[----:B------:R-:W-:Y:S01]  /*1fcd0*/  LEA R4, P0, R2, UR4, 0x2 ;  /* 0x0000000402047c11 */ /* 0x000fe2000f8010ff */
[----:B------:R-:W-:-:S05]  /*1fce0*/  IMAD.IADD R3, R3, 0x1, R5 ;  /* 0x0000000103037824 */ /* 0x000fca00078e0205 */
[----:B------:R-:W-:Y:S01]  /*1fcf0*/  LEA.HI.X R5, R2, UR5, R3, 0x2, P0 ;  /* 0x0000000502057c11 */ /* 0x000fe200080f1403 */
[----:B------:R-:W-:-:S05]  /*1fd00*/  IMAD.MOV.U32 R3, RZ, RZ, -0x800000 ;  /* 0xff800000ff037424 */ /* 0x000fca00078e00ff */
[----:B------:R0:W-:Y:S02]  /*1fd10*/  STG.E desc[UR6][R4.64], R3 ;  /* 0x0000000304007986 */ /* 0x0001e4000c101906 */
.L_x_667:
[----:B------:R-:W-:Y:S05]  /*1fd20*/  BSYNC B1 ;  /* 0x0000000000017941 */ /* 0x000fea0003800000 */
.L_x_666:
[----:B0-----:R-:W4:Y:S01]  /*1fd30*/  LDL R4, [R1+0x68] ;  /* 0x0000680001047983 */ /* 0x001f220000100800 */
[----:B------:R-:W-:Y:S01]  /*1fd40*/  ULDC.64 UR4, c[0x0][0xaa0] ;  /* 0x0002a80000047ab9 */ /* 0x000fe20000000a00 */
[----:B------:R-:W-:Y:S01]  /*1fd50*/  BSSY B1, `(.L_x_668) ;  /* 0x0000041000017945 */ /* 0x000fe20003800000 */
[----:B------:R-:W-:-:S04]  /*1fd60*/  IMAD R3, R11, UR4, RZ ;  /* 0x000000040b037c24 */ /* 0x000fc8000f8e02ff */
[C---:B------:R-:W-:Y:S02]  /*1fd70*/  IMAD R5, R6.reuse, UR5, R3 ;  /* 0x0000000506057c24 */ /* 0x040fe4000f8e0203 */
[----:B------:R-:W-:Y:S01]  /*1fd80*/  IMAD.WIDE.U32 R2, R6, UR4, RZ ;  /* 0x0000000406027c25 */ /* 0x000fe2000f8e00ff */
        /* <DEDUP_REMOVED lines=12> */
[----:B----4-:R-:W-:-:S04]  /*1fe50*/  IMAD R4, R4, 0x20, R219 ;  /* 0x0000002004047824 */ /* 0x010fc800078e02db */
[----:B------:R-:W-:-:S04]  /*1fe60*/  IMAD R9, R20, 0x80, R4 ;  /* 0x0000008014097824 */ /* 0x000fc800078e0204 */
[----:B-1----:R-:W-:-:S04]  /*1fe70*/  @P2 IMAD.HI.U32 R4, R9, R14, RZ ;  /* 0x0000000e09042227 */ /* 0x002fc800078e00ff */
[----:B------:R-:W-:Y:S01]  /*1fe80*/  IMAD.MOV.U32 R5, RZ, RZ, R9 ;  /* 0x000000ffff057224 */ /* 0x000fe200078e0009 */
[----:B---3--:R-:W-:-:S04]  /*1fe90*/  @P2 SHF.R.U32.HI R5, RZ, R27, R4 ;  /* 0x0000001bff052219 */ /* 0x008fc80000011604 */
[--C-:B------:R-:W-:Y:S01]  /*1fea0*/  SHF.R.S32.HI R4, RZ, 0x1f, R5.reuse ;  /* 0x0000001fff047819 */ /* 0x100fe20000011405 */
[----:B------:R-:W-:Y:S02]  /*1feb0*/  IMAD.MOV R6, RZ, RZ, -R5 ;  /* 0x000000ffff067224 */ /* 0x000fe400078e0a05 */
[----:B------:R-:W-:-:S04]  /*1fec0*/  IMAD.WIDE.U32 R2, R5, UR4, R2 ;  /* 0x0000000405027c25 */ /* 0x000fc8000f8e0002 */
[----:B------:R-:W-:Y:S02]  /*1fed0*/  IMAD R4, R4, UR4, RZ ;  /* 0x0000000404047c24 */ /* 0x000fe4000f8e02ff */
[----:B------:R-:W-:Y:S02]  /*1fee0*/  IMAD R7, R25, R6, R9 ;  /* 0x0000000619077224 */ /* 0x000fe400078e0209 */
[----:B------:R-:W-:Y:S01]  /*1fef0*/  IMAD R9, R5, UR5, R4 ;  /* 0x0000000505097c24 */ /* 0x000fe2000f8e0204 */
[----:B------:R-:W-:Y:S01]  /*1ff00*/  ULDC.64 UR4, c[0x0][0xad8] ;  /* 0x0002b60000047ab9 */ /* 0x000fe20000000a00 */
[----:B------:R-:W-:Y:S01]  /*1ff10*/  IMAD R6, R20, 0x80, R219 ;  /* 0x0000008014067824 */ /* 0x000fe200078e02db */
[----:B------:R-:W-:Y:S01]  /*1ff20*/  SHF.R.S32.HI R4, RZ, 0x1f, R7 ;  /* 0x0000001fff047819 */ /* 0x000fe20000011407 */
[----:B------:R-:W-:Y:S02]  /*1ff30*/  IMAD.IADD R3, R3, 0x1, R9 ;  /* 0x0000000103037824 */ /* 0x000fe400078e0209 */
[----:B------:R-:W-:-:S02]  /*1ff40*/  IMAD R25, R0, R25, RZ ;  /* 0x0000001900197224 */ /* 0x000fc400078e02ff */
[----:B------:R-:W-:Y:S02]  /*1ff50*/  IMAD R4, R4, UR4, RZ ;  /* 0x0000000404047c24 */ /* 0x000fe4000f8e02ff */
[----:B------:R-:W-:Y:S01]  /*1ff60*/  IMAD.WIDE.U32 R2, R7, UR4, R2 ;  /* 0x0000000407027c25 */ /* 0x000fe2000f8e0002 */
[----:B------:R-:W-:-:S03]  /*1ff70*/  ISETP.GE.AND P2, PT, R6, R25, PT ;  /* 0x000000190600720c */ /* 0x000fc60003f46270 */
[----:B------:R-:W-:Y:S01]  /*1ff80*/  IMAD R5, R7, UR5, R4 ;  /* 0x0000000507057c24 */ /* 0x000fe2000f8e0204 */
[----:B------:R-:W-:Y:S01]  /*1ff90*/  ULDC.64 UR4, c[0x0][0xa80] ;  /* 0x0002a00000047ab9 */ /* 0x000fe20000000a00 */
        /* <DEDUP_REMOVED lines=8> */
[----:B------:R0:W3:Y:S01]  /*20020*/  SHFL.IDX PT, R3, R5, RZ, 0x181f ;  /* 0x00181fff05037589 */ /* 0x0000e200000e0000 */
[----:B------:R-:W-:Y:S10]  /*20030*/  @P2 BRA `(.L_x_669) ;  /* 0x0000000000482947 */ /* 0x000ff40003800000 */
[----:B------:R-:W-:Y:S01]  /*20040*/  ULDC UR4, c[0x0][0xac8] ;  /* 0x0002b20000047ab9 */ /* 0x000fe20000000800 */
[----:B------:R-:W-:Y:S01]  /*20050*/  ULDC.64 UR6, c[0x0][0x208] ;  /* 0x0000820000067ab9 */ /* 0x000fe20000000a00 */
[----:B------:R-:W-:Y:S02]  /*20060*/  ISETP.GE.AND P5, PT, R16, UR4, PT ;  /* 0x0000000410007c0c */ /* 0x000fe4000bfa6270 */
[----:B------:R-:W-:Y:S02]  /*20070*/  ISETP.GE.AND P4, PT, R213, UR4, PT ;  /* 0x00000004d5007c0c */ /* 0x000fe4000bf86270 */
[----:B------:R-:W-:Y:S02]  /*20080*/  ISETP.GE.AND P3, PT, R18, UR4, PT ;  /* 0x0000000412007c0c */ /* 0x000fe4000bf66270 */
[----:B------:R-:W-:-:S07]  /*20090*/  ISETP.GE.AND P2, PT, R19, UR4, PT ;  /* 0x0000000413007c0c */ /* 0x000fce000bf46270 */
[----:B-1----:R-:W-:-:S04]  /*200a0*/  @!P5 LEA R8, P6, R16, R2, 0x1 ;  /* 0x000000021008d211 */ /* 0x002fc800078c08ff */
[----:B---3--:R-:W-:Y:S02]  /*200b0*/  @!P5 LEA.HI.X R9, R16, R3, R17, 0x1, P6 ;  /* 0x000000031009d211 */ /* 0x008fe400030f0c11 */
        /* <DEDUP_REMOVED lines=10> */
.L_x_669:
[----:B------:R-:W-:Y:S05]  /*20160*/  BSYNC B1 ;  /* 0x0000000000017941 */ /* 0x000fea0003800000 */
.L_x_668:
[----:B---34-:R3:W4:Y:S01]  /*20170*/  SHFL.IDX PT, R3, R5, 0x1, 0x181f ;  /* 0x00381f0005037f89 */ /* 0x01872200000e0000 */
[----:B------:R-:W-:Y:S03]  /*20180*/  BSSY B1, `(.L_x_670) ;  /* 0x0000015000017945 */ /* 0x000fe60003800000 */
[----:B-1----:R3:W1:Y:S01]  /*20190*/  SHFL.IDX PT, R2, R4, 0x1, 0x181f ;  /* 0x00381f0004027f89 */ /* 0x00266200000e0000 */
[----:B------:R-:W-:Y:S05]  /*201a0*/  @P1 BRA `(.L_x_671) ;  /* 0x0000000000481947 */ /* 0x000fea0003800000 */
[----:B------:R-:W-:Y:S01]  /*201b0*/  ULDC UR4, c[0x0][0xac8] ;  /* 0x0002b20000047ab9 */ /* 0x000fe20000000800 */
[----:B------:R-:W-:Y:S01]  /*201c0*/  ULDC.64 UR6, c[0x0][0x208] ;  /* 0x0000820000067ab9 */ /* 0x000fe20000000a00 */
[----:B------:R-:W-:Y:S02]  /*201d0*/  ISETP.GE.AND P4, PT, R16, UR4, PT ;  /* 0x0000000410007c0c */ /* 0x000fe4000bf86270 */
[----:B------:R-:W-:Y:S02]  /*201e0*/  ISETP.GE.AND P3, PT, R213, UR4, PT ;  /* 0x00000004d5007c0c */ /* 0x000fe4000bf66270 */
[----:B------:R-:W-:Y:S02]  /*201f0*/  ISETP.GE.AND P2, PT, R18, UR4, PT ;  /* 0x0000000412007c0c */ /* 0x000fe4000bf46270 */
[----:B------:R-:W-:-:S07]  /*20200*/  ISETP.GE.AND P1, PT, R19, UR4, PT ;  /* 0x0000000413007c0c */ /* 0x000fce000bf26270 */
[CC--:B-1----:R-:W-:Y:S02]  /*20210*/  @!P4 LEA R8, P6, R16.reuse, R2.reuse, 0x1 ;  /* 0x000000021008c211 */ /* 0x0c2fe400078c08ff */
[CC--:B------:R-:W-:Y:S02]  /*20220*/  @!P3 LEA R10, P5, R23.reuse, R2.reuse, 0x1 ;  /* 0x00000002170ab211 */ /* 0x0c0fe400078a08ff */
[-C--:B----4-:R-:W-:Y:S02]  /*20230*/  @!P4 LEA.HI.X R9, R16, R3.reuse, R17, 0x1, P6 ;  /* 0x000000031009c211 */ /* 0x090fe400030f0c11 */
[-C--:B------:R-:W-:Y:S02]  /*20240*/  @!P2 LEA R12, P6, R18, R2.reuse, 0x1 ;  /* 0x00000002120ca211 */ /* 0x080fe400078c08ff */
        /* <DEDUP_REMOVED lines=8> */
.L_x_671:
[----:B------:R-:W-:Y:S05]  /*202d0*/  BSYNC B1 ;  /* 0x0000000000017941 */ /* 0x000fea0003800000 */
.L_x_670:
[----:B-1--4-:R1:W4:Y:S01]  /*202e0*/  SHFL.IDX PT, R3, R5, 0x2, 0x181f ;  /* 0x00581f0005037f89 */ /* 0x01232200000e0000 */
        /* <DEDUP_REMOVED lines=12> */
[-C--:B----4-:R-:W-:Y:S02]  /*203b0*/  @!P3 LEA.HI.X R9, R16, R3.reuse, R17, 0x1, P6 ;  /* 0x000000031009b211 */ /* 0x090fe400030f0c11 */
        /* <DEDUP_REMOVED lines=8> */
.L_x_673:
[----:B------:R-:W-:Y:S05]  /*20440*/  BSYNC B1 ;  /* 0x0000000000017941 */ /* 0x000fea0003800000 */
.L_x_672:
[----:B------:R-:W-:Y:S01]  /*20450*/  IADD3 R0, R6, 0x60, RZ ;  /* 0x0000006006007810 */ /* 0x000fe20007ffe0ff */
[----:B01-3--:R-:W0:Y:S03]  /*20460*/  SHFL.IDX PT, R5, R5, 0x3, 0x181f ;  /* 0x00781f0005057f89 */ /* 0x00be2600000e0000 */
[----:B------:R-:W-:Y:S01]  /*20470*/  ISETP.GE.AND P0, PT, R0, R25, PT ;  /* 0x000000190000720c */ /* 0x000fe20003f06270 */
[----:B------:R1:W3:-:S12]  /*20480*/  SHFL.IDX PT, R2, R4, 0x3, 0x181f ;  /* 0x00781f0004027f89 */ /* 0x0002d800000e0000 */
[----:B-1----:R-:W-:Y:S05]  /*20490*/  @P0 BRA `(.L_x_664) ;  /* 0x0000000000480947 */ /* 0x002fea0003800000 */
[----:B------:R-:W-:Y:S01]  /*204a0*/  ULDC UR4, c[0x0][0xac8] ;  /* 0x0002b20000047ab9 */ /* 0x000fe20000000800 */
[----:B------:R-:W-:Y:S01]  /*204b0*/  ULDC.64 UR6, c[0x0][0x208] ;  /* 0x0000820000067ab9 */ /* 0x000fe20000000a00 */
[----:B------:R-:W-:Y:S02]  /*204c0*/  ISETP.GE.AND P3, PT, R16, UR4, PT ;  /* 0x0000000410007c0c */ /* 0x000fe4000bf66270 */
[----:B------:R-:W-:Y:S02]  /*204d0*/  ISETP.GE.AND P2, PT, R213, UR4, PT ;  /* 0x00000004d5007c0c */ /* 0x000fe4000bf46270 */
[----:B------:R-:W-:Y:S02]  /*204e0*/  ISETP.GE.AND P1, PT, R18, UR4, PT ;  /* 0x0000000412007c0c */ /* 0x000fe4000bf26270 */
[----:B------:R-:W-:-:S07]  /*204f0*/  ISETP.GE.AND P0, PT, R19, UR4, PT ;  /* 0x0000000413007c0c */ /* 0x000fce000bf06270 */
[-C--:B---3--:R-:W-:Y:S02]  /*20500*/  @!P3 LEA R6, P6, R16, R2.reuse, 0x1 ;  /* 0x000000021006b211 */ /* 0x088fe400078c08ff */
[-C--:B------:R-:W-:Y:S02]  /*20510*/  @!P2 LEA R8, P5, R23, R2.reuse, 0x1 ;  /* 0x000000021708a211 */ /* 0x080fe400078a08ff */
[-C--:B------:R-:W-:Y:S02]  /*20520*/  @!P1 LEA R10, P4, R18, R2.reuse, 0x1 ;  /* 0x00000002120a9211 */ /* 0x080fe400078808ff */
[-C--:B0-----:R-:W-:Y:S02]  /*20530*/  @!P3 LEA.HI.X R7, R16, R5.reuse, R17, 0x1, P6 ;  /* 0x000000051007b211 */ /* 0x081fe400030f0c11 */
[----:B------:R-:W-:Y:S02]  /*20540*/  @!P0 LEA R2, P6, R19, R2, 0x1 ;  /* 0x0000000213028211 */ /* 0x000fe400078c08ff */
[-C--:B------:R-:W-:Y:S01]  /*20550*/  @!P2 LEA.HI.X R9, R23, R5.reuse, R216, 0x1, P5 ;  /* 0x000000051709a211 */ /* 0x080fe200028f0cd8 */
[----:B------:R1:W-:Y:S01]  /*20560*/  @!P3 ST.E.128 desc[UR6][R6.64], RZ ;  /* 0x000000ff0600b985 */ /* 0x0003e2000c101d06 */
[----:B------:R-:W-:-:S02]  /*20570*/  @!P1 LEA.HI.X R11, R18, R5, R218, 0x1, P4 ;  /* 0x00000005120b9211 */ /* 0x000fc400020f0cda */
[----:B----4-:R-:W-:Y:S01]  /*20580*/  @!P0 LEA.HI.X R3, R19, R5, R217, 0x1, P6 ;  /* 0x0000000513038211 */ /* 0x010fe200030f0cd9 */
[----:B------:R1:W-:Y:S04]  /*20590*/  @!P2 ST.E.128 desc[UR6][R8.64], RZ ;  /* 0x000000ff0800a985 */ /* 0x0003e8000c101d06 */
[----:B------:R1:W-:Y:S04]  /*205a0*/  @!P1 ST.E.128 desc[UR6][R10.64], RZ ;  /* 0x000000ff0a009985 */ /* 0x0003e8000c101d06 */
[----:B------:R1:W-:Y:S02]  /*205b0*/  @!P0 ST.E.128 desc[UR6][R2.64], RZ ;  /* 0x000000ff02008985 */ /* 0x0003e4000c101d06 */
.L_x_664:
[----:B------:R-:W-:Y:S05]  /*205c0*/  BSYNC B0 ;  /* 0x0000000000007941 */ /* 0x000fea0003800000 */
.L_x_655:
[----:B------:R-:W-:Y:S02]  /*205d0*/  ULDC UR4, c[0x0][0xc3c] ;  /* 0x00030f0000047ab9 */ /* 0x000fe40000000800 */
[----:B--2---:R-:W-:-:S13]  /*205e0*/  ISETP.GE.AND P0, PT, R31, UR4, PT ;  /* 0x000000041f007c0c */ /* 0x004fda000bf06270 */
[----:B------:R-:W-:Y:S05]  /*205f0*/  @!P0 BRA `(.L_x_674) ;  /* 0xfffffe0800348947 */ /* 0x000fea000383ffff */
[----:B------:R-:W-:Y:S05]  /*20600*/  BRA `(.L_x_436) ;  /* 0x0000007000507947 */ /* 0x000fea0003800000 */
.L_x_434:
[----:B------:R-:W-:-:S08]  /*20610*/  NOP ;  /* 0x0000000000007918 */ /* 0x000fd00000000000 */
[----:B------:R-:W0:-:S00]  /*20620*/  USETMAXREG.DEALLOC.CTAPOOL 0x28 ;  /* 0x00000028000079c8 */ /* 0x000e0000080e0500 */
[----:B0-----:R-:W-:Y:S01]  /*20630*/  LOP3.LUT R2, R2, 0x3, RZ, 0xc0, !PT ;  /* 0x0000000302027812 */ /* 0x001fe200078ec0ff */
[----:B------:R-:W-:Y:S01]  /*20640*/  IMAD.MOV.U32 R4, RZ, RZ, RZ ;  /* 0x000000ffff047224 */ /* 0x000fe200078e00ff */
[----:B------:R-:W-:-:S04]  /*20650*/  LOP3.LUT R23, R23, 0xffffffbf, RZ, 0xc0, !PT ;  /* 0xffffffbf17177812 */ /* 0x000fc800078ec0ff */
[----:B------:R-:W0:Y:S02]  /*20660*/  SHFL.IDX PT, R2, R2, RZ, 0x1f ;  /* 0x00001fff02027589 */ /* 0x000e2400000e0000 */
[----:B0-----:R-:W-:-:S13]  /*20670*/  ISETP.NE.AND P0, PT, R2, RZ, PT ;  /* 0x000000ff0200720c */ /* 0x001fda0003f05270 */
[----:B------:R-:W-:Y:S01]  /*20680*/  @P0 LOP3.LUT R23, R23, 0x40, RZ, 0xfc, !PT ;  /* 0x0000004017170812 */ /* 0x000fe200078efcff */
[----:B------:R-:W-:Y:S06]  /*20690*/  @!P0 BRA `(.L_x_675) ;  /* 0x00000000001c8947 */ /* 0x000fec0003800000 */
[----:B------:R-:W0:Y:S08]  /*206a0*/  S2UR UR5, SR_CgaCtaId ;  /* 0x00000000000579c3 */ /* 0x000e300000008800 */
[----:B------:R-:W-:Y:S06]  /*206b0*/  BAR.SYNC.DEFER_BLOCKING 0x5, 0x180 ;  /* 0x0146000000007b1d */ /* 0x000fec0000010000 */
[----:B------:R-:W-:-:S02]  /*206c0*/  UMOV UR4, 0x400 ;  /* 0x0000040000047882 */ /* 0x000fc40000000000 */
[----:B0-----:R-:W-:-:S09]  /*206d0*/  ULEA UR4, UR5, UR4, 0x18 ;  /* 0x0000000405047291 */ /* 0x001fd2000f8ec03f */
[----:B------:R-:W0:Y:S01]  /*206e0*/  LDS.128 R16, [UR4+0x388d0] ;  /* 0x0388d004ff107984 */ /* 0x000e220008000c00 */
[----:B------:R-:W-:Y:S06]  /*206f0*/  BAR.ARV 0x4, 0x180 ;  /* 0x0106000000007b1d */ /* 0x000fec0000002000 */
[----:B------:R-:W-:Y:S05]  /*20700*/  BRA `(.L_x_676) ;  /* 0x0000000800047947 */ /* 0x000fea0003800000 */
.L_x_675:
[----:B------:R-:W-:Y:S01]  /*20710*/  LOP3.LUT R5, R0, 0x1f, RZ, 0xc0, !PT ;  /* 0x0000001f00057812 */ /* 0x000fe200078ec0ff */
[----:B------:R-:W-:Y:S01]  /*20720*/  ULDC UR4, c[0x0][0xc3c] ;  /* 0x00030f0000047ab9 */ /* 0x000fe20000000800 */
[----:B------:R-:W-:Y:S01]  /*20730*/  ULDC.64 UR6, c[0x0][0x208] ;  /* 0x0000820000067ab9 */ /* 0x000fe20000000a00 */
[----:B------:R-:W-:Y:S01]  /*20740*/  ULDC UR5, c[0x0][0xc38] ;  /* 0x00030e0000057ab9 */ /* 0x000fe20000000800 */
[----:B------:R-:W-:-:S04]  /*20750*/  ISETP.NE.AND P0, PT, R5, 0x1f, PT ;  /* 0x0000001f0500780c */ /* 0x000fc80003f05270 */
[----:B------:R-:W-:-:S13]  /*20760*/  ISETP.GE.OR P1, PT, R5, UR4, !P0 ;  /* 0x0000000405007c0c */ /* 0x000fda000c726670 */
[----:B------:R-:W0:Y:S02]  /*20770*/  @!P1 LDC.64 R2, c[0x0][0xc80] ;  /* 0x00032000ff029b82 */ /* 0x000e240000000a00 */
[----:B0-----:R-:W-:-:S05]  /*20780*/  @!P1 IMAD.WIDE.U32 R2, R5, 0x4, R2 ;  /* 0x0000000405029825 */ /* 0x001fca00078e0002 */
[----:B------:R-:W2:Y:S01]  /*20790*/  @!P1 LDG.E R4, desc[UR6][R2.64] ;  /* 0x0000000602049981 */ /* 0x000ea2000c1e1900 */
[C---:B------:R-:W-:Y:S01]  /*207a0*/  ISETP.NE.AND P1, PT, R5.reuse, RZ, PT ;  /* 0x000000ff0500720c */ /* 0x040fe20003f25270 */
[----:B------:R-:W0:Y:S01]  /*207b0*/  S2UR UR6, SR_CTAID.X ;  /* 0x00000000000679c3 */ /* 0x000e220000002500 */
[C---:B------:R-:W-:Y:S01]  /*207c0*/  ISETP.GE.U32.AND P2, PT, R5.reuse, 0x2, PT ;  /* 0x000000020500780c */ /* 0x040fe20003f46070 */
[----:B------:R-:W-:Y:S01]  /*207d0*/  UMOV UR4, URZ ;  /* 0x0000003f00047c82 */ /* 0x000fe20008000000 */
[C---:B------:R-:W-:Y:S01]  /*207e0*/  ISETP.GE.U32.AND P3, PT, R5.reuse, 0x4, PT ;  /* 0x000000040500780c */ /* 0x040fe20003f66070 */
[----:B------:R-:W-:Y:S01]  /*207f0*/  IMAD.MOV.U32 R16, RZ, RZ, RZ ;  /* 0x000000ffff107224 */ /* 0x000fe200078e00ff */
[C---:B------:R-:W-:Y:S02]  /*20800*/  ISETP.GE.U32.AND P4, PT, R5.reuse, 0x8, PT ;  /* 0x000000080500780c */ /* 0x040fe40003f86070 */
[----:B------:R-:W-:Y:S01]  /*20810*/  ISETP.GE.U32.AND P5, PT, R5, 0x10, PT ;  /* 0x000000100500780c */ /* 0x000fe20003fa6070 */
[----:B--2---:R-:W1:Y:S02]  /*20820*/  SHFL.UP PT, R6, R4, 0x1, RZ ;  /* 0x0420000004067989 */ /* 0x004e6400000e00ff */
[----:B-1----:R-:W-:-:S05]  /*20830*/  SEL R7, R6, RZ, P1 ;  /* 0x000000ff06077207 */ /* 0x002fca0000800000 */
[----:B------:R-:W-:-:S05]  /*20840*/  IMAD.IADD R7, R4, 0x1, R7 ;  /* 0x0000000104077824 */ /* 0x000fca00078e0207 */
[----:B------:R-:W1:Y:S02]  /*20850*/  SHFL.UP PT, R6, R7, 0x2, RZ ;  /* 0x0440000007067989 */ /* 0x000e6400000e00ff */
        /* <DEDUP_REMOVED lines=11> */
[----:B------:R-:W1:Y:S02]  /*20910*/  SHFL.IDX PT, R6, R7, 0x1f, 0x1f ;  /* 0x03e01f0007067f89 */ /* 0x000e6400000e0000 */
[----:B-1----:R-:W-:-:S04]  /*20920*/  IMAD R6, R6, UR5, RZ ;  /* 0x0000000506067c24 */ /* 0x002fc8000f8e02ff */
[----:B------:R-:W-:Y:S01]  /*20930*/  IMAD.MOV.U32 R3, RZ, RZ, R6 ;  /* 0x000000ffff037224 */ /* 0x000fe200078e0006 */
[----:B0-----:R-:W-:-:S13]  /*20940*/  ISETP.GT.AND P6, PT, R6, UR6, PT ;  /* 0x0000000606007c0c */ /* 0x001fda000bfc4270 */
[----:B------:R-:W-:Y:S05]  /*20950*/  @P6 BRA `(.L_x_677) ;  /* 0x0000000000a06947 */ /* 0x000fea0003800000 */
[----:B------:R-:W0:Y:S01]  /*20960*/  LDC R10, c[0x0][0xc3c] ;  /* 0x00030f00ff0a7b82 */ /* 0x000e220000000800 */
[----:B------:R-:W-:Y:S01]  /*20970*/  IMAD.MOV.U32 R6, RZ, RZ, R3 ;  /* 0x000000ffff067224 */ /* 0x000fe200078e0003 */
[----:B------:R-:W-:Y:S01]  /*20980*/  UMOV UR4, URZ ;  /* 0x0000003f00047c82 */ /* 0x000fe20008000000 */
[----:B------:R-:W-:Y:S01]  /*20990*/  ULDC UR7, c[0x0][0xc3c] ;  /* 0x00030f0000077ab9 */ /* 0x000fe20000000800 */
[----:B------:R-:W-:-:S05]  /*209a0*/  ULDC UR5, c[0x0][0xc38] ;  /* 0x00030e0000057ab9 */ /* 0x000fca0000000800 */
.L_x_681:
[----:B------:R-:W-:Y:S01]  /*209b0*/  UIADD3 UR4, UR4, 0x1f, URZ ;  /* 0x0000001f04047890 */ /* 0x000fe2000fffe03f */
[----:B------:R-:W-:-:S05]  /*209c0*/  IMAD.U32 R19, RZ, RZ, UR7 ;  /* 0x00000007ff137e24 */ /* 0x000fca000f8e00ff */
[----:B0-----:R-:W-:-:S13]  /*209d0*/  ISETP.LE.AND P6, PT, R10, UR4, PT ;  /* 0x000000040a007c0c */ /* 0x001fda000bfc3270 */
[----:B------:R-:W-:Y:S05]  /*209e0*/  @P6 BRA `(.L_x_678) ;  /* 0x0000000400286947 */ /* 0x000fea0003800000 */
[----:B------:R-:W-:Y:S01]  /*209f0*/  VIADD R7, R5, UR4 ;  /* 0x0000000405077c36 */ /* 0x000fe20008000000 */
[----:B------:R-:W-:Y:S01]  /*20a00*/  BSSY B0, `(.L_x_679) ;  /* 0x0000008000007945 */ /* 0x000fe20003800000 */
[----:B------:R-:W-:-:S03]  /*20a10*/  IMAD.MOV.U32 R4, RZ, RZ, RZ ;  /* 0x000000ffff047224 */ /* 0x000fc600078e00ff */
[----:B------:R-:W-:-:S13]  /*20a20*/  ISETP.GE.OR P6, PT, R7, R10, !P0 ;  /* 0x0000000a0700720c */ /* 0x000fda00047c6670 */
[----:B------:R-:W-:Y:S05]  /*20a30*/  @P6 BRA `(.L_x_680) ;  /* 0x0000000000106947 */ /* 0x000fea0003800000 */
[----:B------:R-:W0:Y:S01]  /*20a40*/  LDC.64 R2, c[0x0][0xc80] ;  /* 0x00032000ff027b82 */ /* 0x000e220000000a00 */
[----:B------:R-:W-:Y:S01]  /*20a50*/  ULDC.64 UR8, c[0x0][0x208] ;  /* 0x0000820000087ab9 */ /* 0x000fe20000000a00 */
[----:B0-----:R-:W-:-:S05]  /*20a60*/  IMAD.WIDE R2, R7, 0x4, R2 ;  /* 0x0000000407027825 */ /* 0x001fca00078e0202 */
[----:B------:R0:W5:Y:S02]  /*20a70*/  LDG.E R4, desc[UR8][R2.64] ;  /* 0x0000000802047981 */ /* 0x000164000c1e1900 */
.L_x_680:
[----:B------:R-:W-:Y:S05]  /*20a80*/  BSYNC B0 ;  /* 0x0000000000007941 */ /* 0x000fea0003800000 */
.L_x_679:
        /* <DEDUP_REMOVED lines=12> */
[----:B------:R-:W0:Y:S02]  /*20b50*/  SHFL.UP PT, R9, R8, 0x10, RZ ;  /* 0x0600000008097989 */ /* 0x000e2400000e00ff */
[----:B0-----:R-:W-:-:S05]  /*20b60*/  SEL R9, R9, RZ, P5 ;  /* 0x000000ff09097207 */ /* 0x001fca0002800000 */
[----:B------:R-:W-:-:S05]  /*20b70*/  IMAD.IADD R9, R8, 0x1, R9 ;  /* 0x0000000108097824 */ /* 0x000fca00078e0209 */
[----:B------:R-:W0:Y:S02]  /*20b80*/  SHFL.IDX PT, R3, R9, 0x1f, 0x1f ;  /* 0x03e01f0009037f89 */ /* 0x000e2400000e0000 */
[----:B0-----:R-:W-:-:S04]  /*20b90*/  IMAD R3, R3, UR5, RZ ;  /* 0x0000000503037c24 */ /* 0x001fc8000f8e02ff */
[----:B------:R-:W-:-:S05]  /*20ba0*/  IMAD.IADD R6, R3, 0x1, R6 ;  /* 0x0000000103067824 */ /* 0x000fca00078e0206 */
[----:B------:R-:W-:-:S13]  /*20bb0*/  ISETP.GT.AND P6, PT, R6, UR6, PT ;  /* 0x0000000606007c0c */ /* 0x000fda000bfc4270 */
[----:B------:R-:W-:Y:S05]  /*20bc0*/  @!P6 BRA `(.L_x_681) ;  /* 0xfffffffc0078e947 */ /* 0x000fea000383ffff */
[----:B------:R-:W-:-:S07]  /*20bd0*/  IMAD.MOV.U32 R7, RZ, RZ, R9 ;  /* 0x000000ffff077224 */ /* 0x000fce00078e0009 */
.L_x_677:
        /* <DEDUP_REMOVED lines=15> */
.L_x_682:
[----:B---3--:R-:W-:Y:S01]  /*20cd0*/  IMAD R16, R16, UR5, R9 ;  /* 0x0000000510107c24 */ /* 0x008fe2000f8e0209 */
[----:B0-----:R-:W-:Y:S01]  /*20ce0*/  IABS R2, R12 ;  /* 0x0000000c00027213 */ /* 0x001fe20000000000 */
[----:B-12---:R-:W-:Y:S02]  /*20cf0*/  IMAD.MOV R7, RZ, RZ, -R3 ;  /* 0x000000ffff077224 */ /* 0x006fe400078e0a03 */
[----:B------:R-:W-:Y:S01]  /*20d00*/  VIADD R19, R19, UR4 ;  /* 0x0000000413137c36 */ /* 0x000fe20008000000 */
[----:B------:R-:W-:Y:S01]  /*20d10*/  IADD3 R9, -R16, UR6, RZ ;  /* 0x0000000610097c10 */ /* 0x000fe2000fffe1ff */
[----:B------:R-:W-:Y:S02]  /*20d20*/  IMAD.MOV R6, RZ, RZ, -R2 ;  /* 0x000000ffff067224 */ /* 0x000fe400078e0a02 */
[----:B------:R-:W-:Y:S01]  /*20d30*/  IMAD R7, R7, R10, RZ ;  /* 0x0000000a07077224 */ /* 0x000fe200078e02ff */
[----:B------:R-:W-:Y:S01]  /*20d40*/  IABS R4, R9 ;  /* 0x0000000900047213 */ /* 0x000fe20000000000 */
[----:B------:R-:W-:-:S04]  /*20d50*/  IMAD.MOV.U32 R2, RZ, RZ, RZ ;  /* 0x000000ffff027224 */ /* 0x000fc800078e00ff */
        /* <DEDUP_REMOVED lines=14> */
[----:B------:R-:W-:-:S04]  /*20e40*/  @!P1 LOP3.LUT R2, RZ, R12, RZ, 0x33, !PT ;  /* 0x0000000cff029212 */ /* 0x000fc800078e33ff */
[----:B------:R-:W-:Y:S01]  /*20e50*/  IADD3 R17, -R2, RZ, RZ ;  /* 0x000000ff02117210 */ /* 0x000fe20007ffe1ff */
[----:B------:R-:W-:-:S04]  /*20e60*/  IMAD.MOV.U32 R18, RZ, RZ, R2 ;  /* 0x000000ffff127224 */ /* 0x000fc800078e0002 */
[----:B------:R-:W-:Y:S01]  /*20e70*/  IMAD R17, R12, R17, R9 ;  /* 0x000000110c117224 */ /* 0x000fe200078e0209 */
[----:B------:R-:W-:Y:S06]  /*20e80*/  BRA `(.L_x_683) ;  /* 0x00000000000c7947 */ /* 0x000fec0003800000 */
.L_x_678:
[----:B------:R-:W-:Y:S02]  /*20e90*/  IMAD.MOV.U32 R17, RZ, RZ, RZ ;  /* 0x000000ffff117224 */ /* 0x000fe400078e00ff */
[----:B------:R-:W-:Y:S02]  /*20ea0*/  IMAD.U32 R16, RZ, RZ, UR6 ;  /* 0x00000006ff107e24 */ /* 0x000fe4000f8e00ff */
[----:B------:R-:W-:-:S07]  /*20eb0*/  IMAD.MOV.U32 R18, RZ, RZ, RZ ;  /* 0x000000ffff127224 */ /* 0x000fce00078e00ff */
.L_x_683:
[----:B------:R-:W-:-:S13]  /*20ec0*/  ISETP.NE.AND P0, PT, R5, RZ, PT ;  /* 0x000000ff0500720c */ /* 0x000fda0003f05270 */
[----:B------:R-:W0:Y:S01]  /*20ed0*/  @!P0 S2R R3, SR_CgaCtaId ;  /* 0x0000000000038919 */ /* 0x000e220000008800 */
[----:B------:R-:W-:-:S04]  /*20ee0*/  @!P0 MOV R2, 0x400 ;  /* 0x0000040000028802 */ /* 0x000fc80000000f00 */
[----:B0-----:R-:W-:-:S05]  /*20ef0*/  @!P0 LEA R2, R3, R2, 0x18 ;  /* 0x0000000203028211 */ /* 0x001fca00078ec0ff */
[----:B------:R1:W-:Y:S01]  /*20f00*/  @!P0 STS.128 [R2+0x388d0], R16 ;  /* 0x0388d01002008388 */ /* 0x0003e20000000c00 */
[----:B------:R-:W-:Y:S06]  /*20f10*/  BAR.ARV 0x5, 0x180 ;  /* 0x0146000000007b1d */ /* 0x000fec0000002000 */
.L_x_676:
[----:B------:R2:W-:Y:S01]  /*20f20*/  STL [R1+0x30], RZ ;  /* 0x000030ff01007387 */ /* 0x0005e20000100800 */
[----:B------:R-:W-:Y:S01]  /*20f30*/  ULDC UR4, c[0x0][0xc3c] ;  /* 0x00030f0000047ab9 */ /* 0x000fe20000000800 */
[----:B------:R-:W-:Y:S01]  /*20f40*/  IMAD.MOV.U32 R29, RZ, RZ, 0x1 ;  /* 0x00000001ff1d7424 */ /* 0x000fe200078e00ff */
[----:B0-----:R-:W-:Y:S01]  /*20f50*/  ISETP.GE.AND P0, PT, R19, UR4, PT ;  /* 0x0000000413007c0c */ /* 0x001fe2000bf06270 */
[----:B------:R-:W-:-:S12]  /*20f60*/  IMAD.MOV.U32 R27, RZ, RZ, RZ ;  /* 0x000000ffff1b7224 */ /* 0x000fd800078e00ff */
[----:B--2---:R-:W-:Y:S05]  /*20f70*/  @P0 BRA `(.L_x_684) ;  /* 0x0000006400180947 */ /* 0x004fea0003800000 */
[----:B------:R-:W0:Y:S01]  /*20f80*/  S2UR UR5, SR_CgaCtaId ;  /* 0x00000000000579c3 */ /* 0x000e220000008800 */
[----:B------:R2:W-:Y:S01]  /*20f90*/  STL [R1+0x30], RZ ;  /* 0x000030ff01007387 */ /* 0x0005e20000100800 */
[C---:B------:R-:W-:Y:S01]  /*20fa0*/  IMAD.SHL.U32 R36, R0.reuse, 0x8, RZ ;  /* 0x0000000800247824 */ /* 0x040fe200078e00ff */
[----:B-1----:R-:W-:Y:S01]  /*20fb0*/  LOP3.LUT R2, R0, 0x7f, RZ, 0xc0, !PT ;  /* 0x0000007f00027812 */ /* 0x002fe200078ec0ff */
[----:B------:R-:W-:Y:S01]  /*20fc0*/  UMOV UR4, 0x400 ;  /* 0x0000040000047882 */ /* 0x000fe20000000000 */
[----:B------:R-:W-:Y:S01]  /*20fd0*/  BSSY B8, `(.L_x_684) ;  /* 0x0000640000087945 */ /* 0x000fe20003800000 */
[----:B------:R-:W-:Y:S01]  /*20fe0*/  IMAD.MOV.U32 R29, RZ, RZ, 0x1 ;  /* 0x00000001ff1d7424 */ /* 0x000fe200078e00ff */
[----:B------:R-:W-:Y:S01]  /*20ff0*/  LOP3.LUT R3, R36, 0x1f8, RZ, 0xc0, !PT ;  /* 0x000001f824037812 */ /* 0x000fe200078ec0ff */
[----:B------:R-:W-:Y:S01]  /*21000*/  IMAD.SHL.U32 R34, R2, 0x8, RZ ;  /* 0x0000000802227824 */ /* 0x000fe200078e00ff */
[----:B------:R-:W-:Y:S01]  /*21010*/  SHF.R.U32.HI R2, RZ, 0x3, R2 ;  /* 0x00000003ff027819 */ /* 0x000fe20000011602 */
[----:B------:R-:W-:Y:S01]  /*21020*/  IMAD.MOV.U32 R27, RZ, RZ, RZ ;  /* 0x000000ffff1b7224 */ /* 0x000fe200078e00ff */
[----:B------:R-:W-:Y:S01]  /*21030*/  LOP3.LUT R3, R3, 0x38, R0, 0x78, !PT ;  /* 0x0000003803037812 */ /* 0x000fe200078e7800 */
[----:B------:R-:W-:Y:S01]  /*21040*/  IMAD.SHL.U32 R0, R0, 0x10, RZ ;  /* 0x0000001000007824 */ /* 0x000fe200078e00ff */
[----:B------:R-:W-:Y:S01]  /*21050*/  LOP3.LUT R36, R36, 0x38, RZ, 0xc0, !PT ;  /* 0x0000003824247812 */ /* 0x000fe200078ec0ff */
[----:B------:R-:W-:Y:S01]  /*21060*/  IMAD.MOV.U32 R30, RZ, RZ, 0x1 ;  /* 0x00000001ff1e7424 */ /* 0x000fe200078e00ff */
[----:B------:R-:W-:Y:S01]  /*21070*/  LOP3.LUT R34, R3, 0x200, R34, 0xf8, !PT ;  /* 0x0000020003227812 */ /* 0x000fe200078ef822 */
[----:B------:R-:W-:Y:S01]  /*21080*/  IMAD.MOV.U32 R28, RZ, RZ, RZ ;  /* 0x000000ffff1c7224 */ /* 0x000fe200078e00ff */
[----:B------:R-:W-:Y:S01]  /*21090*/  LOP3.LUT R0, R2, 0x70, R0, 0xf8, !PT ;  /* 0x0000007002007812 */ /* 0x000fe200078ef800 */
[----:B------:R-:W-:Y:S01]  /*210a0*/  ULDC.64 UR38, c[0x0][0x198] ;  /* 0x0000660000267ab9 */ /* 0x000fe20000000a00 */
[C---:B------:R-:W-:Y:S01]  /*210b0*/  LOP3.LUT R3, R36.reuse, 0x40, RZ, 0xfc, !PT ;  /* 0x0000004024037812 */ /* 0x040fe200078efcff */
[----:B------:R-:W-:Y:S01]  /*210c0*/  ULOP3.LUT UR37, UR60, 0x2, URZ, 0xfc, !UPT ;  /* 0x000000023c257892 */ /* 0x000fe2000f8efc3f */
[C---:B------:R-:W-:Y:S01]  /*210d0*/  LOP3.LUT R2, R36.reuse, 0x80, RZ, 0xfc, !PT ;  /* 0x0000008024027812 */ /* 0x040fe200078efcff */
[----:B------:R-:W-:Y:S01]  /*210e0*/  ULDC UR36, c[0x0][0xc] ;  /* 0x0000030000247ab9 */ /* 0x000fe20000000800 */
[----:B------:R-:W-:Y:S01]  /*210f0*/  LOP3.LUT R0, R36, 0xc0, RZ, 0xfc, !PT ;  /* 0x000000c024007812 */ /* 0x000fe200078efcff */
[----:B0-----:R-:W-:-:S06]  /*21100*/  ULEA UR4, UR5, UR4, 0x18 ;  /* 0x0000000405047291 */ /* 0x001fcc000f8ec03f */
[----:B------:R-:W-:-:S05]  /*21110*/  IMAD.U32 R22, RZ, RZ, UR4 ;  /* 0x00000004ff167e24 */ /* 0x000fca000f8e00ff */
[----:B--2---:R-:W-:-:S07]  /*21120*/  LEA R37, R34, R22, 0x1 ;  /* 0x0000001622257211 */ /* 0x004fce00078e08ff */
.L_x_793:
[----:B0-----:R-:W0:Y:S01]  /*21130*/  LDC.64 R2, c[0x0][0xc88] ;  /* 0x00032200ff027b82 */ /* 0x001e220000000a00 */
[----:B------:R-:W-:Y:S01]  /*21140*/  ULDC.64 UR4, c[0x0][0x208] ;  /* 0x0000820000047ab9 */ /* 0x000fe20000000a00 */
[----:B0-----:R-:W-:-:S05]  /*21150*/  IMAD.WIDE R2, R19, 0x4, R2 ;  /* 0x0000000413027825 */ /* 0x001fca00078e0202 */
[----:B--2---:R-:W2:Y:S01]  /*21160*/  LDG.E R31, desc[UR4][R2.64] ;  /* 0x00000004021f7981 */ /* 0x004ea2000c1e1900 */
[----:B------:R-:W-:Y:S05]  /*21170*/  YIELD ;  /* 0x0000000000007946 */ /* 0x000fea0003800000 */
[----:B------:R-:W-:Y:S01]  /*21180*/  ULDC.64 UR4, c[0x0][0xa28] ;  /* 0x00028a0000047ab9 */ /* 0x000fe20000000a00 */
[----:B------:R-:W-:Y:S01]  /*21190*/  ULDC.64 UR8, c[0x0][0xa18] ;  /* 0x0002860000087ab9 */ /* 0x000fe20000000a00 */
[----:B------:R-:W-:Y:S01]  /*211a0*/  ISETP.NE.U32.AND P0, PT, RZ, UR4, PT ;  /* 0x00000004ff007c0c */ /* 0x000fe2000bf05070 */
[----:B------:R-:W-:Y:S01]  /*211b0*/  IMAD.MOV.U32 R9, RZ, RZ, RZ ;  /* 0x000000ffff097224 */ /* 0x000fe200078e00ff */
[----:B------:R-:W-:Y:S01]  /*211c0*/  ULDC.64 UR10, c[0x0][0x208] ;  /* 0x00008200000a7ab9 */ /* 0x000fe20000000a00 */
[----:B------:R-:W-:Y:S01]  /*211d0*/  ULDC.64 UR6, c[0x0][0xa10] ;  /* 0x0002840000067ab9 */ /* 0x000fe20000000a00 */
[----:B------:R-:W-:-:S02]  /*211e0*/  ISETP.NE.AND.EX P0, PT, RZ, UR5, PT, P0 ;  /* 0x00000005ff007c0c */ /* 0x000fc4000bf05300 */
[----:B------:R-:W-:-:S04]  /*211f0*/  ISETP.NE.U32.AND P2, PT, RZ, UR8, PT ;  /* 0x00000008ff007c0c */ /* 0x000fc8000bf45070 */
[----:B------:R-:W-:Y:S02]  /*21200*/  ISETP.NE.AND.EX P2, PT, RZ, UR9, PT, P2 ;  /* 0x00000009ff007c0c */ /* 0x000fe4000bf45320 */
[----:B--2---:R-:W-:-:S05]  /*21210*/  SHF.R.S32.HI R0, RZ, 0x1f, R31 ;  /* 0x0000001fff007819 */ /* 0x004fca000001141f */
[C---:B------:R-:W-:Y:S01]  /*21220*/  @P0 LEA R2, P1, R31.reuse, UR4, 0x2 ;  /* 0x000000041f020c11 */ /* 0x040fe2000f8210ff */
[C---:B------:R-:W-:Y:S01]  /*21230*/  IMAD.SHL.U32 R24, R31.reuse, 0x4, RZ ;  /* 0x000000041f187824 */ /* 0x040fe200078e00ff */
[C-C-:B------:R-:W-:Y:S01]  /*21240*/  SHF.L.U64.HI R25, R31.reuse, 0x2, R0.reuse ;  /* 0x000000021f197819 */ /* 0x140fe20000010200 */
[----:B------:R0:W-:Y:S01]  /*21250*/  STL [R1+0x1c], R0 ;  /* 0x00001c0001007387 */ /* 0x0001e20000100800 */
[----:B------:R-:W-:Y:S01]  /*21260*/  @P0 LEA.HI.X R3, R31, UR5, R0, 0x2, P1 ;  /* 0x000000051f030c11 */ /* 0x000fe200088f1400 */
[----:B------:R-:W-:-:S04]  /*21270*/  ULDC.64 UR4, c[0x0][0xa00] ;  /* 0x0002800000047ab9 */ /* 0x000fc80000000a00 */
[----:B------:R1:W2:Y:S01]  /*21280*/  @P0 LDG.E R9, desc[UR10][R2.64] ;  /* 0x0000000a02090981 */ /* 0x0002a2000c1e1900 */
[----:B------:R-:W-:Y:S01]  /*21290*/  ISETP.NE.U32.AND P0, PT, RZ, UR4, PT ;  /* 0x00000004ff007c0c */ /* 0x000fe2000bf05070 */
[----:B------:R-:W-:Y:S01]  /*212a0*/  IMAD.MOV.U32 R35, RZ, RZ, RZ ;  /* 0x000000ffff237224 */ /* 0x000fe200078e00ff */
[----:B------:R-:W-:Y:S01]  /*212b0*/  ISETP.NE.U32.AND P1, PT, RZ, UR6, PT ;  /* 0x00000006ff007c0c */ /* 0x000fe2000bf25070 */
[----:B0-----:R-:W-:Y:S01]  /*212c0*/  IMAD.MOV.U32 R0, RZ, RZ, RZ ;  /* 0x000000ffff007224 */ /* 0x001fe200078e00ff */
[----:B------:R-:W-:Y:S02]  /*212d0*/  ISETP.NE.AND.EX P0, PT, RZ, UR5, PT, P0 ;  /* 0x00000005ff007c0c */ /* 0x000fe4000bf05300 */
[----:B------:R-:W-:Y:S02]  /*212e0*/  ISETP.NE.AND.EX P1, PT, RZ, UR7, PT, P1 ;  /* 0x00000007ff007c0c */ /* 0x000fe4000bf25310 */
[C---:B------:R-:W-:Y:S02]  /*212f0*/  IADD3 R4, P4, R24.reuse, UR6, RZ ;  /* 0x0000000618047c10 */ /* 0x040fe4000ff9e0ff */
[----:B-1----:R-:W-:Y:S01]  /*21300*/  IADD3 R2, P3, R24, UR4, RZ ;  /* 0x0000000418027c10 */ /* 0x002fe2000ff7e0ff */
[----:B------:R-:W-:Y:S01]  /*21310*/  ULDC UR4, c[0x0][0x288] ;  /* 0x0000a20000047ab9 */ /* 0x000fe20000000800 */
[----:B------:R-:W-:-:S02]  /*21320*/  IADD3.X R5, R25, UR7, RZ, P4, !PT ;  /* 0x0000000719057c10 */ /* 0x000fc4000a7fe4ff */
[C---:B------:R-:W-:Y:S02]  /*21330*/  IADD3.X R3, R25.reuse, UR5, RZ, P3, !PT ;  /* 0x0000000519037c10 */ /* 0x040fe40009ffe4ff */
[----:B------:R-:W-:Y:S01]  /*21340*/  @P2 IADD3 R6, P3, R24, UR8, RZ ;  /* 0x0000000818062c10 */ /* 0x000fe2000ff7e0ff */
[----:B------:R-:W-:Y:S01]  /*21350*/  IMAD.U32 R8, RZ, RZ, UR4 ;  /* 0x00000004ff087e24 */ /* 0x000fe2000f8e00ff */
[----:B------:R-:W-:Y:S01]  /*21360*/  ULDC.64 UR4, c[0x0][0x418] ;  /* 0x0001060000047ab9 */ /* 0x000fe20000000a00 */
[----:B------:R-:W5:Y:S01]  /*21370*/  @P0 LDG.E R35, desc[UR10][R2.64] ;  /* 0x0000000a02230981 */ /* 0x000f62000c1e1900 */
[----:B------:R-:W-:-:S03]  /*21380*/  @P2 IADD3.X R7, R25, UR9, RZ, P3, !PT ;  /* 0x0000000919072c10 */ /* 0x000fc60009ffe4ff */
[----:B------:R-:W5:Y:S04]  /*21390*/  @P1 LDG.E R0, desc[UR10][R4.64] ;  /* 0x0000000a04001981 */ /* 0x000f68000c1e1900 */
[----:B------:R0:W3:Y:S01]  /*213a0*/  @P2 LDG.E R8, desc[UR10][R6.64] ;  /* 0x0000000a06082981 */ /* 0x0000e2000c1e1900 */
[----:B------:R-:W-:-:S03]  /*213b0*/  UISETP.NE.U32.AND UP0, UPT, UR4, URZ, UPT ;  /* 0x0000003f0400728c */ /* 0x000fc6000bf05070 */
[----:B------:R-:W-:Y:S01]  /*213c0*/  ULDC UR4, c[0x0][0x424] ;  /* 0x0001090000047ab9 */ /* 0x000fe20000000800 */
[----:B------:R-:W-:-:S03]  /*213d0*/  UISETP.NE.AND.EX UP0, UPT, UR5, URZ, UPT, UP0 ;  /* 0x0000003f0500728c */ /* 0x000fc6000bf05300 */
[----:B------:R-:W-:Y:S01]  /*213e0*/  ULDC UR5, c[0x0][0x2f0] ;  /* 0x0000bc0000057ab9 */ /* 0x000fe20000000800 */
[----:B------:R-:W-:-:S04]  /*213f0*/  USEL UR4, UR4, 0x1, UP0 ;  /* 0x0000000104047887 */ /* 0x000fc80008000000 */
[----:B------:R-:W-:-:S03]  /*21400*/  UIMAD UR4, UR4, UR5, URZ ;  /* 0x00000005040472a4 */ /* 0x000fc6000f8e023f */
[----:B------:R-:W-:Y:S02]  /*21410*/  ULDC UR5, c[0x0][0x348] ;  /* 0x0000d20000057ab9 */ /* 0x000fe40000000800 */
[----:B0-----:R-:W-:Y:S01]  /*21420*/  IMAD.U32 R6, RZ, RZ, UR5 ;  /* 0x00000005ff067e24 */ /* 0x001fe2000f8e00ff */
[----:B--2---:R-:W-:Y:S04]  /*21430*/  STL [R1+0x10], R9 ;  /* 0x0000100901007387 */ /* 0x004fe80000100800 */
[----:B---3--:R0:W-:Y:S02]  /*21440*/  STL [R1+0x28], R8 ;  /* 0x0000280801007387 */ /* 0x0081e40000100800 */
[----:B0-----:R-:W-:Y:S01]  /*21450*/  IMAD.U32 R8, RZ, RZ, UR4 ;  /* 0x00000004ff087e24 */ /* 0x001fe2000f8e00ff */
[----:B------:R-:W-:Y:S06]  /*21460*/  @P2 BRA `(.L_x_685) ;  /* 0x0000000000182947 */ /* 0x000fec0003800000 */
[----:B------:R-:W-:Y:S05]  /*21470*/  @!P0 BRA `(.L_x_685) ;  /* 0x0000000000148947 */ /* 0x000fea0003800000 */
[----:B------:R-:W-:Y:S02]  /*21480*/  ULDC.64 UR4, c[0x0][0x208] ;  /* 0x0000820000047ab9 */ /* 0x000fe40000000a00 */
[----:B------:R-:W2:Y:S04]  /*21490*/  LDG.E R10, desc[UR4][R2.64] ;  /* 0x00000004020a7981 */ /* 0x000ea8000c1e1900 */
[----:B------:R-:W2:Y:S02]  /*214a0*/  LDG.E R7, desc[UR4][R2.64+0x4] ;  /* 0x0000040402077981 */ /* 0x000ea4000c1e1900 */
[----:B--2---:R-:W-:-:S05]  /*214b0*/  IMAD.IADD R2, R7, 0x1, -R10 ;  /* 0x0000000107027824 */ /* 0x004fca00078e0a0a */
[----:B------:R0:W-:Y:S02]  /*214c0*/  STL [R1+0x28], R2 ;  /* 0x0000280201007387 */ /* 0x0001e40000100800 */
.L_x_685:
[----:B------:R-:W-:Y:S01]  /*214d0*/  ULDC.64 UR4, c[0x0][0xa20] ;  /* 0x0002880000047ab9 */ /* 0x000fe20000000a00 */
[----:B------:R-:W-:Y:S01]  /*214e0*/  IMAD.MOV.U32 R33, RZ, RZ, R31 ;  /* 0x000000ffff217224 */ /* 0x000fe200078e001f */
[----:B------:R-:W-:-:S04]  /*214f0*/  ISETP.NE.U32.AND P0, PT, RZ, UR4, PT ;  /* 0x00000004ff007c0c */ /* 0x000fc8000bf05070 */
[----:B------:R-:W-:-:S13]  /*21500*/  ISETP.NE.AND.EX P0, PT, RZ, UR5, PT, P0 ;  /* 0x00000005ff007c0c */ /* 0x000fda000bf05300 */
[----:B------:R-:W-:Y:S05]  /*21510*/  @!P0 BRA `(.L_x_686) ;  /* 0x0000000000148947 */ /* 0x000fea0003800000 */
[----:B0-----:R-:W-:Y:S01]  /*21520*/  IADD3 R2, P0, R24, UR4, RZ ;  /* 0x0000000418027c10 */ /* 0x001fe2000ff1e0ff */
[----:B------:R-:W-:-:S03]  /*21530*/  ULDC.64 UR6, c[0x0][0x208] ;  /* 0x0000820000067ab9 */ /* 0x000fc60000000a00 */
[----:B------:R-:W-:-:S05]  /*21540*/  IADD3.X R3, R25, UR5, RZ, P0, !PT ;  /* 0x0000000519037c10 */ /* 0x000fca00087fe4ff */
[----:B------:R1:W5:Y:S01]  /*21550*/  LDG.E R8, desc[UR6][R2.64] ;  /* 0x0000000602087981 */ /* 0x000362000c1e1900 */
[----:B------:R-:W-:Y:S05]  /*21560*/  BRA `(.L_x_687) ;  /* 0x0000000000287947 */ /* 0x000fea0003800000 */
.L_x_686:
[----:B------:R-:W-:Y:S02]  /*21570*/  ULDC.64 UR4, c[0x0][0xa08] ;  /* 0x0002820000047ab9 */ /* 0x000fe40000000a00 */
[----:B------:R-:W-:-:S04]  /*21580*/  ISETP.NE.U32.AND P0, PT, RZ, UR4, PT ;  /* 0x00000004ff007c0c */ /* 0x000fc8000bf05070 */
[----:B------:R-:W-:-:S13]  /*21590*/  ISETP.NE.AND.EX P0, PT, RZ, UR5, PT, P0 ;  /* 0x00000005ff007c0c */ /* 0x000fda000bf05300 */
[----:B------:R-:W-:Y:S05]  /*215a0*/  @!P0 BRA `(.L_x_687) ;  /* 0x0000000000188947 */ /* 0x000fea0003800000 */
[----:B0-----:R-:W0:Y:S01]  /*215b0*/  LDC.64 R2, c[0x0][0xa08] ;  /* 0x00028200ff027b82 */ /* 0x001e220000000a00 */
[----:B------:R-:W-:Y:S01]  /*215c0*/  ULDC.64 UR4, c[0x0][0x208] ;  /* 0x0000820000047ab9 */ /* 0x000fe20000000a00 */
[----:B0-----:R-:W-:-:S05]  /*215d0*/  IMAD.WIDE R2, R33, 0x4, R2 ;  /* 0x0000000421027825 */ /* 0x001fca00078e0202 */
[----:B------:R-:W2:Y:S04]  /*215e0*/  LDG.E R8, desc[UR4][R2.64] ;  /* 0x0000000402087981 */ /* 0x000ea8000c1e1900 */
[----:B------:R-:W2:Y:S02]  /*215f0*/  LDG.E R7, desc[UR4][R2.64+0x4] ;  /* 0x0000040402077981 */ /* 0x000ea4000c1e1900 */
[----:B--2---:R-:W-:-:S07]  /*21600*/  IMAD.IADD R8, R7, 0x1, -R8 ;  /* 0x0000000107087824 */ /* 0x004fce00078e0a08 */
.L_x_687:
[----:B------:R-:W-:Y:S02]  /*21610*/  ULDC.64 UR4, c[0x0][0x208] ;  /* 0x0000820000047ab9 */ /* 0x000fe40000000a00 */
[----:B-1----:R-:W2:Y:S04]  /*21620*/  @P1 LDG.E R3, desc[UR4][R4.64] ;  /* 0x0000000404031981 */ /* 0x002ea8000c1e1900 */
[----:B0-----:R-:W2:Y:S01]  /*21630*/  @P1 LDG.E R2, desc[UR4][R4.64+0x4] ;  /* 0x0000040404021981 */ /* 0x001ea2000c1e1900 */
[----:B------:R-:W-:Y:S01]  /*21640*/  BSSY B0, `(.L_x_688) ;  /* 0x0000197000007945 */ /* 0x000fe20003800000 */
[----:B--2---:R-:W-:Y:S02]  /*21650*/  @P1 IMAD.IADD R6, R2, 0x1, -R3 ;  /* 0x0000000102061824 */ /* 0x004fe400078e0a03 */
[----:B-----5:R-:W-:-:S04]  /*21660*/  IMAD.IADD R3, R8, 0x1, -R9 ;  /* 0x0000000108037824 */ /* 0x020fc800078e0a09 */
[----:B------:R-:W-:-:S05]  /*21670*/  IMAD.IADD R2, R3, 0x1, R6 ;  /* 0x0000000103027824 */ /* 0x000fca00078e0206 */
[----:B------:R0:W-:Y:S02]  /*21680*/  STL [R1+0xc], R2 ;  /* 0x00000c0201007387 */ /* 0x0001e40000100800 */
[----:B0-----:R-:W-:-:S04]  /*21690*/  VIADD R2, R2, 0x4f ;  /* 0x0000004f02027836 */ /* 0x001fc80000000000 */
[----:B------:R-:W-:-:S05]  /*216a0*/  IMAD.HI R2, R2, 0x66666667, RZ ;  /* 0x6666666702027827 */ /* 0x000fca00078e02ff */
[----:B------:R-:W-:-:S04]  /*216b0*/  SHF.R.U32.HI R7, RZ, 0x1f, R2 ;  /* 0x0000001fff077819 */ /* 0x000fc80000011602 */
[----:B------:R-:W-:-:S05]  /*216c0*/  LEA.HI.SX32 R4, R2, R7, 0x1b ;  /* 0x0000000702047211 */ /* 0x000fca00078fdaff */
[--C-:B------:R-:W-:Y:S01]  /*216d0*/  IMAD R7, R4, 0x50, -R3.reuse ;  /* 0x0000005004077824 */ /* 0x100fe200078e0a03 */
[----:B------:R0:W-:Y:S01]  /*216e0*/  STL [R1+0x2c], R4 ;  /* 0x00002c0401007387 */ /* 0x0001e20000100800 */
[----:B------:R-:W-:-:S03]  /*216f0*/  IMAD.MOV R3, RZ, RZ, -R3 ;  /* 0x000000ffff037224 */ /* 0x000fc600078e0a03 */
[----:B------:R-:W-:Y:S02]  /*21700*/  VIMNMX R7, R7, R6, PT ;  /* 0x0000000607077248 */ /* 0x000fe40003fe0100 */
[----:B0-----:R-:W-:-:S04]  /*21710*/  VIMNMX R4, RZ, R3, !PT ;  /* 0x00000003ff047248 */ /* 0x001fc80007fe0100 */
[----:B------:R-:W-:Y:S01]  /*21720*/  ISETP.GT.AND P0, PT, R7, R4, PT ;  /* 0x000000040700720c */ /* 0x000fe20003f04270 */
[----:B------:R-:W-:-:S05]  /*21730*/  IMAD.WIDE.U32 R4, R4, -0x33333333, RZ ;  /* 0xcccccccd04047825 */ /* 0x000fca00078e00ff */
[----:B------:R-:W-:-:S05]  /*21740*/  SHF.R.U32.HI R4, RZ, 0x6, R5 ;  /* 0x00000006ff047819 */ /* 0x000fca0000011605 */
[----:B------:R-:W-:Y:S02]  /*21750*/  IMAD.MOV.U32 R3, RZ, RZ, R4 ;  /* 0x000000ffff037224 */ /* 0x000fe400078e0004 */
[----:B------:R-:W-:-:S05]  /*21760*/  @P0 IADD3 R2, R7, 0x4f, RZ ;  /* 0x0000004f07020810 */ /* 0x000fca0007ffe0ff */
[----:B------:R-:W-:-:S05]  /*21770*/  @P0 IMAD.HI R2, R2, 0x66666667, RZ ;  /* 0x6666666702020827 */ /* 0x000fca00078e02ff */
[----:B------:R-:W-:-:S04]  /*21780*/  @P0 SHF.R.U32.HI R5, RZ, 0x1f, R2 ;  /* 0x0000001fff050819 */ /* 0x000fc80000011602 */
[----:B------:R-:W-:Y:S02]  /*21790*/  @P0 LEA.HI.SX32 R3, R2, R5, 0x1b ;  /* 0x0000000502030211 */ /* 0x000fe400078fdaff */
[----:B------:R-:W-:Y:S02]  /*217a0*/  PLOP3.LUT P0, PT, PT, PT, PT, 0x80, 0x0 ;  /* 0x000000000000781c */ /* 0x000fe40003f0f070 */
[----:B------:R-:W-:-:S13]  /*217b0*/  ISETP.GT.AND P2, PT, R3, R4, PT ;  /* 0x000000040300720c */ /* 0x000fda0003f44270 */
[----:B------:R-:W-:Y:S05]  /*217c0*/  @!P2 BRA `(.L_x_689) ;  /* 0x0000001400f8a947 */ /* 0x000fea0003800000 */
[----:B------:R-:W-:Y:S01]  /*217d0*/  UMOV UR4, 0xffffffff ;  /* 0xffffffff00047882 */ /* 0x000fe20000000000 */
[----:B------:R-:W-:Y:S02]  /*217e0*/  SEL R2, R33, RZ, !P1 ;  /* 0x000000ff21027207 */ /* 0x000fe40004800000 */
[----:B------:R-:W-:Y:S05]  /*217f0*/  BRA.DIV UR4, `(.L_x_690) ;  /* 0x0000007204347947 */ /* 0x000fea000b800000 */
[----:B------:R-:W0:Y:S02]  /*21800*/  S2R R5, SR_TID.X ;  /* 0x0000000000057919 */ /* 0x000e240000002100 */
[----:B0-----:R-:W-:-:S04]  /*21810*/  SHF.R.U32.HI R5, RZ, 0x5, R5 ;  /* 0x00000005ff057819 */ /* 0x001fc80000011605 */
[----:B------:R-:W-:-:S05]  /*21820*/  LOP3.LUT R5, R5, 0x3, RZ, 0xc0, !PT ;  /* 0x0000000305057812 */ /* 0x000fca00078ec0ff */
[----:B------:R0:W1:Y:S02]  /*21830*/  SHFL.IDX PT, R14, R5, RZ, 0x1f ;  /* 0x00001fff050e7589 */ /* 0x00006400000e0000 */
.L_x_861:
[----:B-1----:R-:W-:Y:S02]  /*21840*/  ISETP.NE.AND P0, PT, R14, RZ, PT ;  /* 0x000000ff0e00720c */ /* 0x002fe40003f05270 */
[----:B------:R-:W-:-:S11]  /*21850*/  PLOP3.LUT P6, PT, PT, PT, PT, 0x8, 0x0 ;  /* 0x000000000000781c */ /* 0x000fd60003fce170 */
[----:B------:R-:W-:Y:S05]  /*21860*/  @P0 BRA `(.L_x_691) ;  /* 0x00000000000c0947 */ /* 0x000fea0003800000 */
[----:B------:R-:W-:-:S03]  /*21870*/  UMOV UR4, 0xffffffff ;  /* 0xffffffff00047882 */ /* 0x000fc60000000000 */
[----:B------:R-:W-:Y:S05]  /*21880*/  BRA.DIV UR4, `(.L_x_692) ;  /* 0x0000007204447947 */ /* 0x000fea000b800000 */
[----:B------:R-:W-:-:S13]  /*21890*/  ELECT P6, URZ, PT ;  /* 0x00000000003f782f */ /* 0x000fda00038c0000 */
.L_x_691:
[----:B0-----:R-:W2:Y:S01]  /*218a0*/  LDL R5, [R1+0x30] ;  /* 0x0000300001057983 */ /* 0x001ea20000100800 */
[----:B------:R-:W-:Y:S01]  /*218b0*/  BSSY B1, `(.L_x_693) ;  /* 0x0000008000017945 */ /* 0x000fe20003800000 */
[----:B--2---:R-:W-:-:S05]  /*218c0*/  VIADD R5, R5, 0x1 ;  /* 0x0000000105057836 */ /* 0x004fca0000000000 */
[----:B------:R-:W-:-:S04]  /*218d0*/  LEA.HI R6, R5, R5, RZ, 0x1 ;  /* 0x0000000505067211 */ /* 0x000fc800078f08ff */
[----:B------:R-:W-:-:S05]  /*218e0*/  LOP3.LUT R6, R6, 0xfffffffe, RZ, 0xc0, !PT ;  /* 0xfffffffe06067812 */ /* 0x000fca00078ec0ff */
[----:B------:R-:W-:-:S05]  /*218f0*/  IMAD.IADD R5, R5, 0x1, -R6 ;  /* 0x0000000105057824 */ /* 0x000fca00078e0a06 */
[----:B------:R-:W-:-:S04]  /*21900*/  SHF.L.U32 R5, R5, 0x1f, RZ ;  /* 0x0000001f05057819 */ /* 0x000fc800000006ff */
[----:B------:R-:W0:Y:S02]  /*21910*/  SYNCS.PHASECHK.TRANS64.TRYWAIT P0, [R22+URZ+0x38820], R5 ;  /* 0x03882005160075a7 */ /* 0x000e24000800017f */
[----:B0-----:R-:W-:Y:S05]  /*21920*/  @!P0 BRA `(.L_x_694) ;  /* 0x00000070003c8947 */ /* 0x001fea0003800000 */
.L_x_864:
[----:B------:R-:W-:Y:S05]  /*21930*/  BSYNC B1 ;  /* 0x0000000000017941 */ /* 0x000fea0003800000 */
.L_x_693:
[----:B------:R-:W-:Y:S04]  /*21940*/  BSSY B1, `(.L_x_695) ;  /* 0x00000aa000017945 */ /* 0x000fe80003800000 */
[----:B------:R-:W-:Y:S05]  /*21950*/  @!P6 BRA `(.L_x_696) ;  /* 0x0000000800a0e947 */ /* 0x000fea0003800000 */
[----:B------:R-:W-:Y:S01]  /*21960*/  IMAD R9, R28, 0x8, R22 ;  /* 0x000000081c097824 */ /* 0x000fe200078e0216 */
[----:B------:R-:W-:Y:S01]  /*21970*/  SHF.L.U32 R8, R30, 0x1f, RZ ;  /* 0x0000001f1e087819 */ /* 0x000fe200000006ff */
[----:B------:R-:W1:Y:S01]  /*21980*/  S2R R6, SR_TID.X ;  /* 0x0000000000067919 */ /* 0x000e620000002100 */
[----:B------:R-:W-:Y:S02]  /*21990*/  BSSY B2, `(.L_x_697) ;  /* 0x0000005000027945 */ /* 0x000fe40003800000 */
[----:B------:R-:W2:Y:S01]  /*219a0*/  SYNCS.PHASECHK.TRANS64.TRYWAIT P0, [R9+URZ+0x388a0], R8 ;  /* 0x0388a008090075a7 */ /* 0x000ea2000800017f */
[----:B-1----:R-:W-:-:S04]  /*219b0*/  LOP3.LUT R6, R6, 0x7f, RZ, 0xc0, !PT ;  /* 0x0000007f06067812 */ /* 0x002fc800078ec0ff */
[----:B------:R-:W-:Y:S01]  /*219c0*/  ISETP.NE.AND P1, PT, R6, RZ, PT ;  /* 0x000000ff0600720c */ /* 0x000fe20003f25270 */
[----:B--2---:R-:W-:-:S12]  /*219d0*/  @!P0 BRA `(.L_x_698) ;  /* 0x0000007000248947 */ /* 0x004fd80003800000 */
.L_x_865:
[----:B------:R-:W-:Y:S05]  /*219e0*/  BSYNC B2 ;  /* 0x0000000000027941 */ /* 0x000fea0003800000 */
.L_x_697:
[----:B------:R-:W-:Y:S04]  /*219f0*/  BSSY B2, `(.L_x_699) ;  /* 0x0000009000027945 */ /* 0x000fe80003800000 */
[----:B------:R-:W-:Y:S05]  /*21a00*/  @P1 BRA `(.L_x_700) ;  /* 0x00000000001c1947 */ /* 0x000fea0003800000 */
[----:B------:R-:W2:Y:S01]  /*21a10*/  S2R R6, SR_TID.X ;  /* 0x0000000000067919 */ /* 0x000ea20000002100 */
[----:B0-----:R-:W-:-:S04]  /*21a20*/  IMAD.MOV.U32 R5, RZ, RZ, 0xa000 ;  /* 0x0000a000ff057424 */ /* 0x001fc800078e00ff */
[----:B------:R3:W-:Y:S01]  /*21a30*/  SYNCS.ARRIVE.TRANS64 RZ, [R9+URZ+0x38890], R5 ;  /* 0x0388900509ff79a7 */ /* 0x0007e2000800003f */
[----:B--2---:R-:W-:-:S04]  /*21a40*/  LOP3.LUT R6, R6, 0x1f, RZ, 0xc0, !PT ;  /* 0x0000001f06067812 */ /* 0x004fc800078ec0ff */
[----:B------:R-:W-:-:S13]  /*21a50*/  ISETP.NE.AND P0, PT, R6, RZ, PT ;  /* 0x000000ff0600720c */ /* 0x000fda0003f05270 */
[----:B---3--:R-:W-:Y:S05]  /*21a60*/  @!P0 BRA `(.L_x_700) ;  /* 0x0000000000048947 */ /* 0x008fea0003800000 */
[----:B------:R-:W-:Y:S01]  /*21a70*/  BPT.TRAP 0x1 ;  /* 0x000000040000795c */ /* 0x000fe20000300000 */
.L_x_700:
[----:B------:R-:W-:Y:S05]  /*21a80*/  BSYNC B2 ;  /* 0x0000000000027941 */ /* 0x000fea0003800000 */
.L_x_699:
[----:B------:R-:W-:Y:S01]  /*21a90*/  IMAD.MOV.U32 R15, RZ, RZ, RZ ;  /* 0x000000ffff0f7224 */ /* 0x000fe200078e00ff */
[----:B------:R-:W-:Y:S01]  /*21aa0*/  UIADD3 UR4, UP0, UR38, 0x570, URZ ;  /* 0x0000057026047890 */ /* 0x000fe2000ff1e03f */
[----:B------:R-:W-:Y:S01]  /*21ab0*/  IMAD R6, R3, 0x50, R0 ;  /* 0x0000005003067824 */ /* 0x000fe200078e0200 */
[----:B------:R-:W-:Y:S01]  /*21ac0*/  PLOP3.LUT P0, PT, PT, PT, PT, 0x80, 0x0 ;  /* 0x000000000000781c */ /* 0x000fe20003f0f070 */
[----:B------:R-:W-:Y:S01]  /*21ad0*/  IMAD R7, R28, 0xa000, R22 ;  /* 0x0000a0001c077824 */ /* 0x000fe200078e0216 */
[----:B------:R-:W-:Y:S01]  /*21ae0*/  R2UR UR10, R15 ;  /* 0x000000000f0a72ca */ /* 0x000fe200000e0000 */
[----:B------:R-:W-:Y:S01]  /*21af0*/  VIADD R6, R6, 0xffffffb0 ;  /* 0xffffffb006067836 */ /* 0x000fe20000000000 */
[----:B------:R-:W-:Y:S01]  /*21b00*/  UIADD3.X UR5, URZ, UR39, URZ, UP0, !UPT ;  /* 0x000000273f057290 */ /* 0x000fe200087fe43f */
[----:B0-----:R-:W-:Y:S01]  /*21b10*/  VIADD R5, R9, 0x38890 ;  /* 0x0003889009057836 */ /* 0x001fe20000000000 */
[----:B------:R-:W-:Y:S01]  /*21b20*/  UMOV UR6, 0x0 ;  /* 0x0000000000067882 */ /* 0x000fe20000000000 */
[----:B------:R-:W-:Y:S01]  /*21b30*/  VIADD R10, R7, 0x24400 ;  /* 0x00024400070a7836 */ /* 0x000fe20000000000 */
[----:B------:R-:W-:-:S09]  /*21b40*/  UMOV UR7, 0x12f00000 ;  /* 0x12f0000000077882 */ /* 0x000fd20000000000 */
.L_x_701:
[----:B------:R-:W-:-:S13]  /*21b50*/  @P0 ELECT P2, URZ, PT ;  /* 0x00000000003f082f */ /* 0x000fda0003840000 */
[----:B------:R-:W-:Y:S02]  /*21b60*/  @P2 R2UR UR13, R2 ;  /* 0x00000000020d22ca */ /* 0x000fe400000e0000 */
[----:B------:R-:W-:Y:S02]  /*21b70*/  @P2 R2UR UR12, R18 ;  /* 0x00000000120c22ca */ /* 0x000fe400000e0000 */
[----:B------:R-:W-:Y:S02]  /*21b80*/  @P2 R2UR UR11, R6 ;  /* 0x00000000060b22ca */ /* 0x000fe400000e0000 */
[----:B------:R-:W-:Y:S02]  /*21b90*/  @P2 R2UR UR9, R5 ;  /* 0x00000000050922ca */ /* 0x000fe400000e0000 */
[----:B------:R-:W-:Y:S02]  /*21ba0*/  @P2 R2UR UR8, R10 ;  /* 0x000000000a0822ca */ /* 0x000fe400000e0000 */
[----:B------:R-:W-:-:S02]  /*21bb0*/  @P2 PLOP3.LUT P0, PT, P2, PT, PT, 0x8, 0x0 ;  /* 0x000000000000281c */ /* 0x000fc4000170e170 */
[----:B------:R-:W-:-:S09]  /*21bc0*/  PLOP3.LUT P2, PT, PT, PT, PT, 0x8, 0x0 ;  /* 0x000000000000781c */ /* 0x000fd20003f4e170 */
[----:B------:R0:W-:Y:S02]  /*21bd0*/  UTMALDG.4D [UR8], [UR4], desc[UR6] ;  /* 0x00000608040075b4 */ /* 0x0001e40008019000 */
[----:B0-----:R-:W-:Y:S05]  /*21be0*/  @P0 BRA.U.ANY `(.L_x_701) ;  /* 0xfffffffd00d80947 */ /* 0x001fea000393ffff */
[----:B------:R-:W-:Y:S01]  /*21bf0*/  IMAD.MOV.U32 R14, RZ, RZ, 0x40 ;  /* 0x00000040ff0e7424 */ /* 0x000fe200078e00ff */
[----:B------:R-:W-:Y:S01]  /*21c00*/  PLOP3.LUT P0, PT, PT, PT, PT, 0x80, 0x0 ;  /* 0x000000000000781c */ /* 0x000fe20003f0f070 */
[----:B------:R-:W-:Y:S01]  /*21c10*/  VIADD R10, R7, 0x26c00 ;  /* 0x00026c00070a7836 */ /* 0x000fe20000000000 */
[----:B------:R-:W-:Y:S01]  /*21c20*/  UMOV UR6, 0x0 ;  /* 0x0000000000067882 */ /* 0x000fe20000000000 */
[----:B------:R-:W-:Y:S01]  /*21c30*/  UMOV UR7, 0x12f00000 ;  /* 0x12f0000000077882 */ /* 0x000fe20000000000 */
[----:B------:R-:W-:-:S15]  /*21c40*/  R2UR UR10, R14 ;  /* 0x000000000e0a72ca */ /* 0x000fde00000e0000 */
.L_x_702:
        /* <DEDUP_REMOVED lines=16> */
.L_x_703:
        /* <DEDUP_REMOVED lines=16> */
.L_x_704:
        /* <DEDUP_REMOVED lines=10> */
[----:B------:R-:W0:Y:S01]  /*21ef0*/  SYNCS.PHASECHK.TRANS64.TRYWAIT P0, [R9+URZ+0x388c0], R8 ;  /* 0x0388c008090075a7 */ /* 0x000e22000800017f */
[----:B------:R-:W-:Y:S04]  /*21f00*/  BSSY B2, `(.L_x_705) ;  /* 0x0000002000027945 */ /* 0x000fe80003800000 */
[----:B0-----:R-:W-:Y:S05]  /*21f10*/  @!P0 BRA `(.L_x_706) ;  /* 0x0000006800e88947 */ /* 0x001fea0003800000 */
.L_x_866:
[----:B------:R-:W-:Y:S05]  /*21f20*/  BSYNC B2 ;  /* 0x0000000000027941 */ /* 0x000fea0003800000 */
.L_x_705:
[----:B------:R-:W-:Y:S01]  /*21f30*/  BSSY B2, `(.L_x_707) ;  /* 0x000000b000027945 */ /* 0x000fe20003800000 */
[----:B------:R-:W-:Y:S01]  /*21f40*/  MOV R10, 0x0 ;  /* 0x00000000000a7802 */ /* 0x000fe20000000f00 */
[----:B------:R-:W-:Y:S02]  /*21f50*/  IMAD.MOV.U32 R11, RZ, RZ, 0x12f00000 ;  /* 0x12f00000ff0b7424 */ /* 0x000fe400078e00ff */
[----:B------:R-:W-:Y:S05]  /*21f60*/  @P1 BRA `(.L_x_708) ;  /* 0x00000000001c1947 */ /* 0x000fea0003800000 */
[----:B------:R-:W2:Y:S01]  /*21f70*/  S2R R20, SR_TID.X ;  /* 0x0000000000147919 */ /* 0x000ea20000002100 */
[----:B------:R-:W-:-:S04]  /*21f80*/  IMAD.MOV.U32 R5, RZ, RZ, 0xa000 ;  /* 0x0000a000ff057424 */ /* 0x000fc800078e00ff */
[----:B------:R3:W-:Y:S01]  /*21f90*/  SYNCS.ARRIVE.TRANS64 RZ, [R9+URZ+0x388b0], R5 ;  /* 0x0388b00509ff79a7 */ /* 0x0007e2000800003f */
[----:B--2---:R-:W-:-:S04]  /*21fa0*/  LOP3.LUT R20, R20, 0x1f, RZ, 0xc0, !PT ;  /* 0x0000001f14147812 */ /* 0x004fc800078ec0ff */
[----:B------:R-:W-:-:S13]  /*21fb0*/  ISETP.NE.AND P0, PT, R20, RZ, PT ;  /* 0x000000ff1400720c */ /* 0x000fda0003f05270 */
[----:B---3--:R-:W-:Y:S05]  /*21fc0*/  @!P0 BRA `(.L_x_708) ;  /* 0x0000000000048947 */ /* 0x008fea0003800000 */
[----:B------:R-:W-:Y:S01]  /*21fd0*/  BPT.TRAP 0x1 ;  /* 0x000000040000795c */ /* 0x000fe20000300000 */
.L_x_708:
[----:B------:R-:W-:Y:S05]  /*21fe0*/  BSYNC B2 ;  /* 0x0000000000027941 */ /* 0x000fea0003800000 */
.L_x_707:
[----:B------:R-:W-:Y:S01]  /*21ff0*/  R2UR UR10, R15 ;  /* 0x000000000f0a72ca */ /* 0x000fe200000e0000 */
[----:B------:R-:W-:Y:S01]  /*22000*/  UIADD3 UR4, UP0, UR38, 0x670, URZ ;  /* 0x0000067026047890 */ /* 0x000fe2000ff1e03f */
[----:B------:R-:W-:Y:S01]  /*22010*/  R2UR UR6, R10 ;  /* 0x000000000a0672ca */ /* 0x000fe200000e0000 */
[----:B01----:R-:W-:Y:S01]  /*22020*/  VIADD R9, R9, 0x388b0 ;  /* 0x000388b009097836 */ /* 0x003fe20000000000 */
[----:B------:R-:W-:Y:S01]  /*22030*/  R2UR UR7, R11 ;  /* 0x000000000b0772ca */ /* 0x000fe200000e0000 */
[----:B------:R-:W-:Y:S01]  /*22040*/  VIADD R5, R7, 0x400 ;  /* 0x0000040007057836 */ /* 0x000fe20000000000 */
[----:B------:R-:W-:Y:S01]  /*22050*/  PLOP3.LUT P0, PT, PT, PT, PT, 0x80, 0x0 ;  /* 0x000000000000781c */ /* 0x000fe20003f0f070 */
[----:B------:R-:W-:-:S12]  /*22060*/  UIADD3.X UR5, URZ, UR39, URZ, UP0, !UPT ;  /* 0x000000273f057290 */ /* 0x000fd800087fe43f */
.L_x_709:
        /* <DEDUP_REMOVED lines=10> */
[----:B------:R-:W-:Y:S01]  /*22110*/  R2UR UR10, R14 ;  /* 0x000000000e0a72ca */ /* 0x000fe200000e0000 */
[----:B------:R-:W-:Y:S01]  /*22120*/  VIADD R5, R7, 0x2c00 ;  /* 0x00002c0007057836 */ /* 0x000fe20000000000 */
[----:B------:R-:W-:Y:S02]  /*22130*/  R2UR UR6, R10 ;  /* 0x000000000a0672ca */ /* 0x000fe400000e0000 */
[----:B------:R-:W-:Y:S02]  /*22140*/  R2UR UR7, R11 ;  /* 0x000000000b0772ca */ /* 0x000fe400000e0000 */
[----:B------:R-:W-:-:S13]  /*22150*/  PLOP3.LUT P0, PT, PT, PT, PT, 0x80, 0x0 ;  /* 0x000000000000781c */ /* 0x000fda0003f0f070 */
.L_x_710:
        /* <DEDUP_REMOVED lines=15> */
.L_x_711:
        /* <DEDUP_REMOVED lines=15> */
.L_x_712:
        /* <DEDUP_REMOVED lines=9> */
[----:B-1----:R-:W-:Y:S05]  /*223d0*/  @P0 BRA.U.ANY `(.L_x_712) ;  /* 0xfffffffd00d80947 */ /* 0x002fea000393ffff */
.L_x_696:
[----:B------:R-:W-:Y:S05]  /*223e0*/  BSYNC B1 ;  /* 0x0000000000017941 */ /* 0x000fea0003800000 */
.L_x_695:
[----:B------:R-:W-:Y:S01]  /*223f0*/  VIADD R9, R3, 0xfffffffe ;  /* 0xfffffffe03097836 */ /* 0x000fe20000000000 */
[----:B------:R-:W-:Y:S01]  /*22400*/  PLOP3.LUT P0, PT, PT, PT, PT, 0x8, 0x0 ;  /* 0x000000000000781c */ /* 0x000fe20003f0e170 */
[----:B------:R-:W-:-:S03]  /*22410*/  VIADD R28, R28, 0x1 ;  /* 0x000000011c1c7836 */ /* 0x000fc60000000000 */
[----:B------:R-:W-:Y:S02]  /*22420*/  ISETP.GE.AND P2, PT, R9, R4, PT ;  /* 0x000000040900720c */ /* 0x000fe40003f46270 */
[----:B------:R-:W-:-:S04]  /*22430*/  ISETP.NE.AND P1, PT, R28, 0x2, PT ;  /* 0x000000021c00780c */ /* 0x000fc80003f25270 */
[----:B------:R-:W-:Y:S02]  /*22440*/  SEL R3, RZ, 0x1, P1 ;  /* 0x00000001ff037807 */ /* 0x000fe40000800000 */
[----:B------:R-:W-:Y:S02]  /*22450*/  SEL R28, R28, RZ, P1 ;  /* 0x000000ff1c1c7207 */ /* 0x000fe40000800000 */
[----:B------:R-:W-:-:S03]  /*22460*/  LOP3.LUT R30, R30, R3, RZ, 0x3c, !PT ;  /* 0x000000031e1e7212 */ /* 0x000fc600078e3cff */
[----:B------:R-:W-:Y:S05]  /*22470*/  @!P2 BRA `(.L_x_689) ;  /* 0x0000000800cca947 */ /* 0x000fea0003800000 */
.L_x_731:
[----:B------:R-:W-:Y:S05]  /*22480*/  YIELD ;  /* 0x0000000000007946 */ /* 0x000fea0003800000 */
        /* <DEDUP_REMOVED lines=10> */
.L_x_867:
[----:B------:R-:W-:Y:S05]  /*22530*/  BSYNC B2 ;  /* 0x0000000000027941 */ /* 0x000fea0003800000 */
.L_x_715:
[----:B------:R-:W-:Y:S04]  /*22540*/  BSSY B2, `(.L_x_717) ;  /* 0x0000009000027945 */ /* 0x000fe80003800000 */
[----:B------:R-:W-:Y:S05]  /*22550*/  @P2 BRA `(.L_x_718) ;  /* 0x00000000001c2947 */ /* 0x000fea0003800000 */
[----:B0-----:R-:W0:Y:S01]  /*22560*/  S2R R5, SR_TID.X ;  /* 0x0000000000057919 */ /* 0x001e220000002100 */
[----:B------:R-:W-:-:S04]  /*22570*/  IMAD.MOV.U32 R3, RZ, RZ, 0xa000 ;  /* 0x0000a000ff037424 */ /* 0x000fc800078e00ff */
[----:B------:R2:W-:Y:S01]  /*22580*/  SYNCS.ARRIVE.TRANS64 RZ, [R8+URZ+0x38890], R3 ;  /* 0x0388900308ff79a7 */ /* 0x0005e2000800003f */
[----:B0-----:R-:W-:-:S04]  /*22590*/  LOP3.LUT R5, R5, 0x1f, RZ, 0xc0, !PT ;  /* 0x0000001f05057812 */ /* 0x001fc800078ec0ff */
[----:B------:R-:W-:-:S13]  /*225a0*/  ISETP.NE.AND P1, PT, R5, RZ, PT ;  /* 0x000000ff0500720c */ /* 0x000fda0003f25270 */
[----:B--2---:R-:W-:Y:S05]  /*225b0*/  @!P1 BRA `(.L_x_718) ;  /* 0x0000000000049947 */ /* 0x004fea0003800000 */
[----:B------:R-:W-:Y:S01]  /*225c0*/  BPT.TRAP 0x1 ;  /* 0x000000040000795c */ /* 0x000fe20000300000 */
.L_x_718:
[----:B------:R-:W-:Y:S05]  /*225d0*/  BSYNC B2 ;  /* 0x0000000000027941 */ /* 0x000fea0003800000 */
.L_x_717:
[----:B------:R-:W-:Y:S01]  /*225e0*/  IMAD.MOV.U32 R12, RZ, RZ, RZ ;  /* 0x000000ffff0c7224 */ /* 0x000fe200078e00ff */
[----:B------:R-:W-:Y:S01]  /*225f0*/  UIADD3 UR4, UP0, UR38, 0x570, URZ ;  /* 0x0000057026047890 */ /* 0x000fe2000ff1e03f */
[----:B------:R-:W-:Y:S01]  /*22600*/  IMAD R6, R28, 0xa000, R22 ;  /* 0x0000a0001c067824 */ /* 0x000fe200078e0216 */
[----:B------:R-:W-:Y:S01]  /*22610*/  PLOP3.LUT P1, PT, PT, PT, PT, 0x80, 0x0 ;  /* 0x000000000000781c */ /* 0x000fe20003f2f070 */
[----:B0-----:R-:W-:Y:S01]  /*22620*/  IMAD R5, R9, 0x50, R0 ;  /* 0x0000005009057824 */ /* 0x001fe200078e0200 */
[----:B------:R-:W-:Y:S01]  /*22630*/  R2UR UR10, R12 ;  /* 0x000000000c0a72ca */ /* 0x000fe200000e0000 */
[----:B------:R-:W-:Y:S01]  /*22640*/  VIADD R3, R8, 0x38890 ;  /* 0x0003889008037836 */ /* 0x000fe20000000000 */
[----:B------:R-:W-:Y:S01]  /*22650*/  UIADD3.X UR5, URZ, UR39, URZ, UP0, !UPT ;  /* 0x000000273f057290 */ /* 0x000fe200087fe43f */
[----:B------:R-:W-:Y:S01]  /*22660*/  VIADD R10, R6, 0x24400 ;  /* 0x00024400060a7836 */ /* 0x000fe20000000000 */
[----:B------:R-:W-:Y:S01]  /*22670*/  UMOV UR6, 0x0 ;  /* 0x0000000000067882 */ /* 0x000fe20000000000 */
[----:B------:R-:W-:-:S10]  /*22680*/  UMOV UR7, 0x12f00000 ;  /* 0x12f0000000077882 */ /* 0x000fd40000000000 */
.L_x_719:
        /* <DEDUP_REMOVED lines=12> */
[----:B------:R-:W-:Y:S01]  /*22750*/  UMOV UR6, 0x0 ;  /* 0x0000000000067882 */ /* 0x000fe20000000000 */
[----:B------:R-:W-:Y:S01]  /*22760*/  IADD3 R10, R6, 0x26c00, RZ ;  /* 0x00026c00060a7810 */ /* 0x000fe20007ffe0ff */
[----:B------:R-:W-:Y:S01]  /*22770*/  UMOV UR7, 0x12f00000 ;  /* 0x12f0000000077882 */ /* 0x000fe20000000000 */
[----:B------:R-:W-:-:S15]  /*22780*/  R2UR UR10, R15 ;  /* 0x000000000f0a72ca */ /* 0x000fde00000e0000 */
.L_x_720:
        /* <DEDUP_REMOVED lines=16> */
.L_x_721:
        /* <DEDUP_REMOVED lines=16> */
.L_x_722:
        /* <DEDUP_REMOVED lines=13> */
.L_x_868:
[----:B------:R-:W-:Y:S05]  /*22a60*/  BSYNC B2 ;  /* 0x0000000000027941 */ /* 0x000fea0003800000 */
.L_x_723:
[----:B------:R-:W-:Y:S01]  /*22a70*/  BSSY B2, `(.L_x_725) ;  /* 0x000000b000027945 */ /* 0x000fe20003800000 */
[----:B------:R-:W-:Y:S02]  /*22a80*/  IMAD.MOV.U32 R10, RZ, RZ, 0x0 ;  /* 0x00000000ff0a7424 */ /* 0x000fe400078e00ff */
[----:B------:R-:W-:Y:S01]  /*22a90*/  IMAD.MOV.U32 R11, RZ, RZ, 0x12f00000 ;  /* 0x12f00000ff0b7424 */ /* 0x000fe200078e00ff */
[----:B------:R-:W-:Y:S06]  /*22aa0*/  @P2 BRA `(.L_x_726) ;  /* 0x00000000001c2947 */ /* 0x000fec0003800000 */
[----:B------:R-:W2:Y:S01]  /*22ab0*/  S2R R20, SR_TID.X ;  /* 0x0000000000147919 */ /* 0x000ea20000002100 */
[----:B------:R-:W-:-:S04]  /*22ac0*/  IMAD.MOV.U32 R3, RZ, RZ, 0xa000 ;  /* 0x0000a000ff037424 */ /* 0x000fc800078e00ff */
[----:B------:R3:W-:Y:S01]  /*22ad0*/  SYNCS.ARRIVE.TRANS64 RZ, [R8+URZ+0x388b0], R3 ;  /* 0x0388b00308ff79a7 */ /* 0x0007e2000800003f */
[----:B--2---:R-:W-:-:S04]  /*22ae0*/  LOP3.LUT R20, R20, 0x1f, RZ, 0xc0, !PT ;  /* 0x0000001f14147812 */ /* 0x004fc800078ec0ff */
[----:B------:R-:W-:-:S13]  /*22af0*/  ISETP.NE.AND P1, PT, R20, RZ, PT ;  /* 0x000000ff1400720c */ /* 0x000fda0003f25270 */
[----:B---3--:R-:W-:Y:S05]  /*22b00*/  @!P1 BRA `(.L_x_726) ;  /* 0x0000000000049947 */ /* 0x008fea0003800000 */
[----:B------:R-:W-:Y:S01]  /*22b10*/  BPT.TRAP 0x1 ;  /* 0x000000040000795c */ /* 0x000fe20000300000 */
.L_x_726:
[----:B------:R-:W-:Y:S05]  /*22b20*/  BSYNC B2 ;  /* 0x0000000000027941 */ /* 0x000fea0003800000 */
.L_x_725:
        /* <DEDUP_REMOVED lines=8> */
.L_x_727:
        /* <DEDUP_REMOVED lines=15> */
.L_x_728:
        /* <DEDUP_REMOVED lines=15> */
.L_x_729:
        /* <DEDUP_REMOVED lines=15> */
.L_x_730:
        /* <DEDUP_REMOVED lines=10> */
.L_x_714:
[----:B------:R-:W-:Y:S05]  /*22f20*/  BSYNC B1 ;  /* 0x0000000000017941 */ /* 0x000fea0003800000 */
.L_x_713:
[C---:B------:R-:W-:Y:S01]  /*22f30*/  ISETP.GT.AND P2, PT, R9.reuse, R4, PT ;  /* 0x000000040900720c */ /* 0x040fe20003f44270 */
[----:B------:R-:W-:Y:S02]  /*22f40*/  VIADD R28, R28, 0x1 ;  /* 0x000000011c1c7836 */ /* 0x000fe40000000000 */
[----:B------:R-:W-:-:S03]  /*22f50*/  VIADD R9, R9, 0xffffffff ;  /* 0xffffffff09097836 */ /* 0x000fc60000000000 */
[----:B------:R-:W-:-:S04]  /*22f60*/  ISETP.NE.AND P1, PT, R28, 0x2, PT ;  /* 0x000000021c00780c */ /* 0x000fc80003f25270 */
[----:B------:R-:W-:Y:S02]  /*22f70*/  SEL R3, RZ, 0x1, P1 ;  /* 0x00000001ff037807 */ /* 0x000fe40000800000 */
[----:B------:R-:W-:Y:S02]  /*22f80*/  SEL R28, R28, RZ, P1 ;  /* 0x000000ff1c1c7207 */ /* 0x000fe40000800000 */
[----:B------:R-:W-:Y:S01]  /*22f90*/  LOP3.LUT R30, R30, R3, RZ, 0x3c, !PT ;  /* 0x000000031e1e7212 */ /* 0x000fe200078e3cff */
[----:B------:R-:W-:Y:S06]  /*22fa0*/  @P2 BRA `(.L_x_731) ;  /* 0xfffffff400342947 */ /* 0x000fec000383ffff */
.L_x_689:
[----:B------:R-:W-:Y:S05]  /*22fb0*/  BSYNC B0 ;  /* 0x0000000000007941 */ /* 0x000fea0003800000 */
.L_x_688:
[----:B------:R-:W2:Y:S01]  /*22fc0*/  LDL R32, [R1+0xc] ;  /* 0x00000c0001207983 */ /* 0x000ea20000100800 */
[----:B------:R-:W-:Y:S05]  /*22fd0*/  @!P0 WARPSYNC.ALL ;  /* 0x0000000000008948 */ /* 0x000fea0003800000 */
[----:B------:R-:W-:Y:S06]  /*22fe0*/  @!P0 BAR.SYNC.DEFER_BLOCKING 0xc, 0x180 ;  /* 0x0306000000008b1d */ /* 0x000fec0000010000 */
[----:B------:R-:W-:Y:S01]  /*22ff0*/  BSSY B7, `(.L_x_732) ;  /* 0x000039d000077945 */ /* 0x000fe20003800000 */
[----:B--2---:R-:W-:-:S13]  /*23000*/  ISETP.GT.AND P0, PT, R32, RZ, PT ;  /* 0x000000ff2000720c */ /* 0x004fda0003f04270 */
[----:B------:R-:W-:Y:S05]  /*23010*/  @P0 BRA `(.L_x_733) ;  /* 0x0000000000480947 */ /* 0x000fea0003800000 */
[----:B------:R-:W1:Y:S02]  /*23020*/  S2R R3, SR_TID.X ;  /* 0x0000000000037919 */ /* 0x000e640000002100 */
[----:B-1----:R-:W-:-:S04]  /*23030*/  LOP3.LUT R3, R3, 0x7f, RZ, 0xc0, !PT ;  /* 0x0000007f03037812 */ /* 0x002fc800078ec0ff */
[----:B------:R-:W-:-:S13]  /*23040*/  ISETP.NE.AND P0, PT, R3, RZ, PT ;  /* 0x000000ff0300720c */ /* 0x000fda0003f05270 */
[----:B------:R-:W-:Y:S05]  /*23050*/  @P0 BRA `(.L_x_734) ;  /* 0x0000003800580947 */ /* 0x000fea0003800000 */
[----:B0-----:R-:W0:Y:S01]  /*23060*/  S2R R5, SR_LANEID ;  /* 0x0000000000057919 */ /* 0x001e220000000000 */
[----:B------:R-:W-:Y:S01]  /*23070*/  VOTEU.ANY UR4, UPT, PT ;  /* 0x0000000000047886 */ /* 0x000fe200038e0100 */
[----:B------:R-:W1:Y:S01]  /*23080*/  LDC.64 R2, c[0x0][0xc60] ;  /* 0x00031800ff027b82 */ /* 0x000e620000000a00 */
[----:B------:R-:W0:Y:S01]  /*23090*/  FLO.U32 R0, UR4 ;  /* 0x0000000400007d00 */ /* 0x000e2200080e0000 */
[----:B------:R-:W-:Y:S01]  /*230a0*/  ULDC.64 UR6, c[0x0][0x208] ;  /* 0x0000820000067ab9 */ /* 0x000fe20000000a00 */
[----:B0-----:R-:W-:-:S06]  /*230b0*/  ISETP.EQ.U32.AND P0, PT, R0, R5, PT ;  /* 0x000000050000720c */ /* 0x001fcc0003f02070 */
[----:B------:R-:W1:Y:S07]  /*230c0*/  POPC R5, UR4 ;  /* 0x0000000400057d09 */ /* 0x000e6e0008000000 */
[----:B-1----:R-:W2:Y:S01]  /*230d0*/  @P0 ATOMG.E.ADD.STRONG.GPU PT, R3, desc[UR6][R2.64], R5 ;  /* 0x00000005020309a8 */ /* 0x002ea200081ee1c6 */
[----:B------:R-:W0:Y:S02]  /*230e0*/  S2R R4, SR_LTMASK ;  /* 0x0000000000047919 */ /* 0x000e240000003900 */
[----:B0-----:R-:W-:-:S04]  /*230f0*/  LOP3.LUT R4, R4, UR4, RZ, 0xc0, !PT ;  /* 0x0000000404047c12 */ /* 0x001fc8000f8ec0ff */
[----:B------:R-:W0:Y:S01]  /*23100*/  POPC R7, R4 ;  /* 0x0000000400077309 */ /* 0x000e220000000000 */
[----:B--2---:R-:W0:Y:S02]  /*23110*/  SHFL.IDX PT, R0, R3, R0, 0x1f ;  /* 0x00001f0003007589 */ /* 0x004e2400000e0000 */
[----:B0-----:R-:W-:Y:S01]  /*23120*/  IADD3 R16, R0, UR36, R7 ;  /* 0x0000002400107c10 */ /* 0x001fe2000fffe007 */
[----:B------:R-:W-:Y:S06]  /*23130*/  BRA `(.L_x_734) ;  /* 0x0000003800207947 */ /* 0x000fec0003800000 */
.L_x_733:
        /* <DEDUP_REMOVED lines=8> */
[----:B------:R-:W-:Y:S01]  /*231c0*/  MOV R4, UR6 ;  /* 0x0000000600047c02 */ /* 0x000fe20008000f00 */
[----:B0-----:R-:W-:Y:S01]  /*231d0*/  IMAD.U32 R5, RZ, RZ, UR7 ;  /* 0x00000007ff057e24 */ /* 0x001fe2000f8e00ff */
[----:B------:R-:W0:Y:S01]  /*231e0*/  LDC.64 R2, c[0x4][R2] ;  /* 0x0100000002027b82 */ /* 0x000e220000000a00 */
[----:B------:R-:W-:Y:S02]  /*231f0*/  IMAD.U32 R6, RZ, RZ, UR8 ;  /* 0x00000008ff067e24 */ /* 0x000fe4000f8e00ff */
[----:B------:R-:W-:Y:S02]  /*23200*/  IMAD.U32 R7, RZ, RZ, UR9 ;  /* 0x00000009ff077e24 */ /* 0x000fe4000f8e00ff */
[----:B------:R-:W-:-:S02]  /*23210*/  IMAD.U32 R10, RZ, RZ, UR4 ;  /* 0x00000004ff0a7e24 */ /* 0x000fc4000f8e00ff */
[----:B------:R-:W-:Y:S02]  /*23220*/  IMAD.U32 R11, RZ, RZ, UR5 ;  /* 0x00000005ff0b7e24 */ /* 0x000fe4000f8e00ff */
[----:B------:R-:W-:Y:S02]  /*23230*/  IMAD.MOV.U32 R8, RZ, RZ, 0x70 ;  /* 0x00000070ff087424 */ /* 0x000fe400078e00ff */
[----:B------:R-:W-:Y:S02]  /*23240*/  IMAD.MOV.U32 R12, RZ, RZ, 0x1 ;  /* 0x00000001ff0c7424 */ /* 0x000fe400078e00ff */
[----:B------:R-:W-:-:S07]  /*23250*/  IMAD.MOV.U32 R13, RZ, RZ, RZ ;  /* 0x000000ffff0d7224 */ /* 0x000fce00078e00ff */
[----:B------:R-:W-:-:S07]  /*23260*/  LEPC R20, `(.L_x_736) ;  /* 0x000000001014794e */ /* 0x000fce0000000000 */
[----:B0-----:R-:W-:Y:S05]  /*23270*/  CALL.ABS.NOINC R2 ;  /* 0x0000000002007343 */ /* 0x001fea0003c00000 */
.L_x_736:
[----:B------:R-:W-:Y:S05]  /*23280*/  BSYNC B6 ;  /* 0x0000000000067941 */ /* 0x000fea0003800000 */
.L_x_735:
        /* <DEDUP_REMOVED lines=9> */
[----:B------:R-:W-:Y:S01]  /*23320*/  IMAD.U32 R4, RZ, RZ, UR6 ;  /* 0x00000006ff047e24 */ /* 0x000fe2000f8e00ff */
[----:B------:R-:W-:Y:S01]  /*23330*/  MOV R8, 0x70 ;  /* 0x0000007000087802 */ /* 0x000fe20000000f00 */
[----:B0-----:R-:W-:Y:S02]  /*23340*/  IMAD.U32 R5, RZ, RZ, UR7 ;  /* 0x00000007ff057e24 */ /* 0x001fe4000f8e00ff */
[----:B------:R-:W-:Y:S02]  /*23350*/  IMAD.U32 R6, RZ, RZ, UR8 ;  /* 0x00000008ff067e24 */ /* 0x000fe4000f8e00ff */
[----:B------:R-:W-:-:S02]  /*23360*/  IMAD.U32 R7, RZ, RZ, UR9 ;  /* 0x00000009ff077e24 */ /* 0x000fc4000f8e00ff */
[----:B------:R-:W-:Y:S02]  /*23370*/  IMAD.U32 R10, RZ, RZ, UR4 ;  /* 0x00000004ff0a7e24 */ /* 0x000fe4000f8e00ff */
[----:B------:R-:W-:Y:S02]  /*23380*/  IMAD.U32 R11, RZ, RZ, UR5 ;  /* 0x00000005ff0b7e24 */ /* 0x000fe4000f8e00ff */
[----:B------:R-:W-:Y:S02]  /*23390*/  IMAD.MOV.U32 R12, RZ, RZ, 0x1 ;  /* 0x00000001ff0c7424 */ /* 0x000fe400078e00ff */
[----:B-1----:R-:W-:-:S07]  /*233a0*/  IMAD.MOV.U32 R13, RZ, RZ, RZ ;  /* 0x000000ffff0d7224 */ /* 0x002fce00078e00ff */
[----:B------:R-:W-:-:S07]  /*233b0*/  LEPC R20, `(.L_x_739) ;  /* 0x000000001014794e */ /* 0x000fce0000000000 */
[----:B--2---:R-:W-:Y:S05]  /*233c0*/  CALL.ABS.NOINC R2 ;  /* 0x0000000002007343 */ /* 0x004fea0003c00000 */
.L_x_739:
[----:B------:R0:W1:Y:S01]  /*233d0*/  LDC.64 R2, c[0x4][R26] ;  /* 0x010000001a027b82 */ /* 0x0000620000000a00 */
[----:B------:R-:W-:Y:S01]  /*233e0*/  ULDC.64 UR4, c[0x4][0xa8] ;  /* 0x01002a0000047ab9 */ /* 0x000fe20000000a00 */
[----:B------:R-:W-:Y:S01]  /*233f0*/  ULDC.64 UR6, c[0x4][0xb0] ;  /* 0x01002c0000067ab9 */ /* 0x000fe20000000a00 */
[----:B------:R-:W-:Y:S01]  /*23400*/  ULDC.64 UR8, c[0x4][0x18] ;  /* 0x0100060000087ab9 */ /* 0x000fe20000000a00 */
[----:B------:R-:W-:Y:S02]  /*23410*/  IMAD.U32 R4, RZ, RZ, UR4 ;  /* 0x00000004ff047e24 */ /* 0x000fe4000f8e00ff */
[----:B------:R-:W-:Y:S02]  /*23420*/  IMAD.U32 R5, RZ, RZ, UR5 ;  /* 0x00000005ff057e24 */ /* 0x000fe4000f8e00ff */
[----:B------:R-:W-:Y:S02]  /*23430*/  IMAD.U32 R6, RZ, RZ, UR6 ;  /* 0x00000006ff067e24 */ /* 0x000fe4000f8e00ff */
[----:B------:R-:W-:-:S02]  /*23440*/  IMAD.U32 R7, RZ, RZ, UR7 ;  /* 0x00000007ff077e24 */ /* 0x000fc4000f8e00ff */
[----:B------:R-:W-:Y:S02]  /*23450*/  IMAD.U32 R10, RZ, RZ, UR8 ;  /* 0x00000008ff0a7e24 */ /* 0x000fe4000f8e00ff */
[----:B------:R-:W-:Y:S02]  /*23460*/  IMAD.U32 R11, RZ, RZ, UR9 ;  /* 0x00000009ff0b7e24 */ /* 0x000fe4000f8e00ff */
[----:B------:R-:W-:Y:S02]  /*23470*/  IMAD.MOV.U32 R8, RZ, RZ, 0x70 ;  /* 0x00000070ff087424 */ /* 0x000fe400078e00ff */
[----:B------:R-:W-:Y:S02]  /*23480*/  IMAD.MOV.U32 R12, RZ, RZ, 0x1 ;  /* 0x00000001ff0c7424 */ /* 0x000fe400078e00ff */
[----:B0-----:R-:W-:-:S07]  /*23490*/  IMAD.MOV.U32 R13, RZ, RZ, RZ ;  /* 0x000000ffff0d7224 */ /* 0x001fce00078e00ff */
[----:B------:R-:W-:-:S07]  /*234a0*/  LEPC R20, `(.L_x_738) ;  /* 0x000000001014794e */ /* 0x000fce0000000000 */
[----:B-1----:R-:W-:Y:S05]  /*234b0*/  CALL.ABS.NOINC R2 ;  /* 0x0000000002007343 */ /* 0x002fea0003c00000 */
.L_x_738:
[----:B------:R-:W-:Y:S05]  /*234c0*/  BSYNC B6 ;  /* 0x0000000000067941 */ /* 0x000fea0003800000 */
.L_x_737:
[----:B------:R-:W2:Y:S01]  /*234d0*/  LDL R21, [R1+0x2c] ;  /* 0x00002c0001157983 */ /* 0x000ea20000100800 */
[----:B------:R-:W-:-:S03]  /*234e0*/  ULDC.64 UR4, c[0x0][0x9f8] ;  /* 0x00027e0000047ab9 */ /* 0x000fc60000000a00 */
[----:B------:R-:W3:Y:S01]  /*234f0*/  LDL R2, [R1+0x10] ;  /* 0x0000100001027983 */ /* 0x000ee20000100800 */
[----:B------:R-:W-:Y:S01]  /*23500*/  ISETP.NE.U32.AND P0, PT, RZ, UR4, PT ;  /* 0x00000004ff007c0c */ /* 0x000fe2000bf05070 */
[----:B------:R-:W-:Y:S01]  /*23510*/  ULDC.64 UR6, c[0x0][0x208] ;  /* 0x0000820000067ab9 */ /* 0x000fe20000000a00 */
[----:B------:R-:W1:Y:S01]  /*23520*/  LDC R0, c[0x0][0x430] ;  /* 0x00010c00ff007b82 */ /* 0x000e620000000800 */
[----:B------:R-:W4:Y:S01]  /*23530*/  S2R R20, SR_TID.X ;  /* 0x0000000000147919 */ /* 0x000f220000002100 */
[----:B------:R-:W-:-:S13]  /*23540*/  ISETP.NE.AND.EX P0, PT, RZ, UR5, PT, P0 ;  /* 0x00000005ff007c0c */ /* 0x000fda000bf05300 */
[----:B------:R-:W-:Y:S01]  /*23550*/  @P0 IADD3 R24, P1, R24, UR4, RZ ;  /* 0x0000000418180c10 */ /* 0x000fe2000ff3e0ff */
[----:B------:R-:W-:-:S03]  /*23560*/  ULDC UR4, c[0x0][0x2f4] ;  /* 0x0000bd0000047ab9 */ /* 0x000fc60000000800 */
[----:B------:R-:W-:-:S05]  /*23570*/  @P0 IADD3.X R25, R25, UR5, RZ, P1, !PT ;  /* 0x0000000519190c10 */ /* 0x000fca0008ffe4ff */
[----:B------:R-:W3:Y:S01]  /*23580*/  @P0 LDG.E R33, desc[UR6][R24.64] ;  /* 0x0000000618210981 */ /* 0x000ee2000c1e1900 */
[----:B----4-:R-:W-:-:S04]  /*23590*/  LOP3.LUT R20, R20, 0x7f, RZ, 0xc0, !PT ;  /* 0x0000007f14147812 */ /* 0x010fc800078ec0ff */
[----:B------:R-:W-:Y:S02]  /*235a0*/  SHF.R.U32.HI R26, RZ, 0x3, R20 ;  /* 0x00000003ff1a7819 */ /* 0x000fe40000011614 */
[----:B------:R-:W4:Y:S01]  /*235b0*/  S2R R20, SR_TID.X ;  /* 0x0000000000147919 */ /* 0x000f220000002100 */
[----:B-1----:R-:W-:-:S13]  /*235c0*/  ISETP.NE.AND P1, PT, R0, 0x1, PT ;  /* 0x000000010000780c */ /* 0x002fda0003f25270 */
[----:B------:R-:W1:Y:S08]  /*235d0*/  @P1 LDC R7, c[0x0][0x434] ;  /* 0x00010d00ff071b82 */ /* 0x000e700000000800 */
[----:B0-----:R-:W0:Y:S01]  /*235e0*/  @P1 LDC R5, c[0x0][0x438] ;  /* 0x00010e00ff051b82 */ /* 0x001e220000000800 */
[----:B----4-:R-:W-:-:S05]  /*235f0*/  IMAD.SHL.U32 R20, R20, 0x10, RZ ;  /* 0x0000001014147824 */ /* 0x010fca00078e00ff */
[----:B------:R-:W-:Y:S02]  /*23600*/  LOP3.LUT R20, R26, 0x70, R20, 0xf8, !PT ;  /* 0x000000701a147812 */ /* 0x000fe400078ef814 */
[----:B------:R-:W-:Y:S02]  /*23610*/  LOP3.LUT R23, R23, 0xfffffffe, RZ, 0xc0, !PT ;  /* 0xfffffffe17177812 */ /* 0x000fe400078ec0ff */
[----:B------:R-:W-:Y:S01]  /*23620*/  LOP3.LUT R9, R36, 0x80, RZ, 0xfc, !PT ;  /* 0x0000008024097812 */ /* 0x000fe200078efcff */
[----:B------:R-:W-:Y:S01]  /*23630*/  UMOV UR5, 0xffffffff ;  /* 0xffffffff00057882 */ /* 0x000fe20000000000 */
[----:B--2---:R-:W-:-:S04]  /*23640*/  VIADD R26, R21, 0xffffffff ;  /* 0xffffffff151a7836 */ /* 0x004fc80000000000 */
[----:B------:R-:W-:-:S05]  /*23650*/  IMAD R6, R26, 0x50, R20 ;  /* 0x000000501a067824 */ /* 0x000fca00078e0214 */
[----:B------:R-:W-:-:S04]  /*23660*/  ISETP.GE.AND P0, PT, R6, R32, PT ;  /* 0x000000200600720c */ /* 0x000fc80003f06270 */
[----:B------:R-:W-:Y:S01]  /*23670*/  ISETP.GT.U32.OR P0, PT, R20, 0x4f, P0 ;  /* 0x0000004f1400780c */ /* 0x000fe20000704470 */
[----:B---3--:R-:W-:-:S04]  /*23680*/  IMAD.IADD R6, R6, 0x1, R2 ;  /* 0x0000000106067824 */ /* 0x008fc800078e0202 */
[----:B-1----:R-:W-:-:S08]  /*23690*/  @P1 IMAD.HI.U32 R7, R6, R7, RZ ;  /* 0x0000000706071227 */ /* 0x002fd000078e00ff */
[----:B------:R-:W1:Y:S01]  /*236a0*/  @!P0 LDC.64 R2, c[0x0][0x428] ;  /* 0x00010a00ff028b82 */ /* 0x000e620000000a00 */
[----:B------:R-:W-:Y:S01]  /*236b0*/  IMAD.MOV.U32 R4, RZ, RZ, R6 ;  /* 0x000000ffff047224 */ /* 0x000fe200078e0006 */
[----:B0-----:R-:W-:-:S04]  /*236c0*/  @P1 SHF.R.U32.HI R4, RZ, R5, R7 ;  /* 0x00000005ff041219 */ /* 0x001fc80000011607 */
[----:B------:R-:W-:Y:S02]  /*236d0*/  IADD3 R5, -R4, RZ, RZ ;  /* 0x000000ff04057210 */ /* 0x000fe40007ffe1ff */
[----:B------:R-:W-:-:S03]  /*236e0*/  SHF.R.S32.HI R8, RZ, 0x1f, R33 ;  /* 0x0000001fff087819 */ /* 0x000fc60000011421 */
[----:B------:R-:W-:Y:S01]  /*236f0*/  IMAD R0, R0, R5, R6 ;  /* 0x0000000500007224 */ /* 0x000fe200078e0206 */
[--C-:B------:R-:W-:Y:S01]  /*23700*/  @!P0 SHF.R.S32.HI R5, RZ, 0x1f, R4.reuse ;  /* 0x0000001fff058819 */ /* 0x100fe20000011404 */
[-C--:B-1----:R-:W-:Y:S02]  /*23710*/  @!P0 IMAD R6, R8, R2.reuse, RZ ;  /* 0x0000000208068224 */ /* 0x082fe400078e02ff */
[----:B------:R-:W-:-:S04]  /*23720*/  @!P0 IMAD.WIDE.U32 R4, R33, R2, R4 ;  /* 0x0000000221048225 */ /* 0x000fc800078e0004 */
[----:B------:R-:W-:Y:S02]  /*23730*/  @!P0 IMAD R6, R33, R3, R6 ;  /* 0x0000000321068224 */ /* 0x000fe400078e0206 */
[----:B------:R-:W0:Y:S02]  /*23740*/  @!P0 LDC.64 R2, c[0x0][0x418] ;  /* 0x00010600ff028b82 */ /* 0x000e240000000a00 */
[----:B------:R-:W-:Y:S02]  /*23750*/  @!P0 IMAD.IADD R6, R5, 0x1, R6 ;  /* 0x0000000105068824 */ /* 0x000fe400078e0206 */
[----:B------:R-:W-:Y:S01]  /*23760*/  IMAD.U32 R7, RZ, RZ, UR37 ;  /* 0x00000025ff077e24 */ /* 0x000fe2000f8e00ff */
[----:B0-----:R-:W-:-:S04]  /*23770*/  @!P0 LEA R2, P1, R4, R2, 0x2 ;  /* 0x0000000204028211 */ /* 0x001fc800078210ff */
[----:B------:R-:W-:Y:S01]  /*23780*/  @!P0 LEA.HI.X R3, R4, R3, R6, 0x2, P1 ;  /* 0x0000000304038211 */ /* 0x000fe200008f1406 */
[----:B------:R-:W-:-:S06]  /*23790*/  IMAD.MOV.U32 R4, RZ, RZ, RZ ;  /* 0x000000ffff047224 */ /* 0x000fcc00078e00ff */
[----:B------:R0:W5:Y:S01]  /*237a0*/  @!P0 LDG.E R4, desc[UR6][R2.64] ;  /* 0x0000000602048981 */ /* 0x000162000c1e1900 */
[----:B------:R-:W-:Y:S02]  /*237b0*/  ISETP.GT.U32.AND P0, PT, R20, 0x4f, PT ;  /* 0x0000004f1400780c */ /* 0x000fe40003f04070 */
[----:B------:R-:W-:Y:S01]  /*237c0*/  ISETP.NE.AND P2, PT, R7, 0x3, PT ;  /* 0x000000030700780c */ /* 0x000fe20003f45270 */
[----:B------:R1:W-:Y:S10]  /*237d0*/  STL [R1+0x14], R8 ;  /* 0x0000140801007387 */ /* 0x0003f40000100800 */
[----:B------:R-:W-:-:S02]  /*237e0*/  @P0 LOP3.LUT R23, R23, 0x1, RZ, 0xfc, !PT ;  /* 0x0000000117170812 */ /* 0x000fc400078efcff */
[C---:B------:R-:W-:Y:S02]  /*237f0*/  ISETP.GE.AND P0, PT, R36.reuse, UR4, PT ;  /* 0x0000000424007c0c */ /* 0x040fe4000bf06270 */
[----:B------:R-:W-:Y:S02]  /*23800*/  LOP3.LUT R23, R23, 0xffffffdf, RZ, 0xc0, !PT ;  /* 0xffffffdf17177812 */ /* 0x000fe400078ec0ff */
[----:B-1----:R-:W-:Y:S02]  /*23810*/  LOP3.LUT R8, R36, 0x40, RZ, 0xfc, !PT ;  /* 0x0000004024087812 */ /* 0x002fe400078efcff */
[----:B------:R-:W-:Y:S02]  /*23820*/  @P2 LOP3.LUT R23, R23, 0x20, RZ, 0xfc, !PT ;  /* 0x0000002017172812 */ /* 0x000fe400078efcff */
[----:B------:R-:W-:Y:S02]  /*23830*/  ISETP.GE.AND P3, PT, R8, UR4, PT ;  /* 0x0000000408007c0c */ /* 0x000fe4000bf66270 */
[----:B------:R-:W-:-:S04]  /*23840*/  LOP3.LUT R23, R23, 0xffffffef, RZ, 0xc0, !PT ;  /* 0xffffffef17177812 */ /* 0x000fc800078ec0ff */
[----:B------:R-:W-:-:S04]  /*23850*/  @P0 LOP3.LUT R23, R23, 0x10, RZ, 0xfc, !PT ;  /* 0x0000001017170812 */ /* 0x000fc800078efcff */
[----:B------:R-:W-:Y:S02]  /*23860*/  LOP3.LUT R23, R23, 0xfffffff7, RZ, 0xc0, !PT ;  /* 0xfffffff717177812 */ /* 0x000fe400078ec0ff */
[----:B------:R-:W-:Y:S02]  /*23870*/  LOP3.LUT R8, R36, 0xc0, RZ, 0xfc, !PT ;  /* 0x000000c024087812 */ /* 0x000fe400078efcff */
[----:B------:R-:W-:Y:S02]  /*23880*/  ISETP.GE.AND P1, PT, R9, UR4, PT ;  /* 0x0000000409007c0c */ /* 0x000fe4000bf26270 */
[----:B------:R-:W-:Y:S02]  /*23890*/  @P3 LOP3.LUT R23, R23, 0x8, RZ, 0xfc, !PT ;  /* 0x0000000817173812 */ /* 0x000fe400078efcff */
[----:B------:R-:W-:Y:S02]  /*238a0*/  ISETP.GE.AND P0, PT, R8, UR4, PT ;  /* 0x0000000408007c0c */ /* 0x000fe4000bf06270 */
[----:B------:R-:W-:-:S04]  /*238b0*/  LOP3.LUT R23, R23, 0xfffffffd, RZ, 0xc0, !PT ;  /* 0xfffffffd17177812 */ /* 0x000fc800078ec0ff */
[----:B------:R-:W-:-:S04]  /*238c0*/  LOP3.LUT R23, R23, 0xfffffffb, RZ, 0xc0, !PT ;  /* 0xfffffffb17177812 */ /* 0x000fc800078ec0ff */
[----:B------:R-:W-:-:S04]  /*238d0*/  @P1 LOP3.LUT R23, R23, 0x4, RZ, 0xfc, !PT ;  /* 0x0000000417171812 */ /* 0x000fc800078efcff */
[----:B------:R-:W-:Y:S01]  /*238e0*/  @P0 LOP3.LUT R23, R23, 0x2, RZ, 0xfc, !PT ;  /* 0x0000000217170812 */ /* 0x000fe200078efcff */
[----:B0-----:R-:W-:Y:S06]  /*238f0*/  BRA.DIV UR5, `(.L_x_740) ;  /* 0x0000005205ac7947 */ /* 0x001fec000b800000 */
.L_x_871:
[----:B------:R-:W-:Y:S01]  /*23900*/  SHF.R.S32.HI R32, RZ, 0x1f, R18 ;  /* 0x0000001fff207819 */ /* 0x000fe20000011412 */
[----:B------:R-:W-:Y:S06]  /*23910*/  @!P2 BRA `(.L_x_741) ;  /* 0x000000000004a947 */ /* 0x000fec0003800000 */
[----:B------:R-:W-:Y:S01]  /*23920*/  BPT.TRAP 0x1 ;  /* 0x000000040000795c */ /* 0x000fe20000300000 */
.L_x_741:
        /* <DEDUP_REMOVED lines=20> */
[----:B------:R-:W-:Y:S01]  /*23a70*/  LEA.HI.X R25, R2, UR5, R5, 0x1, P0 ;  /* 0x0000000502197c11 */ /* 0x000fe200080f0c05 */
[----:B------:R-:W-:Y:S01]  /*23a80*/  IMAD R5, R27, 0x8, R22 ;  /* 0x000000081b057824 */ /* 0x000fe200078e0216 */
[----:B------:R-:W-:-:S04]  /*23a90*/  SHF.L.U32 R2, R29, 0x1f, RZ ;  /* 0x0000001f1d027819 */ /* 0x000fc800000006ff */
[----:B------:R-:W0:Y:S02]  /*23aa0*/  SYNCS.PHASECHK.TRANS64.TRYWAIT P0, [R5+URZ+0x38840], R2 ;  /* 0x03884002050075a7 */ /* 0x000e24000800017f */
[----:B0-----:R-:W-:Y:S05]  /*23ab0*/  @!P0 BRA `(.L_x_743) ;  /* 0x0000005000708947 */ /* 0x001fea0003800000 */
.L_x_872:
[----:B------:R-:W-:Y:S05]  /*23ac0*/  BSYNC B0 ;  /* 0x0000000000007941 */ /* 0x000fea0003800000 */
.L_x_742:
[----:B------:R-:W2:Y:S01]  /*23ad0*/  LDL R9, [R1+0xc] ;  /* 0x00000c0001097983 */ /* 0x000ea20000100800 */
        /* <DEDUP_REMOVED lines=32> */
[C---:B------:R-:W-:Y:S01]  /*23ce0*/  LOP3.LUT P3, RZ, R23.reuse, 0x4, RZ, 0xc0, !PT ;  /* 0x0000000417ff7812 */ /* 0x040fe2000786c0ff */
[----:B------:R-:W-:Y:S01]  /*23cf0*/  ULDC.64 UR4, c[0x0][0x208] ;  /* 0x0000820000047ab9 */ /* 0x000fe20000000a00 */
[----:B------:R-:W-:Y:S01]  /*23d00*/  LOP3.LUT P2, RZ, R23, 0x2, RZ, 0xc0, !PT ;  /* 0x0000000217ff7812 */ /* 0x000fe2000784c0ff */
[----:B------:R-:W-:Y:S01]  /*23d10*/  SHFL.IDX PT, R8, R6, 0x1, 0x181f ;  /* 0x00381f0006087f89 */ /* 0x000fe200000e0000 */
[----:B0-----:R-:W-:-:S05]  /*23d20*/  @P0 LEA R3, P1, R36, R3, 0x1 ;  /* 0x0000000324030211 */ /* 0x001fca00078208ff */
[----:B-1----:R-:W-:Y:S01]  /*23d30*/  @P0 IMAD.X R2, RZ, RZ, R2, P1 ;  /* 0x000000ffff020224 */ /* 0x002fe200008e0602 */
[----:B------:R-:W-:-:S04]  /*23d40*/  ISETP.GE.AND P1, PT, R4, 0x11, PT ;  /* 0x000000110400780c */ /* 0x000fc80003f26270 */
[----:B------:R-:W-:-:S04]  /*23d50*/  @P0 LOP3.LUT R3, R3, R2, RZ, 0x3c, !PT ;  /* 0x0000000203030212 */ /* 0x000fc800078e3cff */
[----:B------:R-:W-:-:S04]  /*23d60*/  @P0 LOP3.LUT R2, R3, R2, RZ, 0x3c, !PT ;  /* 0x0000000203020212 */ /* 0x000fc800078e3cff */
[----:B------:R-:W-:Y:S01]  /*23d70*/  @P0 LOP3.LUT R3, R3, R2, RZ, 0x3c, !PT ;  /* 0x0000000203030212 */ /* 0x000fe200078e3cff */
[----:B------:R-:W-:-:S04]  /*23d80*/  @P1 IMAD R21, R7, 0x2, R22 ;  /* 0x0000000207151824 */ /* 0x000fc800078e0216 */
[----:B------:R-:W-:Y:S04]  /*23d90*/  @P0 LDGSTS.E.BYPASS.LTC128B.128 [R9+0x24400], desc[UR4][R2.64], !P5 ;  /* 0x2440000002090fae */ /* 0x000fe8000e901d44 */
[----:B------:R-:W-:Y:S04]  /*23da0*/  @P0 LDGSTS.E.BYPASS.LTC128B.128 [R9+0x26c00], desc[UR4][R2.64+0x80], !P4 ;  /* 0x26c0008002090fae */ /* 0x000fe8000e101d44 */
[----:B------:R-:W-:Y:S04]  /*23db0*/  @P0 LDGSTS.E.BYPASS.LTC128B.128 [R9+0x29400], desc[UR4][R2.64+0x100], !P3 ;  /* 0x2940010002090fae */ /* 0x000fe8000d901d44 */
[----:B------:R0:W-:Y:S04]  /*23dc0*/  @P0 LDGSTS.E.BYPASS.LTC128B.128 [R9+0x2bc00], desc[UR4][R2.64+0x180], !P2 ;  /* 0x2bc0018002090fae */ /* 0x0001e8000d101d44 */
[----:B0-----:R-:W0:Y:S02]  /*23dd0*/  SHFL.IDX PT, R2, R0, 0x1, 0x181f ;  /* 0x00381f0000027f89 */ /* 0x001e2400000e0000 */
        /* <DEDUP_REMOVED lines=10> */
[----:B0-----:R-:W-:-:S04]  /*23e80*/  @P1 LEA R2, P0, R36, R2, 0x1 ;  /* 0x0000000224021211 */ /* 0x001fc800078008ff */
[----:B------:R-:W-:Y:S02]  /*23e90*/  @P1 IADD3.X R3, RZ, R8, RZ, P0, !PT ;  /* 0x00000008ff031210 */ /* 0x000fe400007fe4ff */
        /* <DEDUP_REMOVED lines=16> */
.L_x_884:
[----:B------:R-:W-:Y:S01]  /*23fa0*/  ISETP.GE.AND P0, PT, R4, 0x41, PT ;  /* 0x000000410400780c */ /* 0x000fe20003f06270 */
[----:B------:R-:W-:-:S12]  /*23fb0*/  BSSY B0, `(.L_x_745) ;  /* 0x0000011000007945 */ /* 0x000fd80003800000 */
[----:B------:R-:W-:Y:S05]  /*23fc0*/  @!P0 BRA `(.L_x_746) ;  /* 0x00000000003c8947 */ /* 0x000fea0003800000 */
[----:B------:R-:W-:Y:S01]  /*23fd0*/  LOP3.LUT P4, RZ, R23, 0x10, RZ, 0xc0, !PT ;  /* 0x0000001017ff7812 */ /* 0x000fe2000788c0ff */
[----:B------:R-:W-:Y:S01]  /*23fe0*/  IMAD R7, R7, 0x2, R22 ;  /* 0x0000000207077824 */ /* 0x000fe200078e0216 */
[C---:B------:R-:W-:Y:S01]  /*23ff0*/  LOP3.LUT P3, RZ, R23.reuse, 0x8, RZ, 0xc0, !PT ;  /* 0x0000000817ff7812 */ /* 0x040fe2000786c0ff */
[----:B------:R-:W-:Y:S01]  /*24000*/  ULDC.64 UR4, c[0x0][0x208] ;  /* 0x0000820000047ab9 */ /* 0x000fe20000000a00 */
        /* <DEDUP_REMOVED lines=11> */
.L_x_746:
[----:B------:R-:W-:Y:S05]  /*240c0*/  BSYNC B0 ;  /* 0x0000000000007941 */ /* 0x000fea0003800000 */
.L_x_745:
[----:B------:R-:W-:Y:S01]  /*240d0*/  NOP ;  /* 0x0000000000007918 */ /* 0x000fe20000000000 */
[----:B------:R-:W-:-:S13]  /*240e0*/  PLOP3.LUT P0, PT, PT, PT, PT, 0x80, 0x0 ;  /* 0x000000000000781c */ /* 0x000fda0003f0f070 */
.L_x_747:
[----:B------:R-:W-:Y:S02]  /*240f0*/  PLOP3.LUT P1, PT, P1, P0, PT, 0xa2, 0x0 ;  /* 0x000000000000781c */ /* 0x000fe40000f21472 */
[----:B------:R-:W-:-:S08]  /*24100*/  @P0 R2UR P1, UR4, R5 ;  /* 0x00000000050402ca */ /* 0x000fd00000020000 */
[----:B------:R-:W-:-:S05]  /*24110*/  @P0 PLOP3.LUT P0, PT, P1, PT, PT, 0x80, 0x0 ;  /* 0x000000000000081c */ /* 0x000fca0000f0f070 */
[----:B------:R-:W-:Y:S01]  /*24120*/  @!P1 SYNCS.ARRIVE.TRANS64.RED.A0T1 RZ, [UR4+0x38830], RZ ;  /* 0x038830ffffff99a7 */ /* 0x000fe20008200404 */
[----:B------:R-:W-:Y:S07]  /*24130*/  @!P1 ARRIVES.LDGSTSBAR.64.TRANSCNT [UR4+0x38830] ;  /* 0x03883000ff0099b0 */ /* 0x000fee0008000a84 */
[----:B------:R-:W-:Y:S05]  /*24140*/  @P0 BRA.U.ANY `(.L_x_747) ;  /* 0xfffffffd00e80947 */ /* 0x000fea000393ffff */
[----:B------:R-:W-:Y:S01]  /*24150*/  NOP ;  /* 0x0000000000007918 */ /* 0x000fe20000000000 */
[----:B------:R-:W-:-:S05]  /*24160*/  IMAD.U32 R0, RZ, RZ, UR37 ;  /* 0x00000025ff007e24 */ /* 0x000fca000f8e00ff */
[----:B------:R-:W-:-:S13]  /*24170*/  ISETP.NE.AND P2, PT, R0, 0x3, PT ;  /* 0x000000030000780c */ /* 0x000fda0003f45270 */
[----:B------:R-:W-:Y:S05]  /*24180*/  @!P2 BRA `(.L_x_748) ;  /* 0x000000000004a947 */ /* 0x000fea0003800000 */
[----:B------:R-:W-:Y:S01]  /*24190*/  BPT.TRAP 0x1 ;  /* 0x000000040000795c */ /* 0x000fe20000300000 */
.L_x_748:
[----:B------:R3:W5:Y:S01]  /*241a0*/  LDL.LU R0, [R1+0x1c] ;  /* 0x00001c0001007983 */ /* 0x0007620000300800 */
[----:B------:R3:W-:Y:S02]  /*241b0*/  SYNCS.ARRIVE.TRANS64.A1T0 RZ, [R5+URZ+0x38830], RZ ;  /* 0x038830ff05ff79a7 */ /* 0x0007e4000810003f */
[----:B------:R-:W-:Y:S05]  /*241c0*/  WARPSYNC.ALL ;  /* 0x0000000000007948 */ /* 0x000fea0003800000 */
[----:B------:R-:W-:Y:S01]  /*241d0*/  ULDC.64 UR4, c[0x0][0xa00] ;  /* 0x0002800000047ab9 */ /* 0x000fe20000000a00 */
[----:B------:R-:W-:Y:S01]  /*241e0*/  BSSY B6, `(.L_x_749) ;  /* 0x0000021000067945 */ /* 0x000fe20003800000 */
[----:B------:R-:W-:Y:S01]  /*241f0*/  BAR.SYNC.DEFER_BLOCKING 0x8, 0x180 ;  /* 0x0206000000007b1d */ /* 0x000fe20000010000 */
[----:B------:R-:W-:-:S04]  /*24200*/  ISETP.NE.U32.AND P0, PT, RZ, UR4, PT ;  /* 0x00000004ff007c0c */ /* 0x000fc8000bf05070 */
[----:B------:R-:W-:Y:S01]  /*24210*/  ISETP.NE.AND.EX P0, PT, RZ, UR5, PT, P0 ;  /* 0x00000005ff007c0c */ /* 0x000fe2000bf05300 */
[----:B------:R-:W-:Y:S02]  /*24220*/  ULDC.64 UR4, c[0x0][0x298] ;  /* 0x0000a60000047ab9 */ /* 0x000fe40000000a00 */
[----:B---3--:R-:W-:Y:S01]  /*24230*/  IMAD.WIDE.U32 R4, R35, UR4, RZ ;  /* 0x0000000423047c25 */ /* 0x008fe2000f8e00ff */
[----:B------:R-:W-:Y:S02]  /*24240*/  SEL R31, R31, RZ, !P0 ;  /* 0x000000ff1f1f7207 */ /* 0x000fe40004000000 */
[----:B01---5:R-:W-:Y:S02]  /*24250*/  SEL R2, R0, RZ, !P0 ;  /* 0x000000ff00027207 */ /* 0x023fe40004000000 */
[----:B------:R-:W-:-:S03]  /*24260*/  SHF.R.S32.HI R0, RZ, 0x1f, R35 ;  /* 0x0000001fff007819 */ /* 0x000fc60000011423 */
[----:B------:R0:W-:Y:S02]  /*24270*/  STL [R1+0x1c], R2 ;  /* 0x00001c0201007387 */ /* 0x0001e40000100800 */
[----:B------:R-:W-:Y:S02]  /*24280*/  IMAD R0, R0, UR4, RZ ;  /* 0x0000000400007c24 */ /* 0x000fe4000f8e02ff */
[----:B------:R1:W-:Y:S02]  /*24290*/  STL.64 [R1+0x20], R4 ;  /* 0x0000200401007387 */ /* 0x0003e40000100a00 */
[----:B------:R-:W-:Y:S02]  /*242a0*/  IMAD R0, R35, UR5, R0 ;  /* 0x0000000523007c24 */ /* 0x000fe4000f8e0200 */
[----:B0-----:R-:W-:Y:S02]  /*242b0*/  VIADD R2, R22, 0x14400 ;  /* 0x0001440016027836 */ /* 0x001fe40000000000 */
[----:B------:R-:W-:-:S03]  /*242c0*/  IMAD.IADD R35, R5, 0x1, R0 ;  /* 0x0000000105237824 */ /* 0x000fc600078e0200 */
[----:B------:R-:W-:-:S13]  /*242d0*/  LOP3.LUT P0, RZ, R2, 0x3ff, RZ, 0xc0, !PT ;  /* 0x000003ff02ff7812 */ /* 0x000fda000780c0ff */
[----:B-1----:R-:W-:Y:S05]  /*242e0*/  @!P0 BRA `(.L_x_750) ;  /* 0x0000000000408947 */ /* 0x002fea0003800000 */
[----:B------:R-:W-:Y:S01]  /*242f0*/  MOV R2, 0x0 ;  /* 0x0000000000027802 */ /* 0x000fe20000000f00 */
[----:B------:R-:W-:Y:S01]  /*24300*/  ULDC.64 UR4, c[0x4][0xa8] ;  /* 0x01002a0000047ab9 */ /* 0x000fe20000000a00 */
[----:B------:R-:W-:Y:S01]  /*24310*/  ULDC.64 UR6, c[0x4][0xb0] ;  /* 0x01002c0000067ab9 */ /* 0x000fe20000000a00 */
[----:B------:R-:W-:Y:S01]  /*24320*/  ULDC.64 UR8, c[0x4][0x20] ;  /* 0x0100080000087ab9 */ /* 0x000fe20000000a00 */
[----:B------:R-:W-:Y:S01]  /*24330*/  IMAD.U32 R4, RZ, RZ, UR4 ;  /* 0x00000004ff047e24 */ /* 0x000fe2000f8e00ff */
[----:B------:R-:W-:Y:S01]  /*24340*/  MOV R12, 0x1 ;  /* 0x00000001000c7802 */ /* 0x000fe20000000f00 */
[----:B------:R-:W0:Y:S01]  /*24350*/  LDC.64 R2, c[0x4][R2] ;  /* 0x0100000002027b82 */ /* 0x000e220000000a00 */
[----:B------:R-:W-:Y:S02]  /*24360*/  IMAD.U32 R5, RZ, RZ, UR5 ;  /* 0x00000005ff057e24 */ /* 0x000fe4000f8e00ff */
        /* <DEDUP_REMOVED lines=8> */
.L_x_750:
[----:B------:R-:W-:Y:S05]  /*243f0*/  BSYNC B6 ;  /* 0x0000000000067941 */ /* 0x000fea0003800000 */
.L_x_749:
[----:B------:R-:W3:Y:S01]  /*24400*/  LDL.LU R20, [R1+0x1c] ;  /* 0x00001c0001147983 */ /* 0x000ee20000300800 */
[----:B------:R-:W-:Y:S01]  /*24410*/  ULDC.64 UR4, c[0x0][0x2d8] ;  /* 0x0000b60000047ab9 */ /* 0x000fe20000000a00 */
[----:B--2---:R-:W0:Y:S02]  /*24420*/  LDC R8, c[0x0][0x448] ;  /* 0x00011200ff087b82 */ /* 0x004e240000000800 */
[----:B------:R-:W2:Y:S01]  /*24430*/  LDL.LU.64 R2, [R1+0x20] ;  /* 0x0000200001027983 */ /* 0x000ea20000300a00 */
[----:B------:R-:W-:-:S03]  /*24440*/  IMAD R0, R32, UR4, RZ ;  /* 0x0000000420007c24 */ /* 0x000fc6000f8e02ff */
[----:B------:R1:W5:Y:S01]  /*24450*/  LDL R10, [R1+0x28] ;  /* 0x00002800010a7983 */ /* 0x0003620000100800 */
[----:B------:R-:W-:Y:S01]  /*24460*/  IMAD R0, R18, UR5, R0 ;  /* 0x0000000512007c24 */ /* 0x000fe2000f8e0200 */
[----:B0-----:R-:W-:-:S13]  /*24470*/  ISETP.NE.AND P0, PT, R8, 0x1, PT ;  /* 0x000000010800780c */ /* 0x001fda0003f05270 */
[----:B------:R-:W0:Y:S08]  /*24480*/  @P0 LDC R5, c[0x0][0x44c] ;  /* 0x00011300ff050b82 */ /* 0x000e300000000800 */
[----:B------:R-:W4:Y:S01]  /*24490*/  @P0 LDC R4, c[0x0][0x450] ;  /* 0x00011400ff040b82 */ /* 0x000f220000000800 */
[C---:B------:R-:W-:Y:S02]  /*244a0*/  LOP3.LUT R12, R36.reuse, 0x40, RZ, 0xfc, !PT ;  /* 0x00000040240c7812 */ /* 0x040fe400078efcff */
[----:B------:R-:W-:-:S02]  /*244b0*/  LOP3.LUT R9, R36, 0x80, RZ, 0xfc, !PT ;  /* 0x0000008024097812 */ /* 0x000fc400078efcff */
[----:B------:R-:W-:Y:S01]  /*244c0*/  LOP3.LUT R11, R36, 0xc0, RZ, 0xfc, !PT ;  /* 0x000000c0240b7812 */ /* 0x000fe200078efcff */
[----:B--2---:R-:W-:Y:S02]  /*244d0*/  IMAD.MOV.U32 R3, RZ, RZ, R35 ;  /* 0x000000ffff037224 */ /* 0x004fe400078e0023 */
[----:B------:R-:W-:Y:S01]  /*244e0*/  IMAD.WIDE.U32 R2, R18, UR4, R2 ;  /* 0x0000000412027c25 */ /* 0x000fe2000f8e0002 */
[----:B------:R-:W-:-:S03]  /*244f0*/  ULDC.64 UR4, c[0x0][0x2e0] ;  /* 0x0000b80000047ab9 */ /* 0x000fc60000000a00 */
[----:B------:R-:W-:Y:S02]  /*24500*/  IMAD.IADD R3, R3, 0x1, R0 ;  /* 0x0000000103037824 */ /* 0x000fe400078e0200 */
[----:B---3--:R-:W-:Y:S02]  /*24510*/  IMAD R0, R20, UR4, RZ ;  /* 0x0000000414007c24 */ /* 0x008fe4000f8e02ff */
[----:B------:R-:W2:Y:S01]  /*24520*/  S2R R20, SR_TID.X ;  /* 0x0000000000147919 */ /* 0x000ea20000002100 */
[----:B------:R-:W-:-:S04]  /*24530*/  IMAD.WIDE.U32 R2, R31, UR4, R2 ;  /* 0x000000041f027c25 */ /* 0x000fc8000f8e0002 */
[----:B------:R-:W-:Y:S01]  /*24540*/  IMAD R0, R31, UR5, R0 ;  /* 0x000000051f007c24 */ /* 0x000fe2000f8e0200 */
[----:B------:R-:W-:-:S03]  /*24550*/  ULDC.64 UR4, c[0x0][0x2d0] ;  /* 0x0000b40000047ab9 */ /* 0x000fc60000000a00 */
[----:B------:R-:W-:Y:S02]  /*24560*/  IMAD.IADD R3, R3, 0x1, R0 ;  /* 0x0000000103037824 */ /* 0x000fe400078e0200 */
[----:B------:R-:W-:Y:S01]  /*24570*/  IMAD.SHL.U32 R0, R17, 0x80, RZ ;  /* 0x0000008011007824 */ /* 0x000fe200078e00ff */
[----:B--2---:R-:W-:-:S04]  /*24580*/  LOP3.LUT R20, R20, 0x7f, RZ, 0xc0, !PT ;  /* 0x0000007f14147812 */ /* 0x004fc800078ec0ff */
[----:B------:R-:W-:Y:S02]  /*24590*/  SHF.R.U32.HI R21, RZ, 0x3, R20 ;  /* 0x00000003ff157819 */ /* 0x000fe40000011614 */
[----:B------:R-:W2:Y:S02]  /*245a0*/  S2R R20, SR_TID.X ;  /* 0x0000000000147919 */ /* 0x000ea40000002100 */
[----:B--2---:R-:W-:-:S05]  /*245b0*/  IMAD.SHL.U32 R20, R20, 0x10, RZ ;  /* 0x0000001014147824 */ /* 0x004fca00078e00ff */
[----:B------:R-:W-:-:S04]  /*245c0*/  LOP3.LUT R20, R21, 0x70, R20, 0xf8, !PT ;  /* 0x0000007015147812 */ /* 0x000fc800078ef814 */
[----:B------:R-:W-:-:S05]  /*245d0*/  LOP3.LUT R6, R20, R0, RZ, 0xfc, !PT ;  /* 0x0000000014067212 */ /* 0x000fca00078efcff */
[----:B0-----:R-:W-:-:S04]  /*245e0*/  @P0 IMAD.HI.U32 R7, R6, R5, RZ ;  /* 0x0000000506070227 */ /* 0x001fc800078e00ff */
[----:B------:R-:W-:Y:S01]  /*245f0*/  IMAD.MOV.U32 R5, RZ, RZ, R6 ;  /* 0x000000ffff057224 */ /* 0x000fe200078e0006 */
[----:B----4-:R-:W-:Y:S01]  /*24600*/  @P0 SHF.R.U32.HI R5, RZ, R4, R7 ;  /* 0x00000004ff050219 */ /* 0x010fe20000011607 */
        /* <DEDUP_REMOVED lines=27> */
[----:B-----5:R-:W-:Y:S01]  /*247c0*/  IMAD R6, R10, R8, RZ ;  /* 0x000000080a067224 */ /* 0x020fe200078e02ff */
[----:B------:R-:W-:Y:S01]  /*247d0*/  ULDC.64 UR4, c[0x0][0x208] ;  /* 0x0000820000047ab9 */ /* 0x000fe20000000a00 */
[----:B------:R-:W-:Y:S01]  /*247e0*/  IMAD.IADD R0, R9, 0x1, R0 ;  /* 0x0000000109007824 */ /* 0x000fe200078e0200 */
[----:B------:R-:W1:Y:S04]  /*247f0*/  SHFL.IDX PT, R2, R4, RZ, 0x181f ;  /* 0x00181fff04027589 */ /* 0x000e6800000e0000 */
[----:B------:R-:W-:Y:S01]  /*24800*/  ISETP.GE.AND P1, PT, R0, R6, PT ;  /* 0x000000060000720c */ /* 0x000fe20003f26270 */
[----:B------:R-:W-:-:S12]  /*24810*/  SHFL.IDX PT, R14, R5, 0x7, 0x181f ;  /* 0x00f81f00050e7f89 */ /* 0x000fd800000e0000 */
[----:B0-----:R-:W-:-:S05]  /*24820*/  @!P1 LEA R7, P5, R36, R3, 0x1 ;  /* 0x0000000324079211 */ /* 0x001fca00078a08ff */
[----:B-1----:R-:W-:Y:S02]  /*24830*/  @!P1 IMAD.X R3, RZ, RZ, R2, P5 ;  /* 0x000000ffff039224 */ /* 0x002fe400028e0602 */
[----:B------:R-:W-:Y:S02]  /*24840*/  @!P1 IMAD.MOV.U32 R2, RZ, RZ, R7 ;  /* 0x000000ffff029224 */ /* 0x000fe400078e0007 */
[----:B------:R-:W-:-:S03]  /*24850*/  VIADD R7, R0, 0x10 ;  /* 0x0000001000077836 */ /* 0x000fc60000000000 */
[----:B------:R-:W-:Y:S04]  /*24860*/  @!P1 LDGSTS.E.BYPASS.LTC128B.128 [R37+0x14400], desc[UR4][R2.64], !P4 ;  /* 0x1440000002259fae */ /* 0x000fe8000e101d44 */
[----:B------:R-:W-:Y:S04]  /*24870*/  @!P1 LDGSTS.E.BYPASS.LTC128B.128 [R37+0x18400], desc[UR4][R2.64+0x80], !P3 ;  /* 0x1840008002259fae */ /* 0x000fe8000d901d44 */
[----:B------:R-:W-:Y:S04]  /*24880*/  @!P1 LDGSTS.E.BYPASS.LTC128B.128 [R37+0x1c400], desc[UR4][R2.64+0x100], !P2 ;  /* 0x1c40010002259fae */ /* 0x000fe8000d101d44 */
[----:B------:R0:W-:Y:S01]  /*24890*/  @!P1 LDGSTS.E.BYPASS.LTC128B.128 [R37+0x20400], desc[UR4][R2.64+0x180], !P0 ;  /* 0x2040018002259fae */ /* 0x0001e2000c101d44 */
[----:B------:R-:W-:-:S03]  /*248a0*/  ISETP.GE.AND P1, PT, R7, R6, PT ;  /* 0x000000060700720c */ /* 0x000fc60003f26270 */
[----:B0-----:R-:W0:Y:S04]  /*248b0*/  SHFL.IDX PT, R3, R5, 0x1, 0x181f ;  /* 0x00381f0005037f89 */ /* 0x001e2800000e0000 */
[----:B------:R-:W1:Y:S06]  /*248c0*/  SHFL.IDX PT, R2, R4, 0x1, 0x181f ;  /* 0x00381f0004027f89 */ /* 0x000e6c00000e0000 */
[----:B0-----:R-:W-:-:S05]  /*248d0*/  @!P1 LEA R7, P5, R36, R3, 0x1 ;  /* 0x0000000324079211 */ /* 0x001fca00078a08ff */
[----:B-1----:R-:W-:Y:S01]  /*248e0*/  @!P1 IMAD.X R8, RZ, RZ, R2, P5 ;  /* 0x000000ffff089224 */ /* 0x002fe200028e0602 */
[----:B------:R-:W-:Y:S01]  /*248f0*/  @!P1 MOV R2, R7 ;  /* 0x0000000700029202 */ /* 0x000fe20000000f00 */
[----:B------:R-:W-:Y:S02]  /*24900*/  VIADD R7, R0, 0x20 ;  /* 0x0000002000077836 */ /* 0x000fe40000000000 */
[----:B------:R-:W-:-:S05]  /*24910*/  @!P1 IMAD.MOV.U32 R3, RZ, RZ, R8 ;  /* 0x000000ffff039224 */ /* 0x000fca00078e0008 */
        /* <DEDUP_REMOVED lines=8> */
[----:B-1----:R-:W-:Y:S02]  /*249a0*/  @!P1 IMAD.X R8, RZ, RZ, R2, P5 ;  /* 0x000000ffff089224 */ /* 0x002fe400028e0602 */
[----:B------:R-:W-:Y:S02]  /*249b0*/  @!P1 IMAD.MOV.U32 R2, RZ, RZ, R7 ;  /* 0x000000ffff029224 */ /* 0x000fe400078e0007 */
        /* <DEDUP_REMOVED lines=53> */
[----:B------:R0:W-:Y:S02]  /*24d10*/  @!P1 LDGSTS.E.BYPASS.LTC128B.128 [R37+0x23400], desc[UR4][R2.64+0x180], !P0 ;  /* 0x2340018002259fae */ /* 0x0001e4000c101d44 */
.L_x_901:
[----:B0-----:R-:W-:Y:S01]  /*24d20*/  VIADD R3, R0, 0x70 ;  /* 0x0000007000037836 */ /* 0x001fe20000000000 */
[----:B------:R-:W-:Y:S04]  /*24d30*/  BSSY B0, `(.L_x_752) ;  /* 0x000000d000007945 */ /* 0x000fe80003800000 */
[----:B------:R-:W-:-:S13]  /*24d40*/  ISETP.GE.AND P1, PT, R3, R6, PT ;  /* 0x000000060300720c */ /* 0x000fda0003f26270 */
[----:B------:R-:W-:Y:S05]  /*24d50*/  @P1 BRA `(.L_x_753) ;  /* 0x0000000000281947 */ /* 0x000fea0003800000 */
[----:B------:R-:W-:Y:S01]  /*24d60*/  LEA R2, P1, R36, R14, 0x1 ;  /* 0x0000000e24027211 */ /* 0x000fe200078208ff */
[----:B------:R-:W-:-:S04]  /*24d70*/  ULDC.64 UR4, c[0x0][0x208] ;  /* 0x0000820000047ab9 */ /* 0x000fc80000000a00 */
[----:B-1----:R-:W-:-:S05]  /*24d80*/  IMAD.X R3, RZ, RZ, R7, P1 ;  /* 0x000000ffff037224 */ /* 0x002fca00008e0607 */
[----:B------:R-:W-:Y:S01]  /*24d90*/  @!PT LDS RZ, [RZ] ;  /* 0x00000000fffff984 */ /* 0x000fe20000000800 */
[----:B------:R-:W-:Y:S01]  /*24da0*/  @!PT LDS RZ, [RZ] ;  /* 0x00000000fffff984 */ /* 0x000fe20000000800 */
[----:B------:R-:W-:Y:S01]  /*24db0*/  @!PT LDS RZ, [RZ] ;  /* 0x00000000fffff984 */ /* 0x000fe20000000800 */
[----:B------:R0:W-:Y:S04]  /*24dc0*/  LDGSTS.E.BYPASS.LTC128B.128 [R37+0x17c00], desc[UR4][R2.64], !P4 ;  /* 0x17c0000002257fae */ /* 0x0001e8000e101d44 */
[----:B------:R0:W-:Y:S04]  /*24dd0*/  LDGSTS.E.BYPASS.LTC128B.128 [R37+0x1bc00], desc[UR4][R2.64+0x80], !P3 ;  /* 0x1bc0008002257fae */ /* 0x0001e8000d901d44 */
[----:B------:R0:W-:Y:S04]  /*24de0*/  LDGSTS.E.BYPASS.LTC128B.128 [R37+0x1fc00], desc[UR4][R2.64+0x100], !P2 ;  /* 0x1fc0010002257fae */ /* 0x0001e8000d101d44 */
[----:B------:R0:W-:Y:S02]  /*24df0*/  LDGSTS.E.BYPASS.LTC128B.128 [R37+0x23c00], desc[UR4][R2.64+0x180], !P0 ;  /* 0x23c0018002257fae */ /* 0x0001e4000c101d44 */
.L_x_753:
[----:B------:R-:W-:Y:S05]  /*24e00*/  BSYNC B0 ;  /* 0x0000000000007941 */ /* 0x000fea0003800000 */
.L_x_752:
[----:B------:R-:W-:Y:S01]  /*24e10*/  NOP ;  /* 0x0000000000007918 */ /* 0x000fe20000000000 */
[----:B------:R-:W-:-:S13]  /*24e20*/  PLOP3.LUT P0, PT, PT, PT, PT, 0x80, 0x0 ;  /* 0x000000000000781c */ /* 0x000fda0003f0f070 */
.L_x_754:
[----:B------:R-:W-:Y:S02]  /*24e30*/  PLOP3.LUT P1, PT, P1, P0, PT, 0xa2, 0x0 ;  /* 0x000000000000781c */ /* 0x000fe40000f21472 */
[----:B------:R-:W-:-:S08]  /*24e40*/  @P0 R2UR P1, UR4, R22 ;  /* 0x00000000160402ca */ /* 0x000fd00000020000 */
[----:B------:R-:W-:-:S05]  /*24e50*/  @P0 PLOP3.LUT P0, PT, P1, PT, PT, 0x80, 0x0 ;  /* 0x000000000000081c */ /* 0x000fca0000f0f070 */
[----:B------:R-:W-:Y:S01]  /*24e60*/  @!P1 SYNCS.ARRIVE.TRANS64.RED.A0T1 RZ, [UR4+0x38800], RZ ;  /* 0x038800ffffff99a7 */ /* 0x000fe20008200404 */
[----:B------:R-:W-:Y:S07]  /*24e70*/  @!P1 ARRIVES.LDGSTSBAR.64.TRANSCNT [UR4+0x38800] ;  /* 0x03880000ff0099b0 */ /* 0x000fee0008000a84 */
[----:B------:R-:W-:Y:S05]  /*24e80*/  @P0 BRA.U.ANY `(.L_x_754) ;  /* 0xfffffffd00e80947 */ /* 0x000fea000393ffff */
[----:B0-----:R-:W2:Y:S02]  /*24e90*/  LDL.LU R2, [R1+0x30] ;  /* 0x0000300001027983 */ /* 0x001ea40000300800 */
[----:B--2---:R-:W-:-:S05]  /*24ea0*/  VIADD R2, R2, 0x1 ;  /* 0x0000000102027836 */ /* 0x004fca0000000000 */
        /* <DEDUP_REMOVED lines=8> */
[----:B------:R-:W2:Y:S03]  /*24f30*/  SYNCS.PHASECHK.TRANS64.TRYWAIT P0, [R22+URZ+0x38820], R3 ;  /* 0x03882003160075a7 */ /* 0x000ea6000800017f */
[----:B0-2---:R-:W-:Y:S05]  /*24f40*/  @!P0 BRA `(.L_x_756) ;  /* 0x0000005000248947 */ /* 0x005fea0003800000 */
.L_x_902:
[----:B------:R-:W-:Y:S05]  /*24f50*/  BSYNC B0 ;  /* 0x0000000000007941 */ /* 0x000fea0003800000 */
.L_x_755:
[----:B------:R-:W2:Y:S01]  /*24f60*/  LDL R0, [R1+0xc] ;  /* 0x00000c0001007983 */ /* 0x000ea20000100800 */
[----:B------:R-:W-:Y:S01]  /*24f70*/  BSSY B0, `(.L_x_757) ;  /* 0x0000120000007945 */ /* 0x000fe20003800000 */
[----:B--2---:R-:W-:-:S13]  /*24f80*/  ISETP.GE.AND P0, PT, R0, 0x51, PT ;  /* 0x000000510000780c */ /* 0x004fda0003f06270 */
[----:B------:R-:W-:Y:S05]  /*24f90*/  @!P0 BRA `(.L_x_758) ;  /* 0x0000001000748947 */ /* 0x000fea0003800000 */
[----:B------:R-:W2:Y:S01]  /*24fa0*/  LDL.LU R0, [R1+0x2c] ;  /* 0x00002c0001007983 */ /* 0x000ea20000300800 */
[C---:B------:R-:W-:Y:S01]  /*24fb0*/  LOP3.LUT R5, R36.reuse, 0x40, RZ, 0xfc, !PT ;  /* 0x0000004024057812 */ /* 0x040fe200078efcff */
[----:B------:R-:W-:Y:S01]  /*24fc0*/  ULDC UR4, c[0x0][0x2f4] ;  /* 0x0000bd0000047ab9 */ /* 0x000fe20000000800 */
[C---:B------:R-:W-:Y:S01]  /*24fd0*/  LOP3.LUT R4, R36.reuse, 0x80, RZ, 0xfc, !PT ;  /* 0x0000008024047812 */ /* 0x040fe200078efcff */
[----:B------:R-:W-:Y:S01]  /*24fe0*/  IMAD.MOV.U32 R17, RZ, RZ, R29 ;  /* 0x000000ffff117224 */ /* 0x000fe200078e001d */
[C---:B------:R-:W-:Y:S01]  /*24ff0*/  LOP3.LUT R2, R36.reuse, 0xc0, RZ, 0xfc, !PT ;  /* 0x000000c024027812 */ /* 0x040fe200078efcff */
[----:B-1----:R-:W-:Y:S01]  /*25000*/  IMAD.MOV.U32 R7, RZ, RZ, R27 ;  /* 0x000000ffff077224 */ /* 0x002fe200078e001b */
[----:B------:R-:W-:Y:S01]  /*25010*/  ISETP.GE.AND P4, PT, R36, UR4, PT ;  /* 0x0000000424007c0c */ /* 0x000fe2000bf86270 */
[----:B------:R-:W-:Y:S01]  /*25020*/  IMAD.MOV.U32 R31, RZ, RZ, R26 ;  /* 0x000000ffff1f7224 */ /* 0x000fe200078e001a */
[----:B------:R-:W-:Y:S02]  /*25030*/  ISETP.GE.AND P3, PT, R5, UR4, PT ;  /* 0x0000000405007c0c */ /* 0x000fe4000bf66270 */
[----:B------:R-:W-:-:S02]  /*25040*/  ISETP.GE.AND P2, PT, R4, UR4, PT ;  /* 0x0000000404007c0c */ /* 0x000fc4000bf46270 */
[----:B------:R-:W-:Y:S01]  /*25050*/  ISETP.GE.AND P1, PT, R2, UR4, PT ;  /* 0x0000000402007c0c */ /* 0x000fe2000bf26270 */
[----:B--2---:R-:W-:-:S12]  /*25060*/  VIADD R0, R0, 0xfffffffe ;  /* 0xfffffffe00007836 */ /* 0x004fd80000000000 */
.L_x_771:
[----:B------:R-:W2:Y:S01]  /*25070*/  LDL R5, [R1+0x10] ;  /* 0x0000100001057983 */ /* 0x000ea20000100800 */
[----:B------:R-:W1:Y:S03]  /*25080*/  LDC R11, c[0x0][0x430] ;  /* 0x00010c00ff0b7b82 */ /* 0x000e660000000800 */
[----:B------:R-:W3:Y:S01]  /*25090*/  LDL R8, [R1+0x14] ;  /* 0x0000140001087983 */ /* 0x000ee20000100800 */
[----:B------:R-:W4:Y:S01]  /*250a0*/  S2R R2, SR_TID.X ;  /* 0x0000000000027919 */ /* 0x000f220000002100 */
[----:B------:R-:W4:Y:S01]  /*250b0*/  S2R R4, SR_TID.X ;  /* 0x0000000000047919 */ /* 0x000f220000002100 */
[----:B-1----:R-:W-:-:S13]  /*250c0*/  ISETP.NE.AND P0, PT, R11, 0x1, PT ;  /* 0x000000010b00780c */ /* 0x002fda0003f05270 */
[----:B0-----:R-:W0:Y:S01]  /*250d0*/  @P0 LDC R3, c[0x0][0x434] ;  /* 0x00010d00ff030b82 */ /* 0x001e220000000800 */
[----:B----4-:R-:W-:Y:S01]  /*250e0*/  LOP3.LUT R2, R2, 0x7f, RZ, 0xc0, !PT ;  /* 0x0000007f02027812 */ /* 0x010fe200078ec0ff */
[----:B------:R-:W-:-:S03]  /*250f0*/  IMAD.SHL.U32 R4, R4, 0x10, RZ ;  /* 0x0000001004047824 */ /* 0x000fc600078e00ff */
[----:B------:R-:W-:-:S04]  /*25100*/  SHF.R.U32.HI R2, RZ, 0x3, R2 ;  /* 0x00000003ff027819 */ /* 0x000fc80000011602 */
[----:B------:R-:W-:Y:S02]  /*25110*/  LOP3.LUT R4, R2, 0x70, R4, 0xf8, !PT ;  /* 0x0000007002047812 */ /* 0x000fe400078ef804 */
[----:B------:R-:W1:Y:S02]  /*25120*/  @P0 LDC R2, c[0x0][0x438] ;  /* 0x00010e00ff020b82 */ /* 0x000e640000000800 */
[----:B------:R-:W-:Y:S01]  /*25130*/  ISETP.GT.U32.AND P5, PT, R4, 0x4f, PT ;  /* 0x0000004f0400780c */ /* 0x000fe20003fa4070 */
[----:B------:R-:W-:Y:S01]  /*25140*/  IMAD.U32 R12, RZ, RZ, UR37 ;  /* 0x00000025ff0c7e24 */ /* 0x000fe2000f8e00ff */
[----:B------:R-:W-:Y:S01]  /*25150*/  ULDC.64 UR4, c[0x0][0x208] ;  /* 0x0000820000047ab9 */ /* 0x000fe20000000a00 */
[----:B------:R-:W-:Y:S02]  /*25160*/  VIADD R27, R7, 0x1 ;  /* 0x00000001071b7836 */ /* 0x000fe40000000000 */
[----:B------:R-:W-:Y:S02]  /*25170*/  IMAD.MOV.U32 R26, RZ, RZ, R0 ;  /* 0x000000ffff1a7224 */ /* 0x000fe400078e0000 */
[----:B--2---:R-:W-:-:S04]  /*25180*/  IMAD R6, R0, 0x50, R5 ;  /* 0x0000005000067824 */ /* 0x004fc800078e0205 */
[----:B------:R-:W-:Y:S02]  /*25190*/  IMAD.IADD R6, R4, 0x1, R6 ;  /* 0x0000000104067824 */ /* 0x000fe400078e0206 */
[----:B------:R-:W2:Y:S02]  /*251a0*/  @!P5 LDC.64 R4, c[0x0][0x428] ;  /* 0x00010a00ff04db82 */ /* 0x000ea40000000a00 */
[----:B0-----:R-:W-:Y:S01]  /*251b0*/  @P0 IMAD.HI.U32 R3, R6, R3, RZ ;  /* 0x0000000306030227 */ /* 0x001fe200078e00ff */
[----:B------:R-:W-:-:S04]  /*251c0*/  MOV R10, R6 ;  /* 0x00000006000a7202 */ /* 0x000fc80000000f00 */
[----:B-1----:R-:W-:-:S04]  /*251d0*/  @P0 SHF.R.U32.HI R10, RZ, R2, R3 ;  /* 0x00000002ff0a0219 */ /* 0x002fc80000011603 */
[--C-:B------:R-:W-:Y:S01]  /*251e0*/  @!P5 SHF.R.S32.HI R3, RZ, 0x1f, R10.reuse ;  /* 0x0000001fff03d819 */ /* 0x100fe2000001140a */
[----:B------:R-:W-:-:S04]  /*251f0*/  @!P5 IMAD.MOV.U32 R2, RZ, RZ, R10 ;  /* 0x000000ffff02d224 */ /* 0x000fc800078e000a */
[----:B--2---:R-:W-:-:S04]  /*25200*/  @!P5 IMAD.WIDE.U32 R2, R33, R4, R2 ;  /* 0x000000042102d225 */ /* 0x004fc800078e0002 */
[----:B---3--:R-:W-:Y:S02]  /*25210*/  @!P5 IMAD R4, R8, R4, RZ ;  /* 0x000000040804d224 */ /* 0x008fe400078e02ff */
[----:B------:R-:W0:Y:S02]  /*25220*/  @!P5 LDC.64 R8, c[0x0][0x418] ;  /* 0x00010600ff08db82 */ /* 0x000e240000000a00 */
[----:B------:R-:W-:-:S04]  /*25230*/  @!P5 IMAD R5, R33, R5, R4 ;  /* 0x000000052105d224 */ /* 0x000fc800078e0204 */
[----:B------:R-:W-:Y:S02]  /*25240*/  @!P5 IMAD.IADD R3, R5, 0x1, R3 ;  /* 0x000000010503d824 */ /* 0x000fe400078e0203 */
[----:B------:R-:W-:Y:S01]  /*25250*/  IMAD.MOV.U32 R4, RZ, RZ, RZ ;  /* 0x000000ffff047224 */ /* 0x000fe200078e00ff */
[----:B0-----:R-:W-:-:S04]  /*25260*/  @!P5 LEA R8, P0, R2, R8, 0x2 ;  /* 0x000000080208d211 */ /* 0x001fc800078010ff */
[----:B------:R-:W-:-:S05]  /*25270*/  @!P5 LEA.HI.X R9, R2, R9, R3, 0x2, P0 ;  /* 0x000000090209d211 */ /* 0x000fca00000f1403 */
[----:B------:R0:W5:Y:S01]  /*25280*/  @!P5 LDG.E R4, desc[UR4][R8.64] ;  /* 0x000000040804d981 */ /* 0x000162000c1e1900 */
[----:B------:R-:W-:Y:S02]  /*25290*/  ISETP.NE.AND P5, PT, R12, 0x3, PT ;  /* 0x000000030c00780c */ /* 0x000fe40003fa5270 */
[----:B------:R-:W-:Y:S01]  /*252a0*/  ISETP.NE.AND P0, PT, R27, 0x2, PT ;  /* 0x000000021b00780c */ /* 0x000fe20003f05270 */
[----:B------:R-:W-:Y:S01]  /*252b0*/  IMAD.MOV R5, RZ, RZ, -R10 ;  /* 0x000000ffff057224 */ /* 0x000fe200078e0a0a */
[----:B------:R-:W-:Y:S05]  /*252c0*/  YIELD ;  /* 0x0000000000007946 */ /* 0x000fea0003800000 */
[----:B------:R-:W-:Y:S01]  /*252d0*/  SEL R29, RZ, 0x1, P0 ;  /* 0x00000001ff1d7807 */ /* 0x000fe20000000000 */
[----:B------:R-:W-:Y:S01]  /*252e0*/  IMAD R5, R11, R5, R6 ;  /* 0x000000050b057224 */ /* 0x000fe200078e0206 */
[----:B------:R-:W-:-:S02]  /*252f0*/  SEL R27, R27, RZ, P0 ;  /* 0x000000ff1b1b7207 */ /* 0x000fc40000000000 */
[----:B------:R-:W-:Y:S01]  /*25300*/  LOP3.LUT R29, R17, R29, RZ, 0x3c, !PT ;  /* 0x0000001d111d7212 */ /* 0x000fe200078e3cff */
[----:B0-----:R-:W-:Y:S06]  /*25310*/  @!P5 BRA `(.L_x_759) ;  /* 0x000000000004d947 */ /* 0x001fec0003800000 */
[----:B------:R-:W-:Y:S01]  /*25320*/  BPT.TRAP 0x1 ;  /* 0x000000040000795c */ /* 0x000fe20000300000 */
.L_x_759:
[----:B------:R-:W-:Y:S01]  /*25330*/  IMAD R6, R27, 0x8, R22 ;  /* 0x000000081b067824 */ /* 0x000fe200078e0216 */
[----:B------:R-:W-:Y:S01]  /*25340*/  SHF.L.U32 R3, R29, 0x1f, RZ ;  /* 0x0000001f1d037819 */ /* 0x000fe200000006ff */
[----:B------:R-:W-:Y:S03]  /*25350*/  BSSY B1, `(.L_x_760) ;  /* 0x0000003000017945 */ /* 0x000fe60003800000 */
[----:B------:R-:W0:Y:S02]  /*25360*/  SYNCS.PHASECHK.TRANS64.TRYWAIT P0, [R6+URZ+0x38840], R3 ;  /* 0x03884003060075a7 */ /* 0x000e24000800017f */
[----:B0-----:R-:W-:Y:S05]  /*25370*/  @!P0 BRA `(.L_x_761) ;  /* 0x0000004c002c8947 */ /* 0x001fea0003800000 */
.L_x_903:
[----:B------:R-:W-:Y:S05]  /*25380*/  BSYNC B1 ;  /* 0x0000000000017941 */ /* 0x000fea0003800000 */
.L_x_760:
        /* <DEDUP_REMOVED lines=26> */
[----:B------:R-:W-:Y:S01]  /*25530*/  IMAD.SHL.U32 R0, R36, 0x2, RZ ;  /* 0x0000000224007824 */ /* 0x000fe200078e00ff */
[----:B------:R-:W-:Y:S01]  /*25540*/  ULDC.64 UR4, c[0x0][0x208] ;  /* 0x0000820000047ab9 */ /* 0x000fe20000000a00 */
        /* <DEDUP_REMOVED lines=42> */
.L_x_915:
[----:B------:R-:W-:Y:S01]  /*257f0*/  LOP3.LUT R23, R23, 0xffffff7f, RZ, 0xc0, !PT ;  /* 0xffffff7f17177812 */ /* 0x000fe200078ec0ff */
[----:B------:R-:W-:Y:S01]  /*25800*/  ULDC.64 UR4, c[0x0][0x208] ;  /* 0x0000820000047ab9 */ /* 0x000fe20000000a00 */
        /* <DEDUP_REMOVED lines=16> */
.L_x_763:
[----:B------:R-:W-:Y:S02]  /*25910*/  PLOP3.LUT P5, PT, P5, P0, PT, 0xa2, 0x0 ;  /* 0x000000000000781c */ /* 0x000fe40002fa1472 */
[----:B------:R-:W-:-:S08]  /*25920*/  @P0 R2UR P5, UR4, R6 ;  /* 0x00000000060402ca */ /* 0x000fd000000a0000 */
[----:B------:R-:W-:-:S05]  /*25930*/  @P0 PLOP3.LUT P0, PT, P5, PT, PT, 0x80, 0x0 ;  /* 0x000000000000081c */ /* 0x000fca0002f0f070 */
[----:B------:R-:W-:Y:S01]  /*25940*/  @!P5 SYNCS.ARRIVE.TRANS64.RED.A0T1 RZ, [UR4+0x38830], RZ ;  /* 0x038830ffffffd9a7 */ /* 0x000fe20008200404 */
[----:B------:R-:W-:Y:S07]  /*25950*/  @!P5 ARRIVES.LDGSTSBAR.64.TRANSCNT [UR4+0x38830] ;  /* 0x03883000ff00d9b0 */ /* 0x000fee0008000a84 */
[----:B------:R-:W-:Y:S05]  /*25960*/  @P0 BRA.U.ANY `(.L_x_763) ;  /* 0xfffffffd00e80947 */ /* 0x000fea000393ffff */
[----:B------:R-:W-:Y:S01]  /*25970*/  NOP ;  /* 0x0000000000007918 */ /* 0x000fe20000000000 */
[----:B-1----:R-:W-:-:S05]  /*25980*/  IMAD.U32 R2, RZ, RZ, UR37 ;  /* 0x00000025ff027e24 */ /* 0x002fca000f8e00ff */
[----:B------:R-:W-:-:S13]  /*25990*/  ISETP.NE.AND P6, PT, R2, 0x3, PT ;  /* 0x000000030200780c */ /* 0x000fda0003fc5270 */
[----:B------:R-:W-:Y:S05]  /*259a0*/  @!P6 BRA `(.L_x_764) ;  /* 0x000000000004e947 */ /* 0x000fea0003800000 */
[----:B------:R-:W-:Y:S01]  /*259b0*/  BPT.TRAP 0x1 ;  /* 0x000000040000795c */ /* 0x000fe20000300000 */
.L_x_764:
[----:B------:R1:W-:Y:S01]  /*259c0*/  SYNCS.ARRIVE.TRANS64.A1T0 RZ, [R6+URZ+0x38830], RZ ;  /* 0x038830ff06ff79a7 */ /* 0x0003e2000810003f */
[----:B------:R-:W-:Y:S05]  /*259d0*/  @!P6 BRA `(.L_x_765) ;  /* 0x000000000004e947 */ /* 0x000fea0003800000 */
[----:B------:R-:W-:Y:S01]  /*259e0*/  BPT.TRAP 0x1 ;  /* 0x000000040000795c */ /* 0x000fe20000300000 */
.L_x_765:
[----:B------:R-:W-:Y:S01]  /*259f0*/  SHF.L.U32 R2, R17, 0x1f, RZ ;  /* 0x0000001f11027819 */ /* 0x000fe200000006ff */
[----:B-1----:R-:W-:Y:S01]  /*25a00*/  IMAD R6, R7, 0x8, R22 ;  /* 0x0000000807067824 */ /* 0x002fe200078e0216 */
[----:B------:R-:W-:Y:S03]  /*25a10*/  BSSY B1, `(.L_x_766) ;  /* 0x0000003000017945 */ /* 0x000fe60003800000 */
[----:B------:R-:W1:Y:S02]  /*25a20*/  SYNCS.PHASECHK.TRANS64.TRYWAIT P0, [R6+URZ+0x38860], R2 ;  /* 0x03886002060075a7 */ /* 0x000e64000800017f */
[----:B-1----:R-:W-:Y:S05]  /*25a30*/  @!P0 BRA `(.L_x_767) ;  /* 0x0000004c00648947 */ /* 0x002fea0003800000 */
.L_x_916:
[----:B------:R-:W-:Y:S05]  /*25a40*/  BSYNC B1 ;  /* 0x0000000000017941 */ /* 0x000fea0003800000 */
.L_x_766:
[----:B0-----:R-:W2:Y:S01]  /*25a50*/  LDL R8, [R1+0xc] ;  /* 0x00000c0001087983 */ /* 0x001ea20000100800 */
        /* <DEDUP_REMOVED lines=9> */
[----:B------:R-:W-:Y:S01]  /*25af0*/  IMAD R7, R7, 0x2, R22 ;  /* 0x0000000207077824 */ /* 0x000fe200078e0216 */
[----:B------:R-:W-:Y:S02]  /*25b00*/  ULDC.64 UR4, c[0x0][0x208] ;  /* 0x0000820000047ab9 */ /* 0x000fe40000000a00 */
[----:B------:R-:W1:Y:S01]  /*25b10*/  SHFL.IDX PT, R3, R25, RZ, 0x181f ;  /* 0x00181fff19037589 */ /* 0x000e6200000e0000 */
[----:B0-----:R-:W-:-:S05]  /*25b20*/  IADD3 R2, P0, R2, R0, RZ ;  /* 0x0000000002027210 */ /* 0x001fca0007f1e0ff */
[----:B-1----:R-:W-:Y:S01]  /*25b30*/  IMAD.X R3, RZ, RZ, R3, P0 ;  /* 0x000000ffff037224 */ /* 0x002fe200000e0603 */
[----:B------:R-:W-:-:S13]  /*25b40*/  ISETP.LT.OR P0, PT, R8, 0x1, P4 ;  /* 0x000000010800780c */ /* 0x000fda0002701670 */
[----:B------:R-:W-:Y:S01]  /*25b50*/  @!PT LDS RZ, [RZ] ;  /* 0x00000000fffff984 */ /* 0x000fe20000000800 */
        /* <DEDUP_REMOVED lines=44> */
[----:B0-2---:R0:W1:Y:S02]  /*25e20*/  SHFL.IDX PT, R2, R24, 0x4, 0x181f ;  /* 0x00981f0018027f89 */ /* 0x00506400000e0000 */
.L_x_928:
[----:B-1----:R-:W-:Y:S01]  /*25e30*/  IADD3 R2, P0, R2, R0, RZ ;  /* 0x0000000002027210 */ /* 0x002fe20007f1e0ff */
[----:B------:R-:W-:-:S04]  /*25e40*/  ULDC.64 UR4, c[0x0][0x208] ;  /* 0x0000820000047ab9 */ /* 0x000fc80000000a00 */
[----:B------:R-:W-:Y:S01]  /*25e50*/  IMAD.X R3, RZ, RZ, R25, P0 ;  /* 0x000000ffff037224 */ /* 0x000fe200000e0619 */
        /* <DEDUP_REMOVED lines=11> */
[----:B------:R-:W-:Y:S02]  /*25f10*/  ULDC.64 UR4, c[0x0][0x328] ;  /* 0x0000ca0000047ab9 */ /* 0x000fe40000000a00 */
[----:B------:R-:W-:Y:S01]  /*25f20*/  IMAD R20, R20, UR4, RZ ;  /* 0x0000000414147c24 */ /* 0x000fe2000f8e02ff */
[----:B------:R-:W-:-:S03]  /*25f30*/  NOP ;  /* 0x0000000000007918 */ /* 0x000fc60000000000 */
[C---:B------:R-:W-:Y:S02]  /*25f40*/  IMAD R9, R5.reuse, UR5, R20 ;  /* 0x0000000505097c24 */ /* 0x040fe4000f8e0214 */
[----:B-1----:R-:W-:Y:S01]  /*25f50*/  IMAD.WIDE.U32 R2, R5, UR4, RZ ;  /* 0x0000000405027c25 */ /* 0x002fe2000f8e00ff */
        /* <DEDUP_REMOVED lines=12> */
[----:B0-----:R-:W-:-:S04]  /*26020*/  LEA R24, P0, R2, UR4, 0x1 ;  /* 0x0000000402187c11 */ /* 0x001fc8000f8008ff */
[----:B------:R-:W-:Y:S02]  /*26030*/  LEA.HI.X R25, R2, UR5, R3, 0x1, P0 ;  /* 0x0000000502197c11 */ /* 0x000fe400080f0c03 */
[----:B------:R-:W-:-:S13]  /*26040*/  PLOP3.LUT P0, PT, PT, PT, PT, 0x80, 0x0 ;  /* 0x000000000000781c */ /* 0x000fda0003f0f070 */
.L_x_769:
        /* <DEDUP_REMOVED lines=11> */
.L_x_770:
[C---:B------:R-:W-:Y:S01]  /*26100*/  ISETP.GT.AND P0, PT, R26.reuse, RZ, PT ;  /* 0x000000ff1a00720c */ /* 0x040fe20003f04270 */
[----:B------:R2:W-:Y:S01]  /*26110*/  SYNCS.ARRIVE.TRANS64.A1T0 RZ, [R6+URZ+0x38850], RZ ;  /* 0x038850ff06ff79a7 */ /* 0x0005e2000810003f */
[----:B------:R-:W-:Y:S01]  /*26120*/  IADD3 R0, R26, -0x1, RZ ;  /* 0xffffffff1a007810 */ /* 0x000fe20007ffe0ff */
[----:B------:R-:W-:Y:S02]  /*26130*/  IMAD.MOV.U32 R17, RZ, RZ, R29 ;  /* 0x000000ffff117224 */ /* 0x000fe400078e001d */
[----:B------:R-:W-:Y:S02]  /*26140*/  IMAD.MOV.U32 R7, RZ, RZ, R27 ;  /* 0x000000ffff077224 */ /* 0x000fe400078e001b */
[----:B------:R-:W-:-:S06]  /*26150*/  IMAD.MOV.U32 R31, RZ, RZ, R26 ;  /* 0x000000ffff1f7224 */ /* 0x000fcc00078e001a */
[----:B--2---:R-:W-:Y:S05]  /*26160*/  @P0 BRA `(.L_x_771) ;  /* 0xffffffec00c00947 */ /* 0x004fea000383ffff */
.L_x_758:
[----:B------:R-:W-:Y:S05]  /*26170*/  BSYNC B0 ;  /* 0x0000000000007941 */ /* 0x000fea0003800000 */
.L_x_757:
[----:B------:R-:W2:Y:S01]  /*26180*/  S2R R2, SR_TID.X ;  /* 0x0000000000027919 */ /* 0x000ea20000002100 */
[----:B------:R-:W-:Y:S01]  /*26190*/  BSSY B0, `(.L_x_772) ;  /* 0x0000011000007945 */ /* 0x000fe20003800000 */
[----:B--2---:R-:W-:-:S04]  /*261a0*/  LOP3.LUT R2, R2, 0x7f, RZ, 0xc0, !PT ;  /* 0x0000007f02027812 */ /* 0x004fc800078ec0ff */
[----:B------:R-:W-:-:S13]  /*261b0*/  ISETP.NE.AND P0, PT, R2, RZ, PT ;  /* 0x000000ff0200720c */ /* 0x000fda0003f05270 */
[----:B------:R-:W-:Y:S05]  /*261c0*/  @P0 BRA `(.L_x_773) ;  /* 0x0000000000340947 */ /* 0x000fea0003800000 */
[----:B------:R-:W2:Y:S01]  /*261d0*/  S2R R5, SR_LANEID ;  /* 0x0000000000057919 */ /* 0x000ea20000000000 */
[----:B------:R-:W-:Y:S01]  /*261e0*/  VOTEU.ANY UR4, UPT, PT ;  /* 0x0000000000047886 */ /* 0x000fe200038e0100 */
[----:B0-----:R-:W0:Y:S01]  /*261f0*/  LDC.64 R2, c[0x0][0xc60] ;  /* 0x00031800ff027b82 */ /* 0x001e220000000a00 */
[----:B------:R-:W2:Y:S01]  /*26200*/  FLO.U32 R0, UR4 ;  /* 0x0000000400007d00 */ /* 0x000ea200080e0000 */
[----:B------:R-:W-:Y:S01]  /*26210*/  ULDC.64 UR6, c[0x0][0x208] ;  /* 0x0000820000067ab9 */ /* 0x000fe20000000a00 */
[----:B--2---:R-:W-:-:S06]  /*26220*/  ISETP.EQ.U32.AND P0, PT, R0, R5, PT ;  /* 0x000000050000720c */ /* 0x004fcc0003f02070 */
[----:B------:R-:W0:Y:S07]  /*26230*/  POPC R5, UR4 ;  /* 0x0000000400057d09 */ /* 0x000e2e0008000000 */
[----:B0-----:R-:W2:Y:S01]  /*26240*/  @P0 ATOMG.E.ADD.STRONG.GPU PT, R3, desc[UR6][R2.64], R5 ;  /* 0x00000005020309a8 */ /* 0x001ea200081ee1c6 */
[----:B------:R-:W0:Y:S02]  /*26250*/  S2R R4, SR_LTMASK ;  /* 0x0000000000047919 */ /* 0x000e240000003900 */
[----:B0-----:R-:W-:-:S04]  /*26260*/  LOP3.LUT R4, R4, UR4, RZ, 0xc0, !PT ;  /* 0x0000000404047c12 */ /* 0x001fc8000f8ec0ff */
[----:B-1----:R-:W0:Y:S01]  /*26270*/  POPC R7, R4 ;  /* 0x0000000400077309 */ /* 0x002e220000000000 */
[----:B--2---:R-:W0:Y:S02]  /*26280*/  SHFL.IDX PT, R0, R3, R0, 0x1f ;  /* 0x00001f0003007589 */ /* 0x004e2400000e0000 */
[----:B0-----:R-:W-:-:S07]  /*26290*/  IADD3 R16, R0, UR36, R7 ;  /* 0x0000002400107c10 */ /* 0x001fce000fffe007 */
.L_x_773:
[----:B------:R-:W-:Y:S05]  /*262a0*/  BSYNC B0 ;  /* 0x0000000000007941 */ /* 0x000fea0003800000 */
.L_x_772:
[----:B------:R-:W-:-:S05]  /*262b0*/  IMAD.U32 R0, RZ, RZ, UR37 ;  /* 0x00000025ff007e24 */ /* 0x000fca000f8e00ff */
[----:B------:R-:W-:-:S13]  /*262c0*/  ISETP.NE.AND P0, PT, R0, 0x3, PT ;  /* 0x000000030000780c */ /* 0x000fda0003f05270 */
[----:B------:R-:W-:Y:S05]  /*262d0*/  @!P0 BRA `(.L_x_774) ;  /* 0x0000000000048947 */ /* 0x000fea0003800000 */
[----:B------:R-:W-:Y:S01]  /*262e0*/  BPT.TRAP 0x1 ;  /* 0x000000040000795c */ /* 0x000fe20000300000 */
.L_x_774:
[----:B------:R-:W2:Y:S01]  /*262f0*/  LDL.LU R0, [R1+0xc] ;  /* 0x00000c0001007983 */ /* 0x000ea20000300800 */
[----:B------:R-:W-:Y:S01]  /*26300*/  IMAD R4, R27, 0x8, R22 ;  /* 0x000000081b047824 */ /* 0x000fe200078e0216 */
[----:B0-----:R-:W-:Y:S01]  /*26310*/  SHF.L.U32 R3, R29, 0x1f, RZ ;  /* 0x0000001f1d037819 */ /* 0x001fe200000006ff */
[----:B------:R-:W-:Y:S03]  /*26320*/  BSSY B0, `(.L_x_775) ;  /* 0x0000004000007945 */ /* 0x000fe60003800000 */
[----:B------:R-:W0:Y:S01]  /*26330*/  SYNCS.PHASECHK.TRANS64.TRYWAIT P0, [R4+URZ+0x38860], R3 ;  /* 0x03886003040075a7 */ /* 0x000e22000800017f */
[----:B--2---:R-:W-:Y:S01]  /*26340*/  IMAD R5, R26, -0x50, R0 ;  /* 0xffffffb01a057824 */ /* 0x004fe200078e0200 */
[----:B0-----:R-:W-:Y:S06]  /*26350*/  @!P0 BRA `(.L_x_776) ;  /* 0x0000004c00108947 */ /* 0x001fec0003800000 */
.L_x_929:
[----:B------:R-:W-:Y:S05]  /*26360*/  BSYNC B0 ;  /* 0x0000000000007941 */ /* 0x000fea0003800000 */
.L_x_775:
[----:B------:R-:W2:Y:S01]  /*26370*/  S2R R0, SR_TID.X ;  /* 0x0000000000007919 */ /* 0x000ea20000002100 */
[----:B------:R-:W-:Y:S01]  /*26380*/  UMOV UR4, 0xffffffff ;  /* 0xffffffff00047882 */ /* 0x000fe20000000000 */
[----:B-1----:R-:W-:Y:S01]  /*26390*/  IMAD R7, R27, 0x5000, R34 ;  /* 0x000050001b077824 */ /* 0x002fe200078e0222 */
[----:B--2---:R-:W-:-:S04]  /*263a0*/  LOP3.LUT R0, R0, 0x7f, RZ, 0xc0, !PT ;  /* 0x0000007f00007812 */ /* 0x004fc800078ec0ff */
[----:B------:R-:W-:-:S05]  /*263b0*/  SHF.R.U32.HI R0, RZ, 0x3, R0 ;  /* 0x00000003ff007819 */ /* 0x000fca0000011600 */
[----:B------:R-:W-:Y:S01]  /*263c0*/  IMAD.IADD R5, R5, 0x1, -R0 ;  /* 0x0000000105057824 */ /* 0x000fe200078e0a00 */
[----:B------:R-:W-:Y:S06]  /*263d0*/  BRA.DIV UR4, `(.L_x_777) ;  /* 0x0000004e04047947 */ /* 0x000fec000b800000 */
[----:B------:R-:W1:Y:S01]  /*263e0*/  SHFL.IDX PT, R14, R24, RZ, 0x181f ;  /* 0x00181fff180e7589 */ /* 0x000e6200000e0000 */
[----:B------:R-:W-:Y:S01]  /*263f0*/  ULDC UR4, c[0x0][0x2f4] ;  /* 0x0000bd0000047ab9 */ /* 0x000fe20000000800 */
[C---:B------:R-:W-:Y:S01]  /*26400*/  IMAD.SHL.U32 R8, R36.reuse, 0x2, RZ ;  /* 0x0000000224087824 */ /* 0x040fe200078e00ff */
[C---:B------:R-:W-:Y:S01]  /*26410*/  ISETP.GE.AND P3, PT, R36.reuse, UR4, PT ;  /* 0x0000000424007c0c */ /* 0x040fe2000bf66270 */
[----:B0-----:R-:W0:Y:S01]  /*26420*/  SHFL.IDX PT, R3, R25, RZ, 0x181f ;  /* 0x00181fff19037589 */ /* 0x001e2200000e0000 */
[----:B------:R-:W-:Y:S01]  /*26430*/  LOP3.LUT R2, R36, 0x40, RZ, 0xfc, !PT ;  /* 0x0000004024027812 */ /* 0x000fe200078efcff */
[----:B------:R-:W-:Y:S01]  /*26440*/  IMAD R0, R7, 0x2, R22 ;  /* 0x0000000207007824 */ /* 0x000fe200078e0216 */
[----:B------:R-:W-:Y:S01]  /*26450*/  ISETP.LT.OR P4, PT, R5, 0x1, P3 ;  /* 0x000000010500780c */ /* 0x000fe20001f81670 */
[----:B------:R-:W-:Y:S01]  /*26460*/  ULDC.64 UR6, c[0x0][0x208] ;  /* 0x0000820000067ab9 */ /* 0x000fe20000000a00 */
[----:B------:R-:W-:Y:S02]  /*26470*/  ISETP.GE.AND P2, PT, R2, UR4, PT ;  /* 0x0000000402007c0c */ /* 0x000fe4000bf46270 */
[----:B------:R-:W-:-:S04]  /*26480*/  LOP3.LUT R2, R36, 0x80, RZ, 0xfc, !PT ;  /* 0x0000008024027812 */ /* 0x000fc800078efcff */
[----:B------:R-:W-:Y:S02]  /*26490*/  ISETP.GE.AND P1, PT, R2, UR4, PT ;  /* 0x0000000402007c0c */ /* 0x000fe4000bf26270 */
[----:B------:R-:W-:Y:S02]  /*264a0*/  LOP3.LUT R2, R36, 0xc0, RZ, 0xfc, !PT ;  /* 0x000000c024027812 */ /* 0x000fe400078efcff */
[----:B-1----:R-:W-:Y:S02]  /*264b0*/  IADD3 R6, P0, R14, R8, RZ ;  /* 0x000000080e067210 */ /* 0x002fe40007f1e0ff */
[----:B------:R-:W1:Y:S03]  /*264c0*/  SHFL.IDX PT, R14, R24, 0x1, 0x181f ;  /* 0x00381f00180e7f89 */ /* 0x000e6600000e0000 */
[----:B0-----:R-:W-:Y:S01]  /*264d0*/  IMAD.X R7, RZ, RZ, R3, P0 ;  /* 0x000000ffff077224 */ /* 0x001fe200000e0603 */
[C---:B------:R-:W-:Y:S01]  /*264e0*/  ISETP.LT.OR P0, PT, R5.reuse, 0x1, P2 ;  /* 0x000000010500780c */ /* 0x040fe20001701670 */
[----:B------:R-:W0:Y:S04]  /*264f0*/  SHFL.IDX PT, R3, R25, 0x1, 0x181f ;  /* 0x00381f0019037f89 */ /* 0x000e2800000e0000 */
[----:B------:R-:W-:Y:S01]  /*26500*/  LDGSTS.E.BYPASS.LTC128B.128 [R0+0x400], desc[UR6][R6.64], !P4 ;  /* 0x0040000006007fae */ /* 0x000fe2000e101d46 */
[----:B------:R-:W-:-:S07]  /*26510*/  ISETP.LT.OR P4, PT, R5, 0x1, P1 ;  /* 0x000000010500780c */ /* 0x000fce0000f81670 */
[----:B------:R-:W-:Y:S01]  /*26520*/  LDGSTS.E.BYPASS.LTC128B.128 [R0+0x2c00], desc[UR6][R6.64+0x80], !P0 ;  /* 0x02c0008006007fae */ /* 0x000fe2000c101d46 */
[----:B------:R-:W-:-:S05]  /*26530*/  ISETP.GE.AND P0, PT, R2, UR4, PT ;  /* 0x0000000402007c0c */ /* 0x000fca000bf06270 */
[----:B------:R-:W-:Y:S01]  /*26540*/  LDGSTS.E.BYPASS.LTC128B.128 [R0+0x5400], desc[UR6][R6.64+0x100], !P4 ;  /* 0x0540010006007fae */ /* 0x000fe2000e101d46 */
[----:B------:R-:W-:-:S13]  /*26550*/  ISETP.LT.OR P4, PT, R5, 0x1, P0 ;  /* 0x000000010500780c */ /* 0x000fda0000781670 */
[----:B------:R2:W-:Y:S01]  /*26560*/  LDGSTS.E.BYPASS.LTC128B.128 [R0+0x7c00], desc[UR6][R6.64+0x180], !P4 ;  /* 0x07c0018006007fae */ /* 0x0005e2000e101d46 */
[----:B-1----:R-:W-:-:S03]  /*26570*/  IADD3 R2, P4, R14, R8, RZ ;  /* 0x000000080e027210 */ /* 0x002fc60007f9e0ff */
[----:B------:R-:W1:Y:S02]  /*26580*/  SHFL.IDX PT, R14, R24, 0x2, 0x181f ;  /* 0x00581f00180e7f89 */ /* 0x000e6400000e0000 */
[----:B0-----:R-:W-:Y:S01]  /*26590*/  IMAD.X R3, RZ, RZ, R3, P4 ;  /* 0x000000ffff037224 */ /* 0x001fe200020e0603 */
[----:B------:R-:W-:Y:S01]  /*265a0*/  ISETP.LT.OR P4, PT, R5, 0x11, P3 ;  /* 0x000000110500780c */ /* 0x000fe20001f81670 */
[----:B--2---:R-:W0:-:S12]  /*265b0*/  SHFL.IDX PT, R7, R25, 0x2, 0x181f ;  /* 0x00581f0019077f89 */ /* 0x004e1800000e0000 */
[----:B------:R-:W-:Y:S01]  /*265c0*/  LDGSTS.E.BYPASS.LTC128B.128 [R0+0xc00], desc[UR6][R2.64], !P4 ;  /* 0x00c0000002007fae */ /* 0x000fe2000e101d46 */
[----:B------:R-:W-:-:S13]  /*265d0*/  ISETP.LT.OR P4, PT, R5, 0x11, P2 ;  /* 0x000000110500780c */ /* 0x000fda0001781670 */
[----:B------:R-:W-:Y:S01]  /*265e0*/  LDGSTS.E.BYPASS.LTC128B.128 [R0+0x3400], desc[UR6][R2.64+0x80], !P4 ;  /* 0x0340008002007fae */ /* 0x000fe2000e101d46 */
[----:B------:R-:W-:-:S13]  /*265f0*/  ISETP.LT.OR P4, PT, R5, 0x11, P1 ;  /* 0x000000110500780c */ /* 0x000fda0000f81670 */
[----:B------:R-:W-:Y:S01]  /*26600*/  LDGSTS.E.BYPASS.LTC128B.128 [R0+0x5c00], desc[UR6][R2.64+0x100], !P4 ;  /* 0x05c0010002007fae */ /* 0x000fe2000e101d46 */
[----:B------:R-:W-:-:S13]  /*26610*/  ISETP.LT.OR P4, PT, R5, 0x11, P0 ;  /* 0x000000110500780c */ /* 0x000fda0000781670 */
[----:B------:R2:W-:Y:S01]  /*26620*/  LDGSTS.E.BYPASS.LTC128B.128 [R0+0x8400], desc[UR6][R2.64+0x180], !P4 ;  /* 0x0840018002007fae */ /* 0x0005e2000e101d46 */
[----:B-1----:R-:W-:-:S03]  /*26630*/  IADD3 R6, P4, R14, R8, RZ ;  /* 0x000000080e067210 */ /* 0x002fc60007f9e0ff */
[----:B------:R-:W1:Y:S02]  /*26640*/  SHFL.IDX PT, R14, R24, 0x3, 0x181f ;  /* 0x00781f00180e7f89 */ /* 0x000e6400000e0000 */
[----:B0-----:R-:W-:Y:S01]  /*26650*/  IMAD.X R7, RZ, RZ, R7, P4 ;  /* 0x000000ffff077224 */ /* 0x001fe200020e0607 */
[C---:B------:R-:W-:Y:S01]  /*26660*/  ISETP.LT.OR P4, PT, R5.reuse, 0x21, P3 ;  /* 0x000000210500780c */ /* 0x040fe20001f81670 */
[----:B--2---:R-:W0:Y:S04]  /*26670*/  SHFL.IDX PT, R3, R25, 0x3, 0x181f ;  /* 0x00781f0019037f89 */ /* 0x004e2800000e0000 */
[----:B------:R-:W2:Y:S08]  /*26680*/  SHFL.IDX PT, R25, R25, 0x4, 0x181f ;  /* 0x00981f0019197f89 */ /* 0x000eb000000e0000 */
[----:B------:R3:W-:Y:S01]  /*26690*/  LDGSTS.E.BYPASS.LTC128B.128 [R0+0x1400], desc[UR6][R6.64], !P4 ;  /* 0x0140000006007fae */ /* 0x0007e2000e101d46 */
[----:B------:R-:W-:-:S13]  /*266a0*/  ISETP.LT.OR P4, PT, R5, 0x21, P2 ;  /* 0x000000210500780c */ /* 0x000fda0001781670 */
[----:B------:R3:W-:Y:S01]  /*266b0*/  LDGSTS.E.BYPASS.LTC128B.128 [R0+0x3c00], desc[UR6][R6.64+0x80], !P4 ;  /* 0x03c0008006007fae */ /* 0x0007e2000e101d46 */
[----:B------:R-:W-:-:S13]  /*266c0*/  ISETP.LT.OR P4, PT, R5, 0x21, P1 ;  /* 0x000000210500780c */ /* 0x000fda0000f81670 */
[----:B------:R3:W-:Y:S01]  /*266d0*/  LDGSTS.E.BYPASS.LTC128B.128 [R0+0x6400], desc[UR6][R6.64+0x100], !P4 ;  /* 0x0640010006007fae */ /* 0x0007e2000e101d46 */
[----:B------:R-:W-:-:S13]  /*266e0*/  ISETP.LT.OR P4, PT, R5, 0x21, P0 ;  /* 0x000000210500780c */ /* 0x000fda0000781670 */
[----:B------:R3:W-:Y:S01]  /*266f0*/  LDGSTS.E.BYPASS.LTC128B.128 [R0+0x8c00], desc[UR6][R6.64+0x180], !P4 ;  /* 0x08c0018006007fae */ /* 0x0007e2000e101d46 */
[----:B-1----:R-:W-:-:S03]  /*26700*/  IADD3 R2, P4, R14, R8, RZ ;  /* 0x000000080e027210 */ /* 0x002fc60007f9e0ff */
[----:B------:R3:W1:Y:S02]  /*26710*/  SHFL.IDX PT, R14, R24, 0x4, 0x181f ;  /* 0x00981f00180e7f89 */ /* 0x00066400000e0000 */
        /* <DEDUP_REMOVED lines=8> */
[----:B-12---:R3:W-:Y:S02]  /*267a0*/  LDGSTS.E.BYPASS.LTC128B.128 [R0+0x9400], desc[UR6][R2.64+0x180], !P4 ;  /* 0x0940018002007fae */ /* 0x0067e4000e101d46 */
.L_x_941:
[C---:B------:R-:W-:Y:S01]  /*267b0*/  ISETP.LT.OR P3, PT, R5.reuse, 0x41, P3 ;  /* 0x000000410500780c */ /* 0x040fe20001f61670 */
[----:B------:R-:W-:Y:S01]  /*267c0*/  ULDC.64 UR4, c[0x0][0x208] ;  /* 0x0000820000047ab9 */ /* 0x000fe20000000a00 */
[C---:B------:R-:W-:Y:S02]  /*267d0*/  ISETP.LT.OR P2, PT, R5.reuse, 0x41, P2 ;  /* 0x000000410500780c */ /* 0x040fe40001741670 */
[C---:B------:R-:W-:Y:S02]  /*267e0*/  ISETP.LT.OR P1, PT, R5.reuse, 0x41, P1 ;  /* 0x000000410500780c */ /* 0x040fe40000f21670 */
[----:B---3--:R-:W-:Y:S02]  /*267f0*/  IADD3 R2, P4, R14, R8, RZ ;  /* 0x000000080e027210 */ /* 0x008fe40007f9e0ff */
        /* <DEDUP_REMOVED lines=11> */
.L_x_778:
[----:B------:R-:W-:Y:S02]  /*268b0*/  PLOP3.LUT P1, PT, P1, P0, PT, 0xa2, 0x0 ;  /* 0x000000000000781c */ /* 0x000fe40000f21472 */
[----:B------:R-:W-:-:S08]  /*268c0*/  @P0 R2UR P1, UR4, R4 ;  /* 0x00000000040402ca */ /* 0x000fd00000020000 */
[----:B------:R-:W-:-:S05]  /*268d0*/  @P0 PLOP3.LUT P0, PT, P1, PT, PT, 0x80, 0x0 ;  /* 0x000000000000081c */ /* 0x000fca0000f0f070 */
[----:B------:R-:W-:Y:S01]  /*268e0*/  @!P1 SYNCS.ARRIVE.TRANS64.RED.A0T1 RZ, [UR4+0x38850], RZ ;  /* 0x038850ffffff99a7 */ /* 0x000fe20008200404 */
[----:B------:R-:W-:Y:S07]  /*268f0*/  @!P1 ARRIVES.LDGSTSBAR.64.TRANSCNT [UR4+0x38850] ;  /* 0x03885000ff0099b0 */ /* 0x000fee0008000a84 */
[----:B------:R-:W-:Y:S05]  /*26900*/  @P0 BRA.U.ANY `(.L_x_778) ;  /* 0xfffffffd00e80947 */ /* 0x000fea000393ffff */
[----:B------:R-:W-:Y:S01]  /*26910*/  NOP ;  /* 0x0000000000007918 */ /* 0x000fe20000000000 */
[----:B0-----:R-:W-:-:S05]  /*26920*/  IMAD.U32 R0, RZ, RZ, UR37 ;  /* 0x00000025ff007e24 */ /* 0x001fca000f8e00ff */
[----:B------:R-:W-:-:S13]  /*26930*/  ISETP.NE.AND P2, PT, R0, 0x3, PT ;  /* 0x000000030000780c */ /* 0x000fda0003f45270 */
[----:B------:R-:W-:Y:S05]  /*26940*/  @!P2 BRA `(.L_x_779) ;  /* 0x000000000004a947 */ /* 0x000fea0003800000 */
[----:B------:R-:W-:Y:S01]  /*26950*/  BPT.TRAP 0x1 ;  /* 0x000000040000795c */ /* 0x000fe20000300000 */
.L_x_779:
[----:B------:R0:W-:Y:S01]  /*26960*/  SYNCS.ARRIVE.TRANS64.A1T0 RZ, [R4+URZ+0x38850], RZ ;  /* 0x038850ff04ff79a7 */ /* 0x0001e2000810003f */
[----:B------:R-:W-:-:S05]  /*26970*/  VIADD R27, R27, 0x1 ;  /* 0x000000011b1b7836 */ /* 0x000fca0000000000 */
[----:B------:R-:W-:-:S04]  /*26980*/  ISETP.NE.AND P0, PT, R27, 0x2, PT ;  /* 0x000000021b00780c */ /* 0x000fc80003f05270 */
[----:B------:R-:W-:Y:S02]  /*26990*/  SEL R0, RZ, 0x1, P0 ;  /* 0x00000001ff007807 */ /* 0x000fe40000000000 */
[----:B------:R-:W-:Y:S02]  /*269a0*/  SEL R27, R27, RZ, P0 ;  /* 0x000000ff1b1b7207 */ /* 0x000fe40000000000 */
[----:B0-----:R-:W-:-:S07]  /*269b0*/  LOP3.LUT R29, R29, R0, RZ, 0x3c, !PT ;  /* 0x000000001d1d7212 */ /* 0x001fce00078e3cff */
.L_x_734:
[----:B------:R-:W-:Y:S05]  /*269c0*/  BSYNC B7 ;  /* 0x0000000000077941 */ /* 0x000fea0003800000 */
.L_x_732:
[----:B------:R-:W-:-:S13]  /*269d0*/  LOP3.LUT P0, RZ, R23, 0x40, RZ, 0xc0, !PT ;  /* 0x0000004017ff7812 */ /* 0x000fda000780c0ff */
[----:B------:R-:W-:Y:S05]  /*269e0*/  @!P0 BRA `(.L_x_780) ;  /* 0x0000000000248947 */ /* 0x000fea0003800000 */
[----:B------:R-:W-:Y:S05]  /*269f0*/  WARPSYNC.ALL ;  /* 0x0000000000007948 */ /* 0x000fea0003800000 */
[----:B------:R-:W1:Y:S08]  /*26a00*/  S2UR UR5, SR_CgaCtaId ;  /* 0x00000000000579c3 */ /* 0x000e700000008800 */
[----:B------:R-:W-:Y:S06]  /*26a10*/  BAR.SYNC.DEFER_BLOCKING 0x5, 0x180 ;  /* 0x0146000000007b1d */ /* 0x000fec0000010000 */
[----:B------:R-:W-:-:S02]  /*26a20*/  UMOV UR4, 0x400 ;  /* 0x0000040000047882 */ /* 0x000fc40000000000 */
[----:B-1----:R-:W-:-:S06]  /*26a30*/  ULEA UR4, UR5, UR4, 0x18 ;  /* 0x0000000405047291 */ /* 0x002fcc000f8ec03f */
[----:B0-----:R-:W-:-:S05]  /*26a40*/  MOV R22, UR4 ;  /* 0x0000000400167c02 */ /* 0x001fca0008000f00 */
[----:B------:R0:W1:Y:S01]  /*26a50*/  LDS.128 R16, [R22+0x388d0] ;  /* 0x0388d00016107984 */ /* 0x0000620000000c00 */
[----:B------:R-:W-:Y:S06]  /*26a60*/  BAR.ARV 0x4, 0x180 ;  /* 0x0106000000007b1d */ /* 0x000fec0000002000 */
[----:B------:R-:W-:Y:S05]  /*26a70*/  BRA `(.L_x_781) ;  /* 0x0000000800487947 */ /* 0x000fea0003800000 */
.L_x_780:
[----:B------:R-:W1:Y:S01]  /*26a80*/  S2R R8, SR_TID.X ;  /* 0x0000000000087919 */ /* 0x000e620000002100 */
[----:B------:R-:W-:Y:S01]  /*26a90*/  UMOV UR4, 0xffffffff ;  /* 0xffffffff00047882 */ /* 0x000fe20000000000 */
[----:B-1----:R-:W-:-:S04]  /*26aa0*/  LOP3.LUT R8, R8, 0x1f, RZ, 0xc0, !PT ;  /* 0x0000001f08087812 */ /* 0x002fc800078ec0ff */
[----:B------:R-:W-:Y:S01]  /*26ab0*/  ISETP.NE.AND P0, PT, R8, 0x1f, PT ;  /* 0x0000001f0800780c */ /* 0x000fe20003f05270 */
[----:B------:R-:W-:-:S12]  /*26ac0*/  BRA.DIV UR4, `(.L_x_782) ;  /* 0x0000004e04387947 */ /* 0x000fd8000b800000 */
[----:B0-----:R-:W-:Y:S01]  /*26ad0*/  IMAD.IADD R5, R19, 0x1, R8 ;  /* 0x0000000113057824 */ /* 0x001fe200078e0208 */
[----:B------:R-:W-:Y:S01]  /*26ae0*/  ULDC UR4, c[0x0][0xc3c] ;  /* 0x00030f0000047ab9 */ /* 0x000fe20000000800 */
[----:B------:R-:W-:-:S03]  /*26af0*/  ULDC.64 UR6, c[0x0][0x208] ;  /* 0x0000820000067ab9 */ /* 0x000fc60000000a00 */
[----:B------:R-:W-:-:S13]  /*26b00*/  ISETP.GE.OR P1, PT, R5, UR4, !P0 ;  /* 0x0000000405007c0c */ /* 0x000fda000c726670 */
[----:B------:R-:W0:Y:S02]  /*26b10*/  @!P1 LDC.64 R2, c[0x0][0xc80] ;  /* 0x00032000ff029b82 */ /* 0x000e240000000a00 */
[----:B0-----:R-:W-:-:S06]  /*26b20*/  @!P1 IMAD.WIDE R2, R5, 0x4, R2 ;  /* 0x0000000405029825 */ /* 0x001fcc00078e0202 */
[----:B------:R-:W2:Y:S01]  /*26b30*/  @!P1 LDG.E R2, desc[UR6][R2.64] ;  /* 0x0000000602029981 */ /* 0x000ea2000c1e1900 */
[----:B------:R-:W-:Y:S01]  /*26b40*/  IMAD.MOV.U32 R4, RZ, RZ, RZ ;  /* 0x000000ffff047224 */ /* 0x000fe200078e00ff */
        /* <DEDUP_REMOVED lines=8> */
[----:B0-----:R-:W-:-:S05]  /*26bd0*/  SEL R5, R14, RZ, P1 ;  /* 0x000000ff0e057207 */ /* 0x001fca0000800000 */
[----:B------:R-:W-:Y:S02]  /*26be0*/  IMAD.IADD R6, R4, 0x1, R5 ;  /* 0x0000000104067824 */ /* 0x000fe400078e0205 */
        /* <DEDUP_REMOVED lines=14> */
.L_x_951:
[----:B------:R-:W-:Y:S02]  /*26cd0*/  ULDC UR4, c[0x0][0xc38] ;  /* 0x00030e0000047ab9 */ /* 0x000fe40000000800 */
[----:B------:R-:W-:-:S04]  /*26ce0*/  IMAD.U32 R7, RZ, RZ, UR4 ;  /* 0x00000004ff077e24 */ /* 0x000fc8000f8e00ff */
[----:B-1----:R-:W-:-:S04]  /*26cf0*/  IMAD R3, R14, R7, RZ ;  /* 0x000000070e037224 */ /* 0x002fc800078e02ff */
[----:B------:R-:W-:-:S05]  /*26d00*/  IMAD.IADD R6, R0, 0x1, R3 ;  /* 0x0000000100067824 */ /* 0x000fca00078e0203 */
[----:B------:R-:W-:-:S13]  /*26d10*/  ISETP.GT.AND P6, PT, R6, R5, PT ;  /* 0x000000050600720c */ /* 0x000fda0003fc4270 */
[----:B------:R-:W-:Y:S05]  /*26d20*/  @P6 BRA `(.L_x_783) ;  /* 0x0000000000a06947 */ /* 0x000fea0003800000 */
.L_x_788:
[----:B------:R-:W1:Y:S01]  /*26d30*/  LDC R0, c[0x0][0xc3c] ;  /* 0x00030f00ff007b82 */ /* 0x000e620000000800 */
[----:B------:R-:W-:-:S05]  /*26d40*/  VIADD R19, R19, 0x1f ;  /* 0x0000001f13137836 */ /* 0x000fca0000000000 */
[----:B-1----:R-:W-:-:S13]  /*26d50*/  ISETP.GE.AND P6, PT, R19, R0, PT ;  /* 0x000000001300720c */ /* 0x002fda0003fc6270 */
[----:B------:R-:W-:Y:S05]  /*26d60*/  @P6 BRA `(.L_x_784) ;  /* 0x0000000400486947 */ /* 0x000fea0003800000 */
[----:B0-----:R-:W0:Y:S01]  /*26d70*/  S2R R2, SR_TID.X ;  /* 0x0000000000027919 */ /* 0x001e220000002100 */
[----:B------:R-:W-:Y:S01]  /*26d80*/  BSSY B0, `(.L_x_785) ;  /* 0x000000a000007945 */ /* 0x000fe20003800000 */
[----:B------:R-:W-:Y:S01]  /*26d90*/  IMAD.MOV.U32 R4, RZ, RZ, RZ ;  /* 0x000000ffff047224 */ /* 0x000fe200078e00ff */
[----:B0-----:R-:W-:-:S05]  /*26da0*/  LOP3.LUT R2, R2, 0x1f, RZ, 0xc0, !PT ;  /* 0x0000001f02027812 */ /* 0x001fca00078ec0ff */
[----:B------:R-:W-:-:S05]  /*26db0*/  IMAD.IADD R7, R19, 0x1, R2 ;  /* 0x0000000113077824 */ /* 0x000fca00078e0202 */
[----:B------:R-:W-:-:S13]  /*26dc0*/  ISETP.GE.OR P6, PT, R7, R0, !P0 ;  /* 0x000000000700720c */ /* 0x000fda00047c6670 */
[----:B------:R-:W-:Y:S05]  /*26dd0*/  @P6 BRA `(.L_x_786) ;  /* 0x0000000000106947 */ /* 0x000fea0003800000 */
[----:B------:R-:W0:Y:S01]  /*26de0*/  LDC.64 R2, c[0x0][0xc80] ;  /* 0x00032000ff027b82 */ /* 0x000e220000000a00 */
[----:B------:R-:W-:Y:S01]  /*26df0*/  ULDC.64 UR4, c[0x0][0x208] ;  /* 0x0000820000047ab9 */ /* 0x000fe20000000a00 */
[----:B0-----:R-:W-:-:S05]  /*26e00*/  IMAD.WIDE R2, R7, 0x4, R2 ;  /* 0x0000000407027825 */ /* 0x001fca00078e0202 */
[----:B------:R0:W5:Y:S02]  /*26e10*/  LDG.E R4, desc[UR4][R2.64] ;  /* 0x0000000402047981 */ /* 0x000164000c1e1900 */
.L_x_786:
[----:B------:R-:W-:Y:S05]  /*26e20*/  BSYNC B0 ;  /* 0x0000000000007941 */ /* 0x000fea0003800000 */
.L_x_785:
[----:B------:R-:W-:-:S03]  /*26e30*/  UMOV UR4, 0xffffffff ;  /* 0xffffffff00047882 */ /* 0x000fc60000000000 */
[----:B------:R-:W-:Y:S05]  /*26e40*/  BRA.DIV UR4, `(.L_x_787) ;  /* 0x0000004e04807947 */ /* 0x000fea000b800000 */
[----:B-----5:R-:W1:Y:S02]  /*26e50*/  SHFL.UP PT, R14, R4, 0x1, RZ ;  /* 0x04200000040e7989 */ /* 0x020e6400000e00ff */
[----:B-1----:R-:W-:-:S05]  /*26e60*/  SEL R13, R14, RZ, P1 ;  /* 0x000000ff0e0d7207 */ /* 0x002fca0000800000 */
[----:B------:R-:W-:-:S05]  /*26e70*/  IMAD.IADD R13, R4, 0x1, R13 ;  /* 0x00000001040d7824 */ /* 0x000fca00078e020d */
[----:B------:R-:W1:Y:S02]  /*26e80*/  SHFL.UP PT, R14, R13, 0x2, RZ ;  /* 0x044000000d0e7989 */ /* 0x000e6400000e00ff */
[----:B-1----:R-:W-:-:S05]  /*26e90*/  SEL R0, R14, RZ, P2 ;  /* 0x000000ff0e007207 */ /* 0x002fca0001000000 */
[----:B------:R-:W-:-:S05]  /*26ea0*/  IMAD.IADD R0, R13, 0x1, R0 ;  /* 0x000000010d007824 */ /* 0x000fca00078e0200 */
[----:B------:R-:W0:Y:S02]  /*26eb0*/  SHFL.UP PT, R14, R0, 0x4, RZ ;  /* 0x04800000000e7989 */ /* 0x000e2400000e00ff */
[----:B0-----:R-:W-:-:S04]  /*26ec0*/  SEL R3, R14, RZ, P3 ;  /* 0x000000ff0e037207 */ /* 0x001fc80001800000 */
[----:B------:R-:W-:-:S05]  /*26ed0*/  IADD3 R2, R0, R3, RZ ;  /* 0x0000000300027210 */ /* 0x000fca0007ffe0ff */
[----:B------:R-:W0:Y:S02]  /*26ee0*/  SHFL.UP PT, R14, R2, 0x8, RZ ;  /* 0x05000000020e7989 */ /* 0x000e2400000e00ff */
[----:B0-----:R-:W-:-:S05]  /*26ef0*/  SEL R3, R14, RZ, P4 ;  /* 0x000000ff0e037207 */ /* 0x001fca0002000000 */
[----:B------:R-:W-:-:S05]  /*26f00*/  IMAD.IADD R3, R2, 0x1, R3 ;  /* 0x0000000102037824 */ /* 0x000fca00078e0203 */
[----:B------:R-:W0:Y:S02]  /*26f10*/  SHFL.UP PT, R14, R3, 0x10, RZ ;  /* 0x06000000030e7989 */ /* 0x000e2400000e00ff */
[----:B0-----:R-:W-:-:S05]  /*26f20*/  SEL R14, R14, RZ, P5 ;  /* 0x000000ff0e0e7207 */ /* 0x001fca0002800000 */
[----:B------:R-:W-:-:S05]  /*26f30*/  IMAD.IADD R2, R3, 0x1, R14 ;  /* 0x0000000103027824 */ /* 0x000fca00078e020e */
[----:B------:R0:W1:Y:S02]  /*26f40*/  SHFL.IDX PT, R14, R2, 0x1f, 0x1f ;  /* 0x03e01f00020e7f89 */ /* 0x00006400000e0000 */
.L_x_959:
[----:B------:R-:W-:Y:S02]  /*26f50*/  ULDC UR4, c[0x0][0xc38] ;  /* 0x00030e0000047ab9 */ /* 0x000fe40000000800 */
[----:B------:R-:W-:-:S04]  /*26f60*/  IMAD.U32 R7, RZ, RZ, UR4 ;  /* 0x00000004ff077e24 */ /* 0x000fc8000f8e00ff */
[----:B-1----:R-:W-:-:S04]  /*26f70*/  IMAD R3, R14, R7, RZ ;  /* 0x000000070e037224 */ /* 0x002fc800078e02ff */
[----:B------:R-:W-:-:S05]  /*26f80*/  IMAD.IADD R6, R3, 0x1, R6 ;  /* 0x0000000103067824 */ /* 0x000fca00078e0206 */
[----:B------:R-:W-:-:S13]  /*26f90*/  ISETP.GT.AND P6, PT, R6, R5, PT ;  /* 0x000000050600720c */ /* 0x000fda0003fc4270 */
[----:B------:R-:W-:Y:S05]  /*26fa0*/  @!P6 BRA `(.L_x_788) ;  /* 0xfffffffc0060e947 */ /* 0x000fea000383ffff */
.L_x_783:
        /* <DEDUP_REMOVED lines=8> */
.L_x_963:
[----:B------:R-:W-:Y:S01]  /*27030*/  ISETP.NE.AND P0, PT, R3, RZ, PT ;  /* 0x000000ff0300720c */ /* 0x000fe20003f05270 */
[----:B------:R-:W-:-:S12]  /*27040*/  IMAD.MOV.U32 R14, RZ, RZ, RZ ;  /* 0x000000ffff0e7224 */ /* 0x000fd800078e00ff */
[----:B------:R-:W-:Y:S05]  /*27050*/  @!P0 BRA `(.L_x_790) ;  /* 0x0000000000108947 */ /* 0x000fea0003800000 */
[----:B------:R-:W-:Y:S01]  /*27060*/  UMOV UR4, 0xffffffff ;  /* 0xffffffff00047882 */ /* 0x000fe20000000000 */
[----:B------:R-:W-:Y:S02]  /*27070*/  VIADD R12, R0, 0xffffffff ;  /* 0xffffffff000c7836 */ /* 0x000fe40000000000 */
[----:B------:R-:W-:Y:S05]  /*27080*/  BRA.DIV UR4, `(.L_x_791) ;  /* 0x0000004e04f47947 */ /* 0x000fea000b800000 */
[----:B------:R3:W4:Y:S02]  /*27090*/  SHFL.IDX PT, R14, R2, R12, 0x1f ;  /* 0x00001f0c020e7589 */ /* 0x00072400000e0000 */
.L_x_790:
[----:B--2---:R-:W-:Y:S01]  /*270a0*/  IABS R8, R4 ;  /* 0x0000000400087213 */ /* 0x004fe20000000000 */
[----:B----4-:R-:W-:Y:S02]  /*270b0*/  IMAD R16, R14, R7, R6 ;  /* 0x000000070e107224 */ /* 0x010fe400078e0206 */
[----:B------:R-:W-:Y:S01]  /*270c0*/  IMAD.IADD R19, R0, 0x1, R19 ;  /* 0x0000000100137824 */ /* 0x000fe200078e0213 */
[----:B------:R-:W2:Y:S08]  /*270d0*/  I2F.RP R9, R8 ;  /* 0x0000000800097306 */ /* 0x000eb00000209400 */
[----:B--2---:R-:W0:Y:S02]  /*270e0*/  MUFU.RCP R9, R9 ;  /* 0x0000000900097308 */ /* 0x004e240000001000 */
[----:B0--3--:R-:W-:-:S06]  /*270f0*/  VIADD R2, R9, 0xffffffe ;  /* 0x0ffffffe09027836 */ /* 0x009fcc0000000000 */
[----:B------:R0:W2:Y:S02]  /*27100*/  F2I.FTZ.U32.TRUNC.NTZ R3, R2 ;  /* 0x0000000200037305 */ /* 0x0000a4000021f000 */
[----:B0-----:R-:W-:Y:S02]  /*27110*/  IMAD.MOV.U32 R2, RZ, RZ, RZ ;  /* 0x000000ffff027224 */ /* 0x001fe400078e00ff */
[----:B--2---:R-:W-:-:S04]  /*27120*/  IMAD.MOV R7, RZ, RZ, -R3 ;  /* 0x000000ffff077224 */ /* 0x004fc800078e0a03 */
[----:B------:R-:W-:-:S04]  /*27130*/  IMAD R7, R7, R8, RZ ;  /* 0x0000000807077224 */ /* 0x000fc800078e02ff */
[----:B------:R-:W-:-:S04]  /*27140*/  IMAD.HI.U32 R3, R3, R7, R2 ;  /* 0x0000000703037227 */ /* 0x000fc800078e0002 */
[----:B------:R-:W-:Y:S01]  /*27150*/  IMAD.IADD R7, R5, 0x1, -R16 ;  /* 0x0000000105077824 */ /* 0x000fe200078e0a10 */
[----:B------:R-:W-:-:S04]  /*27160*/  IABS R5, R4 ;  /* 0x0000000400057213 */ /* 0x000fc80000000000 */
[----:B------:R-:W-:Y:S01]  /*27170*/  IABS R2, R7 ;  /* 0x0000000700027213 */ /* 0x000fe20000000000 */
[----:B------:R-:W-:-:S04]  /*27180*/  IMAD.MOV R5, RZ, RZ, -R5 ;  /* 0x000000ffff057224 */ /* 0x000fc800078e0a05 */
        /* <DEDUP_REMOVED lines=9> */
[----:B------:R-:W-:-:S05]  /*27220*/  @P0 VIADD R3, R3, 0x1 ;  /* 0x0000000103030836 */ /* 0x000fca0000000000 */
[----:B------:R-:W-:Y:S02]  /*27230*/  @!P2 IADD3 R3, -R3, RZ, RZ ;  /* 0x000000ff0303a210 */ /* 0x000fe40007ffe1ff */
[----:B------:R-:W-:-:S05]  /*27240*/  @!P1 LOP3.LUT R3, RZ, R4, RZ, 0x33, !PT ;  /* 0x00000004ff039212 */ /* 0x000fca00078e33ff */
[--C-:B------:R-:W-:Y:S02]  /*27250*/  IMAD.MOV R17, RZ, RZ, -R3.reuse ;  /* 0x000000ffff117224 */ /* 0x100fe400078e0a03 */
[----:B------:R-:W-:Y:S02]  /*27260*/  IMAD.MOV.U32 R18, RZ, RZ, R3 ;  /* 0x000000ffff127224 */ /* 0x000fe400078e0003 */
[----:B------:R-:W-:Y:S01]  /*27270*/  IMAD R17, R4, R17, R7 ;  /* 0x0000001104117224 */ /* 0x000fe200078e0207 */
[----:B------:R-:W-:Y:S06]  /*27280*/  BRA `(.L_x_792) ;  /* 0x00000000001c7947 */ /* 0x000fec0003800000 */
.L_x_784:
[----:B------:R-:W-:Y:S01]  /*27290*/  UMOV UR4, URZ ;  /* 0x0000003f00047c82 */ /* 0x000fe20008000000 */
[----:B------:R-:W-:Y:S01]  /*272a0*/  UMOV UR5, URZ ;  /* 0x0000003f00057c82 */ /* 0x000fe20008000000 */
[----:B------:R-:W-:Y:S01]  /*272b0*/  ULDC UR6, c[0x0][0xc3c] ;  /* 0x00030f0000067ab9 */ /* 0x000fe20000000800 */
[----:B------:R-:W-:Y:S02]  /*272c0*/  IMAD.MOV.U32 R16, RZ, RZ, R5 ;  /* 0x000000ffff107224 */ /* 0x000fe400078e0005 */
[----:B------:R-:W-:Y:S02]  /*272d0*/  IMAD.U32 R17, RZ, RZ, UR4 ;  /* 0x00000004ff117e24 */ /* 0x000fe4000f8e00ff */
[----:B------:R-:W-:Y:S02]  /*272e0*/  IMAD.U32 R18, RZ, RZ, UR5 ;  /* 0x00000005ff127e24 */ /* 0x000fe4000f8e00ff */
[----:B------:R-:W-:-:S07]  /*272f0*/  IMAD.U32 R19, RZ, RZ, UR6 ;  /* 0x00000006ff137e24 */ /* 0x000fce000f8e00ff */
.L_x_792:
        /* <DEDUP_REMOVED lines=10> */
.L_x_781:
[----:B------:R-:W-:Y:S02]  /*273a0*/  ULDC UR4, c[0x0][0xc3c] ;  /* 0x00030f0000047ab9 */ /* 0x000fe40000000800 */
[----:B-1----:R-:W-:-:S13]  /*273b0*/  ISETP.GE.AND P0, PT, R19, UR4, PT ;  /* 0x0000000413007c0c */ /* 0x002fda000bf06270 */
[----:B------:R-:W-:Y:S05]  /*273c0*/  @!P0 BRA `(.L_x_793) ;  /* 0xffffff9c00588947 */ /* 0x000fea000383ffff */
[----:B------:R-:W-:Y:S05]  /*273d0*/  BSYNC B8 ;  /* 0x0000000000087941 */ /* 0x000fea0003800000 */
.L_x_684:
[----:B------:R-:W3:Y:S01]  /*273e0*/  LDL.LU R0, [R1+0x30] ;  /* 0x0000300001007983 */ /* 0x000ee20000300800 */
[----:B------:R-:W-:Y:S01]  /*273f0*/  BSSY B0, `(.L_x_794) ;  /* 0x000000b000007945 */ /* 0x000fe20003800000 */
[----:B------:R-:W4:Y:S01]  /*27400*/  S2R R5, SR_CgaCtaId ;  /* 0x0000000000057919 */ /* 0x000f220000008800 */
[----:B---3--:R-:W-:-:S05]  /*27410*/  VIADD R0, R0, 0x1 ;  /* 0x0000000100007836 */ /* 0x008fca0000000000 */
[----:B01----:R-:W-:-:S04]  /*27420*/  LEA.HI R2, R0, R0, RZ, 0x1 ;  /* 0x0000000000027211 */ /* 0x003fc800078f08ff */
[----:B------:R-:W-:Y:S02]  /*27430*/  LOP3.LUT R3, R2, 0xfffffffe, RZ, 0xc0, !PT ;  /* 0xfffffffe02037812 */ /* 0x000fe400078ec0ff */
[----:B------:R-:W-:-:S03]  /*27440*/  MOV R2, 0x400 ;  /* 0x0000040000027802 */ /* 0x000fc60000000f00 */
[----:B------:R-:W-:Y:S01]  /*27450*/  IMAD.IADD R0, R0, 0x1, -R3 ;  /* 0x0000000100007824 */ /* 0x000fe200078e0a03 */
[----:B----4-:R-:W-:-:S04]  /*27460*/  LEA R5, R5, R2, 0x18 ;  /* 0x0000000205057211 */ /* 0x010fc800078ec0ff */
[----:B------:R-:W-:-:S04]  /*27470*/  SHF.L.U32 R0, R0, 0x1f, RZ ;  /* 0x0000001f00007819 */ /* 0x000fc800000006ff */
[----:B------:R-:W0:Y:S02]  /*27480*/  SYNCS.PHASECHK.TRANS64.TRYWAIT P0, [R5+URZ+0x38820], R0 ;  /* 0x03882000050075a7 */ /* 0x000e24000800017f */
[----:B0-----:R-:W-:Y:S05]  /*27490*/  @!P0 BRA `(.L_x_795) ;  /* 0x0000004c00148947 */ /* 0x001fea0003800000 */
.L_x_966:
[----:B------:R-:W-:Y:S05]  /*274a0*/  BSYNC B0 ;  /* 0x0000000000007941 */ /* 0x000fea0003800000 */
.L_x_794:
[----:B------:R-:W-:-:S03]  /*274b0*/  UMOV UR4, 0xffffffff ;  /* 0xffffffff00047882 */ /* 0x000fc60000000000 */
[----:B------:R-:W-:Y:S05]  /*274c0*/  BRA.DIV UR4, `(.L_x_796) ;  /* 0x0000004e041c7947 */ /* 0x000fea000b800000 */
[----:B0-----:R-:W0:Y:S02]  /*274d0*/  S2R R0, SR_TID.X ;  /* 0x0000000000007919 */ /* 0x001e240000002100 */
[----:B0-----:R-:W-:-:S04]  /*274e0*/  SHF.R.U32.HI R0, RZ, 0x5, R0 ;  /* 0x00000005ff007819 */ /* 0x001fc80000011600 */
[----:B------:R-:W-:-:S05]  /*274f0*/  LOP3.LUT R0, R0, 0x3, RZ, 0xc0, !PT ;  /* 0x0000000300007812 */ /* 0x000fca00078ec0ff */
[----:B------:R0:W1:Y:S02]  /*27500*/  SHFL.IDX PT, R14, R0, RZ, 0x1f ;  /* 0x00001fff000e7589 */ /* 0x00006400000e0000 */
.L_x_969:
[----:B-1----:R-:W-:-:S13]  /*27510*/  ISETP.NE.AND P0, PT, R14, RZ, PT ;  /* 0x000000ff0e00720c */ /* 0x002fda0003f05270 */
[----:B------:R-:W-:Y:S05]  /*27520*/  @P0 BRA `(.L_x_436) ;  /* 0x0000000000880947 */ /* 0x000fea0003800000 */
[----:B------:R-:W-:-:S03]  /*27530*/  UMOV UR4, 0xffffffff ;  /* 0xffffffff00047882 */ /* 0x000fc60000000000 */
[----:B------:R-:W-:Y:S05]  /*27540*/  BRA.DIV UR4, `(.L_x_797) ;  /* 0x0000004e04307947 */ /* 0x000fea000b800000 */
[----:B------:R-:W-:-:S13]  /*27550*/  ELECT P6, URZ, PT ;  /* 0x00000000003f782f */ /* 0x000fda00038c0000 */
.L_x_972:
[----:B------:R-:W-:Y:S05]  /*27560*/  @!P6 BRA `(.L_x_436) ;  /* 0x000000000078e947 */ /* 0x000fea0003800000 */
[----:B------:R-:W-:-:S06]  /*27570*/  ULOP3.LUT UR4, UR60, 0x2, URZ, 0xfc, !UPT ;  /* 0x000000023c047892 */ /* 0x000fcc000f8efc3f */
[----:B0-----:R-:W-:-:S05]  /*27580*/  IMAD.U32 R0, RZ, RZ, UR4 ;  /* 0x00000004ff007e24 */ /* 0x001fca000f8e00ff */
[----:B------:R-:W-:-:S13]  /*27590*/  ISETP.NE.AND P0, PT, R0, 0x3, PT ;  /* 0x000000030000780c */ /* 0x000fda0003f05270 */
[----:B------:R-:W-:Y:S05]  /*275a0*/  @!P0 BRA `(.L_x_798) ;  /* 0x0000000000048947 */ /* 0x000fea0003800000 */
[----:B------:R-:W-:Y:S01]  /*275b0*/  BPT.TRAP 0x1 ;  /* 0x000000040000795c */ /* 0x000fe20000300000 */
.L_x_798:
[----:B------:R-:W-:Y:S01]  /*275c0*/  IMAD R3, R27, 0x8, R5 ;  /* 0x000000081b037824 */ /* 0x000fe200078e0205 */
[----:B------:R-:W-:Y:S01]  /*275d0*/  SHF.L.U32 R2, R29, 0x1f, RZ ;  /* 0x0000001f1d027819 */ /* 0x000fe200000006ff */
[----:B------:R-:W-:-:S03]  /*275e0*/  VIADD R27, R27, 0x1 ;  /* 0x000000011b1b7836 */ /* 0x000fc60000000000 */
[----:B------:R-:W0:Y:S02]  /*275f0*/  SYNCS.PHASECHK.TRANS64.TRYWAIT P1, [R3+URZ+0x38840], R2 ;  /* 0x03884002030075a7 */ /* 0x000e24000802017f */
[----:B------:R-:W-:-:S04]  /*27600*/  ISETP.NE.AND P2, PT, R27, 0x2, PT ;  /* 0x000000021b00780c */ /* 0x000fc80003f45270 */
[----:B------:R-:W-:Y:S01]  /*27610*/  SEL R0, RZ, 0x1, P2 ;  /* 0x00000001ff007807 */ /* 0x000fe20001000000 */
[----:B0-----:R-:W-:Y:S08]  /*27620*/  @!P1 BRA `(.L_x_799) ;  /* 0x0000004c00189947 */ /* 0x001ff00003800000 */
.L_x_973:
[----:B------:R-:W-:Y:S02]  /*27630*/  SEL R27, R27, RZ, P2 ;  /* 0x000000ff1b1b7207 */ /* 0x000fe40001000000 */
[----:B------:R-:W-:Y:S01]  /*27640*/  LOP3.LUT R0, R29, R0, RZ, 0x3c, !PT ;  /* 0x000000001d007212 */ /* 0x000fe200078e3cff */
[----:B------:R-:W-:Y:S06]  /*27650*/  @!P0 BRA `(.L_x_800) ;  /* 0x0000000000048947 */ /* 0x000fec0003800000 */
[----:B------:R-:W-:Y:S01]  /*27660*/  BPT.TRAP 0x1 ;  /* 0x000000040000795c */ /* 0x000fe20000300000 */
.L_x_800:
[----:B------:R-:W-:Y:S01]  /*27670*/  IMAD R27, R27, 0x8, R5 ;  /* 0x000000081b1b7824 */ /* 0x000fe200078e0205 */
[----:B------:R-:W-:-:S04]  /*27680*/  SHF.L.U32 R0, R0, 0x1f, RZ ;  /* 0x0000001f00007819 */ /* 0x000fc800000006ff */
[----:B------:R-:W1:Y:S02]  /*27690*/  SYNCS.PHASECHK.TRANS64.TRYWAIT P1, [R27+URZ+0x38840], R0 ;  /* 0x038840001b0075a7 */ /* 0x000e64000802017f */
[----:B-1----:R-:W-:Y:S05]  /*276a0*/  @!P1 BRA `(.L_x_801) ;  /* 0x0000004c000c9947 */ /* 0x002fea0003800000 */
.L_x_974:
[----:B------:R-:W-:Y:S05]  /*276b0*/  @!P0 BRA `(.L_x_802) ;  /* 0x0000000000048947 */ /* 0x000fea0003800000 */
[----:B------:R-:W-:Y:S01]  /*276c0*/  BPT.TRAP 0x1 ;  /* 0x000000040000795c */ /* 0x000fe20000300000 */
.L_x_802:
[----:B------:R-:W3:Y:S02]  /*276d0*/  SYNCS.PHASECHK.TRANS64.TRYWAIT P1, [R3+URZ+0x38860], R2 ;  /* 0x03886002030075a7 */ /* 0x000ee4000802017f */
[----:B---3--:R-:W-:Y:S05]  /*276e0*/  @!P1 BRA `(.L_x_803) ;  /* 0x0000004c00109947 */ /* 0x008fea0003800000 */
.L_x_975:
[----:B------:R-:W-:Y:S05]  /*276f0*/  @!P0 BRA `(.L_x_804) ;  /* 0x0000000000048947 */ /* 0x000fea0003800000 */
[----:B------:R-:W-:Y:S01]  /*27700*/  BPT.TRAP 0x1 ;  /* 0x000000040000795c */ /* 0x000fe20000300000 */
.L_x_804:
[----:B----4-:R4:W0:Y:S02]  /*27710*/  SYNCS.PHASECHK.TRANS64.TRYWAIT P0, [R27+URZ+0x38860], R0 ;  /* 0x038860001b0075a7 */ /* 0x010824000800017f */
[----:B0-----:R-:W-:Y:S05]  /*27720*/  @!P0 NANOSLEEP.SYNCS 0x989680 ;  /* 0x009896800000895d */ /* 0x001fea0003900000 */
[----:B------:R-:W0:Y:S02]  /*27730*/  @!P0 SYNCS.PHASECHK.TRANS64 P0, [R27+URZ+0x38860], R0 ;  /* 0x038860001b0085a7 */ /* 0x000e24000800007f */
[----:B0-----:R-:W-:Y:S05]  /*27740*/  @!P0 BRA `(.L_x_804) ;  /* 0xfffffffc00f08947 */ /* 0x001fea000383ffff */
.L_x_436:
[----:B------:R-:W-:Y:S05]  /*27750*/  BSYNC B9 ;  /* 0x0000000000097941 */ /* 0x000fea0003800000 */
.L_x_433:
[----:B------:R-:W-:Y:S05]  /*27760*/  EXIT ;  /* 0x000000000000794d */ /* 0x000fea0003800000 */
.L_x_456:
[----:B0-----:R0:W1:Y:S02]  /*27770*/  SYNCS.PHASECHK.TRANS64.TRYWAIT P6, [R89+URZ+0x38890], R90 ;  /* 0x0388905a590075a7 */ /* 0x00106400080c017f */
[----:B-1----:R-:W-:Y:S05]  /*27780*/  @!P6 NANOSLEEP.SYNCS 0x989680 ;  /* 0x009896800000e95d */ /* 0x002fea0003900000 */
[----:B------:R-:W1:Y:S02]  /*27790*/  @!P6 SYNCS.PHASECHK.TRANS64 P6, [R89+URZ+0x38890], R90 ;  /* 0x0388905a5900e5a7 */ /* 0x000e6400080c007f */
[----:B-1----:R-:W-:Y:S05]  /*277a0*/  @!P6 BRA `(.L_x_456) ;  /* 0xfffffffc00f0e947 */ /* 0x002fea000383ffff */
[----:B------:R-:W-:Y:S05]  /*277b0*/  BRA `(.L_x_805) ;  /* 0xfffffdbc000c7947 */ /* 0x000fea000383ffff */
.L_x_457:
[----:B------:R-:W-:Y:S01]  /*277c0*/  BSSY B1, `(.L_x_806) ;  /* 0x0000008000017945 */ /* 0x000fe20003800000 */
[----:B------:R-:W-:Y:S01]  /*277d0*/  IMAD.MOV.U32 R13, RZ, RZ, R117 ;  /* 0x000000ffff0d7224 */ /* 0x000fe200078e0075 */
[----:B------:R-:W-:Y:S01]  /*277e0*/  MOV R11, 0x181f ;  /* 0x0000181f000b7802 */ /* 0x000fe20000000f00 */
[----:B------:R-:W-:Y:S02]  /*277f0*/  IMAD.MOV.U32 R12, RZ, RZ, RZ ;  /* 0x000000ffff0c7224 */ /* 0x000fe400078e00ff */
[----:B------:R-:W-:-:S07]  /*27800*/  IMAD.MOV.U32 R15, RZ, RZ, -0x1 ;  /* 0xffffffffff0f7424 */ /* 0x000fce00078e00ff */
[----:B0-----:R-:W-:Y:S05]  /*27810*/  WARPSYNC.COLLECTIVE R15, `(.L_x_807) ;  /* 0x000000000f087348 */ /* 0x001fea0003c00000 */
[----:B------:R1:W2:Y:S02]  /*27820*/  SHFL.IDX P6, R14, R13, R12, R11 ;  /* 0x0000000c0d0e7389 */ /* 0x0002a400000c000b */
[----:B012---:R-:W-:Y:S01]  /*27830*/  ENDCOLLECTIVE ;  /* 0x000000000000791b */ /* 0x007fe20003800000 */
.L_x_807:
[----:B------:R-:W-:Y:S05]  /*27840*/  BSYNC B1 ;  /* 0x0000000000017941 */ /* 0x000fea0003800000 */
.L_x_806:
[----:B------:R-:W-:Y:S02]  /*27850*/  IMAD.MOV.U32 R13, RZ, RZ, R118 ;  /* 0x000000ffff0d7224 */ /* 0x000fe400078e0076 */
[----:B------:R-:W-:Y:S02]  /*27860*/  IMAD.MOV.U32 R12, RZ, RZ, RZ ;  /* 0x000000ffff0c7224 */ /* 0x000fe400078e00ff */
[----:B------:R-:W-:Y:S02]  /*27870*/  IMAD.MOV.U32 R11, RZ, RZ, 0x181f ;  /* 0x0000181fff0b7424 */ /* 0x000fe400078e00ff */
[----:B------:R-:W-:Y:S02]  /*27880*/  IMAD.MOV.U32 R15, RZ, RZ, -0x1 ;  /* 0xffffffffff0f7424 */ /* 0x000fe400078e00ff */
[----:B------:R-:W-:-:S07]  /*27890*/  IMAD.MOV.U32 R83, RZ, RZ, R14 ;  /* 0x000000ffff537224 */ /* 0x000fce00078e000e */
[----:B------:R-:W-:Y:S05]  /*278a0*/  WARPSYNC.COLLECTIVE R15, `(.L_x_808) ;  /* 0x000000000f087348 */ /* 0x000fea0003c00000 */
[----:B------:R0:W1:Y:S02]  /*278b0*/  SHFL.IDX P6, R14, R13, R12, R11 ;  /* 0x0000000c0d0e7389 */ /* 0x00006400000c000b */
[----:B01----:R-:W-:Y:S01]  /*278c0*/  ENDCOLLECTIVE ;  /* 0x000000000000791b */ /* 0x003fe20003800000 */
.L_x_808:
[----:B------:R-:W-:Y:S01]  /*278d0*/  IMAD.MOV.U32 R82, RZ, RZ, R14 ;  /* 0x000000ffff527224 */ /* 0x000fe200078e000e */
[----:B------:R-:W-:Y:S06]  /*278e0*/  BRA `(.L_x_809) ;  /* 0xfffffdb800d47947 */ /* 0x000fec000383ffff */
.L_x_474:
[----:B------:R-:W-:Y:S01]  /*278f0*/  BSSY B1, `(.L_x_810) ;  /* 0x0000008000017945 */ /* 0x000fe20003800000 */
[----:B0---4-:R-:W-:Y:S02]  /*27900*/  IMAD.MOV.U32 R13, RZ, RZ, R117 ;  /* 0x000000ffff0d7224 */ /* 0x011fe400078e0075 */
[----:B------:R-:W-:Y:S02]  /*27910*/  IMAD.MOV.U32 R12, RZ, RZ, 0x1 ;  /* 0x00000001ff0c7424 */ /* 0x000fe400078e00ff */
[----:B------:R-:W-:Y:S02]  /*27920*/  IMAD.MOV.U32 R11, RZ, RZ, 0x181f ;  /* 0x0000181fff0b7424 */ /* 0x000fe400078e00ff */
[----:B------:R-:W-:-:S07]  /*27930*/  IMAD.MOV.U32 R15, RZ, RZ, -0x1 ;  /* 0xffffffffff0f7424 */ /* 0x000fce00078e00ff */
[----:B-123--:R-:W-:Y:S05]  /*27940*/  WARPSYNC.COLLECTIVE R15, `(.L_x_811) ;  /* 0x000000000f087348 */ /* 0x00efea0003c00000 */
[----:B------:R0:W4:Y:S02]  /*27950*/  SHFL.IDX P6, R14, R13, R12, R11 ;  /* 0x0000000c0d0e7389 */ /* 0x00012400000c000b */
[----:B01234-:R-:W-:Y:S01]  /*27960*/  ENDCOLLECTIVE ;  /* 0x000000000000791b */ /* 0x01ffe20003800000 */
.L_x_811:
[----:B------:R-:W-:Y:S05]  /*27970*/  BSYNC B1 ;  /* 0x0000000000017941 */ /* 0x000fea0003800000 */
.L_x_810:
[----:B------:R-:W-:Y:S01]  /*27980*/  IMAD.MOV.U32 R13, RZ, RZ, R118 ;  /* 0x000000ffff0d7224 */ /* 0x000fe200078e0076 */
[----:B------:R-:W-:Y:S01]  /*27990*/  MOV R15, 0xffffffff ;  /* 0xffffffff000f7802 */ /* 0x000fe20000000f00 */
[----:B------:R-:W-:Y:S02]  /*279a0*/  IMAD.MOV.U32 R12, RZ, RZ, 0x1 ;  /* 0x00000001ff0c7424 */ /* 0x000fe400078e00ff */
[----:B------:R-:W-:Y:S02]  /*279b0*/  IMAD.MOV.U32 R11, RZ, RZ, 0x181f ;  /* 0x0000181fff0b7424 */ /* 0x000fe400078e00ff */
[----:B------:R-:W-:-:S07]  /*279c0*/  IMAD.MOV.U32 R67, RZ, RZ, R14 ;  /* 0x000000ffff437224 */ /* 0x000fce00078e000e */
[----:B------:R-:W-:Y:S05]  /*279d0*/  WARPSYNC.COLLECTIVE R15, `(.L_x_812) ;  /* 0x000000000f087348 */ /* 0x000fea0003c00000 */
[----:B------:R0:W1:Y:S02]  /*279e0*/  SHFL.IDX P6, R14, R13, R12, R11 ;  /* 0x0000000c0d0e7389 */ /* 0x00006400000c000b */
[----:B01----:R-:W-:Y:S01]  /*279f0*/  ENDCOLLECTIVE ;  /* 0x000000000000791b */ /* 0x003fe20003800000 */
.L_x_812:
[----:B------:R-:W-:Y:S01]  /*27a00*/  IMAD.MOV.U32 R66, RZ, RZ, R14 ;  /* 0x000000ffff427224 */ /* 0x000fe200078e000e */
[----:B------:R-:W-:Y:S06]  /*27a10*/  BRA `(.L_x_813) ;  /* 0xfffffdc800447947 */ /* 0x000fec000383ffff */
.L_x_491:
        /* <DEDUP_REMOVED lines=8> */
.L_x_815:
[----:B------:R-:W-:Y:S05]  /*27aa0*/  BSYNC B1 ;  /* 0x0000000000017941 */ /* 0x000fea0003800000 */
.L_x_814:
[----:B------:R-:W-:Y:S02]  /*27ab0*/  IMAD.MOV.U32 R13, RZ, RZ, R118 ;  /* 0x000000ffff0d7224 */ /* 0x000fe400078e0076 */
[----:B------:R-:W-:Y:S02]  /*27ac0*/  IMAD.MOV.U32 R12, RZ, RZ, 0x2 ;  /* 0x00000002ff0c7424 */ /* 0x000fe400078e00ff */
[----:B------:R-:W-:Y:S02]  /*27ad0*/  IMAD.MOV.U32 R11, RZ, RZ, 0x181f ;  /* 0x0000181fff0b7424 */ /* 0x000fe400078e00ff */
[----:B------:R-:W-:Y:S02]  /*27ae0*/  IMAD.MOV.U32 R15, RZ, RZ, -0x1 ;  /* 0xffffffffff0f7424 */ /* 0x000fe400078e00ff */
[----:B------:R-:W-:-:S07]  /*27af0*/  IMAD.MOV.U32 R117, RZ, RZ, R14 ;  /* 0x000000ffff757224 */ /* 0x000fce00078e000e */
[----:B------:R-:W-:Y:S05]  /*27b00*/  WARPSYNC.COLLECTIVE R15, `(.L_x_816) ;  /* 0x000000000f087348 */ /* 0x000fea0003c00000 */
[----:B------:R0:W1:Y:S02]  /*27b10*/  SHFL.IDX P6, R14, R13, R12, R11 ;  /* 0x0000000c0d0e7389 */ /* 0x00006400000c000b */
[----:B01----:R-:W-:Y:S01]  /*27b20*/  ENDCOLLECTIVE ;  /* 0x000000000000791b */ /* 0x003fe20003800000 */
.L_x_816:
[----:B------:R-:W-:Y:S01]  /*27b30*/  IMAD.MOV.U32 R118, RZ, RZ, R14 ;  /* 0x000000ffff767224 */ /* 0x000fe200078e000e */
[----:B------:R-:W-:Y:S06]  /*27b40*/  BRA `(.L_x_817) ;  /* 0xfffffdd400b87947 */ /* 0x000fec000383ffff */
.L_x_515:
[----:B-1----:R1:W2:Y:S02]  /*27b50*/  SYNCS.PHASECHK.TRANS64.TRYWAIT P6, [R89+URZ+0x38890], R90 ;  /* 0x0388905a590075a7 */ /* 0x0022a400080c017f */
[----:B--2---:R-:W-:Y:S05]  /*27b60*/  @!P6 NANOSLEEP.SYNCS 0x989680 ;  /* 0x009896800000e95d */ /* 0x004fea0003900000 */
[----:B------:R-:W2:Y:S02]  /*27b70*/  @!P6 SYNCS.PHASECHK.TRANS64 P6, [R89+URZ+0x38890], R90 ;  /* 0x0388905a5900e5a7 */ /* 0x000ea400080c007f */
[----:B--2---:R-:W-:Y:S05]  /*27b80*/  @!P6 BRA `(.L_x_515) ;  /* 0xfffffffc00f0e947 */ /* 0x004fea000383ffff */
[----:B------:R-:W-:Y:S05]  /*27b90*/  BRA `(.L_x_818) ;  /* 0xfffffdf000b47947 */ /* 0x000fea000383ffff */
.L_x_516:
[----:B------:R-:W-:Y:S01]  /*27ba0*/  BSSY B1, `(.L_x_819) ;  /* 0x0000008000017945 */ /* 0x000fe20003800000 */
[----:B------:R-:W-:Y:S02]  /*27bb0*/  IMAD.MOV.U32 R13, RZ, RZ, R117 ;  /* 0x000000ffff0d7224 */ /* 0x000fe400078e0075 */
[----:B------:R-:W-:Y:S02]  /*27bc0*/  IMAD.MOV.U32 R12, RZ, RZ, RZ ;  /* 0x000000ffff0c7224 */ /* 0x000fe400078e00ff */
[----:B------:R-:W-:Y:S02]  /*27bd0*/  IMAD.MOV.U32 R11, RZ, RZ, 0x181f ;  /* 0x0000181fff0b7424 */ /* 0x000fe400078e00ff */
[----:B------:R-:W-:-:S07]  /*27be0*/  IMAD.MOV.U32 R15, RZ, RZ, -0x1 ;  /* 0xffffffffff0f7424 */ /* 0x000fce00078e00ff */
[----:B-1----:R-:W-:Y:S05]  /*27bf0*/  WARPSYNC.COLLECTIVE R15, `(.L_x_820) ;  /* 0x000000000f087348 */ /* 0x002fea0003c00000 */
[----:B------:R0:W2:Y:S02]  /*27c00*/  SHFL.IDX P6, R14, R13, R12, R11 ;  /* 0x0000000c0d0e7389 */ /* 0x0000a400000c000b */
[----:B012---:R-:W-:Y:S01]  /*27c10*/  ENDCOLLECTIVE ;  /* 0x000000000000791b */ /* 0x007fe20003800000 */
.L_x_820:
[----:B------:R-:W-:Y:S05]  /*27c20*/  BSYNC B1 ;  /* 0x0000000000017941 */ /* 0x000fea0003800000 */
.L_x_819:
[----:B------:R-:W-:Y:S01]  /*27c30*/  IMAD.MOV.U32 R13, RZ, RZ, R118 ;  /* 0x000000ffff0d7224 */ /* 0x000fe200078e0076 */
[----:B------:R-:W-:Y:S01]  /*27c40*/  MOV R123, R14 ;  /* 0x0000000e007b7202 */ /* 0x000fe20000000f00 */
[----:B------:R-:W-:Y:S02]  /*27c50*/  IMAD.MOV.U32 R12, RZ, RZ, RZ ;  /* 0x000000ffff0c7224 */ /* 0x000fe400078e00ff */
[----:B------:R-:W-:Y:S02]  /*27c60*/  IMAD.MOV.U32 R11, RZ, RZ, 0x181f ;  /* 0x0000181fff0b7424 */ /* 0x000fe400078e00ff */
[----:B------:R-:W-:-:S07]  /*27c70*/  IMAD.MOV.U32 R15, RZ, RZ, -0x1 ;  /* 0xffffffffff0f7424 */ /* 0x000fce00078e00ff */
[----:B------:R-:W-:Y:S05]  /*27c80*/  WARPSYNC.COLLECTIVE R15, `(.L_x_821) ;  /* 0x000000000f087348 */ /* 0x000fea0003c00000 */
[----:B------:R0:W1:Y:S02]  /*27c90*/  SHFL.IDX P6, R14, R13, R12, R11 ;  /* 0x0000000c0d0e7389 */ /* 0x00006400000c000b */
[----:B01----:R-:W-:Y:S01]  /*27ca0*/  ENDCOLLECTIVE ;  /* 0x000000000000791b */ /* 0x003fe20003800000 */
.L_x_821:
[----:B------:R-:W-:Y:S01]  /*27cb0*/  IMAD.MOV.U32 R122, RZ, RZ, R14 ;  /* 0x000000ffff7a7224 */ /* 0x000fe200078e000e */
[----:B------:R-:W-:Y:S06]  /*27cc0*/  BRA `(.L_x_822) ;  /* 0xfffffdf000807947 */ /* 0x000fec000383ffff */
.L_x_525:
[----:B------:R-:W-:Y:S01]  /*27cd0*/  BSSY B1, `(.L_x_823) ;  /* 0x0000008000017945 */ /* 0x000fe20003800000 */
[----:B---34-:R-:W-:Y:S02]  /*27ce0*/  IMAD.MOV.U32 R13, RZ, RZ, R117 ;  /* 0x000000ffff0d7224 */ /* 0x018fe400078e0075 */
[----:B------:R-:W-:Y:S02]  /*27cf0*/  IMAD.MOV.U32 R12, RZ, RZ, 0x1 ;  /* 0x00000001ff0c7424 */ /* 0x000fe400078e00ff */
[----:B--2---:R-:W-:Y:S02]  /*27d00*/  IMAD.MOV.U32 R11, RZ, RZ, 0x181f ;  /* 0x0000181fff0b7424 */ /* 0x004fe400078e00ff */
[----:B------:R-:W-:-:S07]  /*27d10*/  IMAD.MOV.U32 R15, RZ, RZ, -0x1 ;  /* 0xffffffffff0f7424 */ /* 0x000fce00078e00ff */
[----:B01----:R-:W-:Y:S05]  /*27d20*/  WARPSYNC.COLLECTIVE R15, `(.L_x_824) ;  /* 0x000000000f087348 */ /* 0x003fea0003c00000 */
[----:B------:R2:W3:Y:S02]  /*27d30*/  SHFL.IDX P6, R14, R13, R12, R11 ;  /* 0x0000000c0d0e7389 */ /* 0x0004e400000c000b */
[----:B0123--:R-:W-:Y:S01]  /*27d40*/  ENDCOLLECTIVE ;  /* 0x000000000000791b */ /* 0x00ffe20003800000 */
.L_x_824:
[----:B------:R-:W-:Y:S05]  /*27d50*/  BSYNC B1 ;  /* 0x0000000000017941 */ /* 0x000fea0003800000 */
.L_x_823:
        /* <DEDUP_REMOVED lines=8> */
.L_x_825:
[----:B------:R-:W-:Y:S01]  /*27de0*/  IMAD.MOV.U32 R36, RZ, RZ, R14 ;  /* 0x000000ffff247224 */ /* 0x000fe200078e000e */
[----:B------:R-:W-:Y:S06]  /*27df0*/  BRA `(.L_x_826) ;  /* 0xfffffe0000447947 */ /* 0x000fec000383ffff */
.L_x_534:
[----:B------:R-:W-:Y:S01]  /*27e00*/  BSSY B1, `(.L_x_827) ;  /* 0x0000008000017945 */ /* 0x000fe20003800000 */
[----:B--2-4-:R-:W-:Y:S01]  /*27e10*/  MOV R13, R117 ;  /* 0x00000075000d7202 */ /* 0x014fe20000000f00 */
[----:B------:R-:W-:Y:S02]  /*27e20*/  IMAD.MOV.U32 R12, RZ, RZ, 0x2 ;  /* 0x00000002ff0c7424 */ /* 0x000fe400078e00ff */
[----:B0-----:R-:W-:Y:S02]  /*27e30*/  IMAD.MOV.U32 R11, RZ, RZ, 0x181f ;  /* 0x0000181fff0b7424 */ /* 0x001fe400078e00ff */
[----:B------:R-:W-:-:S07]  /*27e40*/  IMAD.MOV.U32 R15, RZ, RZ, -0x1 ;  /* 0xffffffffff0f7424 */ /* 0x000fce00078e00ff */
[----:B-1-3--:R-:W-:Y:S05]  /*27e50*/  WARPSYNC.COLLECTIVE R15, `(.L_x_828) ;  /* 0x000000000f087348 */ /* 0x00afea0003c00000 */
[----:B------:R0:W2:Y:S02]  /*27e60*/  SHFL.IDX P6, R14, R13, R12, R11 ;  /* 0x0000000c0d0e7389 */ /* 0x0000a400000c000b */
[----:B0123--:R-:W-:Y:S01]  /*27e70*/  ENDCOLLECTIVE ;  /* 0x000000000000791b */ /* 0x00ffe20003800000 */
.L_x_828:
[----:B------:R-:W-:Y:S05]  /*27e80*/  BSYNC B1 ;  /* 0x0000000000017941 */ /* 0x000fea0003800000 */
.L_x_827:
        /* <DEDUP_REMOVED lines=8> */
.L_x_829:
[----:B------:R-:W-:Y:S01]  /*27f10*/  IMAD.MOV.U32 R36, RZ, RZ, R14 ;  /* 0x000000ffff247224 */ /* 0x000fe200078e000e */
[----:B------:R-:W-:Y:S06]  /*27f20*/  BRA `(.L_x_830) ;  /* 0xfffffe1000347947 */ /* 0x000fec000383ffff */
.L_x_543:
[----:B0-----:R0:W1:Y:S02]  /*27f30*/  SYNCS.PHASECHK.TRANS64.TRYWAIT P3, [R89+URZ+0x38890], R90 ;  /* 0x0388905a590075a7 */ /* 0x001064000806017f */
[----:B-1----:R-:W-:Y:S05]  /*27f40*/  @!P3 NANOSLEEP.SYNCS 0x989680 ;  /* 0x009896800000b95d */ /* 0x002fea0003900000 */
[----:B------:R-:W1:Y:S02]  /*27f50*/  @!P3 SYNCS.PHASECHK.TRANS64 P3, [R89+URZ+0x38890], R90 ;  /* 0x0388905a5900b5a7 */ /* 0x000e64000806007f */
[----:B-1----:R-:W-:Y:S05]  /*27f60*/  @!P3 BRA `(.L_x_543) ;  /* 0xfffffffc00f0b947 */ /* 0x002fea000383ffff */
[----:B------:R-:W-:Y:S05]  /*27f70*/  BRA `(.L_x_831) ;  /* 0xfffffe2000787947 */ /* 0x000fea000383ffff */
.L_x_544:
        /* <DEDUP_REMOVED lines=8> */
.L_x_833:
[----:B------:R-:W-:Y:S05]  /*28000*/  BSYNC B1 ;  /* 0x0000000000017941 */ /* 0x000fea0003800000 */
.L_x_832:
[----:B------:R-:W-:Y:S01]  /*28010*/  IMAD.MOV.U32 R13, RZ, RZ, R40 ;  /* 0x000000ffff0d7224 */ /* 0x000fe200078e0028 */
[----:B------:R-:W-:Y:S01]  /*28020*/  MOV R12, RZ ;  /* 0x000000ff000c7202 */ /* 0x000fe20000000f00 */
[----:B------:R-:W-:Y:S02]  /*28030*/  IMAD.MOV.U32 R11, RZ, RZ, 0x181f ;  /* 0x0000181fff0b7424 */ /* 0x000fe400078e00ff */
[----:B------:R-:W-:Y:S02]  /*28040*/  IMAD.MOV.U32 R15, RZ, RZ, -0x1 ;  /* 0xffffffffff0f7424 */ /* 0x000fe400078e00ff */
[----:B------:R-:W-:-:S07]  /*28050*/  IMAD.MOV.U32 R33, RZ, RZ, R14 ;  /* 0x000000ffff217224 */ /* 0x000fce00078e000e */
[----:B------:R-:W-:Y:S05]  /*28060*/  WARPSYNC.COLLECTIVE R15, `(.L_x_834) ;  /* 0x000000000f087348 */ /* 0x000fea0003c00000 */
[----:B------:R0:W1:Y:S02]  /*28070*/  SHFL.IDX P6, R14, R13, R12, R11 ;  /* 0x0000000c0d0e7389 */ /* 0x00006400000c000b */
[----:B01----:R-:W-:Y:S01]  /*28080*/  ENDCOLLECTIVE ;  /* 0x000000000000791b */ /* 0x003fe20003800000 */
.L_x_834:
[----:B------:R-:W-:Y:S01]  /*28090*/  IMAD.MOV.U32 R32, RZ, RZ, R14 ;  /* 0x000000ffff207224 */ /* 0x000fe200078e000e */
[----:B------:R-:W-:Y:S06]  /*280a0*/  BRA `(.L_x_835) ;  /* 0xfffffe20009c7947 */ /* 0x000fec000383ffff */
.L_x_547:
[----:B------:R-:W-:Y:S01]  /*280b0*/  BSSY B1, `(.L_x_836) ;  /* 0x0000008000017945 */ /* 0x000fe20003800000 */
[----:B----4-:R-:W-:Y:S02]  /*280c0*/  IMAD.MOV.U32 R13, RZ, RZ, R41 ;  /* 0x000000ffff0d7224 */ /* 0x010fe400078e0029 */
[----:B------:R-:W-:Y:S02]  /*280d0*/  IMAD.MOV.U32 R12, RZ, RZ, 0x1 ;  /* 0x00000001ff0c7424 */ /* 0x000fe400078e00ff */
[----:B------:R-:W-:Y:S02]  /*280e0*/  IMAD.MOV.U32 R11, RZ, RZ, 0x181f ;  /* 0x0000181fff0b7424 */ /* 0x000fe400078e00ff */
[----:B------:R-:W-:-:S07]  /*280f0*/  IMAD.MOV.U32 R15, RZ, RZ, -0x1 ;  /* 0xffffffffff0f7424 */ /* 0x000fce00078e00ff */
[----:B0123--:R-:W-:Y:S05]  /*28100*/  WARPSYNC.COLLECTIVE R15, `(.L_x_837) ;  /* 0x000000000f087348 */ /* 0x00ffea0003c00000 */
[----:B------:R4:W0:Y:S02]  /*28110*/  SHFL.IDX P6, R14, R13, R12, R11 ;  /* 0x0000000c0d0e7389 */ /* 0x00082400000c000b */
[----:B01234-:R-:W-:Y:S01]  /*28120*/  ENDCOLLECTIVE ;  /* 0x000000000000791b */ /* 0x01ffe20003800000 */
.L_x_837:
[----:B------:R-:W-:Y:S05]  /*28130*/  BSYNC B1 ;  /* 0x0000000000017941 */ /* 0x000fea0003800000 */
.L_x_836:
        /* <DEDUP_REMOVED lines=8> */
.L_x_838:
[----:B------:R-:W-:Y:S01]  /*281c0*/  IMAD.MOV.U32 R32, RZ, RZ, R14 ;  /* 0x000000ffff207224 */ /* 0x000fe200078e000e */
[----:B------:R-:W-:Y:S06]  /*281d0*/  BRA `(.L_x_839) ;  /* 0xfffffe2000c47947 */ /* 0x000fec000383ffff */
.L_x_550:
[----:B------:R-:W-:Y:S01]  /*281e0*/  BSSY B1, `(.L_x_840) ;  /* 0x0000008000017945 */ /* 0x000fe20003800000 */
[----:B---3--:R-:W-:Y:S01]  /*281f0*/  IMAD.MOV.U32 R13, RZ, RZ, R41 ;  /* 0x000000ffff0d7224 */ /* 0x008fe200078e0029 */
[----:B------:R-:W-:Y:S01]  /*28200*/  MOV R11, 0x181f ;  /* 0x0000181f000b7802 */ /* 0x000fe20000000f00 */
[----:B------:R-:W-:Y:S02]  /*28210*/  IMAD.MOV.U32 R12, RZ, RZ, 0x2 ;  /* 0x00000002ff0c7424 */ /* 0x000fe400078e00ff */
[----:B------:R-:W-:-:S07]  /*28220*/  IMAD.MOV.U32 R15, RZ, RZ, -0x1 ;  /* 0xffffffffff0f7424 */ /* 0x000fce00078e00ff */
[----:B012-4-:R-:W-:Y:S05]  /*28230*/  WARPSYNC.COLLECTIVE R15, `(.L_x_841) ;  /* 0x000000000f087348 */ /* 0x017fea0003c00000 */
[----:B------:R3:W0:Y:S02]  /*28240*/  SHFL.IDX P6, R14, R13, R12, R11 ;  /* 0x0000000c0d0e7389 */ /* 0x00062400000c000b */
[----:B01234-:R-:W-:Y:S01]  /*28250*/  ENDCOLLECTIVE ;  /* 0x000000000000791b */ /* 0x01ffe20003800000 */
.L_x_841:
[----:B------:R-:W-:Y:S05]  /*28260*/  BSYNC B1 ;  /* 0x0000000000017941 */ /* 0x000fea0003800000 */
.L_x_840:
        /* <DEDUP_REMOVED lines=8> */
.L_x_842:
[----:B------:R-:W-:Y:S01]  /*282f0*/  IMAD.MOV.U32 R32, RZ, RZ, R14 ;  /* 0x000000ffff207224 */ /* 0x000fe200078e000e */
[----:B------:R-:W-:Y:S06]  /*28300*/  BRA `(.L_x_843) ;  /* 0xfffffe2000f07947 */ /* 0x000fec000383ffff */
.L_x_554:
[----:B------:R0:W0:Y:S02]  /*28310*/  SYNCS.PHASECHK.TRANS64.TRYWAIT P0, [R89+URZ+0x388b0], R90 ;  /* 0x0388b05a590075a7 */ /* 0x000024000800017f */
[----:B0-----:R-:W-:Y:S05]  /*28320*/  @!P0 NANOSLEEP.SYNCS 0x989680 ;  /* 0x009896800000895d */ /* 0x001fea0003900000 */
[----:B------:R-:W0:Y:S02]  /*28330*/  @!P0 SYNCS.PHASECHK.TRANS64 P0, [R89+URZ+0x388b0], R90 ;  /* 0x0388b05a590085a7 */ /* 0x000e24000800007f */
[----:B0-----:R-:W-:Y:S05]  /*28340*/  @!P0 BRA `(.L_x_554) ;  /* 0xfffffffc00f08947 */ /* 0x001fea000383ffff */
[----:B------:R-:W-:Y:S05]  /*28350*/  BRA `(.L_x_844) ;  /* 0xfffffe2400987947 */ /* 0x000fea000383ffff */
.L_x_574:
[----:B------:R-:W-:Y:S01]  /*28360*/  BSSY B1, `(.L_x_845) ;  /* 0x0000008000017945 */ /* 0x000fe20003800000 */
[----:B------:R-:W-:Y:S02]  /*28370*/  IMAD.MOV.U32 R13, RZ, RZ, R24 ;  /* 0x000000ffff0d7224 */ /* 0x000fe400078e0018 */
[----:B------:R-:W-:Y:S02]  /*28380*/  IMAD.MOV.U32 R12, RZ, RZ, RZ ;  /* 0x000000ffff0c7224 */ /* 0x000fe400078e00ff */
[----:B------:R-:W-:Y:S02]  /*28390*/  IMAD.MOV.U32 R11, RZ, RZ, 0x181f ;  /* 0x0000181fff0b7424 */ /* 0x000fe400078e00ff */
[----:B------:R-:W-:-:S07]  /*283a0*/  IMAD.MOV.U32 R15, RZ, RZ, -0x1 ;  /* 0xffffffffff0f7424 */ /* 0x000fce00078e00ff */
[----:B------:R-:W-:Y:S05]  /*283b0*/  WARPSYNC.COLLECTIVE R15, `(.L_x_846) ;  /* 0x000000000f087348 */ /* 0x000fea0003c00000 */
[----:B------:R0:W1:Y:S02]  /*283c0*/  SHFL.IDX P6, R14, R13, R12, R11 ;  /* 0x0000000c0d0e7389 */ /* 0x00006400000c000b */
[----:B01----:R-:W-:Y:S01]  /*283d0*/  ENDCOLLECTIVE ;  /* 0x000000000000791b */ /* 0x003fe20003800000 */
.L_x_846:
[----:B------:R-:W-:Y:S05]  /*283e0*/  BSYNC B1 ;  /* 0x0000000000017941 */ /* 0x000fea0003800000 */
.L_x_845:
[----:B------:R-:W-:Y:S01]  /*283f0*/  IMAD.MOV.U32 R13, RZ, RZ, R2 ;  /* 0x000000ffff0d7224 */ /* 0x000fe200078e0002 */
[----:B------:R-:W-:Y:S01]  /*28400*/  MOV R15, 0xffffffff ;  /* 0xffffffff000f7802 */ /* 0x000fe20000000f00 */
[----:B------:R-:W-:Y:S02]  /*28410*/  IMAD.MOV.U32 R12, RZ, RZ, RZ ;  /* 0x000000ffff0c7224 */ /* 0x000fe400078e00ff */
[----:B------:R-:W-:Y:S02]  /*28420*/  IMAD.MOV.U32 R11, RZ, RZ, 0x181f ;  /* 0x0000181fff0b7424 */ /* 0x000fe400078e00ff */
[----:B------:R-:W-:-:S07]  /*28430*/  IMAD.MOV.U32 R3, RZ, RZ, R14 ;  /* 0x000000ffff037224 */ /* 0x000fce00078e000e */
[----:B------:R-:W-:Y:S05]  /*28440*/  WARPSYNC.COLLECTIVE R15, `(.L_x_847) ;  /* 0x000000000f087348 */ /* 0x000fea0003c00000 */
[----:B------:R0:W1:Y:S02]  /*28450*/  SHFL.IDX P6, R14, R13, R12, R11 ;  /* 0x0000000c0d0e7389 */ /* 0x00006400000c000b */
[----:B01----:R-:W-:Y:S01]  /*28460*/  ENDCOLLECTIVE ;  /* 0x000000000000791b */ /* 0x003fe20003800000 */
.L_x_847:
[----:B------:R-:W-:Y:S02]  /*28470*/  IMAD.MOV.U32 R13, RZ, RZ, R26 ;  /* 0x000000ffff0d7224 */ /* 0x000fe400078e001a */
[----:B------:R-:W-:-:S07]  /*28480*/  IMAD.MOV.U32 R2, RZ, RZ, R14 ;  /* 0x000000ffff027224 */ /* 0x000fce00078e000e */
[----:B------:R-:W-:Y:S05]  /*28490*/  WARPSYNC.COLLECTIVE R15, `(.L_x_848) ;  /* 0x000000000f087348 */ /* 0x000fea0003c00000 */
[----:B------:R0:W1:Y:S02]  /*284a0*/  SHFL.IDX P6, R14, R13, R12, R11 ;  /* 0x0000000c0d0e7389 */ /* 0x00006400000c000b */
[----:B01----:R-:W-:Y:S01]  /*284b0*/  ENDCOLLECTIVE ;  /* 0x000000000000791b */ /* 0x003fe20003800000 */
.L_x_848:
[----:B------:R-:W-:Y:S02]  /*284c0*/  IMAD.MOV.U32 R13, RZ, RZ, R25 ;  /* 0x000000ffff0d7224 */ /* 0x000fe400078e0019 */
[----:B------:R-:W-:-:S07]  /*284d0*/  IMAD.MOV.U32 R5, RZ, RZ, R14 ;  /* 0x000000ffff057224 */ /* 0x000fce00078e000e */
[----:B------:R-:W-:Y:S05]  /*284e0*/  WARPSYNC.COLLECTIVE R15, `(.L_x_849) ;  /* 0x000000000f087348 */ /* 0x000fea0003c00000 */
[----:B------:R0:W1:Y:S02]  /*284f0*/  SHFL.IDX P6, R14, R13, R12, R11 ;  /* 0x0000000c0d0e7389 */ /* 0x00006400000c000b */
[----:B01----:R-:W-:Y:S01]  /*28500*/  ENDCOLLECTIVE ;  /* 0x000000000000791b */ /* 0x003fe20003800000 */
.L_x_849:
[----:B------:R-:W-:Y:S05]  /*28510*/  BRA `(.L_x_850) ;  /* 0xfffffe3400ec7947 */ /* 0x000fea000383ffff */
.L_x_578:
[----:B0-----:R0:W1:Y:S02]  /*28520*/  SYNCS.PHASECHK.TRANS64.TRYWAIT P0, [R22+URZ+0x38800], R3 ;  /* 0x03880003160075a7 */ /* 0x001064000800017f */
[----:B-1----:R-:W-:Y:S05]  /*28530*/  @!P0 NANOSLEEP.SYNCS 0x989680 ;  /* 0x009896800000895d */ /* 0x002fea0003900000 */
[----:B------:R-:W1:Y:S02]  /*28540*/  @!P0 SYNCS.PHASECHK.TRANS64 P0, [R22+URZ+0x38800], R3 ;  /* 0x03880003160085a7 */ /* 0x000e64000800007f */
[----:B-1----:R-:W-:Y:S05]  /*28550*/  @!P0 BRA `(.L_x_578) ;  /* 0xfffffffc00f08947 */ /* 0x002fea000383ffff */
[----:B------:R-:W-:Y:S05]  /*28560*/  BRA `(.L_x_851) ;  /* 0xfffffe3c00a47947 */ /* 0x000fea000383ffff */
.L_x_610:
        /* <DEDUP_REMOVED lines=8> */
.L_x_853:
[----:B------:R-:W-:Y:S05]  /*285f0*/  BSYNC B1 ;  /* 0x0000000000017941 */ /* 0x000fea0003800000 */
.L_x_852:
        /* <DEDUP_REMOVED lines=8> */
.L_x_854:
[----:B------:R-:W-:Y:S02]  /*28680*/  IMAD.MOV.U32 R13, RZ, RZ, R26 ;  /* 0x000000ffff0d7224 */ /* 0x000fe400078e001a */
[----:B------:R-:W-:-:S07]  /*28690*/  IMAD.MOV.U32 R2, RZ, RZ, R14 ;  /* 0x000000ffff027224 */ /* 0x000fce00078e000e */
[----:B------:R-:W-:Y:S05]  /*286a0*/  WARPSYNC.COLLECTIVE R15, `(.L_x_855) ;  /* 0x000000000f087348 */ /* 0x000fea0003c00000 */
[----:B------:R0:W1:Y:S02]  /*286b0*/  SHFL.IDX P6, R14, R13, R12, R11 ;  /* 0x0000000c0d0e7389 */ /* 0x00006400000c000b */
[----:B01----:R-:W-:Y:S01]  /*286c0*/  ENDCOLLECTIVE ;  /* 0x000000000000791b */ /* 0x003fe20003800000 */
.L_x_855:
[----:B------:R-:W-:Y:S01]  /*286d0*/  IMAD.MOV.U32 R13, RZ, RZ, R25 ;  /* 0x000000ffff0d7224 */ /* 0x000fe200078e0019 */
[----:B------:R-:W-:-:S07]  /*286e0*/  MOV R3, R14 ;  /* 0x0000000e00037202 */ /* 0x000fce0000000f00 */
[----:B------:R-:W-:Y:S05]  /*286f0*/  WARPSYNC.COLLECTIVE R15, `(.L_x_856) ;  /* 0x000000000f087348 */ /* 0x000fea0003c00000 */
[----:B------:R0:W1:Y:S02]  /*28700*/  SHFL.IDX P6, R14, R13, R12, R11 ;  /* 0x0000000c0d0e7389 */ /* 0x00006400000c000b */
[----:B01----:R-:W-:Y:S01]  /*28710*/  ENDCOLLECTIVE ;  /* 0x000000000000791b */ /* 0x003fe20003800000 */
.L_x_856:
[----:B------:R-:W-:Y:S01]  /*28720*/  IMAD.MOV.U32 R20, RZ, RZ, R14 ;  /* 0x000000ffff147224 */ /* 0x000fe200078e000e */
[----:B------:R-:W-:Y:S06]  /*28730*/  BRA `(.L_x_857) ;  /* 0xfffffe6800087947 */ /* 0x000fec000383ffff */
.L_x_614:
[----:B0-----:R0:W1:Y:S02]  /*28740*/  SYNCS.PHASECHK.TRANS64.TRYWAIT P0, [R22+URZ+0x38800], R15 ;  /* 0x0388000f160075a7 */ /* 0x001064000800017f */
[----:B-1----:R-:W-:Y:S05]  /*28750*/  @!P0 NANOSLEEP.SYNCS 0x989680 ;  /* 0x009896800000895d */ /* 0x002fea0003900000 */
[----:B------:R-:W1:Y:S02]  /*28760*/  @!P0 SYNCS.PHASECHK.TRANS64 P0, [R22+URZ+0x38800], R15 ;  /* 0x0388000f160085a7 */ /* 0x000e64000800007f */
[----:B-1----:R-:W-:Y:S05]  /*28770*/  @!P0 BRA `(.L_x_614) ;  /* 0xfffffffc00f08947 */ /* 0x002fea000383ffff */
[----:B------:R-:W-:Y:S05]  /*28780*/  BRA `(.L_x_858) ;  /* 0xfffffe6c00847947 */ /* 0x000fea000383ffff */
.L_x_632:
[----:B-1----:R1:W0:Y:S02]  /*28790*/  SYNCS.PHASECHK.TRANS64.TRYWAIT P1, [R0+URZ+0x38830], R3 ;  /* 0x03883003000075a7 */ /* 0x002224000802017f */
[----:B0-----:R-:W-:Y:S05]  /*287a0*/  @!P1 NANOSLEEP.SYNCS 0x989680 ;  /* 0x009896800000995d */ /* 0x001fea0003900000 */
[----:B------:R-:W0:Y:S02]  /*287b0*/  @!P1 SYNCS.PHASECHK.TRANS64 P1, [R0+URZ+0x38830], R3 ;  /* 0x03883003000095a7 */ /* 0x000e24000802007f */
[----:B0-----:R-:W-:Y:S05]  /*287c0*/  @!P1 BRA `(.L_x_632) ;  /* 0xfffffffc00f09947 */ /* 0x001fea000383ffff */
[----:B------:R-:W-:Y:S05]  /*287d0*/  BRA `(.L_x_631) ;  /* 0xfffffea0007c7947 */ /* 0x000fea000383ffff */
.L_x_640:
[----:B0-----:R0:W2:Y:S02]  /*287e0*/  SYNCS.PHASECHK.TRANS64.TRYWAIT P1, [R9+URZ+0x38830], R6 ;  /* 0x03883006090075a7 */ /* 0x0010a4000802017f */
[----:B--2---:R-:W-:Y:S05]  /*287f0*/  @!P1 NANOSLEEP.SYNCS 0x989680 ;  /* 0x009896800000995d */ /* 0x004fea0003900000 */
[----:B------:R-:W2:Y:S02]  /*28800*/  @!P1 SYNCS.PHASECHK.TRANS64 P1, [R9+URZ+0x38830], R6 ;  /* 0x03883006090095a7 */ /* 0x000ea4000802007f */
[----:B--2---:R-:W-:Y:S05]  /*28810*/  @!P1 BRA `(.L_x_640) ;  /* 0xfffffffc00f09947 */ /* 0x004fea000383ffff */
[----:B------:R-:W-:Y:S05]  /*28820*/  BRA `(.L_x_639) ;  /* 0xfffffef000187947 */ /* 0x000fea000383ffff */
.L_x_645:
[----:B-1----:R1:W2:Y:S02]  /*28830*/  SYNCS.PHASECHK.TRANS64.TRYWAIT P1, [R6+URZ+0x38850], R0 ;  /* 0x03885000060075a7 */ /* 0x0022a4000802017f */
[----:B--2---:R-:W-:Y:S05]  /*28840*/  @!P1 NANOSLEEP.SYNCS 0x989680 ;  /* 0x009896800000995d */ /* 0x004fea0003900000 */
[----:B------:R-:W2:Y:S02]  /*28850*/  @!P1 SYNCS.PHASECHK.TRANS64 P1, [R6+URZ+0x38850], R0 ;  /* 0x03885000060095a7 */ /* 0x000ea4000802007f */
[----:B--2---:R-:W-:Y:S05]  /*28860*/  @!P1 BRA `(.L_x_645) ;  /* 0xfffffffc00f09947 */ /* 0x004fea000383ffff */
[----:B------:R-:W-:Y:S05]  /*28870*/  BRA `(.L_x_644) ;  /* 0xffffff2400dc7947 */ /* 0x000fea000383ffff */
.L_x_653:
[----:B-1----:R1:W2:Y:S02]  /*28880*/  SYNCS.PHASECHK.TRANS64.TRYWAIT P1, [R8+URZ+0x38850], R7 ;  /* 0x03885007080075a7 */ /* 0x0022a4000802017f */
[----:B--2---:R-:W-:Y:S05]  /*28890*/  @!P1 NANOSLEEP.SYNCS 0x989680 ;  /* 0x009896800000995d */ /* 0x004fea0003900000 */
[----:B------:R-:W2:Y:S02]  /*288a0*/  @!P1 SYNCS.PHASECHK.TRANS64 P1, [R8+URZ+0x38850], R7 ;  /* 0x03885007080095a7 */ /* 0x000ea4000802007f */
[----:B--2---:R-:W-:Y:S05]  /*288b0*/  @!P1 BRA `(.L_x_653) ;  /* 0xfffffffc00f09947 */ /* 0x004fea000383ffff */
[----:B------:R-:W-:Y:S05]  /*288c0*/  BRA `(.L_x_652) ;  /* 0xffffff4000207947 */ /* 0x000fea000383ffff */
.L_x_690:
[----:B------:R-:W0:Y:S01]  /*288d0*/  S2R R9, SR_TID.X ;  /* 0x0000000000097919 */ /* 0x000e220000002100 */
[----:B------:R-:W-:Y:S01]  /*288e0*/  BSSY B1, `(.L_x_859) ;  /* 0x000000a000017945 */ /* 0x000fe20003800000 */
[----:B------:R-:W-:Y:S02]  /*288f0*/  IMAD.MOV.U32 R12, RZ, RZ, RZ ;  /* 0x000000ffff0c7224 */ /* 0x000fe400078e00ff */
[----:B------:R-:W-:Y:S02]  /*28900*/  IMAD.MOV.U32 R11, RZ, RZ, 0x1f ;  /* 0x0000001fff0b7424 */ /* 0x000fe400078e00ff */
[----:B------:R-:W-:Y:S01]  /*28910*/  IMAD.MOV.U32 R15, RZ, RZ, -0x1 ;  /* 0xffffffffff0f7424 */ /* 0x000fe200078e00ff */
[----:B0-----:R-:W-:-:S04]  /*28920*/  SHF.R.U32.HI R9, RZ, 0x5, R9 ;  /* 0x00000005ff097819 */ /* 0x001fc80000011609 */
[----:B------:R-:W-:-:S05]  /*28930*/  LOP3.LUT R9, R9, 0x3, RZ, 0xc0, !PT ;  /* 0x0000000309097812 */ /* 0x000fca00078ec0ff */
[----:B------:R-:W-:-:S07]  /*28940*/  IMAD.MOV.U32 R13, RZ, RZ, R9 ;  /* 0x000000ffff0d7224 */ /* 0x000fce00078e0009 */
[----:B------:R-:W-:Y:S05]  /*28950*/  WARPSYNC.COLLECTIVE R15, `(.L_x_860) ;  /* 0x000000000f087348 */ /* 0x000fea0003c00000 */
[----:B------:R0:W1:Y:S02]  /*28960*/  SHFL.IDX P6, R14, R13, R12, R11 ;  /* 0x0000000c0d0e7389 */ /* 0x00006400000c000b */
[----:B01----:R-:W-:Y:S01]  /*28970*/  ENDCOLLECTIVE ;  /* 0x000000000000791b */ /* 0x003fe20003800000 */
.L_x_860:
[----:B------:R-:W-:Y:S05]  /*28980*/  BSYNC B1 ;  /* 0x0000000000017941 */ /* 0x000fea0003800000 */
.L_x_859:
[----:B------:R-:W-:Y:S05]  /*28990*/  BRA `(.L_x_861) ;  /* 0xffffff8c00a87947 */ /* 0x000fea000383ffff */
.L_x_692:
[----:B------:R-:W-:Y:S01]  /*289a0*/  BSSY B1, `(.L_x_862) ;  /* 0x0000006000017945 */ /* 0x000fe20003800000 */
[----:B------:R-:W-:-:S07]  /*289b0*/  IMAD.MOV.U32 R15, RZ, RZ, -0x1 ;  /* 0xffffffffff0f7424 */ /* 0x000fce00078e00ff */
[----:B0-----:R-:W-:Y:S05]  /*289c0*/  WARPSYNC.COLLECTIVE R15, `(.L_x_863) ;  /* 0x000000000f0c7348 */ /* 0x001fea0003c00000 */
[----:B------:R-:W-:Y:S02]  /*289d0*/  ELECT P6, UR62, PT ;  /* 0x00000000003e782f */ /* 0x000fe400038c0000 */
[----:B------:R-:W-:Y:S01]  /*289e0*/  MOV R14, UR62 ;  /* 0x0000003e000e7c02 */ /* 0x000fe20008000f00 */
[----:B0-----:R-:W-:Y:S10]  /*289f0*/  ENDCOLLECTIVE ;  /* 0x000000000000791b */ /* 0x001ff40003800000 */
.L_x_863:
[----:B------:R-:W-:Y:S05]  /*28a00*/  BSYNC B1 ;  /* 0x0000000000017941 */ /* 0x000fea0003800000 */
.L_x_862:
[----:B------:R-:W-:Y:S05]  /*28a10*/  BRA `(.L_x_691) ;  /* 0xffffff8c00a07947 */ /* 0x000fea000383ffff */
.L_x_694:
[----:B0-----:R0:W1:Y:S02]  /*28a20*/  SYNCS.PHASECHK.TRANS64.TRYWAIT P0, [R22+URZ+0x38820], R5 ;  /* 0x03882005160075a7 */ /* 0x001064000800017f */
[----:B-1----:R-:W-:Y:S05]  /*28a30*/  @!P0 NANOSLEEP.SYNCS 0x989680 ;  /* 0x009896800000895d */ /* 0x002fea0003900000 */
[----:B------:R-:W1:Y:S02]  /*28a40*/  @!P0 SYNCS.PHASECHK.TRANS64 P0, [R22+URZ+0x38820], R5 ;  /* 0x03882005160085a7 */ /* 0x000e64000800007f */
[----:B-1----:R-:W-:Y:S05]  /*28a50*/  @!P0 BRA `(.L_x_694) ;  /* 0xfffffffc00f08947 */ /* 0x002fea000383ffff */
[----:B------:R-:W-:Y:S05]  /*28a60*/  BRA `(.L_x_864) ;  /* 0xffffff8c00b07947 */ /* 0x000fea000383ffff */
.L_x_698:
[----:B-1----:R1:W2:Y:S02]  /*28a70*/  SYNCS.PHASECHK.TRANS64.TRYWAIT P0, [R9+URZ+0x388a0], R8 ;  /* 0x0388a008090075a7 */ /* 0x0022a4000800017f */
[----:B--2---:R-:W-:Y:S05]  /*28a80*/  @!P0 NANOSLEEP.SYNCS 0x989680 ;  /* 0x009896800000895d */ /* 0x004fea0003900000 */
[----:B------:R-:W2:Y:S02]  /*28a90*/  @!P0 SYNCS.PHASECHK.TRANS64 P0, [R9+URZ+0x388a0], R8 ;  /* 0x0388a008090085a7 */ /* 0x000ea4000800007f */
[----:B--2---:R-:W-:Y:S05]  /*28aa0*/  @!P0 BRA `(.L_x_698) ;  /* 0xfffffffc00f08947 */ /* 0x004fea000383ffff */
[----:B------:R-:W-:Y:S05]  /*28ab0*/  BRA `(.L_x_865) ;  /* 0xffffff8c00c87947 */ /* 0x000fea000383ffff */
.L_x_706:
[----:B0-----:R0:W2:Y:S02]  /*28ac0*/  SYNCS.PHASECHK.TRANS64.TRYWAIT P0, [R9+URZ+0x388c0], R8 ;  /* 0x0388c008090075a7 */ /* 0x0010a4000800017f */
[----:B--2---:R-:W-:Y:S05]  /*28ad0*/  @!P0 NANOSLEEP.SYNCS 0x989680 ;  /* 0x009896800000895d */ /* 0x004fea0003900000 */
[----:B------:R-:W2:Y:S02]  /*28ae0*/  @!P0 SYNCS.PHASECHK.TRANS64 P0, [R9+URZ+0x388c0], R8 ;  /* 0x0388c008090085a7 */ /* 0x000ea4000800007f */
[----:B--2---:R-:W-:Y:S05]  /*28af0*/  @!P0 BRA `(.L_x_706) ;  /* 0xfffffffc00f08947 */ /* 0x004fea000383ffff */
[----:B------:R-:W-:Y:S05]  /*28b00*/  BRA `(.L_x_866) ;  /* 0xffffff9400047947 */ /* 0x000fea000383ffff */
.L_x_716:
[----:B-1----:R1:W2:Y:S02]  /*28b10*/  SYNCS.PHASECHK.TRANS64.TRYWAIT P1, [R8+URZ+0x388a0], R7 ;  /* 0x0388a007080075a7 */ /* 0x0022a4000802017f */
[----:B--2---:R-:W-:Y:S05]  /*28b20*/  @!P1 NANOSLEEP.SYNCS 0x989680 ;  /* 0x009896800000995d */ /* 0x004fea0003900000 */
[----:B------:R-:W2:Y:S02]  /*28b30*/  @!P1 SYNCS.PHASECHK.TRANS64 P1, [R8+URZ+0x388a0], R7 ;  /* 0x0388a007080095a7 */ /* 0x000ea4000802007f */
[----:B--2---:R-:W-:Y:S05]  /*28b40*/  @!P1 BRA `(.L_x_716) ;  /* 0xfffffffc00f09947 */ /* 0x004fea000383ffff */
[----:B------:R-:W-:Y:S05]  /*28b50*/  BRA `(.L_x_867) ;  /* 0xffffff9800747947 */ /* 0x000fea000383ffff */
.L_x_724:
[----:B0-----:R0:W2:Y:S02]  /*28b60*/  SYNCS.PHASECHK.TRANS64.TRYWAIT P1, [R8+URZ+0x388c0], R7 ;  /* 0x0388c007080075a7 */ /* 0x0010a4000802017f */
[----:B--2---:R-:W-:Y:S05]  /*28b70*/  @!P1 NANOSLEEP.SYNCS 0x989680 ;  /* 0x009896800000995d */ /* 0x004fea0003900000 */
[----:B------:R-:W2:Y:S02]  /*28b80*/  @!P1 SYNCS.PHASECHK.TRANS64 P1, [R8+URZ+0x388c0], R7 ;  /* 0x0388c007080095a7 */ /* 0x000ea4000802007f */
[----:B--2---:R-:W-:Y:S05]  /*28b90*/  @!P1 BRA `(.L_x_724) ;  /* 0xfffffffc00f09947 */ /* 0x004fea000383ffff */
[----:B------:R-:W-:Y:S05]  /*28ba0*/  BRA `(.L_x_868) ;  /* 0xffffff9c00ac7947 */ /* 0x000fea000383ffff */
.L_x_740:
        /* <DEDUP_REMOVED lines=8> */
[----:B-----5:R-:W-:Y:S05]  /*28c30*/  WARPSYNC.COLLECTIVE R15, `(.L_x_870) ;  /* 0x000000000f087348 */ /* 0x020fea0003c00000 */
[----:B------:R0:W1:Y:S02]  /*28c40*/  SHFL.IDX P6, R14, R13, R12, R11 ;  /* 0x0000000c0d0e7389 */ /* 0x00006400000c000b */
[----:B01---5:R-:W-:Y:S01]  /*28c50*/  ENDCOLLECTIVE ;  /* 0x000000000000791b */ /* 0x023fe20003800000 */
.L_x_870:
[----:B------:R-:W-:Y:S05]  /*28c60*/  BSYNC B0 ;  /* 0x0000000000007941 */ /* 0x000fea0003800000 */
.L_x_869:
[----:B------:R-:W-:Y:S05]  /*28c70*/  BRA `(.L_x_871) ;  /* 0xffffffac00207947 */ /* 0x000fea000383ffff */
.L_x_743:
[----:B0-----:R0:W1:Y:S02]  /*28c80*/  SYNCS.PHASECHK.TRANS64.TRYWAIT P0, [R5+URZ+0x38840], R2 ;  /* 0x03884002050075a7 */ /* 0x001064000800017f */
[----:B-1----:R-:W-:Y:S05]  /*28c90*/  @!P0 NANOSLEEP.SYNCS 0x989680 ;  /* 0x009896800000895d */ /* 0x002fea0003900000 */
[----:B------:R-:W1:Y:S02]  /*28ca0*/  @!P0 SYNCS.PHASECHK.TRANS64 P0, [R5+URZ+0x38840], R2 ;  /* 0x03884002050085a7 */ /* 0x000e64000800007f */
[----:B-1----:R-:W-:Y:S05]  /*28cb0*/  @!P0 BRA `(.L_x_743) ;  /* 0xfffffffc00f08947 */ /* 0x002fea000383ffff */
[----:B------:R-:W-:Y:S05]  /*28cc0*/  BRA `(.L_x_872) ;  /* 0xffffffac007c7947 */ /* 0x000fea000383ffff */
.L_x_744:
        /* <DEDUP_REMOVED lines=8> */
.L_x_874:
[----:B------:R-:W-:Y:S05]  /*28d50*/  BSYNC B0 ;  /* 0x0000000000007941 */ /* 0x000fea0003800000 */
.L_x_873:
[----:B------:R-:W-:Y:S01]  /*28d60*/  IMAD.MOV.U32 R13, RZ, RZ, R0 ;  /* 0x000000ffff0d7224 */ /* 0x000fe200078e0000 */
[----:B------:R-:W-:Y:S01]  /*28d70*/  MOV R2, R14 ;  /* 0x0000000e00027202 */ /* 0x000fe20000000f00 */
[----:B------:R-:W-:Y:S01]  /*28d80*/  IMAD.MOV.U32 R12, RZ, RZ, RZ ;  /* 0x000000ffff0c7224 */ /* 0x000fe200078e00ff */
[C---:B------:R-:W-:Y:S01]  /*28d90*/  LOP3.LUT P5, RZ, R23.reuse, 0x10, RZ, 0xc0, !PT ;  /* 0x0000001017ff7812 */ /* 0x040fe200078ac0ff */
[----:B------:R-:W-:Y:S01]  /*28da0*/  IMAD.MOV.U32 R11, RZ, RZ, 0x181f ;  /* 0x0000181fff0b7424 */ /* 0x000fe200078e00ff */
[C---:B------:R-:W-:Y:S01]  /*28db0*/  LOP3.LUT P4, RZ, R23.reuse, 0x8, RZ, 0xc0, !PT ;  /* 0x0000000817ff7812 */ /* 0x040fe2000788c0ff */
[----:B------:R-:W-:Y:S01]  /*28dc0*/  IMAD.MOV.U32 R15, RZ, RZ, -0x1 ;  /* 0xffffffffff0f7424 */ /* 0x000fe200078e00ff */
[----:B------:R-:W-:Y:S01]  /*28dd0*/  LOP3.LUT P3, RZ, R23, 0x4, RZ, 0xc0, !PT ;  /* 0x0000000417ff7812 */ /* 0x000fe2000786c0ff */
[----:B------:R-:W-:Y:S01]  /*28de0*/  @P0 IMAD R9, R7, 0x2, R22 ;  /* 0x0000000207090824 */ /* 0x000fe200078e0216 */
[----:B------:R-:W-:-:S13]  /*28df0*/  LOP3.LUT P2, RZ, R23, 0x2, RZ, 0xc0, !PT ;  /* 0x0000000217ff7812 */ /* 0x000fda000784c0ff */
[----:B------:R-:W-:Y:S05]  /*28e00*/  WARPSYNC.COLLECTIVE R15, `(.L_x_875) ;  /* 0x000000000f087348 */ /* 0x000fea0003c00000 */
[----:B------:R0:W1:Y:S02]  /*28e10*/  SHFL.IDX P6, R14, R13, R12, R11 ;  /* 0x0000000c0d0e7389 */ /* 0x00006400000c000b */
[----:B01----:R-:W-:Y:S01]  /*28e20*/  ENDCOLLECTIVE ;  /* 0x000000000000791b */ /* 0x003fe20003800000 */
.L_x_875:
[----:B------:R-:W-:Y:S01]  /*28e30*/  ULDC.64 UR4, c[0x0][0x208] ;  /* 0x0000820000047ab9 */ /* 0x000fe20000000a00 */
[----:B------:R-:W-:Y:S02]  /*28e40*/  IMAD.MOV.U32 R13, RZ, RZ, R6 ;  /* 0x000000ffff0d7224 */ /* 0x000fe400078e0006 */
[----:B------:R-:W-:Y:S02]  /*28e50*/  IMAD.MOV.U32 R12, RZ, RZ, 0x1 ;  /* 0x00000001ff0c7424 */ /* 0x000fe400078e00ff */
[----:B------:R-:W-:-:S05]  /*28e60*/  IMAD.MOV.U32 R3, RZ, RZ, R14 ;  /* 0x000000ffff037224 */ /* 0x000fca00078e000e */
[----:B------:R-:W-:-:S05]  /*28e70*/  @P0 LEA R3, P1, R36, R3, 0x1 ;  /* 0x0000000324030211 */ /* 0x000fca00078208ff */
[----:B------:R-:W-:Y:S01]  /*28e80*/  @P0 IMAD.X R2, RZ, RZ, R2, P1 ;  /* 0x000000ffff020224 */ /* 0x000fe200008e0602 */
[----:B------:R-:W-:-:S04]  /*28e90*/  ISETP.GE.AND P1, PT, R4, 0x11, PT ;  /* 0x000000110400780c */ /* 0x000fc80003f26270 */
[----:B------:R-:W-:-:S04]  /*28ea0*/  @P0 LOP3.LUT R3, R3, R2, RZ, 0x3c, !PT ;  /* 0x0000000203030212 */ /* 0x000fc800078e3cff */
[----:B------:R-:W-:-:S04]  /*28eb0*/  @P0 LOP3.LUT R2, R3, R2, RZ, 0x3c, !PT ;  /* 0x0000000203020212 */ /* 0x000fc800078e3cff */
[----:B------:R-:W-:Y:S01]  /*28ec0*/  @P0 LOP3.LUT R3, R3, R2, RZ, 0x3c, !PT ;  /* 0x0000000203030212 */ /* 0x000fe200078e3cff */
[----:B------:R-:W-:-:S04]  /*28ed0*/  @P1 IMAD R21, R7, 0x2, R22 ;  /* 0x0000000207151824 */ /* 0x000fc800078e0216 */
[----:B------:R-:W-:Y:S01]  /*28ee0*/  @!PT LDS RZ, [RZ] ;  /* 0x00000000fffff984 */ /* 0x000fe20000000800 */
[----:B------:R-:W-:Y:S01]  /*28ef0*/  @!PT LDS RZ, [RZ] ;  /* 0x00000000fffff984 */ /* 0x000fe20000000800 */
[----:B------:R-:W-:Y:S01]  /*28f00*/  @!PT LDS RZ, [RZ] ;  /* 0x00000000fffff984 */ /* 0x000fe20000000800 */
[----:B------:R0:W-:Y:S04]  /*28f10*/  @P0 LDGSTS.E.BYPASS.LTC128B.128 [R9+0x24400], desc[UR4][R2.64], !P5 ;  /* 0x2440000002090fae */ /* 0x0001e8000e901d44 */
[----:B------:R0:W-:Y:S04]  /*28f20*/  @P0 LDGSTS.E.BYPASS.LTC128B.128 [R9+0x26c00], desc[UR4][R2.64+0x80], !P4 ;  /* 0x26c0008002090fae */ /* 0x0001e8000e101d44 */
[----:B------:R0:W-:Y:S04]  /*28f30*/  @P0 LDGSTS.E.BYPASS.LTC128B.128 [R9+0x29400], desc[UR4][R2.64+0x100], !P3 ;  /* 0x2940010002090fae */ /* 0x0001e8000d901d44 */
[----:B------:R0:W-:Y:S02]  /*28f40*/  @P0 LDGSTS.E.BYPASS.LTC128B.128 [R9+0x2bc00], desc[UR4][R2.64+0x180], !P2 ;  /* 0x2bc0018002090fae */ /* 0x0001e4000d101d44 */
[----:B0-----:R-:W-:Y:S05]  /*28f50*/  WARPSYNC.COLLECTIVE R15, `(.L_x_876) ;  /* 0x000000000f087348 */ /* 0x001fea0003c00000 */
[----:B------:R1:W2:Y:S02]  /*28f60*/  SHFL.IDX P6, R14, R13, R12, R11 ;  /* 0x0000000c0d0e7389 */ /* 0x0002a400000c000b */
[----:B012---:R-:W-:Y:S01]  /*28f70*/  ENDCOLLECTIVE ;  /* 0x000000000000791b */ /* 0x007fe20003800000 */
.L_x_876:
[----:B------:R-:W-:Y:S02]  /*28f80*/  IMAD.MOV.U32 R13, RZ, RZ, R0 ;  /* 0x000000ffff0d7224 */ /* 0x000fe400078e0000 */
[----:B------:R-:W-:-:S07]  /*28f90*/  IMAD.MOV.U32 R8, RZ, RZ, R14 ;  /* 0x000000ffff087224 */ /* 0x000fce00078e000e */
[----:B------:R-:W-:Y:S05]  /*28fa0*/  WARPSYNC.COLLECTIVE R15, `(.L_x_877) ;  /* 0x000000000f087348 */ /* 0x000fea0003c00000 */
[----:B------:R0:W1:Y:S02]  /*28fb0*/  SHFL.IDX P6, R14, R13, R12, R11 ;  /* 0x0000000c0d0e7389 */ /* 0x00006400000c000b */
[----:B01----:R-:W-:Y:S01]  /*28fc0*/  ENDCOLLECTIVE ;  /* 0x000000000000791b */ /* 0x003fe20003800000 */
.L_x_877:
[----:B------:R-:W-:Y:S01]  /*28fd0*/  ULDC.64 UR4, c[0x0][0x208] ;  /* 0x0000820000047ab9 */ /* 0x000fe20000000a00 */
[----:B------:R-:W-:Y:S01]  /*28fe0*/  IMAD.MOV.U32 R13, RZ, RZ, R6 ;  /* 0x000000ffff0d7224 */ /* 0x000fe200078e0006 */
[----:B------:R-:W-:Y:S01]  /*28ff0*/  MOV R12, 0x2 ;  /* 0x00000002000c7802 */ /* 0x000fe20000000f00 */
[----:B------:R-:W-:-:S05]  /*29000*/  IMAD.MOV.U32 R2, RZ, RZ, R14 ;  /* 0x000000ffff027224 */ /* 0x000fca00078e000e */
[----:B------:R-:W-:-:S05]  /*29010*/  @P1 LEA R2, P0, R36, R2, 0x1 ;  /* 0x0000000224021211 */ /* 0x000fca00078008ff */
[----:B------:R-:W-:-:S05]  /*29020*/  @P1 IMAD.X R3, RZ, RZ, R8, P0 ;  /* 0x000000ffff031224 */ /* 0x000fca00000e0608 */
[----:B------:R-:W-:Y:S01]  /*29030*/  @!PT LDS RZ, [RZ] ;  /* 0x00000000fffff984 */ /* 0x000fe20000000800 */
[----:B------:R-:W-:Y:S01]  /*29040*/  @!PT LDS RZ, [RZ] ;  /* 0x00000000fffff984 */ /* 0x000fe20000000800 */
[----:B------:R-:W-:Y:S01]  /*29050*/  @!PT LDS RZ, [RZ] ;  /* 0x00000000fffff984 */ /* 0x000fe20000000800 */
[----:B------:R0:W-:Y:S04]  /*29060*/  @P1 LDGSTS.E.BYPASS.LTC128B.128 [R21+0x24c00], desc[UR4][R2.64], !P5 ;  /* 0x24c0000002151fae */ /* 0x0001e8000e901d44 */
[----:B------:R0:W-:Y:S04]  /*29070*/  @P1 LDGSTS.E.BYPASS.LTC128B.128 [R21+0x27400], desc[UR4][R2.64+0x80], !P4 ;  /* 0x2740008002151fae */ /* 0x0001e8000e101d44 */
[----:B------:R0:W-:Y:S04]  /*29080*/  @P1 LDGSTS.E.BYPASS.LTC128B.128 [R21+0x29c00], desc[UR4][R2.64+0x100], !P3 ;  /* 0x29c0010002151fae */ /* 0x0001e8000d901d44 */
[----:B------:R0:W-:Y:S01]  /*29090*/  @P1 LDGSTS.E.BYPASS.LTC128B.128 [R21+0x2c400], desc[UR4][R2.64+0x180], !P2 ;  /* 0x2c40018002151fae */ /* 0x0001e2000d101d44 */
[----:B------:R-:W-:-:S13]  /*290a0*/  ISETP.GE.AND P1, PT, R4, 0x21, PT ;  /* 0x000000210400780c */ /* 0x000fda0003f26270 */
[----:B0-----:R-:W-:Y:S05]  /*290b0*/  WARPSYNC.COLLECTIVE R15, `(.L_x_878) ;  /* 0x000000000f087348 */ /* 0x001fea0003c00000 */
[----:B------:R1:W2:Y:S02]  /*290c0*/  SHFL.IDX P6, R14, R13, R12, R11 ;  /* 0x0000000c0d0e7389 */ /* 0x0002a400000c000b */
[----:B012---:R-:W-:Y:S01]  /*290d0*/  ENDCOLLECTIVE ;  /* 0x000000000000791b */ /* 0x007fe20003800000 */
.L_x_878:
[----:B------:R-:W-:Y:S02]  /*290e0*/  @P1 IMAD R9, R7, 0x2, R22 ;  /* 0x0000000207091824 */ /* 0x000fe400078e0216 */
[----:B------:R-:W-:Y:S02]  /*290f0*/  IMAD.MOV.U32 R13, RZ, RZ, R0 ;  /* 0x000000ffff0d7224 */ /* 0x000fe400078e0000 */
[----:B------:R-:W-:-:S07]  /*29100*/  IMAD.MOV.U32 R8, RZ, RZ, R14 ;  /* 0x000000ffff087224 */ /* 0x000fce00078e000e */
[----:B------:R-:W-:Y:S05]  /*29110*/  WARPSYNC.COLLECTIVE R15, `(.L_x_879) ;  /* 0x000000000f087348 */ /* 0x000fea0003c00000 */
[----:B------:R0:W1:Y:S02]  /*29120*/  SHFL.IDX P6, R14, R13, R12, R11 ;  /* 0x0000000c0d0e7389 */ /* 0x00006400000c000b */
[----:B01----:R-:W-:Y:S01]  /*29130*/  ENDCOLLECTIVE ;  /* 0x000000000000791b */ /* 0x003fe20003800000 */
.L_x_879:
[----:B------:R-:W-:Y:S01]  /*29140*/  ULDC.64 UR4, c[0x0][0x208] ;  /* 0x0000820000047ab9 */ /* 0x000fe20000000a00 */
[----:B------:R-:W-:Y:S02]  /*29150*/  IMAD.MOV.U32 R13, RZ, RZ, R6 ;  /* 0x000000ffff0d7224 */ /* 0x000fe400078e0006 */
[----:B------:R-:W-:Y:S02]  /*29160*/  IMAD.MOV.U32 R12, RZ, RZ, 0x3 ;  /* 0x00000003ff0c7424 */ /* 0x000fe400078e00ff */
        /* <DEDUP_REMOVED lines=14> */
.L_x_880:
[----:B------:R-:W-:Y:S02]  /*29250*/  @P1 IMAD R21, R7, 0x2, R22 ;  /* 0x0000000207151824 */ /* 0x000fe400078e0216 */
[----:B------:R-:W-:Y:S02]  /*29260*/  IMAD.MOV.U32 R13, RZ, RZ, R0 ;  /* 0x000000ffff0d7224 */ /* 0x000fe400078e0000 */
[----:B------:R-:W-:-:S07]  /*29270*/  IMAD.MOV.U32 R8, RZ, RZ, R14 ;  /* 0x000000ffff087224 */ /* 0x000fce00078e000e */
[----:B------:R-:W-:Y:S05]  /*29280*/  WARPSYNC.COLLECTIVE R15, `(.L_x_881) ;  /* 0x000000000f087348 */ /* 0x000fea0003c00000 */
[----:B------:R0:W1:Y:S02]  /*29290*/  SHFL.IDX P6, R14, R13, R12, R11 ;  /* 0x0000000c0d0e7389 */ /* 0x00006400000c000b */
[----:B01----:R-:W-:Y:S01]  /*292a0*/  ENDCOLLECTIVE ;  /* 0x000000000000791b */ /* 0x003fe20003800000 */
.L_x_881:
        /* <DEDUP_REMOVED lines=16> */
.L_x_882:
[----:B------:R-:W-:Y:S01]  /*293b0*/  MOV R13, R0 ;  /* 0x00000000000d7202 */ /* 0x000fe20000000f00 */
[----:B------:R-:W-:-:S07]  /*293c0*/  IMAD.MOV.U32 R8, RZ, RZ, R14 ;  /* 0x000000ffff087224 */ /* 0x000fce00078e000e */
[----:B------:R-:W-:Y:S05]  /*293d0*/  WARPSYNC.COLLECTIVE R15, `(.L_x_883) ;  /* 0x000000000f087348 */ /* 0x000fea0003c00000 */
[----:B------:R0:W1:Y:S02]  /*293e0*/  SHFL.IDX P6, R14, R13, R12, R11 ;  /* 0x0000000c0d0e7389 */ /* 0x00006400000c000b */
[----:B01----:R-:W-:Y:S01]  /*293f0*/  ENDCOLLECTIVE ;  /* 0x000000000000791b */ /* 0x003fe20003800000 */
.L_x_883:
[----:B------:R-:W-:Y:S01]  /*29400*/  IMAD.MOV.U32 R0, RZ, RZ, R14 ;  /* 0x000000ffff007224 */ /* 0x000fe200078e000e */
[----:B------:R-:W-:Y:S06]  /*29410*/  BRA `(.L_x_884) ;  /* 0xffffffa800e07947 */ /* 0x000fec000383ffff */
.L_x_751:
[----:B------:R-:W-:Y:S02]  /*29420*/  IMAD.MOV.U32 R13, RZ, RZ, R4 ;  /* 0x000000ffff0d7224 */ /* 0x000fe400078e0004 */
[----:B------:R-:W-:Y:S02]  /*29430*/  IMAD.MOV.U32 R12, RZ, RZ, RZ ;  /* 0x000000ffff0c7224 */ /* 0x000fe400078e00ff */
[----:B------:R-:W-:Y:S02]  /*29440*/  IMAD.MOV.U32 R11, RZ, RZ, 0x181f ;  /* 0x0000181fff0b7424 */ /* 0x000fe400078e00ff */
[----:B------:R-:W-:Y:S02]  /*29450*/  IMAD.MOV.U32 R15, RZ, RZ, -0x1 ;  /* 0xffffffffff0f7424 */ /* 0x000fe400078e00ff */
[----:B-----5:R-:W-:Y:S02]  /*29460*/  IMAD R6, R10, R8, RZ ;  /* 0x000000080a067224 */ /* 0x020fe400078e02ff */
[----:B------:R-:W-:-:S07]  /*29470*/  IMAD.IADD R0, R9, 0x1, R0 ;  /* 0x0000000109007824 */ /* 0x000fce00078e0200 */
[----:B------:R-:W-:Y:S05]  /*29480*/  WARPSYNC.COLLECTIVE R15, `(.L_x_885) ;  /* 0x000000000f087348 */ /* 0x000fea0003c00000 */
[----:B------:R0:W1:Y:S02]  /*29490*/  SHFL.IDX P6, R14, R13, R12, R11 ;  /* 0x0000000c0d0e7389 */ /* 0x00006400000c000b */
[----:B01----:R-:W-:Y:S01]  /*294a0*/  ENDCOLLECTIVE ;  /* 0x000000000000791b */ /* 0x003fe20003800000 */
.L_x_885:
[----:B------:R-:W-:Y:S01]  /*294b0*/  ISETP.GE.AND P1, PT, R0, R6, PT ;  /* 0x000000060000720c */ /* 0x000fe20003f26270 */
[----:B------:R-:W-:Y:S02]  /*294c0*/  IMAD.MOV.U32 R13, RZ, RZ, R5 ;  /* 0x000000ffff0d7224 */ /* 0x000fe400078e0005 */
[----:B------:R-:W-:-:S10]  /*294d0*/  IMAD.MOV.U32 R2, RZ, RZ, R14 ;  /* 0x000000ffff027224 */ /* 0x000fd400078e000e */
[----:B------:R-:W-:Y:S05]  /*294e0*/  WARPSYNC.COLLECTIVE R15, `(.L_x_886) ;  /* 0x000000000f087348 */ /* 0x000fea0003c00000 */
[----:B------:R0:W1:Y:S02]  /*294f0*/  SHFL.IDX P6, R14, R13, R12, R11 ;  /* 0x0000000c0d0e7389 */ /* 0x00006400000c000b */
[----:B01----:R-:W-:Y:S01]  /*29500*/  ENDCOLLECTIVE ;  /* 0x000000000000791b */ /* 0x003fe20003800000 */
.L_x_886:
[----:B------:R-:W-:Y:S01]  /*29510*/  ULDC.64 UR4, c[0x0][0x208] ;  /* 0x0000820000047ab9 */ /* 0x000fe20000000a00 */
[----:B------:R-:W-:Y:S02]  /*29520*/  IMAD.MOV.U32 R13, RZ, RZ, R4 ;  /* 0x000000ffff0d7224 */ /* 0x000fe400078e0004 */
[----:B------:R-:W-:Y:S02]  /*29530*/  IMAD.MOV.U32 R12, RZ, RZ, 0x1 ;  /* 0x00000001ff0c7424 */ /* 0x000fe400078e00ff */
[----:B------:R-:W-:-:S05]  /*29540*/  IMAD.MOV.U32 R3, RZ, RZ, R14 ;  /* 0x000000ffff037224 */ /* 0x000fca00078e000e */
[----:B------:R-:W-:-:S05]  /*29550*/  @!P1 LEA R7, P5, R36, R3, 0x1 ;  /* 0x0000000324079211 */ /* 0x000fca00078a08ff */
[----:B------:R-:W-:Y:S02]  /*29560*/  @!P1 IMAD.X R3, RZ, RZ, R2, P5 ;  /* 0x000000ffff039224 */ /* 0x000fe400028e0602 */
[----:B------:R-:W-:Y:S02]  /*29570*/  @!P1 IMAD.MOV.U32 R2, RZ, RZ, R7 ;  /* 0x000000ffff029224 */ /* 0x000fe400078e0007 */
[----:B------:R-:W-:-:S03]  /*29580*/  VIADD R7, R0, 0x10 ;  /* 0x0000001000077836 */ /* 0x000fc60000000000 */
[----:B------:R-:W-:Y:S01]  /*29590*/  @!PT LDS RZ, [RZ] ;  /* 0x00000000fffff984 */ /* 0x000fe20000000800 */
[----:B------:R-:W-:Y:S01]  /*295a0*/  @!PT LDS RZ, [RZ] ;  /* 0x00000000fffff984 */ /* 0x000fe20000000800 */
[----:B------:R-:W-:Y:S01]  /*295b0*/  @!PT LDS RZ, [RZ] ;  /* 0x00000000fffff984 */ /* 0x000fe20000000800 */
[----:B------:R0:W-:Y:S04]  /*295c0*/  @!P1 LDGSTS.E.BYPASS.LTC128B.128 [R37+0x14400], desc[UR4][R2.64], !P4 ;  /* 0x1440000002259fae */ /* 0x0001e8000e101d44 */
[----:B------:R0:W-:Y:S04]  /*295d0*/  @!P1 LDGSTS.E.BYPASS.LTC128B.128 [R37+0x18400], desc[UR4][R2.64+0x80], !P3 ;  /* 0x1840008002259fae */ /* 0x0001e8000d901d44 */
[----:B------:R0:W-:Y:S04]  /*295e0*/  @!P1 LDGSTS.E.BYPASS.LTC128B.128 [R37+0x1c400], desc[UR4][R2.64+0x100], !P2 ;  /* 0x1c40010002259fae */ /* 0x0001e8000d101d44 */
[----:B------:R0:W-:Y:S01]  /*295f0*/  @!P1 LDGSTS.E.BYPASS.LTC128B.128 [R37+0x20400], desc[UR4][R2.64+0x180], !P0 ;  /* 0x2040018002259fae */ /* 0x0001e2000c101d44 */
[----:B------:R-:W-:-:S13]  /*29600*/  ISETP.GE.AND P1, PT, R7, R6, PT ;  /* 0x000000060700720c */ /* 0x000fda0003f26270 */
[----:B0-----:R-:W-:Y:S05]  /*29610*/  WARPSYNC.COLLECTIVE R15, `(.L_x_887) ;  /* 0x000000000f087348 */ /* 0x001fea0003c00000 */
[----:B------:R1:W2:Y:S02]  /*29620*/  SHFL.IDX P6, R14, R13, R12, R11 ;  /* 0x0000000c0d0e7389 */ /* 0x0002a400000c000b */
[----:B012---:R-:W-:Y:S01]  /*29630*/  ENDCOLLECTIVE ;  /* 0x000000000000791b */ /* 0x007fe20003800000 */
.L_x_887:
[----:B------:R-:W-:Y:S01]  /*29640*/  MOV R13, R5 ;  /* 0x00000005000d7202 */ /* 0x000fe20000000f00 */
[----:B------:R-:W-:-:S07]  /*29650*/  IMAD.MOV.U32 R2, RZ, RZ, R14 ;  /* 0x000000ffff027224 */ /* 0x000fce00078e000e */
[----:B------:R-:W-:Y:S05]  /*29660*/  WARPSYNC.COLLECTIVE R15, `(.L_x_888) ;  /* 0x000000000f087348 */ /* 0x000fea0003c00000 */
[----:B------:R0:W1:Y:S02]  /*29670*/  SHFL.IDX P6, R14, R13, R12, R11 ;  /* 0x0000000c0d0e7389 */ /* 0x00006400000c000b */
[----:B01----:R-:W-:Y:S01]  /*29680*/  ENDCOLLECTIVE ;  /* 0x000000000000791b */ /* 0x003fe20003800000 */
.L_x_888:
[----:B------:R-:W-:Y:S01]  /*29690*/  ULDC.64 UR4, c[0x0][0x208] ;  /* 0x0000820000047ab9 */ /* 0x000fe20000000a00 */
[----:B------:R-:W-:Y:S02]  /*296a0*/  IMAD.MOV.U32 R13, RZ, RZ, R4 ;  /* 0x000000ffff0d7224 */ /* 0x000fe400078e0004 */
[----:B------:R-:W-:Y:S02]  /*296b0*/  IMAD.MOV.U32 R12, RZ, RZ, 0x2 ;  /* 0x00000002ff0c7424 */ /* 0x000fe400078e00ff */
[----:B------:R-:W-:-:S05]  /*296c0*/  IMAD.MOV.U32 R3, RZ, RZ, R14 ;  /* 0x000000ffff037224 */ /* 0x000fca00078e000e */
[----:B------:R-:W-:-:S05]  /*296d0*/  @!P1 LEA R7, P5, R36, R3, 0x1 ;  /* 0x0000000324079211 */ /* 0x000fca00078a08ff */
[----:B------:R-:W-:Y:S02]  /*296e0*/  @!P1 IMAD.X R8, RZ, RZ, R2, P5 ;  /* 0x000000ffff089224 */ /* 0x000fe400028e0602 */
[----:B------:R-:W-:Y:S02]  /*296f0*/  @!P1 IMAD.MOV.U32 R2, RZ, RZ, R7 ;  /* 0x000000ffff029224 */ /* 0x000fe400078e0007 */
        /* <DEDUP_REMOVED lines=13> */
.L_x_889:
[----:B------:R-:W-:Y:S02]  /*297d0*/  IMAD.MOV.U32 R13, RZ, RZ, R5 ;  /* 0x000000ffff0d7224 */ /* 0x000fe400078e0005 */
[----:B------:R-:W-:-:S07]  /*297e0*/  IMAD.MOV.U32 R2, RZ, RZ, R14 ;  /* 0x000000ffff027224 */ /* 0x000fce00078e000e */
[----:B------:R-:W-:Y:S05]  /*297f0*/  WARPSYNC.COLLECTIVE R15, `(.L_x_890) ;  /* 0x000000000f087348 */ /* 0x000fea0003c00000 */
[----:B------:R0:W1:Y:S02]  /*29800*/  SHFL.IDX P6, R14, R13, R12, R11 ;  /* 0x0000000c0d0e7389 */ /* 0x00006400000c000b */
[----:B01----:R-:W-:Y:S01]  /*29810*/  ENDCOLLECTIVE ;  /* 0x000000000000791b */ /* 0x003fe20003800000 */
.L_x_890:
[----:B------:R-:W-:Y:S01]  /*29820*/  ULDC.64 UR4, c[0x0][0x208] ;  /* 0x0000820000047ab9 */ /* 0x000fe20000000a00 */
[----:B------:R-:W-:Y:S01]  /*29830*/  IMAD.MOV.U32 R13, RZ, RZ, R4 ;  /* 0x000000ffff0d7224 */ /* 0x000fe200078e0004 */
[----:B------:R-:W-:Y:S01]  /*29840*/  MOV R12, 0x3 ;  /* 0x00000003000c7802 */ /* 0x000fe20000000f00 */
        /* <DEDUP_REMOVED lines=17> */
.L_x_891:
[----:B------:R-:W-:Y:S02]  /*29960*/  IMAD.MOV.U32 R13, RZ, RZ, R5 ;  /* 0x000000ffff0d7224 */ /* 0x000fe400078e0005 */
[----:B------:R-:W-:-:S07]  /*29970*/  IMAD.MOV.U32 R2, RZ, RZ, R14 ;  /* 0x000000ffff027224 */ /* 0x000fce00078e000e */
[----:B------:R-:W-:Y:S05]  /*29980*/  WARPSYNC.COLLECTIVE R15, `(.L_x_892) ;  /* 0x000000000f087348 */ /* 0x000fea0003c00000 */
[----:B------:R0:W1:Y:S02]  /*29990*/  SHFL.IDX P6, R14, R13, R12, R11 ;  /* 0x0000000c0d0e7389 */ /* 0x00006400000c000b */
[----:B01----:R-:W-:Y:S01]  /*299a0*/  ENDCOLLECTIVE ;  /* 0x000000000000791b */ /* 0x003fe20003800000 */
.L_x_892:
        /* <DEDUP_REMOVED lines=20> */
.L_x_893:
[----:B------:R-:W-:Y:S02]  /*29af0*/  IMAD.MOV.U32 R13, RZ, RZ, R5 ;  /* 0x000000ffff0d7224 */ /* 0x000fe400078e0005 */
[----:B------:R-:W-:-:S07]  /*29b00*/  IMAD.MOV.U32 R2, RZ, RZ, R14 ;  /* 0x000000ffff027224 */ /* 0x000fce00078e000e */
[----:B------:R-:W-:Y:S05]  /*29b10*/  WARPSYNC.COLLECTIVE R15, `(.L_x_894) ;  /* 0x000000000f087348 */ /* 0x000fea0003c00000 */
[----:B------:R0:W1:Y:S02]  /*29b20*/  SHFL.IDX P6, R14, R13, R12, R11 ;  /* 0x0000000c0d0e7389 */ /* 0x00006400000c000b */
[----:B01----:R-:W-:Y:S01]  /*29b30*/  ENDCOLLECTIVE ;  /* 0x000000000000791b */ /* 0x003fe20003800000 */
.L_x_894:
[----:B------:R-:W-:Y:S01]  /*29b40*/  ULDC.64 UR4, c[0x0][0x208] ;  /* 0x0000820000047ab9 */ /* 0x000fe20000000a00 */
[----:B------:R-:W-:Y:S02]  /*29b50*/  IMAD.MOV.U32 R13, RZ, RZ, R4 ;  /* 0x000000ffff0d7224 */ /* 0x000fe400078e0004 */
[----:B------:R-:W-:Y:S02]  /*29b60*/  IMAD.MOV.U32 R12, RZ, RZ, 0x5 ;  /* 0x00000005ff0c7424 */ /* 0x000fe400078e00ff */
[----:B------:R-:W-:-:S05]  /*29b70*/  IMAD.MOV.U32 R3, RZ, RZ, R14 ;  /* 0x000000ffff037224 */ /* 0x000fca00078e000e */
[----:B------:R-:W-:-:S05]  /*29b80*/  @!P1 LEA R7, P5, R36, R3, 0x1 ;  /* 0x0000000324079211 */ /* 0x000fca00078a08ff */
[----:B------:R-:W-:Y:S02]  /*29b90*/  @!P1 IMAD.X R8, RZ, RZ, R2, P5 ;  /* 0x000000ffff089224 */ /* 0x000fe400028e0602 */
[----:B------:R-:W-:Y:S01]  /*29ba0*/  @!P1 IMAD.MOV.U32 R2, RZ, RZ, R7 ;  /* 0x000000ffff029224 */ /* 0x000fe200078e0007 */
[----:B------:R-:W-:Y:S01]  /*29bb0*/  IADD3 R7, R0, 0x50, RZ ;  /* 0x0000005000077810 */ /* 0x000fe20007ffe0ff */
[----:B------:R-:W-:-:S05]  /*29bc0*/  @!P1 IMAD.MOV.U32 R3, RZ, RZ, R8 ;  /* 0x000000ffff039224 */ /* 0x000fca00078e0008 */
        /* <DEDUP_REMOVED lines=11> */
.L_x_895:
[----:B------:R-:W-:Y:S02]  /*29c80*/  IMAD.MOV.U32 R13, RZ, RZ, R5 ;  /* 0x000000ffff0d7224 */ /* 0x000fe400078e0005 */
[----:B------:R-:W-:-:S07]  /*29c90*/  IMAD.MOV.U32 R2, RZ, RZ, R14 ;  /* 0x000000ffff027224 */ /* 0x000fce00078e000e */
[----:B------:R-:W-:Y:S05]  /*29ca0*/  WARPSYNC.COLLECTIVE R15, `(.L_x_896) ;  /* 0x000000000f087348 */ /* 0x000fea0003c00000 */
[----:B------:R0:W1:Y:S02]  /*29cb0*/  SHFL.IDX P6, R14, R13, R12, R11 ;  /* 0x0000000c0d0e7389 */ /* 0x00006400000c000b */
[----:B01----:R-:W-:Y:S01]  /*29cc0*/  ENDCOLLECTIVE ;  /* 0x000000000000791b */ /* 0x003fe20003800000 */
.L_x_896:
        /* <DEDUP_REMOVED lines=20> */
.L_x_897:
[----:B------:R-:W-:Y:S02]  /*29e10*/  IMAD.MOV.U32 R13, RZ, RZ, R5 ;  /* 0x000000ffff0d7224 */ /* 0x000fe400078e0005 */
[----:B------:R-:W-:-:S07]  /*29e20*/  IMAD.MOV.U32 R2, RZ, RZ, R14 ;  /* 0x000000ffff027224 */ /* 0x000fce00078e000e */
[----:B------:R-:W-:Y:S05]  /*29e30*/  WARPSYNC.COLLECTIVE R15, `(.L_x_898) ;  /* 0x000000000f087348 */ /* 0x000fea0003c00000 */
[----:B------:R0:W1:Y:S02]  /*29e40*/  SHFL.IDX P6, R14, R13, R12, R11 ;  /* 0x0000000c0d0e7389 */ /* 0x00006400000c000b */
[----:B01----:R-:W-:Y:S01]  /*29e50*/  ENDCOLLECTIVE ;  /* 0x000000000000791b */ /* 0x003fe20003800000 */
.L_x_898:
[----:B------:R-:W-:Y:S01]  /*29e60*/  ULDC.64 UR4, c[0x0][0x208] ;  /* 0x0000820000047ab9 */ /* 0x000fe20000000a00 */
[----:B------:R-:W-:Y:S02]  /*29e70*/  IMAD.MOV.U32 R13, RZ, RZ, R4 ;  /* 0x000000ffff0d7224 */ /* 0x000fe400078e0004 */
[----:B------:R-:W-:Y:S02]  /*29e80*/  IMAD.MOV.U32 R12, RZ, RZ, 0x7 ;  /* 0x00000007ff0c7424 */ /* 0x000fe400078e00ff */
[----:B------:R-:W-:-:S05]  /*29e90*/  IMAD.MOV.U32 R3, RZ, RZ, R14 ;  /* 0x000000ffff037224 */ /* 0x000fca00078e000e */
[----:B------:R-:W-:-:S05]  /*29ea0*/  @!P1 LEA R7, P5, R36, R3, 0x1 ;  /* 0x0000000324079211 */ /* 0x000fca00078a08ff */
[----:B------:R-:W-:Y:S01]  /*29eb0*/  @!P1 IMAD.X R8, RZ, RZ, R2, P5 ;  /* 0x000000ffff089224 */ /* 0x000fe200028e0602 */
[----:B------:R-:W-:-:S03]  /*29ec0*/  @!P1 MOV R2, R7 ;  /* 0x0000000700029202 */ /* 0x000fc60000000f00 */
[----:B------:R-:W-:-:S05]  /*29ed0*/  @!P1 IMAD.MOV.U32 R3, RZ, RZ, R8 ;  /* 0x000000ffff039224 */ /* 0x000fca00078e0008 */
[----:B------:R-:W-:Y:S01]  /*29ee0*/  @!PT LDS RZ, [RZ] ;  /* 0x00000000fffff984 */ /* 0x000fe20000000800 */
[----:B------:R-:W-:Y:S01]  /*29ef0*/  @!PT LDS RZ, [RZ] ;  /* 0x00000000fffff984 */ /* 0x000fe20000000800 */
[----:B------:R-:W-:Y:S01]  /*29f00*/  @!PT LDS RZ, [RZ] ;  /* 0x00000000fffff984 */ /* 0x000fe20000000800 */
[----:B------:R0:W-:Y:S04]  /*29f10*/  @!P1 LDGSTS.E.BYPASS.LTC128B.128 [R37+0x17400], desc[UR4][R2.64], !P4 ;  /* 0x1740000002259fae */ /* 0x0001e8000e101d44 */
[----:B------:R0:W-:Y:S04]  /*29f20*/  @!P1 LDGSTS.E.BYPASS.LTC128B.128 [R37+0x1b400], desc[UR4][R2.64+0x80], !P3 ;  /* 0x1b40008002259fae */ /* 0x0001e8000d901d44 */
[----:B------:R0:W-:Y:S04]  /*29f30*/  @!P1 LDGSTS.E.BYPASS.LTC128B.128 [R37+0x1f400], desc[UR4][R2.64+0x100], !P2 ;  /* 0x1f40010002259fae */ /* 0x0001e8000d101d44 */
[----:B------:R0:W-:Y:S02]  /*29f40*/  @!P1 LDGSTS.E.BYPASS.LTC128B.128 [R37+0x23400], desc[UR4][R2.64+0x180], !P0 ;  /* 0x2340018002259fae */ /* 0x0001e4000c101d44 */
[----:B0-----:R-:W-:Y:S05]  /*29f50*/  WARPSYNC.COLLECTIVE R15, `(.L_x_899) ;  /* 0x000000000f087348 */ /* 0x001fea0003c00000 */
[----:B------:R1:W2:Y:S02]  /*29f60*/  SHFL.IDX P6, R14, R13, R12, R11 ;  /* 0x0000000c0d0e7389 */ /* 0x0002a400000c000b */
[----:B012---:R-:W-:Y:S01]  /*29f70*/  ENDCOLLECTIVE ;  /* 0x000000000000791b */ /* 0x007fe20003800000 */
.L_x_899:
[----:B------:R-:W-:Y:S02]  /*29f80*/  IMAD.MOV.U32 R13, RZ, RZ, R5 ;  /* 0x000000ffff0d7224 */ /* 0x000fe400078e0005 */
[----:B------:R-:W-:-:S07]  /*29f90*/  IMAD.MOV.U32 R7, RZ, RZ, R14 ;  /* 0x000000ffff077224 */ /* 0x000fce00078e000e */
[----:B------:R-:W-:Y:S05]  /*29fa0*/  WARPSYNC.COLLECTIVE R15, `(.L_x_900) ;  /* 0x000000000f087348 */ /* 0x000fea0003c00000 */
[----:B------:R0:W1:Y:S02]  /*29fb0*/  SHFL.IDX P6, R14, R13, R12, R11 ;  /* 0x0000000c0d0e7389 */ /* 0x00006400000c000b */
[----:B01----:R-:W-:Y:S01]  /*29fc0*/  ENDCOLLECTIVE ;  /* 0x000000000000791b */ /* 0x003fe20003800000 */
.L_x_900:
[----:B------:R-:W-:Y:S05]  /*29fd0*/  BRA `(.L_x_901) ;  /* 0xffffffac00507947 */ /* 0x000fea000383ffff */
.L_x_756:
[----:B0-----:R0:W2:Y:S02]  /*29fe0*/  SYNCS.PHASECHK.TRANS64.TRYWAIT P0, [R22+URZ+0x38820], R3 ;  /* 0x03882003160075a7 */ /* 0x0010a4000800017f */
[----:B--2---:R-:W-:Y:S05]  /*29ff0*/  @!P0 NANOSLEEP.SYNCS 0x989680 ;  /* 0x009896800000895d */ /* 0x004fea0003900000 */
[----:B------:R-:W2:Y:S02]  /*2a000*/  @!P0 SYNCS.PHASECHK.TRANS64 P0, [R22+URZ+0x38820], R3 ;  /* 0x03882003160085a7 */ /* 0x000ea4000800007f */
[----:B--2---:R-:W-:Y:S05]  /*2a010*/  @!P0 BRA `(.L_x_756) ;  /* 0xfffffffc00f08947 */ /* 0x004fea000383ffff */
[----:B------:R-:W-:Y:S05]  /*2a020*/  BRA `(.L_x_902) ;  /* 0xffffffac00c87947 */ /* 0x000fea000383ffff */
.L_x_761:
[----:B0-----:R0:W1:Y:S02]  /*2a030*/  SYNCS.PHASECHK.TRANS64.TRYWAIT P0, [R6+URZ+0x38840], R3 ;  /* 0x03884003060075a7 */ /* 0x001064000800017f */
[----:B-1----:R-:W-:Y:S05]  /*2a040*/  @!P0 NANOSLEEP.SYNCS 0x989680 ;  /* 0x009896800000895d */ /* 0x002fea0003900000 */
[----:B------:R-:W1:Y:S02]  /*2a050*/  @!P0 SYNCS.PHASECHK.TRANS64 P0, [R6+URZ+0x38840], R3 ;  /* 0x03884003060085a7 */ /* 0x000e64000800007f */
[----:B-1----:R-:W-:Y:S05]  /*2a060*/  @!P0 BRA `(.L_x_761) ;  /* 0xfffffffc00f08947 */ /* 0x002fea000383ffff */
[----:B------:R-:W-:Y:S05]  /*2a070*/  BRA `(.L_x_903) ;  /* 0xffffffb000c07947 */ /* 0x000fea000383ffff */
.L_x_762:
        /* <DEDUP_REMOVED lines=8> */
.L_x_905:
[----:B------:R-:W-:Y:S05]  /*2a100*/  BSYNC B1 ;  /* 0x0000000000017941 */ /* 0x000fea0003800000 */
.L_x_904:
[----:B------:R-:W-:Y:S01]  /*2a110*/  IMAD.MOV.U32 R13, RZ, RZ, R8 ;  /* 0x000000ffff0d7224 */ /* 0x000fe200078e0008 */
[----:B------:R-:W-:Y:S01]  /*2a120*/  LOP3.LUT R23, R23, 0xfffffdff, RZ, 0xc0, !PT ;  /* 0xfffffdff17177812 */ /* 0x000fe200078ec0ff */
[----:B------:R-:W-:Y:S01]  /*2a130*/  IMAD.MOV.U32 R12, RZ, RZ, RZ ;  /* 0x000000ffff0c7224 */ /* 0x000fe200078e00ff */
[----:B------:R-:W-:Y:S01]  /*2a140*/  SHF.L.U32 R0, R36, 0x1, RZ ;  /* 0x0000000124007819 */ /* 0x000fe200000006ff */
[----:B------:R-:W-:Y:S01]  /*2a150*/  IMAD.MOV.U32 R11, RZ, RZ, 0x181f ;  /* 0x0000181fff0b7424 */ /* 0x000fe200078e00ff */
[----:B------:R-:W-:Y:S01]  /*2a160*/  @P3 LOP3.LUT R23, R23, 0x200, RZ, 0xfc, !PT ;  /* 0x0000020017173812 */ /* 0x000fe200078efcff */
[----:B------:R-:W-:Y:S02]  /*2a170*/  IMAD.MOV.U32 R15, RZ, RZ, -0x1 ;  /* 0xffffffffff0f7424 */ /* 0x000fe400078e00ff */
[----:B------:R-:W-:Y:S01]  /*2a180*/  IMAD.MOV.U32 R3, RZ, RZ, R14 ;  /* 0x000000ffff037224 */ /* 0x000fe200078e000e */
[----:B------:R-:W-:Y:S01]  /*2a190*/  LOP3.LUT P3, RZ, R23, 0x10, RZ, 0xc0, !PT ;  /* 0x0000001017ff7812 */ /* 0x000fe2000786c0ff */
[----:B------:R-:W-:-:S12]  /*2a1a0*/  IMAD R9, R9, 0x2, R22 ;  /* 0x0000000209097824 */ /* 0x000fd800078e0216 */
[----:B------:R-:W-:Y:S05]  /*2a1b0*/  WARPSYNC.COLLECTIVE R15, `(.L_x_906) ;  /* 0x000000000f087348 */ /* 0x000fea0003c00000 */
[----:B------:R0:W1:Y:S02]  /*2a1c0*/  SHFL.IDX P6, R14, R13, R12, R11 ;  /* 0x0000000c0d0e7389 */ /* 0x00006400000c000b */
[----:B01----:R-:W-:Y:S01]  /*2a1d0*/  ENDCOLLECTIVE ;  /* 0x000000000000791b */ /* 0x003fe20003800000 */
.L_x_906:
[----:B------:R-:W-:Y:S01]  /*2a1e0*/  LOP3.LUT R23, R23, 0xfffffeff, RZ, 0xc0, !PT ;  /* 0xfffffeff17177812 */ /* 0x000fe200078ec0ff */
[----:B------:R-:W-:-:S03]  /*2a1f0*/  ULDC.64 UR4, c[0x0][0x208] ;  /* 0x0000820000047ab9 */ /* 0x000fc60000000a00 */
[----:B------:R-:W-:-:S04]  /*2a200*/  @P2 LOP3.LUT R23, R23, 0x100, RZ, 0xfc, !PT ;  /* 0x0000010017172812 */ /* 0x000fc800078efcff */
[C---:B------:R-:W-:Y:S02]  /*2a210*/  LOP3.LUT P2, RZ, R23.reuse, 0x8, RZ, 0xc0, !PT ;  /* 0x0000000817ff7812 */ /* 0x040fe4000784c0ff */
[----:B------:R-:W-:Y:S01]  /*2a220*/  LOP3.LUT R23, R23, 0xffffff7f, RZ, 0xc0, !PT ;  /* 0xffffff7f17177812 */ /* 0x000fe200078ec0ff */
[----:B------:R-:W-:-:S03]  /*2a230*/  IMAD.MOV.U32 R13, RZ, RZ, R10 ;  /* 0x000000ffff0d7224 */ /* 0x000fc600078e000a */
[----:B------:R-:W-:Y:S01]  /*2a240*/  @P1 LOP3.LUT R23, R23, 0x80, RZ, 0xfc, !PT ;  /* 0x0000008017171812 */ /* 0x000fe200078efcff */
[----:B------:R-:W-:-:S03]  /*2a250*/  IMAD.MOV.U32 R12, RZ, RZ, 0x1 ;  /* 0x00000001ff0c7424 */ /* 0x000fc600078e00ff */
[----:B------:R-:W-:Y:S01]  /*2a260*/  LOP3.LUT P1, RZ, R23, 0x4, RZ, 0xc0, !PT ;  /* 0x0000000417ff7812 */ /* 0x000fe2000782c0ff */
[----:B------:R-:W-:-:S05]  /*2a270*/  IMAD.MOV.U32 R2, RZ, RZ, R14 ;  /* 0x000000ffff027224 */ /* 0x000fca00078e000e */
[----:B------:R-:W-:-:S05]  /*2a280*/  IADD3 R2, P0, R2, R0, RZ ;  /* 0x0000000002027210 */ /* 0x000fca0007f1e0ff */
[----:B------:R-:W-:-:S05]  /*2a290*/  IMAD.X R3, RZ, RZ, R3, P0 ;  /* 0x000000ffff037224 */ /* 0x000fca00000e0603 */
[----:B------:R-:W-:Y:S01]  /*2a2a0*/  @!PT LDS RZ, [RZ] ;  /* 0x00000000fffff984 */ /* 0x000fe20000000800 */
[----:B------:R-:W-:Y:S01]  /*2a2b0*/  @!PT LDS RZ, [RZ] ;  /* 0x00000000fffff984 */ /* 0x000fe20000000800 */
[----:B------:R-:W-:Y:S01]  /*2a2c0*/  @!PT LDS RZ, [RZ] ;  /* 0x00000000fffff984 */ /* 0x000fe20000000800 */
[----:B------:R0:W-:Y:S04]  /*2a2d0*/  LDGSTS.E.BYPASS.LTC128B.128 [R9+0x24400], desc[UR4][R2.64], !P3 ;  /* 0x2440000002097fae */ /* 0x0001e8000d901d44 */
[----:B------:R0:W-:Y:S04]  /*2a2e0*/  LDGSTS.E.BYPASS.LTC128B.128 [R9+0x26c00], desc[UR4][R2.64+0x80], !P2 ;  /* 0x26c0008002097fae */ /* 0x0001e8000d101d44 */
[----:B------:R0:W-:Y:S04]  /*2a2f0*/  LDGSTS.E.BYPASS.LTC128B.128 [R9+0x29400], desc[UR4][R2.64+0x100], !P1 ;  /* 0x2940010002097fae */ /* 0x0001e8000c901d44 */
[----:B------:R0:W-:Y:S02]  /*2a300*/  LDGSTS.E.BYPASS.LTC128B.128 [R9+0x2bc00], desc[UR4][R2.64+0x180], !P5 ;  /* 0x2bc0018002097fae */ /* 0x0001e4000e901d44 */
[----:B0-----:R-:W-:Y:S05]  /*2a310*/  WARPSYNC.COLLECTIVE R15, `(.L_x_907) ;  /* 0x000000000f087348 */ /* 0x001fea0003c00000 */
[----:B------:R1:W2:Y:S02]  /*2a320*/  SHFL.IDX P6, R14, R13, R12, R11 ;  /* 0x0000000c0d0e7389 */ /* 0x0002a400000c000b */
[----:B012---:R-:W-:Y:S01]  /*2a330*/  ENDCOLLECTIVE ;  /* 0x000000000000791b */ /* 0x007fe20003800000 */
.L_x_907:
[----:B------:R-:W-:Y:S02]  /*2a340*/  IMAD.MOV.U32 R13, RZ, RZ, R8 ;  /* 0x000000ffff0d7224 */ /* 0x000fe400078e0008 */
[----:B------:R-:W-:-:S07]  /*2a350*/  IMAD.MOV.U32 R35, RZ, RZ, R14 ;  /* 0x000000ffff237224 */ /* 0x000fce00078e000e */
[----:B------:R-:W-:Y:S05]  /*2a360*/  WARPSYNC.COLLECTIVE R15, `(.L_x_908) ;  /* 0x000000000f087348 */ /* 0x000fea0003c00000 */
[----:B------:R0:W1:Y:S02]  /*2a370*/  SHFL.IDX P6, R14, R13, R12, R11 ;  /* 0x0000000c0d0e7389 */ /* 0x00006400000c000b */
[----:B01----:R-:W-:Y:S01]  /*2a380*/  ENDCOLLECTIVE ;  /* 0x000000000000791b */ /* 0x003fe20003800000 */
.L_x_908:
[----:B------:R-:W-:Y:S01]  /*2a390*/  ULDC.64 UR4, c[0x0][0x208] ;  /* 0x0000820000047ab9 */ /* 0x000fe20000000a00 */
[----:B------:R-:W-:Y:S02]  /*2a3a0*/  IMAD.MOV.U32 R13, RZ, RZ, R10 ;  /* 0x000000ffff0d7224 */ /* 0x000fe400078e000a */
[----:B------:R-:W-:Y:S02]  /*2a3b0*/  IMAD.MOV.U32 R12, RZ, RZ, 0x2 ;  /* 0x00000002ff0c7424 */ /* 0x000fe400078e00ff */
        /* <DEDUP_REMOVED lines=13> */
.L_x_909:
[----:B------:R-:W-:Y:S02]  /*2a490*/  IMAD.MOV.U32 R13, RZ, RZ, R8 ;  /* 0x000000ffff0d7224 */ /* 0x000fe400078e0008 */
[----:B------:R-:W-:-:S07]  /*2a4a0*/  IMAD.MOV.U32 R35, RZ, RZ, R14 ;  /* 0x000000ffff237224 */ /* 0x000fce00078e000e */
[----:B------:R-:W-:Y:S05]  /*2a4b0*/  WARPSYNC.COLLECTIVE R15, `(.L_x_910) ;  /* 0x000000000f087348 */ /* 0x000fea0003c00000 */
[----:B------:R0:W1:Y:S02]  /*2a4c0*/  SHFL.IDX P6, R14, R13, R12, R11 ;  /* 0x0000000c0d0e7389 */ /* 0x00006400000c000b */
[----:B01----:R-:W-:Y:S01]  /*2a4d0*/  ENDCOLLECTIVE ;  /* 0x000000000000791b */ /* 0x003fe20003800000 */
.L_x_910:
[----:B------:R-:W-:Y:S01]  /*2a4e0*/  ULDC.64 UR4, c[0x0][0x208] ;  /* 0x0000820000047ab9 */ /* 0x000fe20000000a00 */
[----:B------:R-:W-:Y:S01]  /*2a4f0*/  IMAD.MOV.U32 R13, RZ, RZ, R10 ;  /* 0x000000ffff0d7224 */ /* 0x000fe200078e000a */
[----:B------:R-:W-:Y:S01]  /*2a500*/  MOV R12, 0x3 ;  /* 0x00000003000c7802 */ /* 0x000fe20000000f00 */
        /* <DEDUP_REMOVED lines=13> */
.L_x_911:
[----:B------:R-:W-:Y:S02]  /*2a5e0*/  IMAD.MOV.U32 R13, RZ, RZ, R8 ;  /* 0x000000ffff0d7224 */ /* 0x000fe400078e0008 */
[----:B------:R-:W-:-:S07]  /*2a5f0*/  IMAD.MOV.U32 R35, RZ, RZ, R14 ;  /* 0x000000ffff237224 */ /* 0x000fce00078e000e */
[----:B------:R-:W-:Y:S05]  /*2a600*/  WARPSYNC.COLLECTIVE R15, `(.L_x_912) ;  /* 0x000000000f087348 */ /* 0x000fea0003c00000 */
[----:B------:R0:W1:Y:S02]  /*2a610*/  SHFL.IDX P6, R14, R13, R12, R11 ;  /* 0x0000000c0d0e7389 */ /* 0x00006400000c000b */
[----:B01----:R-:W-:Y:S01]  /*2a620*/  ENDCOLLECTIVE ;  /* 0x000000000000791b */ /* 0x003fe20003800000 */
.L_x_912:
        /* <DEDUP_REMOVED lines=9> */
[----:B------:R0:W-:Y:S01]  /*2a6c0*/  LDGSTS.E.BYPASS.LTC128B.128 [R9+0x25c00], desc[UR4][R2.64], !P3 ;  /* 0x25c0000002097fae */ /* 0x0001e2000d901d44 */
[----:B------:R-:W-:-:S03]  /*2a6d0*/  LOP3.LUT P3, RZ, R23, 0x200, RZ, 0xc0, !PT ;  /* 0x0000020017ff7812 */ /* 0x000fc6000786c0ff */
[----:B------:R0:W-:Y:S01]  /*2a6e0*/  LDGSTS.E.BYPASS.LTC128B.128 [R9+0x28400], desc[UR4][R2.64+0x80], !P2 ;  /* 0x2840008002097fae */ /* 0x0001e2000d101d44 */
[----:B------:R-:W-:-:S03]  /*2a6f0*/  LOP3.LUT P2, RZ, R23, 0x100, RZ, 0xc0, !PT ;  /* 0x0000010017ff7812 */ /* 0x000fc6000784c0ff */
[----:B------:R0:W-:Y:S01]  /*2a700*/  LDGSTS.E.BYPASS.LTC128B.128 [R9+0x2ac00], desc[UR4][R2.64+0x100], !P1 ;  /* 0x2ac0010002097fae */ /* 0x0001e2000c901d44 */
[----:B------:R-:W-:-:S03]  /*2a710*/  LOP3.LUT P1, RZ, R23, 0x80, RZ, 0xc0, !PT ;  /* 0x0000008017ff7812 */ /* 0x000fc6000782c0ff */
[----:B------:R0:W-:Y:S10]  /*2a720*/  LDGSTS.E.BYPASS.LTC128B.128 [R9+0x2d400], desc[UR4][R2.64+0x180], !P5 ;  /* 0x2d40018002097fae */ /* 0x0001f4000e901d44 */
[----:B0-----:R-:W-:Y:S05]  /*2a730*/  WARPSYNC.COLLECTIVE R15, `(.L_x_913) ;  /* 0x000000000f087348 */ /* 0x001fea0003c00000 */
[----:B------:R1:W2:Y:S02]  /*2a740*/  SHFL.IDX P6, R14, R13, R12, R11 ;  /* 0x0000000c0d0e7389 */ /* 0x0002a400000c000b */
[----:B012---:R-:W-:Y:S01]  /*2a750*/  ENDCOLLECTIVE ;  /* 0x000000000000791b */ /* 0x007fe20003800000 */
.L_x_913:
[----:B------:R-:W-:Y:S02]  /*2a760*/  IMAD.MOV.U32 R13, RZ, RZ, R8 ;  /* 0x000000ffff0d7224 */ /* 0x000fe400078e0008 */
[----:B------:R-:W-:-:S07]  /*2a770*/  IMAD.MOV.U32 R35, RZ, RZ, R14 ;  /* 0x000000ffff237224 */ /* 0x000fce00078e000e */
[----:B------:R-:W-:Y:S05]  /*2a780*/  WARPSYNC.COLLECTIVE R15, `(.L_x_914) ;  /* 0x000000000f087348 */ /* 0x000fea0003c00000 */
[----:B------:R0:W1:Y:S02]  /*2a790*/  SHFL.IDX P6, R14, R13, R12, R11 ;  /* 0x0000000c0d0e7389 */ /* 0x00006400000c000b */
[----:B01----:R-:W-:Y:S01]  /*2a7a0*/  ENDCOLLECTIVE ;  /* 0x000000000000791b */ /* 0x003fe20003800000 */
.L_x_914:
[----:B------:R-:W-:Y:S01]  /*2a7b0*/  IMAD.MOV.U32 R2, RZ, RZ, R14 ;  /* 0x000000ffff027224 */ /* 0x000fe200078e000e */
[----:B------:R-:W-:Y:S06]  /*2a7c0*/  BRA `(.L_x_915) ;  /* 0xffffffb000087947 */ /* 0x000fec000383ffff */
.L_x_767:
[----:B-1----:R1:W2:Y:S02]  /*2a7d0*/  SYNCS.PHASECHK.TRANS64.TRYWAIT P0, [R6+URZ+0x38860], R2 ;  /* 0x03886002060075a7 */ /* 0x0022a4000800017f */
[----:B--2---:R-:W-:Y:S05]  /*2a7e0*/  @!P0 NANOSLEEP.SYNCS 0x989680 ;  /* 0x009896800000895d */ /* 0x004fea0003900000 */
[----:B------:R-:W2:Y:S02]  /*2a7f0*/  @!P0 SYNCS.PHASECHK.TRANS64 P0, [R6+URZ+0x38860], R2 ;  /* 0x03886002060085a7 */ /* 0x000ea4000800007f */
[----:B--2---:R-:W-:Y:S05]  /*2a800*/  @!P0 BRA `(.L_x_767) ;  /* 0xfffffffc00f08947 */ /* 0x004fea000383ffff */
[----:B------:R-:W-:Y:S05]  /*2a810*/  BRA `(.L_x_916) ;  /* 0xffffffb000887947 */ /* 0x000fea000383ffff */
.L_x_768:
        /* <DEDUP_REMOVED lines=8> */
.L_x_918:
[----:B------:R-:W-:Y:S05]  /*2a8a0*/  BSYNC B1 ;  /* 0x0000000000017941 */ /* 0x000fea0003800000 */
.L_x_917:
[----:B------:R-:W-:Y:S01]  /*2a8b0*/  IMAD.MOV.U32 R13, RZ, RZ, R24 ;  /* 0x000000ffff0d7224 */ /* 0x000fe200078e0018 */
[----:B------:R-:W-:Y:S01]  /*2a8c0*/  MOV R12, RZ ;  /* 0x000000ff000c7202 */ /* 0x000fe20000000f00 */
[----:B------:R-:W-:Y:S02]  /*2a8d0*/  IMAD.MOV.U32 R11, RZ, RZ, 0x181f ;  /* 0x0000181fff0b7424 */ /* 0x000fe400078e00ff */
[----:B------:R-:W-:Y:S02]  /*2a8e0*/  IMAD.MOV.U32 R15, RZ, RZ, -0x1 ;  /* 0xffffffffff0f7424 */ /* 0x000fe400078e00ff */
[----:B------:R-:W-:Y:S02]  /*2a8f0*/  IMAD.MOV.U32 R3, RZ, RZ, R14 ;  /* 0x000000ffff037224 */ /* 0x000fe400078e000e */
[----:B------:R-:W-:-:S07]  /*2a900*/  IMAD R7, R7, 0x2, R22 ;  /* 0x0000000207077824 */ /* 0x000fce00078e0216 */
[----:B------:R-:W-:Y:S05]  /*2a910*/  WARPSYNC.COLLECTIVE R15, `(.L_x_919) ;  /* 0x000000000f087348 */ /* 0x000fea0003c00000 */
[----:B------:R0:W1:Y:S02]  /*2a920*/  SHFL.IDX P6, R14, R13, R12, R11 ;  /* 0x0000000c0d0e7389 */ /* 0x00006400000c000b */
[----:B01----:R-:W-:Y:S01]  /*2a930*/  ENDCOLLECTIVE ;  /* 0x000000000000791b */ /* 0x003fe20003800000 */
.L_x_919:
[----:B------:R-:W-:Y:S01]  /*2a940*/  ULDC.64 UR4, c[0x0][0x208] ;  /* 0x0000820000047ab9 */ /* 0x000fe20000000a00 */
[----:B------:R-:W-:Y:S02]  /*2a950*/  IMAD.MOV.U32 R13, RZ, RZ, R25 ;  /* 0x000000ffff0d7224 */ /* 0x000fe400078e0019 */
[----:B------:R-:W-:Y:S02]  /*2a960*/  IMAD.MOV.U32 R12, RZ, RZ, 0x1 ;  /* 0x00000001ff0c7424 */ /* 0x000fe400078e00ff */
[----:B------:R-:W-:-:S05]  /*2a970*/  IMAD.MOV.U32 R2, RZ, RZ, R14 ;  /* 0x000000ffff027224 */ /* 0x000fca00078e000e */
[----:B------:R-:W-:-:S05]  /*2a980*/  IADD3 R2, P0, R2, R0, RZ ;  /* 0x0000000002027210 */ /* 0x000fca0007f1e0ff */
        /* <DEDUP_REMOVED lines=11> */
[----:B------:R0:W-:Y:S02]  /*2aa40*/  LDGSTS.E.BYPASS.LTC128B.128 [R7+0x7c00], desc[UR4][R2.64+0x180], !P0 ;  /* 0x07c0018002077fae */ /* 0x0001e4000c101d44 */
[----:B0-----:R-:W-:Y:S05]  /*2aa50*/  WARPSYNC.COLLECTIVE R15, `(.L_x_920) ;  /* 0x000000000f087348 */ /* 0x001fea0003c00000 */
[----:B------:R1:W2:Y:S02]  /*2aa60*/  SHFL.IDX P6, R14, R13, R12, R11 ;  /* 0x0000000c0d0e7389 */ /* 0x0002a400000c000b */
[----:B012---:R-:W-:Y:S01]  /*2aa70*/  ENDCOLLECTIVE ;  /* 0x000000000000791b */ /* 0x007fe20003800000 */
.L_x_920:
[----:B------:R-:W-:Y:S02]  /*2aa80*/  IMAD.MOV.U32 R13, RZ, RZ, R24 ;  /* 0x000000ffff0d7224 */ /* 0x000fe400078e0018 */
[----:B------:R-:W-:-:S07]  /*2aa90*/  IMAD.MOV.U32 R3, RZ, RZ, R14 ;  /* 0x000000ffff037224 */ /* 0x000fce00078e000e */
[----:B------:R-:W-:Y:S05]  /*2aaa0*/  WARPSYNC.COLLECTIVE R15, `(.L_x_921) ;  /* 0x000000000f087348 */ /* 0x000fea0003c00000 */
[----:B------:R0:W1:Y:S02]  /*2aab0*/  SHFL.IDX P6, R14, R13, R12, R11 ;  /* 0x0000000c0d0e7389 */ /* 0x00006400000c000b */
[----:B01----:R-:W-:Y:S01]  /*2aac0*/  ENDCOLLECTIVE ;  /* 0x000000000000791b */ /* 0x003fe20003800000 */
.L_x_921:
        /* <DEDUP_REMOVED lines=20> */
.L_x_922:
[----:B------:R-:W-:Y:S02]  /*2ac10*/  IMAD.MOV.U32 R13, RZ, RZ, R24 ;  /* 0x000000ffff0d7224 */ /* 0x000fe400078e0018 */
[----:B------:R-:W-:-:S07]  /*2ac20*/  IMAD.MOV.U32 R3, RZ, RZ, R14 ;  /* 0x000000ffff037224 */ /* 0x000fce00078e000e */
[----:B------:R-:W-:Y:S05]  /*2ac30*/  WARPSYNC.COLLECTIVE R15, `(.L_x_923) ;  /* 0x000000000f087348 */ /* 0x000fea0003c00000 */
[----:B------:R0:W1:Y:S02]  /*2ac40*/  SHFL.IDX P6, R14, R13, R12, R11 ;  /* 0x0000000c0d0e7389 */ /* 0x00006400000c000b */
[----:B01----:R-:W-:Y:S01]  /*2ac50*/  ENDCOLLECTIVE ;  /* 0x000000000000791b */ /* 0x003fe20003800000 */
.L_x_923:
[----:B------:R-:W-:Y:S01]  /*2ac60*/  ULDC.64 UR4, c[0x0][0x208] ;  /* 0x0000820000047ab9 */ /* 0x000fe20000000a00 */
[----:B------:R-:W-:Y:S02]  /*2ac70*/  IMAD.MOV.U32 R13, RZ, RZ, R25 ;  /* 0x000000ffff0d7224 */ /* 0x000fe400078e0019 */
[----:B------:R-:W-:Y:S01]  /*2ac80*/  IMAD.MOV.U32 R12, RZ, RZ, 0x3 ;  /* 0x00000003ff0c7424 */ /* 0x000fe200078e00ff */
[----:B------:R-:W-:-:S04]  /*2ac90*/  MOV R2, R14 ;  /* 0x0000000e00027202 */ /* 0x000fc80000000f00 */
        /* <DEDUP_REMOVED lines=16> */
.L_x_924:
[----:B------:R-:W-:Y:S02]  /*2ada0*/  IMAD.MOV.U32 R13, RZ, RZ, R24 ;  /* 0x000000ffff0d7224 */ /* 0x000fe400078e0018 */
[----:B------:R-:W-:-:S07]  /*2adb0*/  IMAD.MOV.U32 R3, RZ, RZ, R14 ;  /* 0x000000ffff037224 */ /* 0x000fce00078e000e */
[----:B------:R-:W-:Y:S05]  /*2adc0*/  WARPSYNC.COLLECTIVE R15, `(.L_x_925) ;  /* 0x000000000f087348 */ /* 0x000fea0003c00000 */
[----:B------:R0:W1:Y:S02]  /*2add0*/  SHFL.IDX P6, R14, R13, R12, R11 ;  /* 0x0000000c0d0e7389 */ /* 0x00006400000c000b */
[----:B01----:R-:W-:Y:S01]  /*2ade0*/  ENDCOLLECTIVE ;  /* 0x000000000000791b */ /* 0x003fe20003800000 */
.L_x_925:
        /* <DEDUP_REMOVED lines=20> */
.L_x_926:
[----:B------:R-:W-:Y:S02]  /*2af30*/  IMAD.MOV.U32 R13, RZ, RZ, R24 ;  /* 0x000000ffff0d7224 */ /* 0x000fe400078e0018 */
[----:B------:R-:W-:-:S07]  /*2af40*/  IMAD.MOV.U32 R25, RZ, RZ, R14 ;  /* 0x000000ffff197224 */ /* 0x000fce00078e000e */
[----:B------:R-:W-:Y:S05]  /*2af50*/  WARPSYNC.COLLECTIVE R15, `(.L_x_927) ;  /* 0x000000000f087348 */ /* 0x000fea0003c00000 */
[----:B------:R0:W1:Y:S02]  /*2af60*/  SHFL.IDX P6, R14, R13, R12, R11 ;  /* 0x0000000c0d0e7389 */ /* 0x00006400000c000b */
[----:B01----:R-:W-:Y:S01]  /*2af70*/  ENDCOLLECTIVE ;  /* 0x000000000000791b */ /* 0x003fe20003800000 */
.L_x_927:
[----:B------:R-:W-:Y:S01]  /*2af80*/  IMAD.MOV.U32 R2, RZ, RZ, R14 ;  /* 0x000000ffff027224 */ /* 0x000fe200078e000e */
[----:B------:R-:W-:Y:S06]  /*2af90*/  BRA `(.L_x_928) ;  /* 0xffffffac00a47947 */ /* 0x000fec000383ffff */
.L_x_776:
[----:B0-----:R0:W2:Y:S02]  /*2afa0*/  SYNCS.PHASECHK.TRANS64.TRYWAIT P0, [R4+URZ+0x38860], R3 ;  /* 0x03886003040075a7 */ /* 0x0010a4000800017f */
[----:B--2---:R-:W-:Y:S05]  /*2afb0*/  @!P0 NANOSLEEP.SYNCS 0x989680 ;  /* 0x009896800000895d */ /* 0x004fea0003900000 */
[----:B------:R-:W2:Y:S02]  /*2afc0*/  @!P0 SYNCS.PHASECHK.TRANS64 P0, [R4+URZ+0x38860], R3 ;  /* 0x03886003040085a7 */ /* 0x000ea4000800007f */
[----:B--2---:R-:W-:Y:S05]  /*2afd0*/  @!P0 BRA `(.L_x_776) ;  /* 0xfffffffc00f08947 */ /* 0x004fea000383ffff */
[----:B------:R-:W-:Y:S05]  /*2afe0*/  BRA `(.L_x_929) ;  /* 0xffffffb000dc7947 */ /* 0x000fea000383ffff */
.L_x_777:
[----:B------:R-:W-:Y:S01]  /*2aff0*/  BSSY B0, `(.L_x_930) ;  /* 0x0000008000007945 */ /* 0x000fe20003800000 */
[----:B------:R-:W-:Y:S01]  /*2b000*/  IMAD.MOV.U32 R13, RZ, RZ, R25 ;  /* 0x000000ffff0d7224 */ /* 0x000fe200078e0019 */
[----:B------:R-:W-:Y:S01]  /*2b010*/  MOV R15, 0xffffffff ;  /* 0xffffffff000f7802 */ /* 0x000fe20000000f00 */
[----:B------:R-:W-:Y:S02]  /*2b020*/  IMAD.MOV.U32 R12, RZ, RZ, RZ ;  /* 0x000000ffff0c7224 */ /* 0x000fe400078e00ff */
[----:B------:R-:W-:-:S07]  /*2b030*/  IMAD.MOV.U32 R11, RZ, RZ, 0x181f ;  /* 0x0000181fff0b7424 */ /* 0x000fce00078e00ff */
[----:B0-----:R-:W-:Y:S05]  /*2b040*/  WARPSYNC.COLLECTIVE R15, `(.L_x_931) ;  /* 0x000000000f087348 */ /* 0x001fea0003c00000 */
[----:B------:R1:W2:Y:S02]  /*2b050*/  SHFL.IDX P6, R14, R13, R12, R11 ;  /* 0x0000000c0d0e7389 */ /* 0x0002a400000c000b */
[----:B012---:R-:W-:Y:S01]  /*2b060*/  ENDCOLLECTIVE ;  /* 0x000000000000791b */ /* 0x007fe20003800000 */
.L_x_931:
[----:B------:R-:W-:Y:S05]  /*2b070*/  BSYNC B0 ;  /* 0x0000000000007941 */ /* 0x000fea0003800000 */
.L_x_930:
[----:B------:R-:W-:Y:S01]  /*2b080*/  IMAD.MOV.U32 R13, RZ, RZ, R24 ;  /* 0x000000ffff0d7224 */ /* 0x000fe200078e0018 */
[C---:B------:R-:W-:Y:S01]  /*2b090*/  LOP3.LUT R0, R36.reuse, 0x40, RZ, 0xfc, !PT ;  /* 0x0000004024007812 */ /* 0x040fe200078efcff */
[----:B------:R-:W-:Y:S01]  /*2b0a0*/  IMAD.MOV.U32 R12, RZ, RZ, RZ ;  /* 0x000000ffff0c7224 */ /* 0x000fe200078e00ff */
[C---:B------:R-:W-:Y:S01]  /*2b0b0*/  LOP3.LUT R6, R36.reuse, 0x80, RZ, 0xfc, !PT ;  /* 0x0000008024067812 */ /* 0x040fe200078efcff */
[----:B------:R-:W-:Y:S02]  /*2b0c0*/  IMAD.MOV.U32 R11, RZ, RZ, 0x181f ;  /* 0x0000181fff0b7424 */ /* 0x000fe400078e00ff */
[----:B------:R-:W-:Y:S02]  /*2b0d0*/  IMAD.MOV.U32 R15, RZ, RZ, -0x1 ;  /* 0xffffffffff0f7424 */ /* 0x000fe400078e00ff */
[----:B------:R-:W-:Y:S02]  /*2b0e0*/  IMAD.MOV.U32 R3, RZ, RZ, R14 ;  /* 0x000000ffff037224 */ /* 0x000fe400078e000e */
[----:B------:R-:W-:-:S07]  /*2b0f0*/  IMAD.SHL.U32 R8, R36, 0x2, RZ ;  /* 0x0000000224087824 */ /* 0x000fce00078e00ff */
[----:B------:R-:W-:Y:S05]  /*2b100*/  WARPSYNC.COLLECTIVE R15, `(.L_x_932) ;  /* 0x000000000f087348 */ /* 0x000fea0003c00000 */
[----:B------:R0:W1:Y:S02]  /*2b110*/  SHFL.IDX P6, R14, R13, R12, R11 ;  /* 0x0000000c0d0e7389 */ /* 0x00006400000c000b */
[----:B01----:R-:W-:Y:S01]  /*2b120*/  ENDCOLLECTIVE ;  /* 0x000000000000791b */ /* 0x003fe20003800000 */
.L_x_932:
[----:B------:R-:W-:Y:S01]  /*2b130*/  ULDC UR4, c[0x0][0x2f4] ;  /* 0x0000bd0000047ab9 */ /* 0x000fe20000000800 */
[----:B------:R-:W-:Y:S01]  /*2b140*/  ULDC.64 UR6, c[0x0][0x208] ;  /* 0x0000820000067ab9 */ /* 0x000fe20000000a00 */
[----:B------:R-:W-:Y:S02]  /*2b150*/  ISETP.GE.AND P3, PT, R36, UR4, PT ;  /* 0x0000000424007c0c */ /* 0x000fe4000bf66270 */
[----:B------:R-:W-:Y:S01]  /*2b160*/  ISETP.GE.AND P2, PT, R0, UR4, PT ;  /* 0x0000000400007c0c */ /* 0x000fe2000bf46270 */
[----:B------:R-:W-:Y:S01]  /*2b170*/  IMAD R0, R7, 0x2, R22 ;  /* 0x0000000207007824 */ /* 0x000fe200078e0216 */
[----:B------:R-:W-:Y:S02]  /*2b180*/  ISETP.LT.OR P4, PT, R5, 0x1, P3 ;  /* 0x000000010500780c */ /* 0x000fe40001f81670 */
[----:B------:R-:W-:Y:S02]  /*2b190*/  ISETP.GE.AND P1, PT, R6, UR4, PT ;  /* 0x0000000406007c0c */ /* 0x000fe4000bf26270 */
[----:B------:R-:W-:Y:S01]  /*2b1a0*/  LOP3.LUT R6, R36, 0xc0, RZ, 0xfc, !PT ;  /* 0x000000c024067812 */ /* 0x000fe200078efcff */
[----:B------:R-:W-:-:S02]  /*2b1b0*/  IMAD.MOV.U32 R13, RZ, RZ, R25 ;  /* 0x000000ffff0d7224 */ /* 0x000fc400078e0019 */
        /* <DEDUP_REMOVED lines=10> */
[----:B------:R-:W-:-:S04]  /*2b260*/  ISETP.GE.AND P0, PT, R6, UR4, PT ;  /* 0x0000000406007c0c */ /* 0x000fc8000bf06270 */
[----:B------:R0:W-:Y:S01]  /*2b270*/  LDGSTS.E.BYPASS.LTC128B.128 [R0+0x5400], desc[UR6][R2.64+0x100], !P4 ;  /* 0x0540010002007fae */ /* 0x0001e2000e101d46 */
[----:B------:R-:W-:-:S13]  /*2b280*/  ISETP.LT.OR P4, PT, R5, 0x1, P0 ;  /* 0x000000010500780c */ /* 0x000fda0000781670 */
[----:B------:R0:W-:Y:S02]  /*2b290*/  LDGSTS.E.BYPASS.LTC128B.128 [R0+0x7c00], desc[UR6][R2.64+0x180], !P4 ;  /* 0x07c0018002007fae */ /* 0x0001e4000e101d46 */
[----:B0-----:R-:W-:Y:S05]  /*2b2a0*/  WARPSYNC.COLLECTIVE R15, `(.L_x_933) ;  /* 0x000000000f087348 */ /* 0x001fea0003c00000 */
[----:B------:R1:W2:Y:S02]  /*2b2b0*/  SHFL.IDX P6, R14, R13, R12, R11 ;  /* 0x0000000c0d0e7389 */ /* 0x0002a400000c000b */
[----:B012---:R-:W-:Y:S01]  /*2b2c0*/  ENDCOLLECTIVE ;  /* 0x000000000000791b */ /* 0x007fe20003800000 */
.L_x_933:
[----:B------:R-:W-:Y:S02]  /*2b2d0*/  IMAD.MOV.U32 R13, RZ, RZ, R24 ;  /* 0x000000ffff0d7224 */ /* 0x000fe400078e0018 */
[----:B------:R-:W-:-:S07]  /*2b2e0*/  IMAD.MOV.U32 R3, RZ, RZ, R14 ;  /* 0x000000ffff037224 */ /* 0x000fce00078e000e */
[----:B------:R-:W-:Y:S05]  /*2b2f0*/  WARPSYNC.COLLECTIVE R15, `(.L_x_934) ;  /* 0x000000000f087348 */ /* 0x000fea0003c00000 */
[----:B------:R0:W1:Y:S02]  /*2b300*/  SHFL.IDX P6, R14, R13, R12, R11 ;  /* 0x0000000c0d0e7389 */ /* 0x00006400000c000b */
[----:B01----:R-:W-:Y:S01]  /*2b310*/  ENDCOLLECTIVE ;  /* 0x000000000000791b */ /* 0x003fe20003800000 */
.L_x_934:
[----:B------:R-:W-:Y:S01]  /*2b320*/  ULDC.64 UR4, c[0x0][0x208] ;  /* 0x0000820000047ab9 */ /* 0x000fe20000000a00 */
[----:B------:R-:W-:Y:S02]  /*2b330*/  IMAD.MOV.U32 R13, RZ, RZ, R25 ;  /* 0x000000ffff0d7224 */ /* 0x000fe400078e0019 */
[----:B------:R-:W-:Y:S01]  /*2b340*/  IMAD.MOV.U32 R12, RZ, RZ, 0x2 ;  /* 0x00000002ff0c7424 */ /* 0x000fe200078e00ff */
        /* <DEDUP_REMOVED lines=16> */
.L_x_935:
[----:B------:R-:W-:Y:S01]  /*2b450*/  IMAD.MOV.U32 R13, RZ, RZ, R24 ;  /* 0x000000ffff0d7224 */ /* 0x000fe200078e0018 */
[----:B------:R-:W-:-:S07]  /*2b460*/  MOV R7, R14 ;  /* 0x0000000e00077202 */ /* 0x000fce0000000f00 */
[----:B------:R-:W-:Y:S05]  /*2b470*/  WARPSYNC.COLLECTIVE R15, `(.L_x_936) ;  /* 0x000000000f087348 */ /* 0x000fea0003c00000 */
[----:B------:R0:W1:Y:S02]  /*2b480*/  SHFL.IDX P6, R14, R13, R12, R11 ;  /* 0x0000000c0d0e7389 */ /* 0x00006400000c000b */
[----:B01----:R-:W-:Y:S01]  /*2b490*/  ENDCOLLECTIVE ;  /* 0x000000000000791b */ /* 0x003fe20003800000 */
.L_x_936:
        /* <DEDUP_REMOVED lines=19> */
.L_x_937:
[----:B------:R-:W-:Y:S02]  /*2b5d0*/  IMAD.MOV.U32 R13, RZ, RZ, R24 ;  /* 0x000000ffff0d7224 */ /* 0x000fe400078e0018 */
[----:B------:R-:W-:-:S07]  /*2b5e0*/  IMAD.MOV.U32 R3, RZ, RZ, R14 ;  /* 0x000000ffff037224 */ /* 0x000fce00078e000e */
[----:B------:R-:W-:Y:S05]  /*2b5f0*/  WARPSYNC.COLLECTIVE R15, `(.L_x_938) ;  /* 0x000000000f087348 */ /* 0x000fea0003c00000 */
[----:B------:R0:W1:Y:S02]  /*2b600*/  SHFL.IDX P6, R14, R13, R12, R11 ;  /* 0x0000000c0d0e7389 */ /* 0x00006400000c000b */
[----:B01----:R-:W-:Y:S01]  /*2b610*/  ENDCOLLECTIVE ;  /* 0x000000000000791b */ /* 0x003fe20003800000 */
.L_x_938:
        /* <DEDUP_REMOVED lines=19> */
.L_x_939:
[----:B------:R-:W-:Y:S02]  /*2b750*/  IMAD.MOV.U32 R13, RZ, RZ, R24 ;  /* 0x000000ffff0d7224 */ /* 0x000fe400078e0018 */
[----:B------:R-:W-:-:S07]  /*2b760*/  IMAD.MOV.U32 R25, RZ, RZ, R14 ;  /* 0x000000ffff197224 */ /* 0x000fce00078e000e */
[----:B------:R-:W-:Y:S05]  /*2b770*/  WARPSYNC.COLLECTIVE R15, `(.L_x_940) ;  /* 0x000000000f087348 */ /* 0x000fea0003c00000 */
[----:B------:R0:W1:Y:S02]  /*2b780*/  SHFL.IDX P6, R14, R13, R12, R11 ;  /* 0x0000000c0d0e7389 */ /* 0x00006400000c000b */
[----:B01----:R-:W-:Y:S01]  /*2b790*/  ENDCOLLECTIVE ;  /* 0x000000000000791b */ /* 0x003fe20003800000 */
.L_x_940:
[----:B------:R-:W-:Y:S05]  /*2b7a0*/  BRA `(.L_x_941) ;  /* 0xffffffb000007947 */ /* 0x000fea000383ffff */
.L_x_782:
        /* <DEDUP_REMOVED lines=8> */
.L_x_943:
[----:B------:R-:W-:Y:S05]  /*2b830*/  BSYNC B0 ;  /* 0x0000000000007941 */ /* 0x000fea0003800000 */
.L_x_942:
[----:B------:R-:W-:Y:S01]  /*2b840*/  IMAD.MOV.U32 R13, RZ, RZ, R16 ;  /* 0x000000ffff0d7224 */ /* 0x000fe200078e0010 */
[----:B------:R-:W-:Y:S01]  /*2b850*/  MOV R5, R14 ;  /* 0x0000000e00057202 */ /* 0x000fe20000000f00 */
[----:B------:R-:W-:Y:S02]  /*2b860*/  IMAD.MOV.U32 R12, RZ, RZ, 0x1 ;  /* 0x00000001ff0c7424 */ /* 0x000fe400078e00ff */
[----:B------:R-:W-:Y:S02]  /*2b870*/  IMAD.MOV.U32 R11, RZ, RZ, 0x1f ;  /* 0x0000001fff0b7424 */ /* 0x000fe400078e00ff */
[----:B------:R-:W-:Y:S02]  /*2b880*/  IMAD.MOV.U32 R15, RZ, RZ, -0x1 ;  /* 0xffffffffff0f7424 */ /* 0x000fe400078e00ff */
[----:B------:R-:W-:-:S07]  /*2b890*/  IMAD.IADD R7, R19, 0x1, R8 ;  /* 0x0000000113077824 */ /* 0x000fce00078e0208 */
[----:B------:R-:W-:Y:S05]  /*2b8a0*/  WARPSYNC.COLLECTIVE R15, `(.L_x_944) ;  /* 0x000000000f087348 */ /* 0x000fea0003c00000 */
[----:B------:R0:W1:Y:S02]  /*2b8b0*/  SHFL.IDX P6, R14, R13, R12, R11 ;  /* 0x0000000c0d0e7389 */ /* 0x00006400000c000b */
[----:B01----:R-:W-:Y:S01]  /*2b8c0*/  ENDCOLLECTIVE ;  /* 0x000000000000791b */ /* 0x003fe20003800000 */
.L_x_944:
[----:B------:R-:W-:Y:S01]  /*2b8d0*/  ULDC UR4, c[0x0][0xc3c] ;  /* 0x00030f0000047ab9 */ /* 0x000fe20000000800 */
[----:B------:R-:W-:Y:S01]  /*2b8e0*/  ULDC.64 UR6, c[0x0][0x208] ;  /* 0x0000820000067ab9 */ /* 0x000fe20000000a00 */
        /* <DEDUP_REMOVED lines=10> */
[C---:B------:R-:W-:Y:S01]  /*2b990*/  ISETP.GE.U32.AND P5, PT, R8.reuse, 0x10, PT ;  /* 0x000000100800780c */ /* 0x040fe20003fa6070 */
[----:B--2---:R-:W-:Y:S01]  /*2b9a0*/  @!P1 IMAD.MOV.U32 R4, RZ, RZ, R2 ;  /* 0x000000ffff049224 */ /* 0x004fe200078e0002 */
[----:B------:R-:W-:-:S03]  /*2b9b0*/  ISETP.NE.AND P1, PT, R8, RZ, PT ;  /* 0x000000ff0800720c */ /* 0x000fc60003f25270 */
[----:B------:R-:W-:-:S10]  /*2b9c0*/  IMAD.MOV.U32 R13, RZ, RZ, R4 ;  /* 0x000000ffff0d7224 */ /* 0x000fd400078e0004 */
[----:B------:R-:W-:Y:S05]  /*2b9d0*/  WARPSYNC.COLLECTIVE R15, `(.L_x_945) ;  /* 0x000000000f087348 */ /* 0x000fea0003c00000 */
[----:B------:R0:W1:Y:S02]  /*2b9e0*/  SHFL.UP P6, R14, R13, R12, R11 ;  /* 0x0400000c0d0e7389 */ /* 0x00006400000c000b */
[----:B01----:R-:W-:Y:S01]  /*2b9f0*/  ENDCOLLECTIVE ;  /* 0x000000000000791b */ /* 0x003fe20003800000 */
.L_x_945:
[----:B------:R-:W-:Y:S01]  /*2ba00*/  IMAD.MOV.U32 R12, RZ, RZ, 0x2 ;  /* 0x00000002ff0c7424 */ /* 0x000fe200078e00ff */
[----:B------:R-:W-:-:S05]  /*2ba10*/  SEL R7, R14, RZ, P1 ;  /* 0x000000ff0e077207 */ /* 0x000fca0000800000 */
[----:B------:R-:W-:-:S04]  /*2ba20*/  IMAD.IADD R6, R4, 0x1, R7 ;  /* 0x0000000104067824 */ /* 0x000fc800078e0207 */
[----:B------:R-:W-:-:S07]  /*2ba30*/  IMAD.MOV.U32 R13, RZ, RZ, R6 ;  /* 0x000000ffff0d7224 */ /* 0x000fce00078e0006 */
[----:B------:R-:W-:Y:S05]  /*2ba40*/  WARPSYNC.COLLECTIVE R15, `(.L_x_946) ;  /* 0x000000000f087348 */ /* 0x000fea0003c00000 */
[----:B------:R0:W1:Y:S02]  /*2ba50*/  SHFL.UP P6, R14, R13, R12, R11 ;  /* 0x0400000c0d0e7389 */ /* 0x00006400000c000b */
[----:B01----:R-:W-:Y:S01]  /*2ba60*/  ENDCOLLECTIVE ;  /* 0x000000000000791b */ /* 0x003fe20003800000 */
.L_x_946:
[----:B------:R-:W-:Y:S02]  /*2ba70*/  MOV R12, 0x4 ;  /* 0x00000004000c7802 */ /* 0x000fe40000000f00 */
[----:B------:R-:W-:-:S05]  /*2ba80*/  SEL R7, R14, RZ, P2 ;  /* 0x000000ff0e077207 */ /* 0x000fca0001000000 */
[----:B------:R-:W-:-:S04]  /*2ba90*/  IMAD.IADD R7, R6, 0x1, R7 ;  /* 0x0000000106077824 */ /* 0x000fc800078e0207 */
[----:B------:R-:W-:-:S07]  /*2baa0*/  IMAD.MOV.U32 R13, RZ, RZ, R7 ;  /* 0x000000ffff0d7224 */ /* 0x000fce00078e0007 */
[----:B------:R-:W-:Y:S05]  /*2bab0*/  WARPSYNC.COLLECTIVE R15, `(.L_x_947) ;  /* 0x000000000f087348 */ /* 0x000fea0003c00000 */
[----:B------:R0:W1:Y:S02]  /*2bac0*/  SHFL.UP P6, R14, R13, R12, R11 ;  /* 0x0400000c0d0e7389 */ /* 0x00006400000c000b */
[----:B01----:R-:W-:Y:S01]  /*2bad0*/  ENDCOLLECTIVE ;  /* 0x000000000000791b */ /* 0x003fe20003800000 */
.L_x_947:
[----:B------:R-:W-:Y:S01]  /*2bae0*/  IMAD.MOV.U32 R12, RZ, RZ, 0x8 ;  /* 0x00000008ff0c7424 */ /* 0x000fe200078e00ff */
[----:B------:R-:W-:-:S05]  /*2baf0*/  SEL R2, R14, RZ, P3 ;  /* 0x000000ff0e027207 */ /* 0x000fca0001800000 */
[----:B------:R-:W-:-:S04]  /*2bb00*/  IMAD.IADD R2, R7, 0x1, R2 ;  /* 0x0000000107027824 */ /* 0x000fc800078e0202 */
[----:B------:R-:W-:-:S07]  /*2bb10*/  IMAD.MOV.U32 R13, RZ, RZ, R2 ;  /* 0x000000ffff0d7224 */ /* 0x000fce00078e0002 */
[----:B------:R-:W-:Y:S05]  /*2bb20*/  WARPSYNC.COLLECTIVE R15, `(.L_x_948) ;  /* 0x000000000f087348 */ /* 0x000fea0003c00000 */
[----:B------:R0:W1:Y:S02]  /*2bb30*/  SHFL.UP P6, R14, R13, R12, R11 ;  /* 0x0400000c0d0e7389 */ /* 0x00006400000c000b */
[----:B01----:R-:W-:Y:S01]  /*2bb40*/  ENDCOLLECTIVE ;  /* 0x000000000000791b */ /* 0x003fe20003800000 */
.L_x_948:
[----:B------:R-:W-:Y:S01]  /*2bb50*/  IMAD.MOV.U32 R12, RZ, RZ, 0x10 ;  /* 0x00000010ff0c7424 */ /* 0x000fe200078e00ff */
[----:B------:R-:W-:-:S05]  /*2bb60*/  SEL R3, R14, RZ, P4 ;  /* 0x000000ff0e037207 */ /* 0x000fca0002000000 */
[----:B------:R-:W-:-:S04]  /*2bb70*/  IMAD.IADD R3, R2, 0x1, R3 ;  /* 0x0000000102037824 */ /* 0x000fc800078e0203 */
[----:B------:R-:W-:-:S07]  /*2bb80*/  IMAD.MOV.U32 R13, RZ, RZ, R3 ;  /* 0x000000ffff0d7224 */ /* 0x000fce00078e0003 */
[----:B------:R-:W-:Y:S05]  /*2bb90*/  WARPSYNC.COLLECTIVE R15, `(.L_x_949) ;  /* 0x000000000f087348 */ /* 0x000fea0003c00000 */
[----:B------:R0:W1:Y:S02]  /*2bba0*/  SHFL.UP P6, R14, R13, R12, R11 ;  /* 0x0400000c0d0e7389 */ /* 0x00006400000c000b */
[----:B01----:R-:W-:Y:S01]  /*2bbb0*/  ENDCOLLECTIVE ;  /* 0x000000000000791b */ /* 0x003fe20003800000 */
.L_x_949:
        /* <DEDUP_REMOVED lines=8> */
.L_x_950:
[----:B------:R-:W-:Y:S05]  /*2bc40*/  BRA `(.L_x_951) ;  /* 0xffffffb000207947 */ /* 0x000fea000383ffff */
.L_x_787:
[----:B------:R-:W-:Y:S01]  /*2bc50*/  BSSY B0, `(.L_x_952) ;  /* 0x0000008000007945 */ /* 0x000fe20003800000 */
[----:B-----5:R-:W-:Y:S02]  /*2bc60*/  IMAD.MOV.U32 R13, RZ, RZ, R4 ;  /* 0x000000ffff0d7224 */ /* 0x020fe400078e0004 */
[----:B------:R-:W-:Y:S02]  /*2bc70*/  IMAD.MOV.U32 R12, RZ, RZ, 0x1 ;  /* 0x00000001ff0c7424 */ /* 0x000fe400078e00ff */
[----:B------:R-:W-:Y:S02]  /*2bc80*/  IMAD.MOV.U32 R11, RZ, RZ, RZ ;  /* 0x000000ffff0b7224 */ /* 0x000fe400078e00ff */
[----:B------:R-:W-:-:S07]  /*2bc90*/  IMAD.MOV.U32 R15, RZ, RZ, -0x1 ;  /* 0xffffffffff0f7424 */ /* 0x000fce00078e00ff */
[----:B0-----:R-:W-:Y:S05]  /*2bca0*/  WARPSYNC.COLLECTIVE R15, `(.L_x_953) ;  /* 0x000000000f087348 */ /* 0x001fea0003c00000 */
[----:B------:R1:W2:Y:S02]  /*2bcb0*/  SHFL.UP P6, R14, R13, R12, R11 ;  /* 0x0400000c0d0e7389 */ /* 0x0002a400000c000b */
[----:B012---:R-:W-:Y:S01]  /*2bcc0*/  ENDCOLLECTIVE ;  /* 0x000000000000791b */ /* 0x007fe20003800000 */
.L_x_953:
[----:B------:R-:W-:Y:S05]  /*2bcd0*/  BSYNC B0 ;  /* 0x0000000000007941 */ /* 0x000fea0003800000 */
.L_x_952:
[----:B------:R-:W-:Y:S01]  /*2bce0*/  SEL R13, R14, RZ, P1 ;  /* 0x000000ff0e0d7207 */ /* 0x000fe20000800000 */
[----:B------:R-:W-:Y:S01]  /*2bcf0*/  IMAD.MOV.U32 R11, RZ, RZ, RZ ;  /* 0x000000ffff0b7224 */ /* 0x000fe200078e00ff */
[----:B------:R-:W-:Y:S01]  /*2bd00*/  MOV R12, 0x2 ;  /* 0x00000002000c7802 */ /* 0x000fe20000000f00 */
[----:B------:R-:W-:Y:S02]  /*2bd10*/  IMAD.MOV.U32 R15, RZ, RZ, -0x1 ;  /* 0xffffffffff0f7424 */ /* 0x000fe400078e00ff */
[----:B------:R-:W-:-:S07]  /*2bd20*/  IMAD.IADD R13, R4, 0x1, R13 ;  /* 0x00000001040d7824 */ /* 0x000fce00078e020d */
[----:B------:R-:W-:Y:S05]  /*2bd30*/  WARPSYNC.COLLECTIVE R15, `(.L_x_954) ;  /* 0x000000000f087348 */ /* 0x000fea0003c00000 */
[----:B------:R0:W1:Y:S02]  /*2bd40*/  SHFL.UP P6, R14, R13, R12, R11 ;  /* 0x0400000c0d0e7389 */ /* 0x00006400000c000b */
[----:B01----:R-:W-:Y:S01]  /*2bd50*/  ENDCOLLECTIVE ;  /* 0x000000000000791b */ /* 0x003fe20003800000 */
.L_x_954:
[----:B------:R-:W-:Y:S01]  /*2bd60*/  IMAD.MOV.U32 R12, RZ, RZ, 0x4 ;  /* 0x00000004ff0c7424 */ /* 0x000fe200078e00ff */
[----:B------:R-:W-:-:S05]  /*2bd70*/  SEL R0, R14, RZ, P2 ;  /* 0x000000ff0e007207 */ /* 0x000fca0001000000 */
[----:B------:R-:W-:-:S04]  /*2bd80*/  IMAD.IADD R0, R13, 0x1, R0 ;  /* 0x000000010d007824 */ /* 0x000fc800078e0200 */
[----:B------:R-:W-:-:S07]  /*2bd90*/  IMAD.MOV.U32 R13, RZ, RZ, R0 ;  /* 0x000000ffff0d7224 */ /* 0x000fce00078e0000 */
[----:B------:R-:W-:Y:S05]  /*2bda0*/  WARPSYNC.COLLECTIVE R15, `(.L_x_955) ;  /* 0x000000000f087348 */ /* 0x000fea0003c00000 */
[----:B------:R0:W1:Y:S02]  /*2bdb0*/  SHFL.UP P6, R14, R13, R12, R11 ;  /* 0x0400000c0d0e7389 */ /* 0x00006400000c000b */
[----:B01----:R-:W-:Y:S01]  /*2bdc0*/  ENDCOLLECTIVE ;  /* 0x000000000000791b */ /* 0x003fe20003800000 */
.L_x_955:
[----:B------:R-:W-:Y:S01]  /*2bdd0*/  IMAD.MOV.U32 R12, RZ, RZ, 0x8 ;  /* 0x00000008ff0c7424 */ /* 0x000fe200078e00ff */
[----:B------:R-:W-:-:S05]  /*2bde0*/  SEL R3, R14, RZ, P3 ;  /* 0x000000ff0e037207 */ /* 0x000fca0001800000 */
[----:B------:R-:W-:-:S04]  /*2bdf0*/  IMAD.IADD R2, R0, 0x1, R3 ;  /* 0x0000000100027824 */ /* 0x000fc800078e0203 */
[----:B------:R-:W-:-:S07]  /*2be00*/  IMAD.MOV.U32 R13, RZ, RZ, R2 ;  /* 0x000000ffff0d7224 */ /* 0x000fce00078e0002 */
[----:B------:R-:W-:Y:S05]  /*2be10*/  WARPSYNC.COLLECTIVE R15, `(.L_x_956) ;  /* 0x000000000f087348 */ /* 0x000fea0003c00000 */
[----:B------:R0:W1:Y:S02]  /*2be20*/  SHFL.UP P6, R14, R13, R12, R11 ;  /* 0x0400000c0d0e7389 */ /* 0x00006400000c000b */
[----:B01----:R-:W-:Y:S01]  /*2be30*/  ENDCOLLECTIVE ;  /* 0x000000000000791b */ /* 0x003fe20003800000 */
.L_x_956:
[----:B------:R-:W-:Y:S01]  /*2be40*/  IMAD.MOV.U32 R12, RZ, RZ, 0x10 ;  /* 0x00000010ff0c7424 */ /* 0x000fe200078e00ff */
[----:B------:R-:W-:-:S05]  /*2be50*/  SEL R3, R14, RZ, P4 ;  /* 0x000000ff0e037207 */ /* 0x000fca0002000000 */
[----:B------:R-:W-:-:S04]  /*2be60*/  IMAD.IADD R3, R2, 0x1, R3 ;  /* 0x0000000102037824 */ /* 0x000fc800078e0203 */
[----:B------:R-:W-:-:S07]  /*2be70*/  IMAD.MOV.U32 R13, RZ, RZ, R3 ;  /* 0x000000ffff0d7224 */ /* 0x000fce00078e0003 */
[----:B------:R-:W-:Y:S05]  /*2be80*/  WARPSYNC.COLLECTIVE R15, `(.L_x_957) ;  /* 0x000000000f087348 */ /* 0x000fea0003c00000 */
[----:B------:R0:W1:Y:S02]  /*2be90*/  SHFL.UP P6, R14, R13, R12, R11 ;  /* 0x0400000c0d0e7389 */ /* 0x00006400000c000b */
[----:B01----:R-:W-:Y:S01]  /*2bea0*/  ENDCOLLECTIVE ;  /* 0x000000000000791b */ /* 0x003fe20003800000 */
.L_x_957:
        /* <DEDUP_REMOVED lines=8> */
.L_x_958:
[----:B------:R-:W-:Y:S05]  /*2bf30*/  BRA `(.L_x_959) ;  /* 0xffffffb000047947 */ /* 0x000fea000383ffff */
.L_x_789:
[----:B------:R-:W-:Y:S01]  /*2bf40*/  BSSY B0, `(.L_x_960) ;  /* 0x0000006000007945 */ /* 0x000fe20003800000 */
[----:B------:R-:W-:Y:S02]  /*2bf50*/  PLOP3.LUT P6, PT, P6, PT, PT, 0x8, 0x0 ;  /* 0x000000000000781c */ /* 0x000fe400037ce170 */
[----:B------:R-:W-:-:S11]  /*2bf60*/  MOV R15, 0xffffffff ;  /* 0xffffffff000f7802 */ /* 0x000fd60000000f00 */
[----:B0-----:R-:W-:Y:S05]  /*2bf70*/  WARPSYNC.COLLECTIVE R15, `(.L_x_961) ;  /* 0x000000000f087348 */ /* 0x001fea0003c00000 */
[----:B------:R-:W-:Y:S01]  /*2bf80*/  VOTE.ANY R14, PT, P6 ;  /* 0x00000000000e7806 */ /* 0x000fe200030e0100 */
[----:B0-----:R-:W-:Y:S06]  /*2bf90*/  ENDCOLLECTIVE ;  /* 0x000000000000791b */ /* 0x001fec0003800000 */
.L_x_961:
[----:B------:R-:W-:Y:S05]  /*2bfa0*/  BSYNC B0 ;  /* 0x0000000000007941 */ /* 0x000fea0003800000 */
.L_x_960:
[----:B------:R-:W-:Y:S02]  /*2bfb0*/  IMAD.MOV.U32 R3, RZ, RZ, R14 ;  /* 0x000000ffff037224 */ /* 0x000fe400078e000e */
[----:B------:R-:W-:Y:S02]  /*2bfc0*/  IMAD.MOV.U32 R13, RZ, RZ, R4 ;  /* 0x000000ffff0d7224 */ /* 0x000fe400078e0004 */
[----:B------:R-:W0:Y:S01]  /*2bfd0*/  POPC R0, R3 ;  /* 0x0000000300007309 */ /* 0x000e220000000000 */
[----:B------:R-:W-:Y:S02]  /*2bfe0*/  IMAD.MOV.U32 R11, RZ, RZ, 0x1f ;  /* 0x0000001fff0b7424 */ /* 0x000fe400078e00ff */
[----:B------:R-:W-:Y:S02]  /*2bff0*/  IMAD.MOV.U32 R15, RZ, RZ, -0x1 ;  /* 0xffffffffff0f7424 */ /* 0x000fe400078e00ff */
[----:B0-----:R-:W-:-:S07]  /*2c000*/  IMAD.MOV.U32 R12, RZ, RZ, R0 ;  /* 0x000000ffff0c7224 */ /* 0x001fce00078e0000 */
[----:B------:R-:W-:Y:S05]  /*2c010*/  WARPSYNC.COLLECTIVE R15, `(.L_x_962) ;  /* 0x000000000f087348 */ /* 0x000fea0003c00000 */
[----:B------:R0:W1:Y:S02]  /*2c020*/  SHFL.IDX P6, R14, R13, R12, R11 ;  /* 0x0000000c0d0e7389 */ /* 0x00006400000c000b */
[----:B01----:R-:W-:Y:S01]  /*2c030*/  ENDCOLLECTIVE ;  /* 0x000000000000791b */ /* 0x003fe20003800000 */
.L_x_962:
[----:B------:R-:W-:Y:S01]  /*2c040*/  IMAD.MOV.U32 R4, RZ, RZ, R14 ;  /* 0x000000ffff047224 */ /* 0x000fe200078e000e */
[----:B------:R-:W-:Y:S06]  /*2c050*/  BRA `(.L_x_963) ;  /* 0xffffffac00f47947 */ /* 0x000fec000383ffff */
.L_x_791:
[----:B------:R-:W-:Y:S01]  /*2c060*/  BSSY B0, `(.L_x_964) ;  /* 0x0000007000007945 */ /* 0x000fe20003800000 */
[----:B------:R-:W-:Y:S02]  /*2c070*/  IMAD.MOV.U32 R13, RZ, RZ, R2 ;  /* 0x000000ffff0d7224 */ /* 0x000fe400078e0002 */
[----:B------:R-:W-:Y:S02]  /*2c080*/  IMAD.MOV.U32 R11, RZ, RZ, 0x1f ;  /* 0x0000001fff0b7424 */ /* 0x000fe400078e00ff */
[----:B------:R-:W-:-:S07]  /*2c090*/  IMAD.MOV.U32 R15, RZ, RZ, -0x1 ;  /* 0xffffffffff0f7424 */ /* 0x000fce00078e00ff */
[----:B012---:R-:W-:Y:S05]  /*2c0a0*/  WARPSYNC.COLLECTIVE R15, `(.L_x_965) ;  /* 0x000000000f087348 */ /* 0x007fea0003c00000 */
[----:B------:R3:W4:Y:S02]  /*2c0b0*/  SHFL.IDX P6, R14, R13, R12, R11 ;  /* 0x0000000c0d0e7389 */ /* 0x00072400000c000b */
[----:B01234-:R-:W-:Y:S01]  /*2c0c0*/  ENDCOLLECTIVE ;  /* 0x000000000000791b */ /* 0x01ffe20003800000 */
.L_x_965:
[----:B------:R-:W-:Y:S05]  /*2c0d0*/  BSYNC B0 ;  /* 0x0000000000007941 */ /* 0x000fea0003800000 */
.L_x_964:
[----:B------:R-:W-:Y:S05]  /*2c0e0*/  BRA `(.L_x_790) ;  /* 0xffffffac00ec7947 */ /* 0x000fea000383ffff */
.L_x_795:
[----:B0-----:R0:W1:Y:S02]  /*2c0f0*/  SYNCS.PHASECHK.TRANS64.TRYWAIT P0, [R5+URZ+0x38820], R0 ;  /* 0x03882000050075a7 */ /* 0x001064000800017f */
[----:B-1----:R-:W-:Y:S05]  /*2c100*/  @!P0 NANOSLEEP.SYNCS 0x989680 ;  /* 0x009896800000895d */ /* 0x002fea0003900000 */
[----:B------:R-:W1:Y:S02]  /*2c110*/  @!P0 SYNCS.PHASECHK.TRANS64 P0, [R5+URZ+0x38820], R0 ;  /* 0x03882000050085a7 */ /* 0x000e64000800007f */
[----:B-1----:R-:W-:Y:S05]  /*2c120*/  @!P0 BRA `(.L_x_795) ;  /* 0xfffffffc00f08947 */ /* 0x002fea000383ffff */
[----:B------:R-:W-:Y:S05]  /*2c130*/  BRA `(.L_x_966) ;  /* 0xffffffb000d87947 */ /* 0x000fea000383ffff */
.L_x_796:
[----:B------:R-:W1:Y:S01]  /*2c140*/  S2R R2, SR_TID.X ;  /* 0x0000000000027919 */ /* 0x000e620000002100 */
[----:B------:R-:W-:Y:S01]  /*2c150*/  BSSY B0, `(.L_x_967) ;  /* 0x000000a000007945 */ /* 0x000fe20003800000 */
[----:B------:R-:W-:Y:S02]  /*2c160*/  IMAD.MOV.U32 R12, RZ, RZ, RZ ;  /* 0x000000ffff0c7224 */ /* 0x000fe400078e00ff */
[----:B------:R-:W-:Y:S02]  /*2c170*/  IMAD.MOV.U32 R11, RZ, RZ, 0x1f ;  /* 0x0000001fff0b7424 */ /* 0x000fe400078e00ff */
[----:B------:R-:W-:Y:S01]  /*2c180*/  IMAD.MOV.U32 R15, RZ, RZ, -0x1 ;  /* 0xffffffffff0f7424 */ /* 0x000fe200078e00ff */
[----:B-1----:R-:W-:-:S04]  /*2c190*/  SHF.R.U32.HI R2, RZ, 0x5, R2 ;  /* 0x00000005ff027819 */ /* 0x002fc80000011602 */
[----:B------:R-:W-:-:S05]  /*2c1a0*/  LOP3.LUT R2, R2, 0x3, RZ, 0xc0, !PT ;  /* 0x0000000302027812 */ /* 0x000fca00078ec0ff */
[----:B------:R-:W-:-:S07]  /*2c1b0*/  IMAD.MOV.U32 R13, RZ, RZ, R2 ;  /* 0x000000ffff0d7224 */ /* 0x000fce00078e0002 */
[----:B0-2---:R-:W-:Y:S05]  /*2c1c0*/  WARPSYNC.COLLECTIVE R15, `(.L_x_968) ;  /* 0x000000000f087348 */ /* 0x005fea0003c00000 */
[----:B------:R1:W3:Y:S02]  /*2c1d0*/  SHFL.IDX P6, R14, R13, R12, R11 ;  /* 0x0000000c0d0e7389 */ /* 0x0002e400000c000b */
[----:B0123--:R-:W-:Y:S01]  /*2c1e0*/  ENDCOLLECTIVE ;  /* 0x000000000000791b */ /* 0x00ffe20003800000 */
.L_x_968:
[----:B------:R-:W-:Y:S05]  /*2c1f0*/  BSYNC B0 ;  /* 0x0000000000007941 */ /* 0x000fea0003800000 */
.L_x_967:
[----:B------:R-:W-:Y:S05]  /*2c200*/  BRA `(.L_x_969) ;  /* 0xffffffb000c07947 */ /* 0x000fea000383ffff */
.L_x_797:
[----:B------:R-:W-:Y:S01]  /*2c210*/  BSSY B0, `(.L_x_970) ;  /* 0x0000006000007945 */ /* 0x000fe20003800000 */
[----:B------:R-:W-:-:S07]  /*2c220*/  IMAD.MOV.U32 R15, RZ, RZ, -0x1 ;  /* 0xffffffffff0f7424 */ /* 0x000fce00078e00ff */
[----:B0-2---:R-:W-:Y:S05]  /*2c230*/  WARPSYNC.COLLECTIVE R15, `(.L_x_971) ;  /* 0x000000000f0c7348 */ /* 0x005fea0003c00000 */
[----:B------:R-:W-:Y:S02]  /*2c240*/  ELECT P6, UR62, PT ;  /* 0x00000000003e782f */ /* 0x000fe400038c0000 */
[----:B------:R-:W-:Y:S01]  /*2c250*/  MOV R14, UR62 ;  /* 0x0000003e000e7c02 */ /* 0x000fe20008000f00 */
[----:B0-2---:R-:W-:Y:S10]  /*2c260*/  ENDCOLLECTIVE ;  /* 0x000000000000791b */ /* 0x005ff40003800000 */
.L_x_971:
[----:B------:R-:W-:Y:S05]  /*2c270*/  BSYNC B0 ;  /* 0x0000000000007941 */ /* 0x000fea0003800000 */
.L_x_970:
[----:B------:R-:W-:Y:S05]  /*2c280*/  BRA `(.L_x_972) ;  /* 0xffffffb000b47947 */ /* 0x000fea000383ffff */
.L_x_799:
[----:B0-----:R0:W1:Y:S02]  /*2c290*/  SYNCS.PHASECHK.TRANS64.TRYWAIT P1, [R3+URZ+0x38840], R2 ;  /* 0x03884002030075a7 */ /* 0x001064000802017f */
[----:B-1----:R-:W-:Y:S05]  /*2c2a0*/  @!P1 NANOSLEEP.SYNCS 0x989680 ;  /* 0x009896800000995d */ /* 0x002fea0003900000 */
[----:B------:R-:W1:Y:S02]  /*2c2b0*/  @!P1 SYNCS.PHASECHK.TRANS64 P1, [R3+URZ+0x38840], R2 ;  /* 0x03884002030095a7 */ /* 0x000e64000802007f */
[----:B-1----:R-:W-:Y:S05]  /*2c2c0*/  @!P1 BRA `(.L_x_799) ;  /* 0xfffffffc00f09947 */ /* 0x002fea000383ffff */
[----:B------:R-:W-:Y:S05]  /*2c2d0*/  BRA `(.L_x_973) ;  /* 0xffffffb000d47947 */ /* 0x000fea000383ffff */
.L_x_801:
[----:B-1----:R1:W3:Y:S02]  /*2c2e0*/  SYNCS.PHASECHK.TRANS64.TRYWAIT P1, [R27+URZ+0x38840], R0 ;  /* 0x038840001b0075a7 */ /* 0x0022e4000802017f */
[----:B---3--:R-:W-:Y:S05]  /*2c2f0*/  @!P1 NANOSLEEP.SYNCS 0x989680 ;  /* 0x009896800000995d */ /* 0x008fea0003900000 */
[----:B------:R-:W3:Y:S02]  /*2c300*/  @!P1 SYNCS.PHASECHK.TRANS64 P1, [R27+URZ+0x38840], R0 ;  /* 0x038840001b0095a7 */ /* 0x000ee4000802007f */
[----:B---3--:R-:W-:Y:S05]  /*2c310*/  @!P1 BRA `(.L_x_801) ;  /* 0xfffffffc00f09947 */ /* 0x008fea000383ffff */
[----:B------:R-:W-:Y:S05]  /*2c320*/  BRA `(.L_x_974) ;  /* 0xffffffb000e07947 */ /* 0x000fea000383ffff */
.L_x_803:
[----:B---3--:R3:W4:Y:S02]  /*2c330*/  SYNCS.PHASECHK.TRANS64.TRYWAIT P1, [R3+URZ+0x38860], R2 ;  /* 0x03886002030075a7 */ /* 0x008724000802017f */
[----:B----4-:R-:W-:Y:S05]  /*2c340*/  @!P1 NANOSLEEP.SYNCS 0x989680 ;  /* 0x009896800000995d */ /* 0x010fea0003900000 */
[----:B------:R-:W4:Y:S02]  /*2c350*/  @!P1 SYNCS.PHASECHK.TRANS64 P1, [R3+URZ+0x38860], R2 ;  /* 0x03886002030095a7 */ /* 0x000f24000802007f */
[----:B----4-:R-:W-:Y:S05]  /*2c360*/  @!P1 BRA `(.L_x_803) ;  /* 0xfffffffc00f09947 */ /* 0x010fea000383ffff */
[----:B------:R-:W-:Y:S05]  /*2c370*/  BRA `(.L_x_975) ;  /* 0xffffffb000dc7947 */ /* 0x000fea000383ffff */
.L_x_976:
        /* <DEDUP_REMOVED lines=16> */
.L_x_3295:


//--------------------- .text._ZN7cutlass13device_kernelIN5flash11enable_sm90INS1_16FlashAttnFwdSm90INS1_25CollectiveMainloopFwdSm90ILi2EN4cute5tupleIJNS5_1CILi1EEES8_S8_EEENS6_IJNS7_ILi128EEENS7_ILi64EEENS7_ILi256EEEEEELi256ENS_10bfloat16_tEfNS_4arch4Sm90ELb0ELb1ELb0ELb0ELb1ELb0ELb0ELb1ELb1ELb1ELb0ELb0EEENS1_21CollectiveEpilogueFwdINS6_IJSA_SC_SB_EEES9_SE_SG_Li256ELb0ELb1ELb0ELb0EEENS1_30DynamicPersistentTileSchedulerILi256ELi128ELb0ELb1ELb1EEEEEEEEEvNT_6ParamsE --------------------------
	.section	.text._ZN7cutlass13device_kernelIN5flash11enable_sm90INS1_16FlashAttnFwdSm90INS1_25CollectiveMainloopFwdSm90ILi2EN4cute5tupleIJNS5_1CILi1EEES8_S8_EEENS6_IJNS7_ILi128EEENS7_ILi64EEENS7_ILi256EEEEEELi256ENS_10bfloat16_tEfNS_4arch4Sm90ELb0ELb1ELb0ELb0ELb1ELb0ELb0ELb1ELb1ELb1ELb0ELb0EEENS1_21CollectiveEpilogueFwdINS6_IJSA_SC_SB_EEES9_SE_SG_Li256ELb0ELb1ELb0ELb0EEENS1_30DynamicPersistentTileSchedulerILi256ELi128ELb0ELb1ELb1EEEEEEEEEvNT_6ParamsE,"ax",@progbits
	.align	128
.text._ZN7cutlass13device_kernelIN5flash11enable_sm90INS1_16FlashAttnFwdSm90INS1_25CollectiveMainloopFwdSm90ILi2EN4cute5tupleIJNS5_1CILi1EEES8_S8_EEENS6_IJNS7_ILi128EEENS7_ILi64EEENS7_ILi256EEEEEELi256ENS_10bfloat16_tEfNS_4arch4Sm90ELb0ELb1ELb0ELb0ELb1ELb0ELb0ELb1ELb1ELb1ELb0ELb0EEENS1_21CollectiveEpilogueFwdINS6_IJSA_SC_SB_EEES9_SE_SG_Li256ELb0ELb1ELb0ELb0EEENS1_30DynamicPersistentTileSchedulerILi256ELi128ELb0ELb1ELb1EEEEEEEEEvNT_6ParamsE:
        .type           _ZN7cutlass13device_kernelIN5flash11enable_sm90INS1_16FlashAttnFwdSm90INS1_25CollectiveMainloopFwdSm90ILi2EN4cute5tupleIJNS5_1CILi1EEES8_S8_EEENS6_IJNS7_ILi128EEENS7_ILi64EEENS7_ILi256EEEEEELi256ENS_10bfloat16_tEfNS_4arch4Sm90ELb0ELb1ELb0ELb0ELb1ELb0ELb0ELb1ELb1ELb1ELb0ELb0EEENS1_21CollectiveEpilogueFwdINS6_IJSA_SC_SB_EEES9_SE_SG_Li256ELb0ELb1ELb0ELb0EEENS1_30DynamicPersistentTileSchedulerILi256ELi128ELb0ELb1ELb1EEEEEEEEEvNT_6ParamsE,@function
        .size           _ZN7cutlass13device_kernelIN5flash11enable_sm90INS1_16FlashAttnFwdSm90INS1_25CollectiveMainloopFwdSm90ILi2EN4cute5tupleIJNS5_1CILi1EEES8_S8_EEENS6_IJNS7_ILi128EEENS7_ILi64EEENS7_ILi256EEEEEELi256ENS_10bfloat16_tEfNS_4arch4Sm90ELb0ELb1ELb0ELb0ELb1ELb0ELb0ELb1ELb1ELb1ELb0ELb0EEENS1_21CollectiveEpilogueFwdINS6_IJSA_SC_SB_EEES9_SE_SG_Li256ELb0ELb1ELb0ELb0EEENS1_30DynamicPersistentTileSchedulerILi256ELi128ELb0ELb1ELb1EEEEEEEEEvNT_6ParamsE,(.L_x_3296 - _ZN7cutlass13device_kernelIN5flash11enable_sm90INS1_16FlashAttnFwdSm90INS1_25CollectiveMainloopFwdSm90ILi2EN4cute5tupleIJNS5_1CILi1EEES8_S8_EEENS6_IJNS7_ILi128EEENS7_ILi64EEENS7_ILi256EEEEEELi256ENS_10bfloat16_tEfNS_4arch4Sm90ELb0ELb1ELb0ELb0ELb1ELb0ELb0ELb1ELb1ELb1ELb0ELb0EEENS1_21CollectiveEpilogueFwdINS6_IJSA_SC_SB_EEES9_SE_SG_Li256ELb0ELb1ELb0ELb0EEENS1_30DynamicPersistentTileSchedulerILi256ELi128ELb0ELb1ELb1EEEEEEEEEvNT_6ParamsE)
        .other          _ZN7cutlass13device_kernelIN5flash11enable_sm90INS1_16FlashAttnFwdSm90INS1_25CollectiveMainloopFwdSm90ILi2EN4cute5tupleIJNS5_1CILi1EEES8_S8_EEENS6_IJNS7_ILi128EEENS7_ILi64EEENS7_ILi256EEEEEELi256ENS_10bfloat16_tEfNS_4arch4Sm90ELb0ELb1ELb0ELb0ELb1ELb0ELb0ELb1ELb1ELb1ELb0ELb0EEENS1_21CollectiveEpilogueFwdINS6_IJSA_SC_SB_EEES9_SE_SG_Li256ELb0ELb1ELb0ELb0EEENS1_30DynamicPersistentTileSchedulerILi256ELi128ELb0ELb1ELb1EEEEEEEEEvNT_6ParamsE,@"STO_CUDA_ENTRY STV_DEFAULT"
_ZN7cutlass13device_kernelIN5flash11enable_sm90INS1_16FlashAttnFwdSm90INS1_25CollectiveMainloopFwdSm90ILi2EN4cute5tupleIJNS5_1CILi1EEES8_S8_EEENS6_IJNS7_ILi128EEENS7_ILi64EEENS7_ILi256EEEEEELi256ENS_10bfloat16_tEfNS_4arch4Sm90ELb0ELb1ELb0ELb0ELb1ELb0ELb0ELb1ELb1ELb1ELb0ELb0EEENS1_21CollectiveEpilogueFwdINS6_IJSA_SC_SB_EEES9_SE_SG_Li256ELb0ELb1ELb0ELb0EEENS1_30DynamicPersistentTileSchedulerILi256ELi128ELb0ELb1ELb1EEEEEEEEEvNT_6ParamsE:
        /* <DEDUP_REMOVED lines=45> */
.L_x_977:
        /* <DEDUP_REMOVED lines=22> */
.L_x_978:
        /* <DEDUP_REMOVED lines=18> */
.L_x_979:
        /* <DEDUP_REMOVED lines=22> */
.L_x_980:
        /* <DEDUP_REMOVED lines=23> */
.L_x_981:
        /* <DEDUP_REMOVED lines=10> */
.L_x_983:
[----:B------:R-:W-:-:S08]  /*08c0*/  NOP ;  /* 0x0000000000007918 */ /* 0x000fd00000000000 */
[----:B------:R-:W1:Y:S02]  /*08d0*/  USETMAXREG.TRY_ALLOC.CTAPOOL UP0, 0xe8 ;  /* 0x000000e8000079c8 */ /* 0x000e640008000600 */
[----:B-1----:R-:W-:-:S13]  /*08e0*/  PLOP3.LUT P0, PT, PT, PT, UP0, 0x80, 0x0 ;  /* 0x000000000000781c */ /* 0x002fda0003f0f008 */
[----:B------:R-:W-:Y:S05]  /*08f0*/  @!P0 BRA `(.L_x_983) ;  /* 0xfffffffc00f08947 */ /* 0x000fea000383ffff */
[----:B------:R-:W1:Y:S08]  /*0900*/  S2UR UR4, SR_CTAID.X ;  /* 0x00000000000479c3 */ /* 0x000e700000002500 */
[----:B------:R-:W-:Y:S08]  /*0910*/  BAR.ARV 0x4, 0x180 ;  /* 0x0106000000007b1d */ /* 0x000ff00000002000 */
[----:B------:R-:W1:Y:S08]  /*0920*/  LDC R0, c[0x0][0xc38] ;  /* 0x00030e00ff007b82 */ /* 0x000e700000000800 */
[----:B------:R-:W-:Y:S06]  /*0930*/  BAR.ARV 0x8, 0x180 ;  /* 0x0206000000007b1d */ /* 0x000fec0000002000 */
[----:B-1----:R-:W-:-:S13]  /*0940*/  ISETP.LE.AND P0, PT, R0, UR4, PT ;  /* 0x0000000400007c0c */ /* 0x002fda000bf03270 */
[----:B------:R-:W-:Y:S05]  /*0950*/  @P0 EXIT ;  /* 0x000000000000094d */ /* 0x000fea0003800000 */
[----:B0-----:R-:W2:Y:S01]  /*0960*/  LDL R2, [R1+0x4] ;  /* 0x0000040001027983 */ /* 0x001ea20000100800 */
[----:B------:R-:W-:Y:S01]  /*0970*/  VIADD R218, R5, 0xffffff80 ;  /* 0xffffff8005da7836 */ /* 0x000fe20000000000 */
[----:B------:R-:W-:Y:S01]  /*0980*/  UMOV UR38, URZ ;  /* 0x0000003f00267c82 */ /* 0x000fe20008000000 */
[----:B------:R-:W-:-:S03]  /*0990*/  UMOV UR39, URZ ;  /* 0x0000003f00277c82 */ /* 0x000fc60008000000 */
[----:B------:R-:W-:-:S04]  /*09a0*/  SHF.R.S32.HI R3, RZ, 0x1f, R218 ;  /* 0x0000001fff037819 */ /* 0x000fc800000114da */
[CC--:B------:R-:W-:Y:S02]  /*09b0*/  LEA.HI R5, R3.reuse, R218.reuse, RZ, 0x7 ;  /* 0x000000da03057211 */ /* 0x0c0fe400078f38ff */
[----:B------:R-:W-:Y:S02]  /*09c0*/  LEA.HI R0, R3, R218, RZ, 0x4 ;  /* 0x000000da03007211 */ /* 0x000fe400078f20ff */
[----:B------:R-:W-:Y:S02]  /*09d0*/  LOP3.LUT R209, R5, 0xffffff80, RZ, 0xc0, !PT ;  /* 0xffffff8005d17812 */ /* 0x000fe400078ec0ff */
[----:B------:R-:W-:Y:S02]  /*09e0*/  SHF.R.S32.HI R9, RZ, 0x4, R0 ;  /* 0x00000004ff097819 */ /* 0x000fe40000011400 */
[----:B------:R-:W-:Y:S01]  /*09f0*/  LOP3.LUT R7, R0, 0x3fffff0, RZ, 0xc0, !PT ;  /* 0x03fffff000077812 */ /* 0x000fe200078ec0ff */
[----:B------:R-:W-:Y:S01]  /*0a00*/  IMAD.IADD R209, R218, 0x1, -R209 ;  /* 0x00000001dad17824 */ /* 0x000fe200078e0ad1 */
[----:B------:R-:W-:-:S02]  /*0a10*/  LEA.HI R0, R0, R9, RZ, 0x1 ;  /* 0x0000000900007211 */ /* 0x000fc400078f08ff */
[----:B------:R-:W-:Y:S01]  /*0a20*/  LEA.HI R10, R3, R218, RZ, 0x2 ;  /* 0x000000da030a7211 */ /* 0x000fe200078f10ff */
[----:B------:R-:W-:Y:S01]  /*0a30*/  IMAD.IADD R7, R218, 0x1, -R7 ;  /* 0x00000001da077824 */ /* 0x000fe200078e0a07 */
[----:B------:R-:W-:Y:S02]  /*0a40*/  SHF.R.S32.HI R4, RZ, 0x1f, R209 ;  /* 0x0000001fff047819 */ /* 0x000fe400000114d1 */
[----:B------:R-:W-:Y:S02]  /*0a50*/  LOP3.LUT R0, R0, 0x1ffffffe, RZ, 0xc0, !PT ;  /* 0x1ffffffe00007812 */ /* 0x000fe400078ec0ff */
[----:B------:R-:W-:Y:S02]  /*0a60*/  LEA.HI R6, R4, R209, RZ, 0x2 ;  /* 0x000000d104067211 */ /* 0x000fe400078f10ff */
[----:B------:R-:W-:Y:S01]  /*0a70*/  SHF.R.S32.HI R210, RZ, 0x7, R5 ;  /* 0x00000007ffd27819 */ /* 0x000fe20000011405 */
[----:B------:R-:W-:Y:S01]  /*0a80*/  IMAD.IADD R0, R9, 0x1, -R0 ;  /* 0x0000000109007824 */ /* 0x000fe200078e0a00 */
[----:B------:R-:W-:-:S02]  /*0a90*/  SHF.R.S32.HI R8, RZ, 0x2, R6 ;  /* 0x00000002ff087819 */ /* 0x000fc40000011406 */
[----:B------:R-:W-:Y:S02]  /*0aa0*/  SHF.R.S32.HI R11, RZ, 0x1f, R6 ;  /* 0x0000001fff0b7819 */ /* 0x000fe40000011406 */
[----:B------:R-:W-:Y:S02]  /*0ab0*/  LOP3.LUT R9, R10, 0xfffffffc, RZ, 0xc0, !PT ;  /* 0xfffffffc0a097812 */ /* 0x000fe400078ec0ff */
[----:B------:R-:W-:Y:S02]  /*0ac0*/  LEA.HI R11, R11, R8, RZ, 0x3 ;  /* 0x000000080b0b7211 */ /* 0x000fe400078f18ff */
[----:B------:R-:W-:Y:S02]  /*0ad0*/  LEA.HI R5, R5, R210, RZ, 0x1 ;  /* 0x000000d205057211 */ /* 0x000fe400078f08ff */
[----:B------:R-:W-:Y:S02]  /*0ae0*/  LOP3.LUT R11, R11, 0xfffffff8, RZ, 0xc0, !PT ;  /* 0xfffffff80b0b7812 */ /* 0x000fe400078ec0ff */
[----:B------:R-:W-:-:S02]  /*0af0*/  LEA.HI R4, R4, R209, RZ, 0x5 ;  /* 0x000000d104047211 */ /* 0x000fc400078f28ff */
[----:B------:R-:W-:Y:S01]  /*0b00*/  LOP3.LUT R6, R6, 0x7ffffffc, RZ, 0xc0, !PT ;  /* 0x7ffffffc06067812 */ /* 0x000fe200078ec0ff */
[----:B------:R-:W-:Y:S01]  /*0b10*/  IMAD.IADD R11, R8, 0x1, -R11 ;  /* 0x00000001080b7824 */ /* 0x000fe200078e0a0b */
[----:B------:R-:W-:-:S03]  /*0b20*/  SHF.R.S32.HI R4, RZ, 0x5, R4 ;  /* 0x00000005ff047819 */ /* 0x000fc60000011404 */
[----:B------:R-:W-:Y:S02]  /*0b30*/  IMAD.IADD R19, R209, 0x1, -R6 ;  /* 0x00000001d1137824 */ /* 0x000fe400078e0a06 */
[----:B------:R-:W-:Y:S01]  /*0b40*/  IMAD R4, R4, 0x10, R11 ;  /* 0x0000001004047824 */ /* 0x000fe200078e020b */
[----:B--2---:R-:W-:Y:S02]  /*0b50*/  R2UR UR5, R2 ;  /* 0x00000000020572ca */ /* 0x004fe400000e0000 */
[CC--:B------:R-:W-:Y:S02]  /*0b60*/  LEA.HI R2, R3.reuse, R218.reuse, RZ, 0x5 ;  /* 0x000000da03027211 */ /* 0x0c0fe400078f28ff */
[----:B------:R-:W-:-:S03]  /*0b70*/  LEA.HI R3, R3, R218, RZ, 0x3 ;  /* 0x000000da03037211 */ /* 0x000fc600078f18ff */
[----:B------:R-:W-:Y:S01]  /*0b80*/  IMAD.SHL.U32 R2, R2, 0x20, RZ ;  /* 0x0000002002027824 */ /* 0x000fe200078e00ff */
[----:B------:R-:W-:-:S04]  /*0b90*/  SHF.R.S32.HI R207, RZ, 0x3, R3 ;  /* 0x00000003ffcf7819 */ /* 0x000fc80000011403 */
[----:B------:R-:W-:Y:S01]  /*0ba0*/  LOP3.LUT R2, R2, 0xfffffc00, RZ, 0xc0, !PT ;  /* 0xfffffc0002027812 */ /* 0x000fe200078ec0ff */
[----:B------:R-:W-:-:S03]  /*0bb0*/  ULOP3.LUT UR6, UR5, 0x1, URZ, 0xfc, !UPT ;  /* 0x0000000105067892 */ /* 0x000fc6000f8efc3f */
[----:B------:R-:W-:Y:S01]  /*0bc0*/  UMOV UR5, URZ ;  /* 0x0000003f00057c82 */ /* 0x000fe20008000000 */
[----:B------:R-:W-:Y:S02]  /*0bd0*/  IMAD R7, R7, 0x40, R2 ;  /* 0x0000004007077824 */ /* 0x000fe400078e0202 */
[----:B------:R-:W-:Y:S01]  /*0be0*/  IMAD.IADD R2, R218, 0x1, -R9 ;  /* 0x00000001da027824 */ /* 0x000fe200078e0a09 */
[----:B------:R-:W-:Y:S01]  /*0bf0*/  LOP3.LUT R9, R5, 0x3fffffe, RZ, 0xc0, !PT ;  /* 0x03fffffe05097812 */ /* 0x000fe200078ec0ff */
[----:B------:R-:W-:Y:S01]  /*0c00*/  IMAD R212, R0, 0x8, R7 ;  /* 0x0000000800d47824 */ /* 0x000fe200078e0207 */
[----:B------:R-:W-:Y:S01]  /*0c10*/  LOP3.LUT R5, R3, 0xfffffff8, RZ, 0xc0, !PT ;  /* 0xfffffff803057812 */ /* 0x000fe200078ec0ff */
[----:B------:R-:W-:Y:S01]  /*0c20*/  IMAD.U32 R213, RZ, RZ, UR6 ;  /* 0x00000006ffd57e24 */ /* 0x000fe2000f8e00ff */
[----:B------:R-:W-:Y:S01]  /*0c30*/  LEA.HI R8, R2, R2, RZ, 0x1 ;  /* 0x0000000202087211 */ /* 0x000fe200078f08ff */
[----:B------:R-:W-:Y:S02]  /*0c40*/  IMAD.IADD R9, R210, 0x1, -R9 ;  /* 0x00000001d2097824 */ /* 0x000fe400078e0a09 */
[----:B------:R-:W-:Y:S01]  /*0c50*/  IMAD.IADD R204, R218, 0x1, -R5 ;  /* 0x00000001dacc7824 */ /* 0x000fe200078e0a05 */
[----:B------:R-:W-:Y:S01]  /*0c60*/  LOP3.LUT R11, R8, 0x1ffffffe, RZ, 0xc0, !PT ;  /* 0x1ffffffe080b7812 */ /* 0x000fe200078ec0ff */
[----:B------:R-:W-:-:S02]  /*0c70*/  IMAD R211, R9, 0x40, R4 ;  /* 0x0000004009d37824 */ /* 0x000fc400078e0204 */
[----:B------:R-:W-:Y:S02]  /*0c80*/  IMAD.SHL.U32 R22, R204, 0x8, RZ ;  /* 0x00000008cc167824 */ /* 0x000fe400078e00ff */
[----:B------:R-:W-:Y:S02]  /*0c90*/  IMAD.IADD R2, R2, 0x1, -R11 ;  /* 0x0000000102027824 */ /* 0x000fe400078e0a0b */
[C---:B------:R-:W-:Y:S01]  /*0ca0*/  VIADD R201, R22.reuse, 0x80 ;  /* 0x0000008016c97836 */ /* 0x040fe20000000000 */
[C---:B------:R-:W-:Y:S01]  /*0cb0*/  IADD3 R202, R22.reuse, 0x40, RZ ;  /* 0x0000004016ca7810 */ /* 0x040fe20007ffe0ff */
[----:B------:R-:W-:Y:S01]  /*0cc0*/  VIADD R203, R22, 0xc0 ;  /* 0x000000c016cb7836 */ /* 0x000fe20000000000 */
[----:B------:R-:W-:Y:S01]  /*0cd0*/  SHF.R.S32.HI R217, RZ, 0x1f, R22 ;  /* 0x0000001fffd97819 */ /* 0x000fe20000011416 */
[----:B------:R-:W-:Y:S01]  /*0ce0*/  IMAD.U32 R208, RZ, RZ, UR5 ;  /* 0x00000005ffd07e24 */ /* 0x000fe2000f8e00ff */
[----:B------:R-:W-:Y:S01]  /*0cf0*/  SHF.R.S32.HI R216, RZ, 0x1f, R202 ;  /* 0x0000001fffd87819 */ /* 0x000fe200000114ca */
[----:B------:R-:W-:Y:S01]  /*0d00*/  IMAD R23, R2, 0x8, R211 ;  /* 0x0000000802177824 */ /* 0x000fe200078e02d3 */
[----:B------:R-:W-:-:S02]  /*0d10*/  SHF.R.S32.HI R215, RZ, 0x1f, R201 ;  /* 0x0000001fffd77819 */ /* 0x000fc400000114c9 */
[----:B------:R-:W-:-:S07]  /*0d20*/  SHF.R.S32.HI R214, RZ, 0x1f, R203 ;  /* 0x0000001fffd67819 */ /* 0x000fce00000114cb */
.L_x_1088:
[----:B------:R-:W-:Y:S01]  /*0d30*/  ULDC UR5, c[0x0][0xc60] ;  /* 0x0003180000057ab9 */ /* 0x000fe20000000800 */
[----:B------:R-:W-:Y:S01]  /*0d40*/  UMOV UR8, UR4 ;  /* 0x0000000400087c82 */ /* 0x000fe20008000000 */
[----:B------:R-:W-:-:S11]  /*0d50*/  UISETP.NE.AND UP0, UPT, UR5, 0x1, UPT ;  /* 0x000000010500788c */ /* 0x000fd6000bf05270 */
[----:B------:R-:W-:Y:S01]  /*0d60*/  @UP0 ULDC UR6, c[0x0][0xc64] ;  /* 0x0003190000060ab9 */ /* 0x000fe20000000800 */
[----:B------:R-:W-:Y:S01]  /*0d70*/  @UP0 ULDC UR9, c[0x0][0xc68] ;  /* 0x00031a0000090ab9 */ /* 0x000fe20000000800 */
[----:B------:R-:W-:-:S04]  /*0d80*/  UIMAD.WIDE.U32 UR6, UR4, UR6, URZ ;  /* 0x00000006040672a5 */ /* 0x000fc8000f8e003f */
[----:B------:R-:W-:-:S03]  /*0d90*/  @UP0 USHF.R.U32.HI UR8, URZ, UR9, UR7 ;  /* 0x000000093f080299 */ /* 0x000fc60008011607 */
[----:B------:R-:W-:Y:S02]  /*0da0*/  ULDC UR6, c[0x0][0xc78] ;  /* 0x00031e0000067ab9 */ /* 0x000fe40000000800 */
[----:B------:R-:W-:Y:S02]  /*0db0*/  UISETP.GE.AND UP0, UPT, UR8, UR6, UPT ;  /* 0x000000060800728c */ /* 0x000fe4000bf06270 */
[----:B------:R-:W-:-:S04]  /*0dc0*/  UIADD3 UR6, -UR8, URZ, URZ ;  /* 0x0000003f08067290 */ /* 0x000fc8000fffe13f */
[----:B------:R-:W-:Y:S01]  /*0dd0*/  PLOP3.LUT P0, PT, PT, PT, UP0, 0x80, 0x0 ;  /* 0x000000000000781c */ /* 0x000fe20003f0f008 */
[----:B------:R-:W-:-:S12]  /*0de0*/  UIMAD UR9, UR5, UR6, UR4 ;  /* 0x00000006050972a4 */ /* 0x000fd8000f8e0204 */
[----:B01234-:R-:W-:Y:S05]  /*0df0*/  @!P0 BRA `(.L_x_984) ;  /* 0x0000000000208947 */ /* 0x01ffea0003800000 */
[----:B------:R-:W-:Y:S01]  /*0e00*/  ULDC UR7, c[0x0][0xc6c] ;  /* 0x00031b0000077ab9 */ /* 0x000fe20000000800 */
[----:B------:R-:W-:Y:S01]  /*0e10*/  UMOV UR6, UR9 ;  /* 0x0000000900067c82 */ /* 0x000fe20008000000 */
[----:B------:R-:W-:-:S11]  /*0e20*/  UISETP.NE.AND UP0, UPT, UR7, 0x1, UPT ;  /* 0x000000010700788c */ /* 0x000fd6000bf05270 */
[----:B------:R-:W-:Y:S02]  /*0e30*/  @UP0 ULDC.64 UR10, c[0x0][0xc70] ;  /* 0x00031c00000a0ab9 */ /* 0x000fe40000000a00 */
[----:B------:R-:W-:-:S04]  /*0e40*/  UIMAD.WIDE.U32 UR4, UR9, UR10, URZ ;  /* 0x0000000a090472a5 */ /* 0x000fc8000f8e003f */
[----:B------:R-:W-:-:S04]  /*0e50*/  @UP0 USHF.R.U32.HI UR6, URZ, UR11, UR5 ;  /* 0x0000000b3f060299 */ /* 0x000fc80008011605 */
[----:B------:R-:W-:Y:S01]  /*0e60*/  UIMAD UR4, UR6, UR7, URZ ;  /* 0x00000007060472a4 */ /* 0x000fe2000f8e023f */
[----:B------:R-:W-:Y:S11]  /*0e70*/  BRA `(.L_x_985) ;  /* 0x00000000001c7947 */ /* 0x000ff60003800000 */
.L_x_984:
[----:B------:R-:W-:Y:S01]  /*0e80*/  ULDC UR7, c[0x0][0xc54] ;  /* 0x0003150000077ab9 */ /* 0x000fe20000000800 */
[----:B------:R-:W-:Y:S01]  /*0e90*/  UMOV UR6, UR9 ;  /* 0x0000000900067c82 */ /* 0x000fe20008000000 */
[----:B------:R-:W-:-:S11]  /*0ea0*/  UISETP.NE.AND UP0, UPT, UR7, 0x1, UPT ;  /* 0x000000010700788c */ /* 0x000fd6000bf05270 */
[----:B------:R-:W-:Y:S02]  /*0eb0*/  @UP0 ULDC.64 UR10, c[0x0][0xc58] ;  /* 0x00031600000a0ab9 */ /* 0x000fe40000000a00 */
[----:B------:R-:W-:-:S04]  /*0ec0*/  UIMAD.WIDE.U32 UR4, UR9, UR10, URZ ;  /* 0x0000000a090472a5 */ /* 0x000fc8000f8e003f */
[----:B------:R-:W-:-:S04]  /*0ed0*/  @UP0 USHF.R.U32.HI UR6, URZ, UR11, UR5 ;  /* 0x0000000b3f060299 */ /* 0x000fc80008011605 */
[----:B------:R-:W-:-:S12]  /*0ee0*/  UIMAD UR4, UR6, UR7, URZ ;  /* 0x00000007060472a4 */ /* 0x000fd8000f8e023f */
.L_x_985:
[----:B------:R-:W-:Y:S01]  /*0ef0*/  ULOP3.LUT UR6, URZ, UR6, URZ, 0x33, !UPT ;  /* 0x000000063f067292 */ /* 0x000fe2000f8e333f */
[----:B------:R-:W-:Y:S01]  /*0f00*/  ULDC UR12, c[0x0][0xc48] ;  /* 0x00031200000c7ab9 */ /* 0x000fe20000000800 */
[----:B------:R-:W-:Y:S01]  /*0f10*/  ULDC UR7, c[0x0][0x448] ;  /* 0x0001120000077ab9 */ /* 0x000fe20000000800 */
[----:B------:R-:W-:Y:S01]  /*0f20*/  ULDC UR5, c[0x0][0xc3c] ;  /* 0x00030f0000057ab9 */ /* 0x000fe20000000800 */
[----:B------:R-:W-:Y:S02]  /*0f30*/  UISETP.NE.AND UP1, UPT, UR12, 0x1, UPT ;  /* 0x000000010c00788c */ /* 0x000fe4000bf25270 */
[----:B------:R-:W-:Y:S02]  /*0f40*/  UISETP.NE.AND UP3, UPT, UR7, 0x1, UPT ;  /* 0x000000010700788c */ /* 0x000fe4000bf65270 */
[----:B------:R-:W-:Y:S01]  /*0f50*/  UIADD3 UR6, UR6, UR5, URZ ;  /* 0x0000000506067290 */ /* 0x000fe2000fffe03f */
[----:B------:R-:W-:Y:S01]  /*0f60*/  ULDC.64 UR10, c[0x0][0x418] ;  /* 0x00010600000a7ab9 */ /* 0x000fe20000000a00 */
[----:B------:R-:W-:-:S02]  /*0f70*/  UIADD3 UR4, UR9, -UR4, URZ ;  /* 0x8000000409047290 */ /* 0x000fc4000fffe03f */
[----:B------:R-:W-:Y:S02]  /*0f80*/  UISETP.NE.U32.AND UP0, UPT, UR10, URZ, UPT ;  /* 0x0000003f0a00728c */ /* 0x000fe4000bf05070 */
[----:B------:R-:W-:Y:S01]  /*0f90*/  USHF.L.U32 UR43, UR6, 0x7, URZ ;  /* 0x00000007062b7899 */ /* 0x000fe2000800063f */
[----:B------:R-:W-:Y:S01]  /*0fa0*/  ULDC UR14, c[0x0][0xc54] ;  /* 0x00031500000e7ab9 */ /* 0x000fe20000000800 */
[----:B------:R-:W-:Y:S02]  /*0fb0*/  UISETP.NE.AND.EX UP0, UPT, UR11, URZ, UPT, UP0 ;  /* 0x0000003f0b00728c */ /* 0x000fe4000bf05300 */
[----:B------:R-:W-:Y:S02]  /*0fc0*/  UIMAD UR14, UR8, UR14, UR4 ;  /* 0x0000000e080e72a4 */ /* 0x000fe4000f8e0204 */
[----:B------:R-:W-:Y:S01]  /*0fd0*/  UIADD3 UR10, UR43, 0x7f, URZ ;  /* 0x0000007f2b0a7890 */ /* 0x000fe2000fffe03f */
[----:B------:R-:W-:Y:S01]  /*0fe0*/  ULDC UR41, c[0x0][0x424] ;  /* 0x0001090000297ab9 */ /* 0x000fe20000000800 */
[----:B------:R-:W-:Y:S01]  /*0ff0*/  ULDC UR48, c[0x0][0x288] ;  /* 0x0000a20000307ab9 */ /* 0x000fe20000000800 */
[----:B------:R-:W-:Y:S01]  /*1000*/  ULDC.64 UR4, c[0x0][0x9e0] ;  /* 0x0002780000047ab9 */ /* 0x000fe20000000a00 */
[----:B------:R-:W-:Y:S01]  /*1010*/  @UP1 ULDC UR6, c[0x0][0xc4c] ;  /* 0x0003130000061ab9 */ /* 0x000fe20000000800 */
[----:B------:R-:W-:Y:S01]  /*1020*/  @UP3 ULDC UR8, c[0x0][0x44c] ;  /* 0x0001130000083ab9 */ /* 0x000fe20000000800 */
[----:B------:R-:W-:-:S02]  /*1030*/  UIADD3 UR11, -UR48, 0x1, URZ ;  /* 0x00000001300b7890 */ /* 0x000fc4000fffe13f */
[----:B------:R-:W-:Y:S02]  /*1040*/  UISETP.GE.AND UP2, UPT, UR5, 0x1, UPT ;  /* 0x000000010500788c */ /* 0x000fe4000bf46270 */
[----:B------:R-:W-:Y:S02]  /*1050*/  USEL UR41, UR41, 0x1, UP0 ;  /* 0x0000000129297887 */ /* 0x000fe40008000000 */
[----:B------:R-:W-:Y:S02]  /*1060*/  UIMAD.WIDE.U32 UR8, UR10, UR8, URZ ;  /* 0x000000080a0872a5 */ /* 0x000fe4000f8e003f */
[----:B------:R-:W-:Y:S01]  /*1070*/  UIMAD.WIDE.U32 UR6, UR14, UR6, URZ ;  /* 0x000000060e0672a5 */ /* 0x000fe2000f8e003f */
[----:B------:R-:W-:Y:S01]  /*1080*/  PLOP3.LUT P0, PT, PT, PT, UP2, 0x40, 0x0 ;  /* 0x000000000000781c */ /* 0x000fe20003f0e828 */
[----:B------:R-:W-:Y:S01]  /*1090*/  ULDC UR13, c[0x0][0x2f0] ;  /* 0x0000bc00000d7ab9 */ /* 0x000fe20000000800 */
[----:B------:R-:W-:Y:S01]  /*10a0*/  @UP1 ULDC UR15, c[0x0][0xc50] ;  /* 0x00031400000f1ab9 */ /* 0x000fe20000000800 */
[----:B------:R-:W-:Y:S01]  /*10b0*/  @UP3 ULDC UR16, c[0x0][0x450] ;  /* 0x0001140000103ab9 */ /* 0x000fe20000000800 */
[----:B------:R-:W-:Y:S01]  /*10c0*/  UMOV UR17, UR14 ;  /* 0x0000000e00117c82 */ /* 0x000fe20008000000 */
[----:B------:R-:W-:-:S02]  /*10d0*/  UIMAD UR11, UR41, UR13, UR11 ;  /* 0x0000000d290b72a4 */ /* 0x000fc4000f8e020b */
[----:B------:R-:W-:Y:S02]  /*10e0*/  @UP3 USHF.R.U32.HI UR10, URZ, UR16, UR9 ;  /* 0x000000103f0a3299 */ /* 0x000fe40008011609 */
[----:B------:R-:W-:Y:S02]  /*10f0*/  @UP1 USHF.R.U32.HI UR17, URZ, UR15, UR7 ;  /* 0x0000000f3f111299 */ /* 0x000fe40008011607 */
[----:B------:R-:W-:Y:S02]  /*1100*/  UIADD3 UR10, UR11, UR10, URZ ;  /* 0x0000000a0b0a7290 */ /* 0x000fe4000fffe03f */
[----:B------:R-:W-:Y:S02]  /*1110*/  UIADD3 UR6, -UR17, URZ, URZ ;  /* 0x0000003f11067290 */ /* 0x000fe4000fffe13f */
[----:B------:R-:W-:Y:S01]  /*1120*/  UIADD3 UR4, UR10, UR4, URZ ;  /* 0x000000040a047290 */ /* 0x000fe2000fffe03f */
[----:B------:R-:W-:Y:S01]  /*1130*/  IMAD.U32 R206, RZ, RZ, UR17 ;  /* 0x00000011ffce7e24 */ /* 0x000fe2000f8e00ff */
[----:B------:R-:W-:-:S02]  /*1140*/  UIMAD UR6, UR12, UR6, UR14 ;  /* 0x000000060c0672a4 */ /* 0x000fc4000f8e020e */
[----:B------:R-:W-:Y:S02]  /*1150*/  UP2UR UR61, UPR, URZ, 0x8 ;  /* 0x000000083f3d7883 */ /* 0x000fe40008000000 */
[----:B------:R-:W-:Y:S01]  /*1160*/  UP2UR UR42, UPR, URZ, 0x4 ;  /* 0x000000043f2a7883 */ /* 0x000fe20008000000 */
[----:B------:R-:W-:Y:S02]  /*1170*/  IMAD.U32 R0, RZ, RZ, UR4 ;  /* 0x00000004ff007e24 */ /* 0x000fe4000f8e00ff */
[----:B------:R-:W-:Y:S01]  /*1180*/  IMAD.U32 R205, RZ, RZ, UR6 ;  /* 0x00000006ffcd7e24 */ /* 0x000fe2000f8e00ff */
[----:B------:R-:W-:Y:S08]  /*1190*/  @P0 BRA `(.L_x_986) ;  /* 0x0000000000400947 */ /* 0x000ff00003800000 */
[----:B------:R-:W-:Y:S01]  /*11a0*/  ISETP.LT.AND P0, PT, RZ, UR10, PT ;  /* 0x0000000aff007c0c */ /* 0x000fe2000bf01270 */
[----:B------:R-:W-:-:S12]  /*11b0*/  UIADD3 UR4, UR10, -0x1, URZ ;  /* 0xffffffff0a047890 */ /* 0x000fd8000fffe03f */
[----:B------:R-:W-:Y:S05]  /*11c0*/  @P0 BRA `(.L_x_987) ;  /* 0x00000000001c0947 */ /* 0x000fea0003800000 */
[----:B------:R-:W-:Y:S02]  /*11d0*/  UISETP.NE.AND UP0, UPT, UR5, 0x1, UPT ;  /* 0x000000010500788c */ /* 0x000fe4000bf05270 */
[----:B------:R-:W-:-:S09]  /*11e0*/  UIADD3 UR4, -UR10, URZ, URZ ;  /* 0x0000003f0a047290 */ /* 0x000fd2000fffe13f */
[----:B------:R-:W-:Y:S02]  /*11f0*/  @UP0 ULDC.64 UR8, c[0x0][0x9e8] ;  /* 0x00027a0000080ab9 */ /* 0x000fe40000000a00 */
[----:B------:R-:W-:-:S04]  /*1200*/  UIMAD.WIDE.U32 UR6, UR4, UR8, URZ ;  /* 0x00000008040672a5 */ /* 0x000fc8000f8e003f */
[----:B------:R-:W-:-:S04]  /*1210*/  @UP0 USHF.R.U32.HI UR4, URZ, UR9, UR7 ;  /* 0x000000093f040299 */ /* 0x000fc80008011607 */
[----:B------:R-:W-:Y:S01]  /*1220*/  ULOP3.LUT UR4, URZ, UR4, URZ, 0x33, !UPT ;  /* 0x000000043f047292 */ /* 0x000fe2000f8e333f */
[----:B------:R-:W-:Y:S11]  /*1230*/  BRA `(.L_x_988) ;  /* 0x0000000000107947 */ /* 0x000ff60003800000 */
.L_x_987:
[----:B------:R-:W-:-:S11]  /*1240*/  UISETP.NE.AND UP0, UPT, UR5, 0x1, UPT ;  /* 0x000000010500788c */ /* 0x000fd6000bf05270 */
[----:B------:R-:W-:Y:S02]  /*1250*/  @UP0 ULDC.64 UR8, c[0x0][0x9e8] ;  /* 0x00027a0000080ab9 */ /* 0x000fe40000000a00 */
[----:B------:R-:W-:-:S04]  /*1260*/  UIMAD.WIDE.U32 UR6, UR4, UR8, URZ ;  /* 0x00000008040672a5 */ /* 0x000fc8000f8e003f */
[----:B------:R-:W-:-:S12]  /*1270*/  @UP0 USHF.R.U32.HI UR4, URZ, UR9, UR7 ;  /* 0x000000093f040299 */ /* 0x000fd80008011607 */
.L_x_988:
[----:B------:R-:W-:-:S06]  /*1280*/  UIMAD UR4, UR4, UR5, UR5 ;  /* 0x00000005040472a4 */ /* 0x000fcc000f8e0205 */
[----:B------:R-:W-:-:S07]  /*1290*/  VIMNMX R0, R0, UR4, PT ;  /* 0x0000000400007c48 */ /* 0x000fce000bfe0100 */
.L_x_986:
[----:B------:R-:W-:Y:S01]  /*12a0*/  UISETP.NE.AND UP0, UPT, UR61, URZ, UPT ;  /* 0x0000003f3d00728c */ /* 0x000fe2000bf05270 */
[----:B------:R-:W-:Y:S01]  /*12b0*/  VIADD R0, R0, 0x3f ;  /* 0x0000003f00007836 */ /* 0x000fe20000000000 */
[----:B------:R-:W-:Y:S01]  /*12c0*/  UMOV UR9, UR43 ;  /* 0x0000002b00097c82 */ /* 0x000fe20008000000 */
[----:B------:R-:W-:Y:S02]  /*12d0*/  UIMAD UR4, UR41, UR13, 0x3f ;  /* 0x0000003f290474a4 */ /* 0x000fe4000f8e020d */
[----:B------:R-:W-:Y:S01]  /*12e0*/  UIMAD UR48, UR41, UR13, -UR48 ;  /* 0x0000000d293072a4 */ /* 0x000fe2000f8e0a30 */
[----:B------:R-:W-:Y:S01]  /*12f0*/  SHF.R.S32.HI R3, RZ, 0x1f, R0 ;  /* 0x0000001fff037819 */ /* 0x000fe20000011400 */
[----:B------:R-:W-:Y:S01]  /*1300*/  USHF.R.S32.HI UR8, URZ, 0x1f, UR4 ;  /* 0x0000001f3f087899 */ /* 0x000fe20008011404 */
[----:B------:R-:W-:Y:S02]  /*1310*/  ULDC UR10, c[0x0][0x9dc] ;  /* 0x00027700000a7ab9 */ /* 0x000fe40000000800 */
[----:B------:R-:W-:Y:S01]  /*1320*/  LEA.HI R3, R3, R0, RZ, 0x6 ;  /* 0x0000000003037211 */ /* 0x000fe200078f30ff */
[----:B------:R-:W-:Y:S01]  /*1330*/  @UP0 ULDC UR6, c[0x0][0x44c] ;  /* 0x0001130000060ab9 */ /* 0x000fe20000000800 */
[----:B------:R-:W-:Y:S01]  /*1340*/  @UP0 ULDC UR11, c[0x0][0x450] ;  /* 0x00011400000b0ab9 */ /* 0x000fe20000000800 */
[----:B------:R-:W-:Y:S01]  /*1350*/  UIMAD.WIDE.U32 UR6, UR43, UR6, URZ ;  /* 0x000000062b0672a5 */ /* 0x000fe2000f8e003f */
[----:B------:R-:W-:Y:S01]  /*1360*/  SHF.R.S32.HI R3, RZ, 0x6, R3 ;  /* 0x00000006ff037819 */ /* 0x000fe20000011403 */
[----:B------:R-:W-:-:S02]  /*1370*/  ULEA.HI UR8, UR8, UR4, URZ, 0x6 ;  /* 0x0000000408087291 */ /* 0x000fc4000f8f303f */
[----:B------:R-:W-:Y:S02]  /*1380*/  @UP0 USHF.R.U32.HI UR9, URZ, UR11, UR7 ;  /* 0x0000000b3f090299 */ /* 0x000fe40008011607 */
[----:B------:R-:W-:Y:S02]  /*1390*/  UISETP.GE.AND UP0, UPT, UR5, 0x1, UPT ;  /* 0x000000010500788c */ /* 0x000fe4000bf06270 */
[----:B------:R-:W-:Y:S02]  /*13a0*/  USHF.R.S32.HI UR8, URZ, 0x6, UR8 ;  /* 0x000000063f087899 */ /* 0x000fe40008011408 */
[----:B------:R-:W-:Y:S02]  /*13b0*/  UIADD3 UR4, UR48, UR9, URZ ;  /* 0x0000000930047290 */ /* 0x000fe4000fffe03f */
[----:B------:R-:W-:Y:S02]  /*13c0*/  PLOP3.LUT P0, PT, PT, PT, UP0, 0x40, 0x0 ;  /* 0x000000000000781c */ /* 0x000fe40003f0e808 */
[----:B------:R-:W-:Y:S01]  /*13d0*/  UIADD3 UR9, UR4, -UR10, URZ ;  /* 0x8000000a04097290 */ /* 0x000fe2000fffe03f */
[----:B------:R-:W-:-:S10]  /*13e0*/  VIMNMX R98, R3, UR8, PT ;  /* 0x0000000803627c48 */ /* 0x000fd4000bfe0100 */
[----:B------:R-:W-:Y:S05]  /*13f0*/  @P0 BRA `(.L_x_989) ;  /* 0x0000000000440947 */ /* 0x000fea0003800000 */
[----:B------:R-:W-:-:S06]  /*1400*/  UISETP.GT.AND UP0, UPT, UR4, -0x1, UPT ;  /* 0xffffffff0400788c */ /* 0x000fcc000bf04270 */
[----:B------:R-:W-:-:S13]  /*1410*/  PLOP3.LUT P0, PT, PT, PT, UP0, 0x80, 0x0 ;  /* 0x000000000000781c */ /* 0x000fda0003f0f008 */
[----:B------:R-:W-:Y:S05]  /*1420*/  @P0 BRA `(.L_x_990) ;  /* 0x00000000001c0947 */ /* 0x000fea0003800000 */
[----:B------:R-:W-:Y:S02]  /*1430*/  UISETP.NE.AND UP0, UPT, UR5, 0x1, UPT ;  /* 0x000000010500788c */ /* 0x000fe4000bf05270 */
[----:B------:R-:W-:-:S09]  /*1440*/  ULOP3.LUT UR4, URZ, UR4, URZ, 0x33, !UPT ;  /* 0x000000043f047292 */ /* 0x000fd2000f8e333f */
[----:B------:R-:W-:Y:S02]  /*1450*/  @UP0 ULDC.64 UR10, c[0x0][0x9e8] ;  /* 0x00027a00000a0ab9 */ /* 0x000fe40000000a00 */
[----:B------:R-:W-:-:S04]  /*1460*/  UIMAD.WIDE.U32 UR6, UR4, UR10, URZ ;  /* 0x0000000a040672a5 */ /* 0x000fc8000f8e003f */
[----:B------:R-:W-:-:S04]  /*1470*/  @UP0 USHF.R.U32.HI UR4, URZ, UR11, UR7 ;  /* 0x0000000b3f040299 */ /* 0x000fc80008011607 */
[----:B------:R-:W-:Y:S01]  /*1480*/  ULOP3.LUT UR4, URZ, UR4, URZ, 0x33, !UPT ;  /* 0x000000043f047292 */ /* 0x000fe2000f8e333f */
[----:B------:R-:W-:Y:S11]  /*1490*/  BRA `(.L_x_991) ;  /* 0x0000000000107947 */ /* 0x000ff60003800000 */
.L_x_990:
[----:B------:R-:W-:-:S11]  /*14a0*/  UISETP.NE.AND UP0, UPT, UR5, 0x1, UPT ;  /* 0x000000010500788c */ /* 0x000fd6000bf05270 */
[----:B------:R-:W-:Y:S02]  /*14b0*/  @UP0 ULDC.64 UR10, c[0x0][0x9e8] ;  /* 0x00027a00000a0ab9 */ /* 0x000fe40000000a00 */
[----:B------:R-:W-:-:S04]  /*14c0*/  UIMAD.WIDE.U32 UR6, UR4, UR10, URZ ;  /* 0x0000000a040672a5 */ /* 0x000fc8000f8e003f */
[----:B------:R-:W-:-:S12]  /*14d0*/  @UP0 USHF.R.U32.HI UR4, URZ, UR11, UR7 ;  /* 0x0000000b3f040299 */ /* 0x000fd80008011607 */
.L_x_991:
[----:B------:R-:W-:-:S04]  /*14e0*/  UIMAD UR4, UR4, UR5, URZ ;  /* 0x00000005040472a4 */ /* 0x000fc8000f8e023f */
[----:B------:R-:W-:-:S04]  /*14f0*/  UISETP.LT.AND UP0, UPT, UR9, UR4, UPT ;  /* 0x000000040900728c */ /* 0x000fc8000bf01270 */
[----:B------:R-:W-:-:S12]  /*1500*/  USEL UR9, UR9, UR4, !UP0 ;  /* 0x0000000409097287 */ /* 0x000fd8000c000000 */
.L_x_989:
[----:B------:R-:W-:Y:S01]  /*1510*/  USHF.R.S32.HI UR4, URZ, 0x1f, UR9 ;  /* 0x0000001f3f047899 */ /* 0x000fe20008011409 */
[----:B------:R-:W-:Y:S02]  /*1520*/  PLOP3.LUT P0, PT, PT, PT, PT, 0x80, 0x0 ;  /* 0x000000000000781c */ /* 0x000fe40003f0f070 */
[----:B------:R-:W-:Y:S01]  /*1530*/  CS2R R2, SRZ ;  /* 0x0000000000027805 */ /* 0x000fe2000001ff00 */
[----:B------:R-:W-:Y:S01]  /*1540*/  IMAD.MOV.U32 R0, RZ, RZ, RZ ;  /* 0x000000ffff007224 */ /* 0x000fe200078e00ff */
[----:B------:R-:W-:Y:S01]  /*1550*/  ULEA.HI UR4, UR4, UR9, URZ, 0x6 ;  /* 0x0000000904047291 */ /* 0x000fe2000f8f303f */
[----:B------:R-:W-:Y:S02]  /*1560*/  CS2R R168, SRZ ;  /* 0x0000000000a87805 */ /* 0x000fe4000001ff00 */
[----:B------:R-:W-:Y:S02]  /*1570*/  CS2R R166, SRZ ;  /* 0x0000000000a67805 */ /* 0x000fe4000001ff00 */
[----:B------:R-:W-:Y:S01]  /*1580*/  CS2R R148, SRZ ;  /* 0x0000000000947805 */ /* 0x000fe2000001ff00 */
[----:B------:R-:W-:Y:S01]  /*1590*/  USHF.R.S32.HI UR4, URZ, 0x6, UR4 ;  /* 0x000000063f047899 */ /* 0x000fe20008011404 */
[----:B------:R-:W-:-:S02]  /*15a0*/  CS2R R164, SRZ ;  /* 0x0000000000a47805 */ /* 0x000fc4000001ff00 */
[----:B------:R-:W-:Y:S02]  /*15b0*/  CS2R R144, SRZ ;  /* 0x0000000000907805 */ /* 0x000fe4000001ff00 */
[----:B------:R-:W-:Y:S01]  /*15c0*/  CS2R R162, SRZ ;  /* 0x0000000000a27805 */ /* 0x000fe2000001ff00 */
[----:B------:R-:W-:Y:S01]  /*15d0*/  UISETP.LT.AND UP0, UPT, URZ, UR4, UPT ;  /* 0x000000043f00728c */ /* 0x000fe2000bf01270 */
[----:B------:R-:W-:Y:S02]  /*15e0*/  CS2R R140, SRZ ;  /* 0x00000000008c7805 */ /* 0x000fe4000001ff00 */
[----:B------:R-:W-:Y:S02]  /*15f0*/  CS2R R128, SRZ ;  /* 0x0000000000807805 */ /* 0x000fe4000001ff00 */
[----:B------:R-:W-:Y:S01]  /*1600*/  CS2R R104, SRZ ;  /* 0x0000000000687805 */ /* 0x000fe2000001ff00 */
[----:B------:R-:W-:Y:S01]  /*1610*/  USEL UR5, URZ, UR4, !UP0 ;  /* 0x000000043f057287 */ /* 0x000fe2000c000000 */
[----:B------:R-:W-:-:S02]  /*1620*/  CS2R R136, SRZ ;  /* 0x0000000000887805 */ /* 0x000fc4000001ff00 */
[----:B------:R-:W-:Y:S02]  /*1630*/  CS2R R100, SRZ ;  /* 0x0000000000647805 */ /* 0x000fe4000001ff00 */
[----:B------:R-:W-:Y:S02]  /*1640*/  CS2R R96, SRZ ;  /* 0x0000000000607805 */ /* 0x000fe4000001ff00 */
[----:B------:R-:W-:Y:S02]  /*1650*/  CS2R R132, SRZ ;  /* 0x0000000000847805 */ /* 0x000fe4000001ff00 */
[----:B------:R-:W-:Y:S02]  /*1660*/  CS2R R92, SRZ ;  /* 0x00000000005c7805 */ /* 0x000fe4000001ff00 */
[----:B------:R-:W-:Y:S01]  /*1670*/  ISETP.GT.AND P1, PT, R98, UR5, PT ;  /* 0x0000000562007c0c */ /* 0x000fe2000bf24270 */
        /* <DEDUP_REMOVED lines=21> */
[----:B------:R-:W-:Y:S01]  /*17d0*/  CS2R R188, SRZ ;  /* 0x0000000000bc7805 */ /* 0x000fe2000001ff00 */
[----:B------:R-:W-:Y:S01]  /*17e0*/  IMAD.MOV.U32 R18, RZ, RZ, RZ ;  /* 0x000000ffff127224 */ /* 0x000fe200078e00ff */
        /* <DEDUP_REMOVED lines=27> */
[----:B------:R-:W-:Y:S01]  /*19a0*/  CS2R R24, SRZ ;  /* 0x0000000000187805 */ /* 0x000fe2000001ff00 */
[----:B------:R-:W-:Y:S06]  /*19b0*/  @!P1 BRA `(.L_x_992) ;  /* 0x000000b000309947 */ /* 0x000fec0003800000 */
        /* <DEDUP_REMOVED lines=30> */
[----:B-1----:R-:W-:Y:S05]  /*1ba0*/  CALL.ABS.NOINC R2 ;  /* 0x0000000002007343 */ /* 0x002fea0003c00000 */
.L_x_993:
        /* <DEDUP_REMOVED lines=11> */
.L_x_1158:
[----:B------:R-:W-:Y:S05]  /*1c60*/  @!P0 BRA `(.L_x_995) ;  /* 0x0000000000048947 */ /* 0x000fea0003800000 */
[----:B------:R-:W-:Y:S01]  /*1c70*/  BPT.TRAP 0x1 ;  /* 0x000000040000795c */ /* 0x000fe20000300000 */
.L_x_995:
[----:B0-----:R-:W-:Y:S02]  /*1c80*/  IMAD.U32 R3, RZ, RZ, UR39 ;  /* 0x00000027ff037e24 */ /* 0x001fe4000f8e00ff */
[----:B------:R-:W-:-:S03]  /*1c90*/  IMAD.U32 R0, RZ, RZ, UR38 ;  /* 0x00000026ff007e24 */ /* 0x000fc6000f8e00ff */
[----:B------:R-:W-:Y:S02]  /*1ca0*/  LEA R3, R3, UR40, 0x3 ;  /* 0x0000002803037c11 */ /* 0x000fe4000f8e18ff */
[----:B------:R-:W-:-:S04]  /*1cb0*/  SHF.L.U32 R0, R0, 0x1f, RZ ;  /* 0x0000001f00007819 */ /* 0x000fc800000006ff */
[----:B------:R0:W1:Y:S01]  /*1cc0*/  SYNCS.PHASECHK.TRANS64.TRYWAIT P1, [R3+URZ+0x30830], R0 ;  /* 0x03083000030075a7 */ /* 0x000062000802017f */
[----:B------:R-:W-:Y:S05]  /*1cd0*/  @!P0 BRA `(.L_x_996) ;  /* 0x0000000000048947 */ /* 0x000fea0003800000 */
[----:B------:R-:W-:Y:S01]  /*1ce0*/  BPT.TRAP 0x1 ;  /* 0x000000040000795c */ /* 0x000fe20000300000 */
.L_x_996:
[----:B-1----:R-:W-:Y:S05]  /*1cf0*/  @P1 BRA `(.L_x_997) ;  /* 0x0000000000081947 */ /* 0x002fea0003800000 */
[----:B------:R-:W1:Y:S02]  /*1d00*/  SYNCS.PHASECHK.TRANS64.TRYWAIT P1, [R3+URZ+0x30830], R0 ;  /* 0x03083000030075a7 */ /* 0x000e64000802017f */
[----:B-1----:R-:W-:Y:S05]  /*1d10*/  @!P1 BRA `(.L_x_998) ;  /* 0x0000011800fc9947 */ /* 0x002fea0003800000 */
.L_x_997:
[----:B------:R-:W-:Y:S05]  /*1d20*/  WARPSYNC.ALL ;  /* 0x0000000000007948 */ /* 0x000fea0003800000 */
[----:B------:R-:W-:Y:S01]  /*1d30*/  UIADD3 UR4, UR40, 0x20400, URZ ;  /* 0x0002040028047890 */ /* 0x000fe2000fffe03f */
[----:B------:R-:W-:Y:S01]  /*1d40*/  WARPGROUP.ARRIVE ;  /* 0x00000000000079c5 */ /* 0x000fe20000000000 */
[----:B------:R-:W-:Y:S01]  /*1d50*/  UMOV UR9, 0x40000040 ;  /* 0x4000004000097882 */ /* 0x000fe20000000000 */
[----:B------:R-:W-:Y:S01]  /*1d60*/  UMOV UR11, 0x40000040 ;  /* 0x40000040000b7882 */ /* 0x000fe20000000000 */
[----:B------:R-:W-:Y:S01]  /*1d70*/  USHF.R.U32.HI UR4, URZ, 0x4, UR4 ;  /* 0x000000043f047899 */ /* 0x000fe20008011604 */
[----:B------:R-:W-:Y:S01]  /*1d80*/  IMAD.U32 R17, RZ, RZ, UR9 ;  /* 0x00000009ff117e24 */ /* 0x000fe2000f8e00ff */
[----:B------:R-:W-:Y:S01]  /*1d90*/  UMOV UR57, 0x40000040 ;  /* 0x4000004000397882 */ /* 0x000fe20000000000 */
[----:B------:R-:W-:Y:S01]  /*1da0*/  UMOV UR59, 0x40000040 ;  /* 0x40000040003b7882 */ /* 0x000fe20000000000 */
[----:B------:R-:W-:Y:S01]  /*1db0*/  ULOP3.LUT UR4, UR4, 0x3fff, URZ, 0xc0, !UPT ;  /* 0x00003fff04047892 */ /* 0x000fe2000f8ec03f */
[----:B------:R-:W-:Y:S01]  /*1dc0*/  UMOV UR13, 0x40000040 ;  /* 0x40000040000d7882 */ /* 0x000fe20000000000 */
[----:B------:R-:W-:-:S02]  /*1dd0*/  UMOV UR15, 0x40000040 ;  /* 0x40000040000f7882 */ /* 0x000fc40000000000 */
[----:B------:R-:W-:Y:S02]  /*1de0*/  ULOP3.LUT UR60, UR4, 0x10000, URZ, 0xfc, !UPT ;  /* 0x00010000043c7892 */ /* 0x000fe4000f8efc3f */
[----:B------:R-:W-:Y:S02]  /*1df0*/  ULOP3.LUT UR4, UR44, 0x10000, URZ, 0xfc, !UPT ;  /* 0x000100002c047892 */ /* 0x000fe4000f8efc3f */
[----:B------:R-:W-:Y:S02]  /*1e00*/  ULEA UR5, UR39, UR60, 0xb ;  /* 0x0000003c27057291 */ /* 0x000fe4000f8e583f */
[----:B------:R-:W-:Y:S02]  /*1e10*/  UIADD3 UR6, UR4, 0x2, URZ ;  /* 0x0000000204067890 */ /* 0x000fe4000fffe03f */
[----:B------:R-:W-:Y:S01]  /*1e20*/  UIADD3 UR7, UR5, 0x2, URZ ;  /* 0x0000000205077890 */ /* 0x000fe2000fffe03f */
[----:B------:R-:W-:Y:S02]  /*1e30*/  UMOV UR8, UR4 ;  /* 0x0000000400087c82 */ /* 0x000fe40008000000 */
[----:B------:R-:W-:Y:S01]  /*1e40*/  UMOV UR10, UR5 ;  /* 0x00000005000a7c82 */ /* 0x000fe20008000000 */
[----:B------:R-:W-:Y:S01]  /*1e50*/  IMAD.U32 R16, RZ, RZ, UR8 ;  /* 0x00000008ff107e24 */ /* 0x000fe2000f8e00ff */
[----:B------:R-:W-:Y:S01]  /*1e60*/  HGMMA.64x64x16.F32.BF16 R24, gdesc[UR8], RZ, !UPT, gsb0 ;  /* 0x00e00000081879f0 */ /* 0x000fe2000c0018ff */
[----:B------:R-:W-:Y:S01]  /*1e70*/  UMOV UR8, UR6 ;  /* 0x0000000600087c82 */ /* 0x000fe20008000000 */
[----:B------:R-:W-:Y:S01]  /*1e80*/  UMOV UR9, 0x40000040 ;  /* 0x4000004000097882 */ /* 0x000fe20000000000 */
[----:B------:R-:W-:Y:S01]  /*1e90*/  UMOV UR10, UR7 ;  /* 0x00000007000a7c82 */ /* 0x000fe20008000000 */
[----:B------:R-:W-:Y:S01]  /*1ea0*/  UMOV UR11, 0x40000040 ;  /* 0x40000040000b7882 */ /* 0x000fe20000000000 */
[----:B------:R-:W-:Y:S01]  /*1eb0*/  UIADD3 UR6, UR4, 0x4, URZ ;  /* 0x0000000404067890 */ /* 0x000fe2000fffe03f */
[----:B------:R-:W-:Y:S01]  /*1ec0*/  IMAD.U32 R14, RZ, RZ, UR8 ;  /* 0x00000008ff0e7e24 */ /* 0x000fe2000f8e00ff */
[----:B------:R-:W-:Y:S01]  /*1ed0*/  UIADD3 UR7, UR5, 0x4, URZ ;  /* 0x0000000405077890 */ /* 0x000fe2000fffe03f */
[----:B------:R-:W-:Y:S01]  /*1ee0*/  IMAD.U32 R15, RZ, RZ, UR9 ;  /* 0x00000009ff0f7e24 */ /* 0x000fe2000f8e00ff */
[----:B------:R-:W-:-:S02]  /*1ef0*/  UIADD3 UR56, UR4, 0x404, URZ ;  /* 0x0000040404387890 */ /* 0x000fc4000fffe03f */
[----:B------:R-:W-:Y:S02]  /*1f00*/  UIADD3 UR58, UR5, 0x204, URZ ;  /* 0x00000204053a7890 */ /* 0x000fe4000fffe03f */
[----:B------:R-:W-:Y:S02]  /*1f10*/  UIADD3 UR12, UR4, 0x800, URZ ;  /* 0x00000800040c7890 */ /* 0x000fe4000fffe03f */
[----:B------:R-:W-:Y:S02]  /*1f20*/  UIADD3 UR14, UR5, 0x400, URZ ;  /* 0x00000400050e7890 */ /* 0x000fe4000fffe03f */
[----:B------:R-:W-:Y:S02]  /*1f30*/  UIADD3 UR16, UR4, 0x802, URZ ;  /* 0x0000080204107890 */ /* 0x000fe4000fffe03f */
[----:B------:R-:W-:Y:S01]  /*1f40*/  UIADD3 UR18, UR5, 0x402, URZ ;  /* 0x0000040205127890 */ /* 0x000fe2000fffe03f */
[----:B------:R-:W-:Y:S01]  /*1f50*/  UMOV UR17, 0x40000040 ;  /* 0x4000004000117882 */ /* 0x000fe20000000000 */
[----:B------:R-:W-:Y:S01]  /*1f60*/  UMOV UR19, 0x40000040 ;  /* 0x4000004000137882 */ /* 0x000fe20000000000 */
[----:B------:R-:W-:-:S02]  /*1f70*/  UIADD3 UR20, UR4, 0x804, URZ ;  /* 0x0000080404147890 */ /* 0x000fc4000fffe03f */
[----:B------:R-:W-:Y:S01]  /*1f80*/  UIADD3 UR22, UR5, 0x404, URZ ;  /* 0x0000040405167890 */ /* 0x000fe2000fffe03f */
[----:B------:R-:W-:Y:S01]  /*1f90*/  UMOV UR21, 0x40000040 ;  /* 0x4000004000157882 */ /* 0x000fe20000000000 */
[----:B------:R-:W-:Y:S01]  /*1fa0*/  UMOV UR23, 0x40000040 ;  /* 0x4000004000177882 */ /* 0x000fe20000000000 */
[----:B------:R-:W-:Y:S02]  /*1fb0*/  UIADD3 UR24, UR4, 0x806, URZ ;  /* 0x0000080604187890 */ /* 0x000fe4000fffe03f */
[----:B------:R-:W-:Y:S01]  /*1fc0*/  UIADD3 UR26, UR5, 0x406, URZ ;  /* 0x00000406051a7890 */ /* 0x000fe2000fffe03f */
[----:B------:R-:W-:Y:S01]  /*1fd0*/  UMOV UR25, 0x40000040 ;  /* 0x4000004000197882 */ /* 0x000fe20000000000 */
[----:B------:R-:W-:Y:S01]  /*1fe0*/  UMOV UR27, 0x40000040 ;  /* 0x40000040001b7882 */ /* 0x000fe20000000000 */
        /* <DEDUP_REMOVED lines=16> */
[----:B------:R-:W-:-:S02]  /*20f0*/  WARPGROUP.DEPBAR.LE gsb0, 0x0 ;  /* 0x00008000000079c5 */ /* 0x000fc40000010000 */
[----:B------:R-:W-:-:S06]  /*2100*/  WARPGROUP.ARRIVE ;  /* 0x00000000000079c5 */ /* 0x000fcc0000000000 */
[----:B------:R-:W-:Y:S01]  /*2110*/  HGMMA.64x64x16.F32.BF16 R24, gdesc[UR8], R24, gsb0 ;  /* 0x00e00000081879f0 */ /* 0x000fe20008001818 */
        /* <DEDUP_REMOVED lines=8> */
[----:B------:R-:W-:Y:S02]  /*21a0*/  WARPGROUP.DEPBAR.LE gsb0, 0x0 ;  /* 0x00008000000079c5 */ /* 0x000fe40000010000 */
        /* <DEDUP_REMOVED lines=28> */
[----:B------:R-:W-:Y:S02]  /*2370*/  IMAD.U32 R6, RZ, RZ, UR8 ;  /* 0x00000008ff067e24 */ /* 0x000fe4000f8e00ff */
[----:B------:R-:W-:Y:S01]  /*2380*/  IMAD.U32 R7, RZ, RZ, UR9 ;  /* 0x00000009ff077e24 */ /* 0x000fe2000f8e00ff */
[----:B------:R-:W-:Y:S02]  /*2390*/  WARPGROUP.DEPBAR.LE gsb0, 0x0 ;  /* 0x00008000000079c5 */ /* 0x000fe40000010000 */
[----:B------:R-:W-:-:S06]  /*23a0*/  WARPGROUP.ARRIVE ;  /* 0x00000000000079c5 */ /* 0x000fcc0000000000 */
[----:B------:R-:W-:Y:S01]  /*23b0*/  HGMMA.64x64x16.F32.BF16 R24, gdesc[UR8], R24, gsb0 ;  /* 0x00e00000081879f0 */ /* 0x000fe20008001818 */
[----:B------:R-:W-:Y:S02]  /*23c0*/  UIADD3 UR8, UR4, 0x406, URZ ;  /* 0x0000040604087890 */ /* 0x000fe4000fffe03f */
[----:B------:R-:W-:Y:S01]  /*23d0*/  UIADD3 UR10, UR5, 0x206, URZ ;  /* 0x00000206050a7890 */ /* 0x000fe2000fffe03f */
[----:B------:R-:W-:Y:S01]  /*23e0*/  UMOV UR9, 0x40000040 ;  /* 0x4000004000097882 */ /* 0x000fe20000000000 */
[----:B------:R-:W-:Y:S01]  /*23f0*/  UMOV UR11, 0x40000040 ;  /* 0x40000040000b7882 */ /* 0x000fe20000000000 */
[----:B------:R-:W-:Y:S02]  /*2400*/  WARPGROUP.DEPBAR.LE gsb0, 0x0 ;  /* 0x00008000000079c5 */ /* 0x000fe40000010000 */
[----:B------:R-:W-:-:S06]  /*2410*/  WARPGROUP.ARRIVE ;  /* 0x00000000000079c5 */ /* 0x000fcc0000000000 */
[----:B------:R-:W-:Y:S03]  /*2420*/  HGMMA.64x64x16.F32.BF16 R24, gdesc[UR56], R24, gsb0 ;  /* 0x00e00000381879f0 */ /* 0x000fe60008001818 */
        /* <DEDUP_REMOVED lines=28> */
[----:B------:R-:W-:Y:S05]  /*25f0*/  @!P0 BRA `(.L_x_999) ;  /* 0x0000000000048947 */ /* 0x000fea0003800000 */
[----:B------:R-:W-:Y:S01]  /*2600*/  BPT.TRAP 0x1 ;  /* 0x000000040000795c */ /* 0x000fe20000300000 */
.L_x_999:
[----:B------:R-:W-:Y:S01]  /*2610*/  UISETP.NE.AND UP1, UPT, UR61, URZ, UPT ;  /* 0x0000003f3d00728c */ /* 0x000fe2000bf25270 */
[----:B------:R-:W2:Y:S01]  /*2620*/  S2UR UR7, SR_CgaCtaId ;  /* 0x00000000000779c3 */ /* 0x000ea20000008800 */
[----:B01----:R-:W-:Y:S01]  /*2630*/  VIADD R0, R23, UR43 ;  /* 0x0000002b17007c36 */ /* 0x003fe20008000000 */
[----:B------:R-:W-:Y:S01]  /*2640*/  R2UR UR4, R3 ;  /* 0x00000000030472ca */ /* 0x000fe200000e0000 */
[----:B------:R-:W-:Y:S01]  /*2650*/  IMAD.MOV.U32 R3, RZ, RZ, -0x40 ;  /* 0xffffffc0ff037424 */ /* 0x000fe200078e00ff */
[----:B------:R-:W-:Y:S01]  /*2660*/  UISETP.NE.AND UP0, UPT, UR42, URZ, UPT ;  /* 0x0000003f2a00728c */ /* 0x000fe2000bf05270 */
[----:B------:R-:W-:Y:S01]  /*2670*/  PLOP3.LUT P1, PT, PT, PT, UP1, 0x80, 0x0 ;  /* 0x000000000000781c */ /* 0x000fe20003f2f018 */
[----:B------:R-:W-:Y:S01]  /*2680*/  ULDC UR11, c[0x0][0x9dc] ;  /* 0x00027700000b7ab9 */ /* 0x000fe20000000800 */
[----:B------:R-:W-:Y:S01]  /*2690*/  PLOP3.LUT P2, PT, PT, PT, UP1, 0x80, 0x0 ;  /* 0x000000000000781c */ /* 0x000fe20003f4f018 */
[----:B------:R-:W0:Y:S01]  /*26a0*/  LDC R20, c[0x0][0x2f0] ;  /* 0x0000bc00ff147b82 */ /* 0x000e220000000800 */
[----:B------:R-:W-:Y:S01]  /*26b0*/  MOV R2, R0 ;  /* 0x0000000000027202 */ /* 0x000fe20000000f00 */
[----:B------:R-:W-:Y:S01]  /*26c0*/  @UP1 ULDC UR5, c[0x0][0x44c] ;  /* 0x0001130000051ab9 */ /* 0x000fe20000000800 */
[----:B------:R-:W-:Y:S01]  /*26d0*/  @UP1 ULDC UR6, c[0x0][0x450] ;  /* 0x0001140000061ab9 */ /* 0x000fe20000000800 */
[C---:B------:R-:W-:Y:S01]  /*26e0*/  IMAD R57, R98.reuse, R3, 0x40 ;  /* 0x0000004062397424 */ /* 0x040fe200078e0203 */
[----:B------:R-:W-:Y:S01]  /*26f0*/  ULDC UR14, c[0x0][0x9e0] ;  /* 0x00027800000e7ab9 */ /* 0x000fe20000000800 */
[----:B------:R-:W-:Y:S01]  /*2700*/  LEA R18, R98, 0xffffffc0, 0x6 ;  /* 0xffffffc062127811 */ /* 0x000fe200078e30ff */
[----:B------:R-:W-:Y:S01]  /*2710*/  UIADD3 UR4, UR4, 0x30840, URZ ;  /* 0x0003084004047890 */ /* 0x000fe2000fffe03f */
[----:B------:R-:W1:Y:S02]  /*2720*/  LDC R21, c[0x0][0x288] ;  /* 0x0000a200ff157b82 */ /* 0x000e640000000800 */
[----:B------:R-:W-:Y:S01]  /*2730*/  @P1 IMAD.HI.U32 R4, R0, UR5, RZ ;  /* 0x0000000500041c27 */ /* 0x000fe2000f8e00ff */
[----:B------:R-:W-:-:S03]  /*2740*/  PLOP3.LUT P1, PT, PT, PT, UP0, 0x40, 0x0 ;  /* 0x000000000000781c */ /* 0x000fc60003f2e808 */
[----:B------:R-:W-:Y:S01]  /*2750*/  VIADD R0, R57, 0x1 ;  /* 0x0000000139007836 */ /* 0x000fe20000000000 */
[----:B------:R-:W-:Y:S01]  /*2760*/  @P2 SHF.R.U32.HI R2, RZ, UR6, R4 ;  /* 0x00000006ff022c19 */ /* 0x000fe20008011604 */
[----:B--2---:R-:W-:Y:S02]  /*2770*/  UPRMT UR4, UR7, 0x654, UR4 ;  /* 0x0000065407047896 */ /* 0x004fe40008000004 */
[----:B------:R-:W-:Y:S02]  /*2780*/  IMAD R3, R19, -0x2, R0 ;  /* 0xfffffffe13037824 */ /* 0x000fe400078e0200 */
[----:B------:R-:W2:Y:S02]  /*2790*/  SHFL.IDX PT, R5, R2, RZ, 0x1c1f ;  /* 0x001c1fff02057589 */ /* 0x000ea400000e0000 */
[----:B0-----:R-:W-:-:S03]  /*27a0*/  IMAD R4, R20, UR41, R3 ;  /* 0x0000002914047c24 */ /* 0x001fc6000f8e0203 */
[----:B------:R-:W-:Y:S01]  /*27b0*/  SYNCS.ARRIVE.TRANS64.RED.A1T0 RZ, [UR4], RZ ;  /* 0x000000ffffff79a7 */ /* 0x000fe20008100404 */
[----:B------:R-:W-:Y:S01]  /*27c0*/  ULOP3.LUT UR4, URZ, UR11, URZ, 0x33, !UPT ;  /* 0x0000000b3f047292 */ /* 0x000fe2000f8e333f */
[----:B------:R-:W-:-:S04]  /*27d0*/  IMAD R0, R20, UR41, R57 ;  /* 0x0000002914007c24 */ /* 0x000fc8000f8e0239 */
[----:B------:R-:W-:Y:S02]  /*27e0*/  IMAD R56, R19, -0x2, R0 ;  /* 0xfffffffe13387824 */ /* 0x000fe400078e0200 */
[----:B-1----:R-:W-:-:S04]  /*27f0*/  IMAD.IADD R4, R4, 0x1, -R21 ;  /* 0x0000000104047824 */ /* 0x002fc800078e0a15 */
[C---:B------:R-:W-:Y:S02]  /*2800*/  VIADD R59, R4.reuse, UR14 ;  /* 0x0000000e043b7c36 */ /* 0x040fe40008000000 */
[----:B------:R-:W-:-:S03]  /*2810*/  VIADD R58, R4, UR4 ;  /* 0x00000004043a7c36 */ /* 0x000fc60008000000 */
[----:B--2---:R-:W-:Y:S01]  /*2820*/  VIADDMNMX R0, R5, R59, R56, PT ;  /* 0x0000003b05007246 */ /* 0x004fe20003800138 */
[----:B------:R-:W-:Y:S01]  /*2830*/  IMAD.IADD R3, R58, 0x1, R5 ;  /* 0x000000013a037824 */ /* 0x000fe200078e0205 */
[----:B------:R-:W-:Y:S06]  /*2840*/  @P1 BRA `(.L_x_1000) ;  /* 0x0000000000641947 */ /* 0x000fec0003800000 */
[----:B------:R-:W-:Y:S01]  /*2850*/  IMAD R4, R20, UR41, R5 ;  /* 0x0000002914047c24 */ /* 0x000fe2000f8e0205 */
[----:B------:R-:W-:Y:S03]  /*2860*/  BSSY B0, `(.L_x_1001) ;  /* 0x0000013000007945 */ /* 0x000fe60003800000 */
[----:B------:R-:W-:-:S05]  /*2870*/  IMAD.IADD R5, R4, 0x1, -R21 ;  /* 0x0000000104057824 */ /* 0x000fca00078e0a15 */
[----:B------:R-:W-:-:S13]  /*2880*/  ISETP.GT.AND P1, PT, R5, -0x1, PT ;  /* 0xffffffff0500780c */ /* 0x000fda0003f24270 */
[----:B------:R-:W-:Y:S05]  /*2890*/  @P1 BRA `(.L_x_1002) ;  /* 0x0000000000241947 */ /* 0x000fea0003800000 */
[----:B------:R-:W-:Y:S01]  /*28a0*/  ULDC UR4, c[0x0][0x9e4] ;  /* 0x0002790000047ab9 */ /* 0x000fe20000000800 */
[----:B------:R-:W-:Y:S01]  /*28b0*/  LOP3.LUT R5, RZ, R5, RZ, 0x33, !PT ;  /* 0x00000005ff057212 */ /* 0x000fe200078e33ff */
[----:B------:R-:W-:-:S05]  /*28c0*/  IMAD.U32 R61, RZ, RZ, UR4 ;  /* 0x00000004ff3d7e24 */ /* 0x000fca000f8e00ff */
[----:B------:R-:W-:-:S13]  /*28d0*/  ISETP.NE.AND P1, PT, R61, 0x1, PT ;  /* 0x000000013d00780c */ /* 0x000fda0003f25270 */
[----:B------:R-:W0:Y:S02]  /*28e0*/  @P1 LDC.64 R62, c[0x0][0x9e8] ;  /* 0x00027a00ff3e1b82 */ /* 0x000e240000000a00 */
[----:B0-----:R-:W-:-:S05]  /*28f0*/  @P1 IMAD.HI.U32 R4, R5, R62, RZ ;  /* 0x0000003e05041227 */ /* 0x001fca00078e00ff */
[----:B------:R-:W-:-:S04]  /*2900*/  @P1 SHF.R.U32.HI R5, RZ, R63, R4 ;  /* 0x0000003fff051219 */ /* 0x000fc80000011604 */
[----:B------:R-:W-:Y:S01]  /*2910*/  LOP3.LUT R5, RZ, R5, RZ, 0x33, !PT ;  /* 0x00000005ff057212 */ /* 0x000fe200078e33ff */
[----:B------:R-:W-:Y:S06]  /*2920*/  BRA `(.L_x_1003) ;  /* 0x0000000000187947 */ /* 0x000fec0003800000 */
.L_x_1002:
[----:B------:R-:W-:Y:S02]  /*2930*/  ULDC UR4, c[0x0][0x9e4] ;  /* 0x0002790000047ab9 */ /* 0x000fe40000000800 */
[----:B------:R-:W-:-:S05]  /*2940*/  IMAD.U32 R61, RZ, RZ, UR4 ;  /* 0x00000004ff3d7e24 */ /* 0x000fca000f8e00ff */
[----:B------:R-:W-:-:S13]  /*2950*/  ISETP.NE.AND P1, PT, R61, 0x1, PT ;  /* 0x000000013d00780c */ /* 0x000fda0003f25270 */
[----:B------:R-:W0:Y:S02]  /*2960*/  @P1 LDC.64 R62, c[0x0][0x9e8] ;  /* 0x00027a00ff3e1b82 */ /* 0x000e240000000a00 */
[----:B0-----:R-:W-:-:S05]  /*2970*/  @P1 IMAD.HI.U32 R4, R5, R62, RZ ;  /* 0x0000003e05041227 */ /* 0x001fca00078e00ff */
[----:B------:R-:W-:-:S07]  /*2980*/  @P1 SHF.R.U32.HI R5, RZ, R63, R4 ;  /* 0x0000003fff051219 */ /* 0x000fce0000011604 */
.L_x_1003:
[----:B------:R-:W-:Y:S05]  /*2990*/  BSYNC B0 ;  /* 0x0000000000007941 */ /* 0x000fea0003800000 */
.L_x_1001:
[----:B------:R-:W-:-:S04]  /*29a0*/  IMAD R4, R5, R61, -R18 ;  /* 0x0000003d05047224 */ /* 0x000fc800078e0a12 */
[----:B------:R-:W-:-:S05]  /*29b0*/  IMAD R4, R19, -0x2, R4 ;  /* 0xfffffffe13047824 */ /* 0x000fca00078e0204 */
[----:B------:R-:W-:Y:S02]  /*29c0*/  VIADDMNMX R0, R4, R61, R0, PT ;  /* 0x0000003d04007246 */ /* 0x000fe40003800100 */
[----:B------:R-:W-:-:S07]  /*29d0*/  VIMNMX R3, R3, R4, !PT ;  /* 0x0000000403037248 */ /* 0x000fce0007fe0100 */
.L_x_1000:
[C---:B------:R-:W-:Y:S01]  /*29e0*/  ISETP.GE.AND P2, PT, R57.reuse, 0x9, PT ;  /* 0x000000093900780c */ /* 0x040fe20003f46270 */
[----:B------:R-:W0:Y:S01]  /*29f0*/  SHFL.IDX PT, R5, R2, 0x1, 0x1c1f ;  /* 0x003c1f0002057f89 */ /* 0x000e2200000e0000 */
[----:B------:R-:W-:Y:S01]  /*2a00*/  ISETP.GE.AND P1, PT, R57, 0x2, PT ;  /* 0x000000023900780c */ /* 0x000fe20003f26270 */
[----:B------:R-:W-:Y:S01]  /*2a10*/  UISETP.NE.AND UP0, UPT, UR42, URZ, UPT ;  /* 0x0000003f2a00728c */ /* 0x000fe2000bf05270 */
[C---:B------:R-:W-:Y:S02]  /*2a20*/  ISETP.GT.AND P3, PT, R3.reuse, 0x8, !P2 ;  /* 0x000000080300780c */ /* 0x040fe40005764270 */
[----:B------:R-:W-:Y:S02]  /*2a30*/  ISETP.GT.AND P4, PT, R3, 0x1, !P1 ;  /* 0x000000010300780c */ /* 0x000fe40004f84270 */
[----:B------:R-:W-:Y:S02]  /*2a40*/  ISETP.LT.OR P3, PT, R0, 0x9, P3 ;  /* 0x000000090000780c */ /* 0x000fe40001f61670 */
[----:B------:R-:W-:-:S02]  /*2a50*/  ISETP.GE.AND P5, PT, R57, 0x11, PT ;  /* 0x000000113900780c */ /* 0x000fc40003fa6270 */
[----:B------:R-:W-:Y:S02]  /*2a60*/  FSEL R63, R28, -INF , !P3 ;  /* 0xff8000001c3f7808 */ /* 0x000fe40005800000 */
[----:B------:R-:W-:Y:S02]  /*2a70*/  ISETP.LT.OR P4, PT, R0, 0x2, P4 ;  /* 0x000000020000780c */ /* 0x000fe40002781670 */
[----:B------:R-:W-:Y:S02]  /*2a80*/  ISETP.GT.AND P3, PT, R3, 0x10, !P5 ;  /* 0x000000100300780c */ /* 0x000fe40006f64270 */
[----:B------:R-:W-:Y:S02]  /*2a90*/  ISETP.GE.AND P6, PT, R57, 0xa, PT ;  /* 0x0000000a3900780c */ /* 0x000fe40003fc6270 */
[----:B------:R-:W-:Y:S02]  /*2aa0*/  FSEL R61, R25, -INF , !P4 ;  /* 0xff800000193d7808 */ /* 0x000fe40006000000 */
[----:B------:R-:W-:-:S02]  /*2ab0*/  P2R R62, PR, RZ, 0x20 ;  /* 0x00000020ff3e7803 */ /* 0x000fc40000000000 */
[----:B------:R-:W-:Y:S02]  /*2ac0*/  ISETP.LT.OR P3, PT, R0, 0x11, P3 ;  /* 0x000000110000780c */ /* 0x000fe40001f61670 */
[----:B------:R-:W-:Y:S02]  /*2ad0*/  ISETP.GT.AND P4, PT, R3, 0x9, !P6 ;  /* 0x000000090300780c */ /* 0x000fe40007784270 */
[----:B------:R-:W-:Y:S02]  /*2ae0*/  ISETP.GE.AND P5, PT, R57, 0x12, PT ;  /* 0x000000123900780c */ /* 0x000fe40003fa6270 */
[----:B------:R-:W-:Y:S02]  /*2af0*/  FSEL R67, R32, -INF , !P3 ;  /* 0xff80000020437808 */ /* 0x000fe40005800000 */
[----:B------:R-:W-:Y:S02]  /*2b00*/  ISETP.LT.OR P4, PT, R0, 0xa, P4 ;  /* 0x0000000a0000780c */ /* 0x000fe40002781670 */
[----:B------:R-:W-:-:S02]  /*2b10*/  ISETP.GT.AND P3, PT, R3, 0x11, !P5 ;  /* 0x000000110300780c */ /* 0x000fc40006f64270 */
[----:B------:R-:W-:Y:S02]  /*2b20*/  FSEL R65, R29, -INF , !P4 ;  /* 0xff8000001d417808 */ /* 0x000fe40006000000 */
[----:B------:R-:W-:Y:S02]  /*2b30*/  ISETP.LT.OR P3, PT, R0, 0x12, P3 ;  /* 0x000000120000780c */ /* 0x000fe40001f61670 */
[----:B------:R-:W-:Y:S02]  /*2b40*/  ISETP.GE.AND P4, PT, R57, 0x19, PT ;  /* 0x000000193900780c */ /* 0x000fe40003f86270 */
[----:B------:R-:W-:Y:S02]  /*2b50*/  FSEL R33, R33, -INF , !P3 ;  /* 0xff80000021217808 */ /* 0x000fe40005800000 */
[----:B------:R-:W-:Y:S02]  /*2b60*/  ISETP.GT.AND P3, PT, R3, 0x18, !P4 ;  /* 0x000000180300780c */ /* 0x000fe40006764270 */
[----:B------:R-:W-:-:S02]  /*2b70*/  P2R R32, PR, RZ, 0x10 ;  /* 0x00000010ff207803 */ /* 0x000fc40000000000 */
[----:B------:R-:W-:Y:S02]  /*2b80*/  ISETP.LT.OR P3, PT, R0, 0x19, P3 ;  /* 0x000000190000780c */ /* 0x000fe40001f61670 */
[----:B------:R-:W-:Y:S02]  /*2b90*/  ISETP.GE.AND P4, PT, R57, 0x1a, PT ;  /* 0x0000001a3900780c */ /* 0x000fe40003f86270 */
[----:B------:R-:W-:Y:S02]  /*2ba0*/  FSEL R69, R36, -INF , !P3 ;  /* 0xff80000024457808 */ /* 0x000fe40005800000 */
[----:B------:R-:W-:Y:S02]  /*2bb0*/  ISETP.GT.AND P3, PT, R3, 0x19, !P4 ;  /* 0x000000190300780c */ /* 0x000fe40006764270 */
[----:B------:R-:W-:Y:S02]  /*2bc0*/  P2R R36, PR, RZ, 0x10 ;  /* 0x00000010ff247803 */ /* 0x000fe40000000000 */
[----:B------:R-:W-:-:S02]  /*2bd0*/  ISETP.LT.OR P3, PT, R0, 0x1a, P3 ;  /* 0x0000001a0000780c */ /* 0x000fc40001f61670 */
[----:B------:R-:W-:Y:S02]  /*2be0*/  ISETP.GE.AND P4, PT, R57, 0x21, PT ;  /* 0x000000213900780c */ /* 0x000fe40003f86270 */
[----:B------:R-:W-:Y:S02]  /*2bf0*/  FSEL R37, R37, -INF , !P3 ;  /* 0xff80000025257808 */ /* 0x000fe40005800000 */
[----:B------:R-:W-:Y:S02]  /*2c00*/  ISETP.GT.AND P3, PT, R3, 0x20, !P4 ;  /* 0x000000200300780c */ /* 0x000fe40006764270 */
[----:B------:R-:W-:Y:S02]  /*2c10*/  P2R R64, PR, RZ, 0x10 ;  /* 0x00000010ff407803 */ /* 0x000fe40000000000 */
[----:B------:R-:W-:Y:S02]  /*2c20*/  ISETP.LT.OR P3, PT, R0, 0x21, P3 ;  /* 0x000000210000780c */ /* 0x000fe40001f61670 */
[----:B------:R-:W-:-:S02]  /*2c30*/  ISETP.GE.AND P4, PT, R57, 0x22, PT ;  /* 0x000000223900780c */ /* 0x000fc40003f86270 */
[----:B------:R-:W-:Y:S02]  /*2c40*/  FSEL R71, R40, -INF , !P3 ;  /* 0xff80000028477808 */ /* 0x000fe40005800000 */
[----:B------:R-:W-:Y:S02]  /*2c50*/  ISETP.GT.AND P3, PT, R3, 0x21, !P4 ;  /* 0x000000210300780c */ /* 0x000fe40006764270 */
[----:B------:R-:W-:Y:S02]  /*2c60*/  P2R R40, PR, RZ, 0x10 ;  /* 0x00000010ff287803 */ /* 0x000fe40000000000 */
[----:B------:R-:W-:Y:S02]  /*2c70*/  ISETP.LT.OR P3, PT, R0, 0x22, P3 ;  /* 0x000000220000780c */ /* 0x000fe40001f61670 */
[----:B------:R-:W-:Y:S02]  /*2c80*/  ISETP.GE.AND P4, PT, R57, 0x29, PT ;  /* 0x000000293900780c */ /* 0x000fe40003f86270 */
[----:B------:R-:W-:-:S02]  /*2c90*/  FSEL R41, R41, -INF , !P3 ;  /* 0xff80000029297808 */ /* 0x000fc40005800000 */
[----:B------:R-:W-:Y:S02]  /*2ca0*/  ISETP.GT.AND P3, PT, R3, 0x28, !P4 ;  /* 0x000000280300780c */ /* 0x000fe40006764270 */
[----:B------:R-:W-:Y:S02]  /*2cb0*/  P2R R66, PR, RZ, 0x10 ;  /* 0x00000010ff427803 */ /* 0x000fe40000000000 */
[----:B------:R-:W-:Y:S02]  /*2cc0*/  ISETP.LT.OR P3, PT, R0, 0x29, P3 ;  /* 0x000000290000780c */ /* 0x000fe40001f61670 */
[----:B------:R-:W-:Y:S02]  /*2cd0*/  ISETP.GE.AND P4, PT, R57, 0x2a, PT ;  /* 0x0000002a3900780c */ /* 0x000fe40003f86270 */
[----:B------:R-:W-:Y:S02]  /*2ce0*/  FSEL R73, R44, -INF , !P3 ;  /* 0xff8000002c497808 */ /* 0x000fe40005800000 */
[----:B------:R-:W-:-:S02]  /*2cf0*/  ISETP.GT.AND P3, PT, R3, 0x29, !P4 ;  /* 0x000000290300780c */ /* 0x000fc40006764270 */
[----:B------:R-:W-:Y:S02]  /*2d00*/  P2R R44, PR, RZ, 0x10 ;  /* 0x00000010ff2c7803 */ /* 0x000fe40000000000 */
[----:B------:R-:W-:Y:S02]  /*2d10*/  ISETP.LT.OR P3, PT, R0, 0x2a, P3 ;  /* 0x0000002a0000780c */ /* 0x000fe40001f61670 */
[----:B------:R-:W-:Y:S02]  /*2d20*/  P2R R28, PR, RZ, 0x20 ;  /* 0x00000020ff1c7803 */ /* 0x000fe40000000000 */
[----:B------:R-:W-:Y:S02]  /*2d30*/  FSEL R45, R45, -INF , !P3 ;  /* 0xff8000002d2d7808 */ /* 0x000fe40005800000 */
[----:B------:R-:W-:Y:S02]  /*2d40*/  ISETP.GE.AND P3, PT, R57, 0x31, PT ;  /* 0x000000313900780c */ /* 0x000fe40003f66270 */
[----:B------:R-:W-:-:S02]  /*2d50*/  P2R R60, PR, RZ, 0x40 ;  /* 0x00000040ff3c7803 */ /* 0x000fc40000000000 */
[----:B------:R-:W-:-:S04]  /*2d60*/  ISETP.GT.AND P4, PT, R3, 0x30, !P3 ;  /* 0x000000300300780c */ /* 0x000fc80005f84270 */
[----:B------:R-:W-:-:S04]  /*2d70*/  ISETP.LT.OR P4, PT, R0, 0x31, P4 ;  /* 0x000000310000780c */ /* 0x000fc80002781670 */
[----:B------:R-:W-:Y:S02]  /*2d80*/  FSEL R75, R48, -INF , !P4 ;  /* 0xff800000304b7808 */ /* 0x000fe40006000000 */
[----:B------:R-:W-:-:S04]  /*2d90*/  ISETP.GE.AND P4, PT, R57, 0x32, PT ;  /* 0x000000323900780c */ /* 0x000fc80003f86270 */
        /* <DEDUP_REMOVED lines=8> */
[----:B------:R-:W-:Y:S02]  /*2e20*/  P2R R4, PR, RZ, 0x40 ;  /* 0x00000040ff047803 */ /* 0x000fe40000000000 */
[----:B------:R-:W-:-:S04]  /*2e30*/  ISETP.GT.AND P6, PT, R3, RZ, !P6 ;  /* 0x000000ff0300720c */ /* 0x000fc800077c4270 */
[----:B------:R-:W-:-:S04]  /*2e40*/  ISETP.LT.OR P6, PT, R0, 0x1, P6 ;  /* 0x000000010000780c */ /* 0x000fc800037c1670 */
[----:B------:R-:W-:Y:S02]  /*2e50*/  FSEL R29, R24, -INF , !P6 ;  /* 0xff800000181d7808 */ /* 0x000fe40007000000 */
[----:B------:R-:W-:-:S04]  /*2e60*/  ISETP.GE.AND P6, PT, R57, 0x3a, PT ;  /* 0x0000003a3900780c */ /* 0x000fc80003fc6270 */
[----:B------:R-:W-:Y:S02]  /*2e70*/  P2R R24, PR, RZ, 0x40 ;  /* 0x00000040ff187803 */ /* 0x000fe40000000000 */
[----:B------:R-:W-:Y:S01]  /*2e80*/  ISETP.GT.AND P6, PT, R3, 0x39, !P6 ;  /* 0x000000390300780c */ /* 0x000fe200077c4270 */
[----:B0-----:R-:W-:-:S03]  /*2e90*/  IMAD.IADD R3, R58, 0x1, R5 ;  /* 0x000000013a037824 */ /* 0x001fc600078e0205 */
[----:B------:R-:W-:Y:S02]  /*2ea0*/  ISETP.LT.OR P6, PT, R0, 0x3a, P6 ;  /* 0x0000003a0000780c */ /* 0x000fe400037c1670 */
[----:B------:R-:W-:Y:S02]  /*2eb0*/  VIADDMNMX R0, R5, R59, R56, PT ;  /* 0x0000003b05007246 */ /* 0x000fe40003800138 */
[----:B------:R-:W-:Y:S02]  /*2ec0*/  FSEL R53, R53, -INF , !P6 ;  /* 0xff80000035357808 */ /* 0x000fe40007000000 */
[----:B------:R-:W-:-:S13]  /*2ed0*/  PLOP3.LUT P6, PT, PT, PT, UP0, 0x40, 0x0 ;  /* 0x000000000000781c */ /* 0x000fda0003fce808 */
[----:B------:R-:W-:Y:S05]  /*2ee0*/  @P6 BRA `(.L_x_1004) ;  /* 0x0000000000646947 */ /* 0x000fea0003800000 */
        /* <DEDUP_REMOVED lines=14> */
.L_x_1006:
[----:B------:R-:W-:Y:S02]  /*2fd0*/  ULDC UR4, c[0x0][0x9e4] ;  /* 0x0002790000047ab9 */ /* 0x000fe40000000800 */
[----:B------:R-:W-:-:S05]  /*2fe0*/  IMAD.U32 R25, RZ, RZ, UR4 ;  /* 0x00000004ff197e24 */ /* 0x000fca000f8e00ff */
[----:B------:R-:W-:-:S13]  /*2ff0*/  ISETP.NE.AND P6, PT, R25, 0x1, PT ;  /* 0x000000011900780c */ /* 0x000fda0003fc5270 */
[----:B------:R-:W0:Y:S02]  /*3000*/  @P6 LDC.64 R56, c[0x0][0x9e8] ;  /* 0x00027a00ff386b82 */ /* 0x000e240000000a00 */
[----:B0-----:R-:W-:-:S05]  /*3010*/  @P6 IMAD.HI.U32 R2, R5, R56, RZ ;  /* 0x0000003805026227 */ /* 0x001fca00078e00ff */
[----:B------:R-:W-:-:S07]  /*3020*/  @P6 SHF.R.U32.HI R5, RZ, R57, R2 ;  /* 0x00000039ff056219 */ /* 0x000fce0000011602 */
.L_x_1007:
[----:B------:R-:W-:Y:S05]  /*3030*/  BSYNC B0 ;  /* 0x0000000000007941 */ /* 0x000fea0003800000 */
.L_x_1005:
[----:B------:R-:W-:-:S04]  /*3040*/  IMAD R2, R5, R25, -R18 ;  /* 0x0000001905027224 */ /* 0x000fc800078e0a12 */
[----:B------:R-:W-:-:S05]  /*3050*/  IMAD R2, R19, -0x2, R2 ;  /* 0xfffffffe13027824 */ /* 0x000fca00078e0202 */
[----:B------:R-:W-:Y:S02]  /*3060*/  VIADDMNMX R0, R2, R25, R0, PT ;  /* 0x0000001902007246 */ /* 0x000fe40003800100 */
[----:B------:R-:W-:-:S07]  /*3070*/  VIMNMX R3, R3, R2, !PT ;  /* 0x0000000203037248 */ /* 0x000fce0007fe0100 */
.L_x_1004:
[----:B------:R-:W-:Y:S01]  /*3080*/  ISETP.GT.AND P1, PT, R3, 0x1, !P1 ;  /* 0x000000010300780c */ /* 0x000fe20004f24270 */
[----:B------:R-:W-:Y:S01]  /*3090*/  ULDC UR10, c[0x0][0x988] ;  /* 0x00026200000a7ab9 */ /* 0x000fe20000000800 */
[----:B------:R-:W-:Y:S01]  /*30a0*/  FMNMX.FTZ R2, R29, R61, !PT ;  /* 0x0000003d1d027209 */ /* 0x000fe20007810000 */
[----:B------:R-:W-:Y:S01]  /*30b0*/  UISETP.NE.AND UP1, UPT, UR61, URZ, UPT ;  /* 0x0000003f3d00728c */ /* 0x000fe2000bf25270 */
[----:B------:R-:W-:Y:S01]  /*30c0*/  ISETP.LT.OR P1, PT, R0, 0x2, P1 ;  /* 0x000000020000780c */ /* 0x000fe20000f21670 */
[----:B------:R-:W-:Y:S01]  /*30d0*/  UISETP.NE.AND UP0, UPT, UR42, URZ, UPT ;  /* 0x0000003f2a00728c */ /* 0x000fe2000bf05270 */
[----:B------:R-:W-:Y:S01]  /*30e0*/  FMNMX.FTZ R2, R63, R2, !PT ;  /* 0x000000023f027209 */ /* 0x000fe20007810000 */
[----:B------:R-:W-:Y:S01]  /*30f0*/  UMOV UR6, UR43 ;  /* 0x0000002b00067c82 */ /* 0x000fe20008000000 */
[----:B------:R-:W-:Y:S01]  /*3100*/  FSEL R27, R27, -INF , !P1 ;  /* 0xff8000001b1b7808 */ /* 0x000fe20004800000 */
[----:B------:R-:W-:Y:S01]  /*3110*/  VIADD R221, R98, 0xfffffffe ;  /* 0xfffffffe62dd7836 */ /* 0x000fe20000000000 */
[----:B------:R-:W-:-:S02]  /*3120*/  ISETP.NE.AND P1, PT, R60, RZ, PT ;  /* 0x000000ff3c00720c */ /* 0x000fc40003f25270 */
[----:B------:R-:W-:Y:S02]  /*3130*/  FMNMX.FTZ R2, R65, R2, !PT ;  /* 0x0000000241027209 */ /* 0x000fe40007810000 */
[----:B------:R-:W-:Y:S01]  /*3140*/  ISETP.GT.AND P1, PT, R3, 0x9, !P1 ;  /* 0x000000090300780c */ /* 0x000fe20004f24270 */
[----:B------:R-:W-:Y:S01]  /*3150*/  @UP1 ULDC UR4, c[0x0][0x44c] ;  /* 0x0001130000041ab9 */ /* 0x000fe20000000800 */
[----:B------:R-:W-:Y:S01]  /*3160*/  FMNMX.FTZ R2, R67, R2, !PT ;  /* 0x0000000243027209 */ /* 0x000fe20007810000 */
[----:B------:R-:W-:Y:S01]  /*3170*/  UIMAD.WIDE.U32 UR4, UR43, UR4, URZ ;  /* 0x000000042b0472a5 */ /* 0x000fe2000f8e003f */
[----:B------:R-:W-:Y:S01]  /*3180*/  ISETP.LT.OR P1, PT, R0, 0xa, P1 ;  /* 0x0000000a0000780c */ /* 0x000fe20000f21670 */
[----:B------:R-:W-:Y:S01]  /*3190*/  @UP1 ULDC UR7, c[0x0][0x450] ;  /* 0x0001140000071ab9 */ /* 0x000fe20000000800 */
[----:B------:R-:W-:Y:S01]  /*31a0*/  FMNMX.FTZ R2, R33, R2, !PT ;  /* 0x0000000221027209 */ /* 0x000fe20007810000 */
[----:B------:R-:W-:Y:S01]  /*31b0*/  @UP1 USHF.R.U32.HI UR6, URZ, UR7, UR5 ;  /* 0x000000073f061299 */ /* 0x000fe20008011605 */
[----:B------:R-:W-:-:S02]  /*31c0*/  FSEL R31, R31, -INF , !P1 ;  /* 0xff8000001f1f7808 */ /* 0x000fc40004800000 */
[----:B------:R-:W-:Y:S01]  /*31d0*/  ISETP.NE.AND P1, PT, R62, RZ, PT ;  /* 0x000000ff3e00720c */ /* 0x000fe20003f25270 */
[----:B------:R-:W-:Y:S01]  /*31e0*/  UIADD3 UR48, UR48, UR6, URZ ;  /* 0x0000000630307290 */ /* 0x000fe2000fffe03f */
[----:B------:R-:W-:Y:S02]  /*31f0*/  FMNMX.FTZ R2, R69, R2, !PT ;  /* 0x0000000245027209 */ /* 0x000fe40007810000 */
[----:B------:R-:W-:Y:S01]  /*3200*/  ISETP.GT.AND P1, PT, R3, 0x10, !P1 ;  /* 0x000000100300780c */ /* 0x000fe20004f24270 */
[----:B------:R-:W-:Y:S01]  /*3210*/  UIADD3 UR14, UR48, UR14, URZ ;  /* 0x0000000e300e7290 */ /* 0x000fe2000fffe03f */
[----:B------:R-:W-:Y:S02]  /*3220*/  FMNMX.FTZ R2, R37, R2, !PT ;  /* 0x0000000225027209 */ /* 0x000fe40007810000 */
[----:B------:R-:W-:Y:S02]  /*3230*/  ISETP.LT.OR P1, PT, R0, 0x11, P1 ;  /* 0x000000110000780c */ /* 0x000fe40000f21670 */
[----:B------:R-:W-:-:S02]  /*3240*/  FMNMX.FTZ R2, R71, R2, !PT ;  /* 0x0000000247027209 */ /* 0x000fc40007810000 */
[----:B------:R-:W-:Y:S02]  /*3250*/  FSEL R34, R34, -INF , !P1 ;  /* 0xff80000022227808 */ /* 0x000fe40004800000 */
[----:B------:R-:W-:Y:S02]  /*3260*/  ISETP.NE.AND P1, PT, R28, RZ, PT ;  /* 0x000000ff1c00720c */ /* 0x000fe40003f25270 */
[----:B------:R-:W-:Y:S02]  /*3270*/  FMNMX.FTZ R2, R41, R2, !PT ;  /* 0x0000000229027209 */ /* 0x000fe40007810000 */
[----:B------:R-:W-:Y:S02]  /*3280*/  ISETP.GT.AND P1, PT, R3, 0x11, !P1 ;  /* 0x000000110300780c */ /* 0x000fe40004f24270 */
[----:B------:R-:W-:Y:S02]  /*3290*/  FMNMX.FTZ R2, R73, R2, !PT ;  /* 0x0000000249027209 */ /* 0x000fe40007810000 */
[----:B------:R-:W-:-:S02]  /*32a0*/  ISETP.LT.OR P1, PT, R0, 0x12, P1 ;  /* 0x000000120000780c */ /* 0x000fc40000f21670 */
[----:B------:R-:W-:Y:S02]  /*32b0*/  FMNMX.FTZ R2, R45, R2, !PT ;  /* 0x000000022d027209 */ /* 0x000fe40007810000 */
[----:B------:R-:W-:Y:S02]  /*32c0*/  FSEL R35, R35, -INF , !P1 ;  /* 0xff80000023237808 */ /* 0x000fe40004800000 */
[----:B------:R-:W-:Y:S02]  /*32d0*/  ISETP.NE.AND P1, PT, R32, RZ, PT ;  /* 0x000000ff2000720c */ /* 0x000fe40003f25270 */
[----:B------:R-:W-:Y:S02]  /*32e0*/  FMNMX.FTZ R2, R75, R2, !PT ;  /* 0x000000024b027209 */ /* 0x000fe40007810000 */
[----:B------:R-:W-:Y:S02]  /*32f0*/  ISETP.GT.AND P1, PT, R3, 0x18, !P1 ;  /* 0x000000180300780c */ /* 0x000fe40004f24270 */
[----:B------:R-:W-:-:S02]  /*3300*/  FMNMX.FTZ R2, R49, R2, !PT ;  /* 0x0000000231027209 */ /* 0x000fc40007810000 */
[----:B------:R-:W-:Y:S02]  /*3310*/  ISETP.LT.OR P1, PT, R0, 0x19, P1 ;  /* 0x000000190000780c */ /* 0x000fe40000f21670 */
[----:B------:R-:W-:Y:S02]  /*3320*/  FMNMX.FTZ R2, R77, R2, !PT ;  /* 0x000000024d027209 */ /* 0x000fe40007810000 */
[----:B------:R-:W-:Y:S02]  /*3330*/  FSEL R38, R38, -INF , !P1 ;  /* 0xff80000026267808 */ /* 0x000fe40004800000 */
[----:B------:R-:W-:Y:S02]  /*3340*/  ISETP.NE.AND P1, PT, R36, RZ, PT ;  /* 0x000000ff2400720c */ /* 0x000fe40003f25270 */
[----:B------:R-:W-:Y:S02]  /*3350*/  FMNMX.FTZ R18, R53, R2, !PT ;  /* 0x0000000235127209 */ /* 0x000fe40007810000 */
[----:B------:R-:W-:-:S02]  /*3360*/  ISETP.GT.AND P1, PT, R3, 0x19, !P1 ;  /* 0x000000190300780c */ /* 0x000fc40004f24270 */
[----:B------:R-:W-:Y:S01]  /*3370*/  ISETP.GT.AND P2, PT, R3, 0x8, !P2 ;  /* 0x000000080300780c */ /* 0x000fe20005744270 */
[----:B------:R-:W0:Y:S01]  /*3380*/  SHFL.BFLY PT, R5, R18, 0x2, 0x1f ;  /* 0x0c401f0012057f89 */ /* 0x000e2200000e0000 */
[C---:B------:R-:W-:Y:S02]  /*3390*/  ISETP.LT.OR P1, PT, R0.reuse, 0x1a, P1 ;  /* 0x0000001a0000780c */ /* 0x040fe40000f21670 */
[----:B------:R-:W-:Y:S02]  /*33a0*/  ISETP.LT.OR P2, PT, R0, 0x9, P2 ;  /* 0x000000090000780c */ /* 0x000fe40001741670 */
[----:B------:R-:W-:Y:S02]  /*33b0*/  FSEL R39, R39, -INF , !P1 ;  /* 0xff80000027277808 */ /* 0x000fe40004800000 */
[----:B------:R-:W-:Y:S02]  /*33c0*/  ISETP.NE.AND P1, PT, R64, RZ, PT ;  /* 0x000000ff4000720c */ /* 0x000fe40003f25270 */
[----:B------:R-:W-:-:S02]  /*33d0*/  FSEL R30, R30, -INF , !P2 ;  /* 0xff8000001e1e7808 */ /* 0x000fc40005000000 */
[C---:B------:R-:W-:Y:S02]  /*33e0*/  ISETP.GT.AND P1, PT, R3.reuse, 0x20, !P1 ;  /* 0x000000200300780c */ /* 0x040fe40004f24270 */
[----:B------:R-:W-:Y:S02]  /*33f0*/  ISETP.NE.AND P2, PT, R40, RZ, PT ;  /* 0x000000ff2800720c */ /* 0x000fe40003f45270 */
[----:B------:R-:W-:Y:S02]  /*3400*/  ISETP.LT.OR P1, PT, R0, 0x21, P1 ;  /* 0x000000210000780c */ /* 0x000fe40000f21670 */
[----:B------:R-:W-:Y:S02]  /*3410*/  ISETP.NE.AND P6, PT, R4, RZ, PT ;  /* 0x000000ff0400720c */ /* 0x000fe40003fc5270 */
[----:B------:R-:W-:Y:S02]  /*3420*/  FSEL R42, R42, -INF , !P1 ;  /* 0xff8000002a2a7808 */ /* 0x000fe40004800000 */
[----:B------:R-:W-:-:S02]  /*3430*/  ISETP.GT.AND P1, PT, R3, 0x21, !P2 ;  /* 0x000000210300780c */ /* 0x000fc40005724270 */
[----:B------:R-:W-:Y:S02]  /*3440*/  ISETP.NE.AND P2, PT, R44, RZ, PT ;  /* 0x000000ff2c00720c */ /* 0x000fe40003f45270 */
[----:B------:R-:W-:Y:S02]  /*3450*/  ISETP.LT.OR P1, PT, R0, 0x22, P1 ;  /* 0x000000220000780c */ /* 0x000fe40000f21670 */
[----:B------:R-:W-:Y:S02]  /*3460*/  ISETP.GT.AND P2, PT, R3, 0x29, !P2 ;  /* 0x000000290300780c */ /* 0x000fe40005744270 */
[----:B------:R-:W-:Y:S02]  /*3470*/  FSEL R43, R43, -INF , !P1 ;  /* 0xff8000002b2b7808 */ /* 0x000fe40004800000 */
[----:B------:R-:W-:Y:S02]  /*3480*/  ISETP.GT.AND P1, PT, R3, RZ, !P6 ;  /* 0x000000ff0300720c */ /* 0x000fe40007724270 */
[----:B------:R-:W-:-:S02]  /*3490*/  ISETP.NE.AND P6, PT, R24, RZ, PT ;  /* 0x000000ff1800720c */ /* 0x000fc40003fc5270 */
[----:B0-----:R-:W-:Y:S02]  /*34a0*/  FMNMX.FTZ R24, R18, R5, !PT ;  /* 0x0000000512187209 */ /* 0x001fe40007810000 */
[----:B------:R-:W-:Y:S02]  /*34b0*/  ISETP.LT.OR P1, PT, R0, 0x1, P1 ;  /* 0x000000010000780c */ /* 0x000fe40000f21670 */
[----:B------:R-:W-:Y:S01]  /*34c0*/  ISETP.GT.AND P3, PT, R3, 0x30, !P3 ;  /* 0x000000300300780c */ /* 0x000fe20005f64270 */
[----:B------:R-:W0:Y:S01]  /*34d0*/  SHFL.BFLY PT, R25, R24, 0x1, 0x1f ;  /* 0x0c201f0018197f89 */ /* 0x000e2200000e0000 */
[----:B------:R-:W-:Y:S02]  /*34e0*/  FSEL R26, R26, -INF , !P1 ;  /* 0xff8000001a1a7808 */ /* 0x000fe40004800000 */
[----:B------:R-:W-:Y:S02]  /*34f0*/  ISETP.NE.AND P1, PT, R66, RZ, PT ;  /* 0x000000ff4200720c */ /* 0x000fe40003f25270 */
[----:B------:R-:W-:-:S02]  /*3500*/  FMNMX.FTZ R5, R26, R27, !PT ;  /* 0x0000001b1a057209 */ /* 0x000fc40007810000 */
[----:B------:R-:W-:Y:S02]  /*3510*/  ISETP.GT.AND P1, PT, R3, 0x28, !P1 ;  /* 0x000000280300780c */ /* 0x000fe40004f24270 */
[----:B------:R-:W-:Y:S02]  /*3520*/  FMNMX.FTZ R2, R30, R5, !PT ;  /* 0x000000051e027209 */ /* 0x000fe40007810000 */
[----:B------:R-:W-:Y:S02]  /*3530*/  ISETP.LT.OR P1, PT, R0, 0x29, P1 ;  /* 0x000000290000780c */ /* 0x000fe40000f21670 */
[----:B------:R-:W-:Y:S02]  /*3540*/  FMNMX.FTZ R5, R31, R2, !PT ;  /* 0x000000021f057209 */ /* 0x000fe40007810000 */
[----:B------:R-:W-:Y:S02]  /*3550*/  FSEL R46, R46, -INF , !P1 ;  /* 0xff8000002e2e7808 */ /* 0x000fe40004800000 */
[----:B------:R-:W-:-:S02]  /*3560*/  FMNMX.FTZ R2, R34, R5, !PT ;  /* 0x0000000522027209 */ /* 0x000fc40007810000 */
[----:B------:R-:W-:Y:S02]  /*3570*/  ISETP.GT.AND P4, PT, R3, 0x31, !P4 ;  /* 0x000000310300780c */ /* 0x000fe40006784270 */
[----:B------:R-:W-:Y:S02]  /*3580*/  FMNMX.FTZ R5, R35, R2, !PT ;  /* 0x0000000223057209 */ /* 0x000fe40007810000 */
[----:B------:R-:W-:Y:S02]  /*3590*/  ISETP.GT.AND P5, PT, R3, 0x38, !P5 ;  /* 0x000000380300780c */ /* 0x000fe40006fa4270 */
[----:B0-----:R-:W-:Y:S02]  /*35a0*/  FMNMX.FTZ R4, R24, R25, !PT ;  /* 0x0000001918047209 */ /* 0x001fe40007810000 */
[----:B------:R-:W-:Y:S02]  /*35b0*/  FMNMX.FTZ R2, R38, R5, !PT ;  /* 0x0000000526027209 */ /* 0x000fe40007810000 */
[C---:B------:R-:W-:Y:S01]  /*35c0*/  FSETP.NEU.FTZ.AND P1, PT, R4.reuse, -INF , PT ;  /* 0xff8000000400780b */ /* 0x040fe20003f3d000 */
[----:B------:R-:W-:Y:S01]  /*35d0*/  FMUL.FTZ R18, R4, UR10 ;  /* 0x0000000a04127c20 */ /* 0x000fe20008410000 */
[----:B------:R-:W-:-:S02]  /*35e0*/  FMNMX.FTZ R5, R39, R2, !PT ;  /* 0x0000000227057209 */ /* 0x000fc40007810000 */
[----:B------:R-:W-:Y:S02]  /*35f0*/  ISETP.LT.OR P2, PT, R0, 0x2a, P2 ;  /* 0x0000002a0000780c */ /* 0x000fe40001741670 */
[----:B------:R-:W-:Y:S02]  /*3600*/  FMNMX.FTZ R2, R42, R5, !PT ;  /* 0x000000052a027209 */ /* 0x000fe40007810000 */
[----:B------:R-:W-:Y:S02]  /*3610*/  FSEL R18, R18, RZ, P1 ;  /* 0x000000ff12127208 */ /* 0x000fe40000800000 */
[----:B------:R-:W-:Y:S02]  /*3620*/  ISETP.GT.AND P1, PT, R3, 0x39, !P6 ;  /* 0x000000390300780c */ /* 0x000fe40007724270 */
[----:B------:R-:W-:Y:S01]  /*3630*/  FMNMX.FTZ R3, R43, R2, !PT ;  /* 0x000000022b037209 */ /* 0x000fe20007810000 */
[--C-:B------:R-:W-:Y:S01]  /*3640*/  FFMA.FTZ R5, R29, UR10, -R18.reuse ;  /* 0x0000000a1d057c23 */ /* 0x100fe20008010812 */
[----:B------:R-:W-:Y:S01]  /*3650*/  ISETP.LT.OR P3, PT, R0, 0x31, P3 ;  /* 0x000000310000780c */ /* 0x000fe20001f61670 */
[--C-:B------:R-:W-:Y:S01]  /*3660*/  FFMA.FTZ R24, R61, UR10, -R18.reuse ;  /* 0x0000000a3d187c23 */ /* 0x100fe20008010812 */
[----:B------:R-:W-:Y:S01]  /*3670*/  FSEL R47, R47, -INF , !P2 ;  /* 0xff8000002f2f7808 */ /* 0x000fe20005000000 */
[--C-:B------:R-:W-:Y:S01]  /*3680*/  FFMA.FTZ R25, R65, UR10, -R18.reuse ;  /* 0x0000000a41197c23 */ /* 0x100fe20008010812 */
[----:B------:R-:W-:Y:S01]  /*3690*/  FMNMX.FTZ R2, R46, R3, !PT ;  /* 0x000000032e027209 */ /* 0x000fe20007810000 */
[----:B------:R-:W-:Y:S01]  /*36a0*/  MUFU.EX2 R5, R5 ;  /* 0x0000000500057308 */ /* 0x000fe20000000800 */
[----:B------:R-:W-:Y:S01]  /*36b0*/  ISETP.LT.OR P4, PT, R0, 0x32, P4 ;  /* 0x000000320000780c */ /* 0x000fe20002781670 */
[--C-:B------:R-:W-:Y:S01]  /*36c0*/  FFMA.FTZ R29, R33, UR10, -R18.reuse ;  /* 0x0000000a211d7c23 */ /* 0x100fe20008010812 */
[----:B------:R-:W-:Y:S01]  /*36d0*/  FSEL R50, R50, -INF , !P3 ;  /* 0xff80000032327808 */ /* 0x000fe20005800000 */
[--C-:B------:R-:W-:Y:S01]  /*36e0*/  FFMA.FTZ R33, R37, UR10, -R18.reuse ;  /* 0x0000000a25217c23 */ /* 0x100fe20008010812 */
[----:B------:R-:W-:Y:S01]  /*36f0*/  FMNMX.FTZ R3, R47, R2, !PT ;  /* 0x000000022f037209 */ /* 0x000fe20007810000 */
[--C-:B------:R-:W-:Y:S01]  /*3700*/  FFMA.FTZ R28, R67, UR10, -R18.reuse ;  /* 0x0000000a431c7c23 */ /* 0x100fe20008010812 */
[----:B------:R-:W-:Y:S01]  /*3710*/  ISETP.LT.OR P5, PT, R0, 0x39, P5 ;  /* 0x000000390000780c */ /* 0x000fe20002fa1670 */
[----:B------:R-:W0:Y:S01]  /*3720*/  MUFU.EX2 R24, R24 ;  /* 0x0000001800187308 */ /* 0x000e220000000800 */
[----:B------:R-:W-:Y:S01]  /*3730*/  FSEL R51, R51, -INF , !P4 ;  /* 0xff80000033337808 */ /* 0x000fe20006000000 */
[--C-:B------:R-:W-:Y:S01]  /*3740*/  FFMA.FTZ R32, R69, UR10, -R18.reuse ;  /* 0x0000000a45207c23 */ /* 0x100fe20008010812 */
[----:B------:R-:W-:Y:S01]  /*3750*/  FMNMX.FTZ R2, R50, R3, !PT ;  /* 0x0000000332027209 */ /* 0x000fe20007810000 */
[--C-:B------:R-:W-:Y:S01]  /*3760*/  FFMA.FTZ R36, R71, UR10, -R18.reuse ;  /* 0x0000000a47247c23 */ /* 0x100fe20008010812 */
[----:B------:R-:W-:Y:S01]  /*3770*/  ISETP.LT.OR P1, PT, R0, 0x3a, P1 ;  /* 0x0000003a0000780c */ /* 0x000fe20000f21670 */
[--C-:B------:R-:W-:Y:S01]  /*3780*/  FFMA.FTZ R40, R73, UR10, -R18.reuse ;  /* 0x0000000a49287c23 */ /* 0x100fe20008010812 */
[----:B------:R-:W-:Y:S01]  /*3790*/  FSEL R54, R54, -INF , !P5 ;  /* 0xff80000036367808 */ /* 0x000fe20006800000 */
[----:B------:R-:W-:Y:S01]  /*37a0*/  MUFU.EX2 R25, R25 ;  /* 0x0000001900197308 */ /* 0x000fe20000000800 */
[----:B------:R-:W-:Y:S01]  /*37b0*/  FMNMX.FTZ R3, R51, R2, !PT ;  /* 0x0000000233037209 */ /* 0x000fe20007810000 */
[--C-:B------:R-:W-:Y:S01]  /*37c0*/  FFMA.FTZ R2, R63, UR10, -R18.reuse ;  /* 0x0000000a3f027c23 */ /* 0x100fe20008010812 */
[----:B------:R-:W-:Y:S01]  /*37d0*/  FSEL R55, R55, -INF , !P1 ;  /* 0xff80000037377808 */ /* 0x000fe20004800000 */
[----:B------:R-:W-:Y:S01]  /*37e0*/  FFMA.FTZ R44, R75, UR10, -R18 ;  /* 0x0000000a4b2c7c23 */ /* 0x000fe20008010812 */
[----:B------:R-:W-:-:S03]  /*37f0*/  FMNMX.FTZ R0, R54, R3, !PT ;  /* 0x0000000336007209 */ /* 0x000fc60007810000 */
[----:B------:R1:W-:Y:S01]  /*3800*/  MUFU.EX2 R198, R2 ;  /* 0x0000000200c67308 */ /* 0x0003e20000000800 */
[----:B------:R-:W-:Y:S02]  /*3810*/  FMNMX.FTZ R0, R55, R0, !PT ;  /* 0x0000000037007209 */ /* 0x000fe40007810000 */
[----:B0-----:R-:W-:-:S03]  /*3820*/  F2FP.BF16.F32.PACK_AB R196, R24, R5 ;  /* 0x0000000518c4723e */ /* 0x001fc600000010ff */
[----:B------:R-:W1:Y:S02]  /*3830*/  SHFL.BFLY PT, R3, R0, 0x2, 0x1f ;  /* 0x0c401f0000037f89 */ /* 0x000e6400000e0000 */
[----:B------:R-:W-:Y:S08]  /*3840*/  MUFU.EX2 R28, R28 ;  /* 0x0000001c001c7308 */ /* 0x000ff00000000800 */
[----:B------:R-:W0:Y:S08]  /*3850*/  MUFU.EX2 R29, R29 ;  /* 0x0000001d001d7308 */ /* 0x000e300000000800 */
[----:B------:R-:W-:Y:S01]  /*3860*/  MUFU.EX2 R32, R32 ;  /* 0x0000002000207308 */ /* 0x000fe20000000800 */
[----:B-1----:R-:W-:Y:S01]  /*3870*/  FMNMX.FTZ R2, R0, R3, !PT ;  /* 0x0000000300027209 */ /* 0x002fe20007810000 */
[--C-:B------:R-:W-:Y:S01]  /*3880*/  FFMA.FTZ R0, R41, UR10, -R18.reuse ;  /* 0x0000000a29007c23 */ /* 0x100fe20008010812 */
[--C-:B------:R-:W-:Y:S01]  /*3890*/  FFMA.FTZ R41, R45, UR10, -R18.reuse ;  /* 0x0000000a2d297c23 */ /* 0x100fe20008010812 */
[----:B------:R-:W-:-:S04]  /*38a0*/  FFMA.FTZ R45, R49, UR10, -R18 ;  /* 0x0000000a312d7c23 */ /* 0x000fc80008010812 */
[----:B------:R-:W1:Y:S01]  /*38b0*/  MUFU.EX2 R33, R33 ;  /* 0x0000002100217308 */ /* 0x000e620000000800 */
[----:B------:R-:W2:Y:S01]  /*38c0*/  SHFL.BFLY PT, R3, R2, 0x1, 0x1f ;  /* 0x0c201f0002037f89 */ /* 0x000ea200000e0000 */
[----:B0-----:R-:W-:-:S06]  /*38d0*/  F2FP.BF16.F32.PACK_AB R192, R29, R28 ;  /* 0x0000001c1dc0723e */ /* 0x001fcc00000010ff */
[----:B------:R0:W-:Y:S08]  /*38e0*/  MUFU.EX2 R37, R0 ;  /* 0x0000000000257308 */ /* 0x0001f00000000800 */
[----:B------:R-:W3:Y:S01]  /*38f0*/  MUFU.EX2 R36, R36 ;  /* 0x0000002400247308 */ /* 0x000ee20000000800 */
[----:B-1----:R-:W-:-:S07]  /*3900*/  F2FP.BF16.F32.PACK_AB R194, R33, R32 ;  /* 0x0000002021c2723e */ /* 0x002fce00000010ff */
[----:B------:R-:W-:Y:S01]  /*3910*/  MUFU.EX2 R40, R40 ;  /* 0x0000002800287308 */ /* 0x000fe20000000800 */
[----:B--2---:R-:W-:Y:S01]  /*3920*/  FMNMX.FTZ R3, R2, R3, !PT ;  /* 0x0000000302037209 */ /* 0x004fe20007810000 */
[--C-:B------:R-:W-:Y:S01]  /*3930*/  FFMA.FTZ R2, R77, UR10, -R18.reuse ;  /* 0x0000000a4d027c23 */ /* 0x100fe20008010812 */
[----:B------:R-:W-:Y:S01]  /*3940*/  FFMA.FTZ R18, R53, UR10, -R18 ;  /* 0x0000000a35127c23 */ /* 0x000fe20008010812 */
[----:B------:R-:W-:Y:S01]  /*3950*/  FADD.FTZ R53, R5, R24 ;  /* 0x0000001805357221 */ /* 0x000fe20000010000 */
[C---:B------:R-:W-:Y:S01]  /*3960*/  FSETP.NEU.FTZ.AND P1, PT, R3.reuse, -INF , PT ;  /* 0xff8000000300780b */ /* 0x040fe20003f3d000 */
[----:B0-----:R-:W-:Y:S02]  /*3970*/  FMUL.FTZ R0, R3, UR10 ;  /* 0x0000000a03007c20 */ /* 0x001fe40008410000 */
[----:B------:R0:W-:Y:S01]  /*3980*/  MUFU.EX2 R49, R18 ;  /* 0x0000001200317308 */ /* 0x0001e20000000800 */
[----:B---3--:R-:W-:Y:S02]  /*3990*/  F2FP.BF16.F32.PACK_AB R188, R37, R36 ;  /* 0x0000002425bc723e */ /* 0x008fe400000010ff */
[----:B------:R-:W-:-:S02]  /*39a0*/  FSEL R0, R0, RZ, P1 ;  /* 0x000000ff00007208 */ /* 0x000fc40000800000 */
[----:B------:R-:W-:-:S03]  /*39b0*/  PLOP3.LUT P1, PT, PT, PT, UP0, 0x40, 0x0 ;  /* 0x000000000000781c */ /* 0x000fc60003f2e808 */
[--C-:B------:R-:W-:Y:S01]  /*39c0*/  FFMA.FTZ R26, R26, UR10, -R0.reuse ;  /* 0x0000000a1a1a7c23 */ /* 0x100fe20008010800 */
[--C-:B------:R-:W-:Y:S01]  /*39d0*/  FFMA.FTZ R27, R27, UR10, -R0.reuse ;  /* 0x0000000a1b1b7c23 */ /* 0x100fe20008010800 */
[--C-:B------:R-:W-:Y:S01]  /*39e0*/  FFMA.FTZ R30, R30, UR10, -R0.reuse ;  /* 0x0000000a1e1e7c23 */ /* 0x100fe20008010800 */
[----:B0-----:R-:W-:Y:S01]  /*39f0*/  FADD.FTZ R18, R198, R53 ;  /* 0x00000035c6127221 */ /* 0x001fe20000010000 */
[--C-:B------:R-:W-:Y:S01]  /*3a00*/  FFMA.FTZ R31, R31, UR10, -R0.reuse ;  /* 0x0000000a1f1f7c23 */ /* 0x100fe20008010800 */
[----:B------:R-:W-:Y:S01]  /*3a10*/  FFMA.FTZ R34, R34, UR10, -R0 ;  /* 0x0000000a22227c23 */ /* 0x000fe20008010800 */
[----:B------:R-:W-:Y:S01]  /*3a20*/  MUFU.EX2 R26, R26 ;  /* 0x0000001a001a7308 */ /* 0x000fe20000000800 */
[----:B------:R-:W-:Y:S01]  /*3a30*/  FADD.FTZ R53, R25, R18 ;  /* 0x0000001219357221 */ /* 0x000fe20000010000 */
[--C-:B------:R-:W-:Y:S01]  /*3a40*/  FFMA.FTZ R35, R35, UR10, -R0.reuse ;  /* 0x0000000a23237c23 */ /* 0x100fe20008010800 */
[--C-:B------:R-:W-:Y:S01]  /*3a50*/  FFMA.FTZ R38, R38, UR10, -R0.reuse ;  /* 0x0000000a26267c23 */ /* 0x100fe20008010800 */
[--C-:B------:R-:W-:Y:S01]  /*3a60*/  FFMA.FTZ R39, R39, UR10, -R0.reuse ;  /* 0x0000000a27277c23 */ /* 0x100fe20008010800 */
[----:B------:R-:W-:Y:S01]  /*3a70*/  FADD.FTZ R18, R28, R53 ;  /* 0x000000351c127221 */ /* 0x000fe20000010000 */
[--C-:B------:R-:W-:Y:S01]  /*3a80*/  FFMA.FTZ R42, R42, UR10, -R0.reuse ;  /* 0x0000000a2a2a7c23 */ /* 0x100fe20008010800 */
[----:B------:R-:W-:Y:S01]  /*3a90*/  FFMA.FTZ R43, R43, UR10, -R0 ;  /* 0x0000000a2b2b7c23 */ /* 0x000fe20008010800 */
[----:B------:R-:W0:Y:S01]  /*3aa0*/  MUFU.EX2 R27, R27 ;  /* 0x0000001b001b7308 */ /* 0x000e220000000800 */
[----:B------:R-:W-:Y:S01]  /*3ab0*/  FADD.FTZ R53, R29, R18 ;  /* 0x000000121d357221 */ /* 0x000fe20000010000 */
[--C-:B------:R-:W-:Y:S01]  /*3ac0*/  FFMA.FTZ R46, R46, UR10, -R0.reuse ;  /* 0x0000000a2e2e7c23 */ /* 0x100fe20008010800 */
[--C-:B------:R-:W-:Y:S01]  /*3ad0*/  FFMA.FTZ R47, R47, UR10, -R0.reuse ;  /* 0x0000000a2f2f7c23 */ /* 0x100fe20008010800 */
[--C-:B------:R-:W-:Y:S01]  /*3ae0*/  FFMA.FTZ R50, R50, UR10, -R0.reuse ;  /* 0x0000000a32327c23 */ /* 0x100fe20008010800 */
[----:B------:R-:W-:Y:S01]  /*3af0*/  FADD.FTZ R18, R32, R53 ;  /* 0x0000003520127221 */ /* 0x000fe20000010000 */
[--C-:B------:R-:W-:Y:S01]  /*3b00*/  FFMA.FTZ R51, R51, UR10, -R0.reuse ;  /* 0x0000000a33337c23 */ /* 0x100fe20008010800 */
[----:B------:R-:W-:Y:S01]  /*3b10*/  FFMA.FTZ R54, R54, UR10, -R0 ;  /* 0x0000000a36367c23 */ /* 0x000fe20008010800 */
[----:B------:R-:W1:Y:S01]  /*3b20*/  MUFU.EX2 R30, R30 ;  /* 0x0000001e001e7308 */ /* 0x000e620000000800 */
[----:B------:R-:W-:Y:S01]  /*3b30*/  FADD.FTZ R57, R33, R18 ;  /* 0x0000001221397221 */ /* 0x000fe20000010000 */
[----:B------:R-:W-:Y:S01]  /*3b40*/  F2FP.BF16.F32.PACK_AB R198, R25, R198 ;  /* 0x000000c619c6723e */ /* 0x000fe200000010ff */
[----:B------:R-:W-:-:S02]  /*3b50*/  FFMA.FTZ R0, R55, UR10, -R0 ;  /* 0x0000000a37007c23 */ /* 0x000fc40008010800 */
[----:B------:R-:W-:-:S03]  /*3b60*/  FADD.FTZ R48, R36, R57 ;  /* 0x0000003924307221 */ /* 0x000fc60000010000 */
[----:B------:R-:W2:Y:S01]  /*3b70*/  MUFU.EX2 R31, R31 ;  /* 0x0000001f001f7308 */ /* 0x000ea20000000800 */
[----:B0-----:R-:W-:Y:S01]  /*3b80*/  FADD.FTZ R53, R26, R27 ;  /* 0x0000001b1a357221 */ /* 0x001fe20000010000 */
[----:B------:R-:W-:Y:S01]  /*3b90*/  FADD.FTZ R57, R37, R48 ;  /* 0x0000003025397221 */ /* 0x000fe20000010000 */
[----:B------:R-:W-:-:S03]  /*3ba0*/  F2FP.BF16.F32.PACK_AB R197, R27, R26 ;  /* 0x0000001a1bc5723e */ /* 0x000fc600000010ff */
[----:B------:R-:W-:Y:S02]  /*3bb0*/  FADD.FTZ R48, R40, R57 ;  /* 0x0000003928307221 */ /* 0x000fe40000010000 */
[----:B------:R-:W0:Y:S01]  /*3bc0*/  MUFU.EX2 R34, R34 ;  /* 0x0000002200227308 */ /* 0x000e220000000800 */
[----:B-1----:R-:W-:-:S07]  /*3bd0*/  FADD.FTZ R18, R30, R53 ;  /* 0x000000351e127221 */ /* 0x002fce0000010000 */
[----:B------:R-:W1:Y:S01]  /*3be0*/  MUFU.EX2 R35, R35 ;  /* 0x0000002300237308 */ /* 0x000e620000000800 */
[C---:B--2---:R-:W-:Y:S01]  /*3bf0*/  FADD.FTZ R53, R31.reuse, R18 ;  /* 0x000000121f357221 */ /* 0x044fe20000010000 */
[----:B------:R-:W-:-:S06]  /*3c00*/  F2FP.BF16.F32.PACK_AB R199, R31, R30 ;  /* 0x0000001e1fc7723e */ /* 0x000fcc00000010ff */
[----:B------:R-:W2:Y:S01]  /*3c10*/  MUFU.EX2 R38, R38 ;  /* 0x0000002600267308 */ /* 0x000ea20000000800 */
[----:B0-----:R-:W-:-:S07]  /*3c20*/  FADD.FTZ R18, R34, R53 ;  /* 0x0000003522127221 */ /* 0x001fce0000010000 */
[----:B------:R-:W0:Y:S01]  /*3c30*/  MUFU.EX2 R41, R41 ;  /* 0x0000002900297308 */ /* 0x000e220000000800 */
[C---:B-1----:R-:W-:Y:S01]  /*3c40*/  FADD.FTZ R5, R35.reuse, R18 ;  /* 0x0000001223057221 */ /* 0x042fe20000010000 */
[----:B------:R-:W-:-:S06]  /*3c50*/  F2FP.BF16.F32.PACK_AB R193, R35, R34 ;  /* 0x0000002223c1723e */ /* 0x000fcc00000010ff */
[----:B------:R-:W1:Y:S01]  /*3c60*/  MUFU.EX2 R39, R39 ;  /* 0x0000002700277308 */ /* 0x000e620000000800 */
[----:B--2---:R-:W-:-:S07]  /*3c70*/  FADD.FTZ R18, R38, R5 ;  /* 0x0000000526127221 */ /* 0x004fce0000010000 */
[----:B------:R-:W2:Y:S01]  /*3c80*/  MUFU.EX2 R44, R44 ;  /* 0x0000002c002c7308 */ /* 0x000ea20000000800 */
[C---:B0-----:R-:W-:Y:S01]  /*3c90*/  FADD.FTZ R53, R41.reuse, R48 ;  /* 0x0000003029357221 */ /* 0x041fe20000010000 */
[----:B------:R-:W-:-:S06]  /*3ca0*/  F2FP.BF16.F32.PACK_AB R190, R41, R40 ;  /* 0x0000002829be723e */ /* 0x000fcc00000010ff */
[----:B------:R-:W0:Y:S01]  /*3cb0*/  MUFU.EX2 R42, R42 ;  /* 0x0000002a002a7308 */ /* 0x000e220000000800 */
[C---:B-1----:R-:W-:Y:S01]  /*3cc0*/  FADD.FTZ R5, R39.reuse, R18 ;  /* 0x0000001227057221 */ /* 0x042fe20000010000 */
[----:B------:R-:W-:-:S06]  /*3cd0*/  F2FP.BF16.F32.PACK_AB R195, R39, R38 ;  /* 0x0000002627c3723e */ /* 0x000fcc00000010ff */
[----:B------:R-:W1:Y:S01]  /*3ce0*/  MUFU.EX2 R45, R45 ;  /* 0x0000002d002d7308 */ /* 0x000e620000000800 */
[----:B--2---:R-:W-:-:S07]  /*3cf0*/  FADD.FTZ R24, R44, R53 ;  /* 0x000000352c187221 */ /* 0x004fce0000010000 */
[----:B------:R-:W2:Y:S01]  /*3d00*/  MUFU.EX2 R43, R43 ;  /* 0x0000002b002b7308 */ /* 0x000ea20000000800 */
[----:B0-----:R-:W-:-:S07]  /*3d10*/  FADD.FTZ R18, R42, R5 ;  /* 0x000000052a127221 */ /* 0x001fce0000010000 */
[----:B------:R-:W0:Y:S01]  /*3d20*/  MUFU.EX2 R2, R2 ;  /* 0x0000000200027308 */ /* 0x000e220000000800 */
[C---:B-1----:R-:W-:Y:S01]  /*3d30*/  FADD.FTZ R25, R45.reuse, R24 ;  /* 0x000000182d197221 */ /* 0x042fe20000010000 */
[----:B------:R-:W-:-:S06]  /*3d40*/  F2FP.BF16.F32.PACK_AB R184, R45, R44 ;  /* 0x0000002c2db8723e */ /* 0x000fcc00000010ff */
[----:B------:R-:W1:Y:S01]  /*3d50*/  MUFU.EX2 R46, R46 ;  /* 0x0000002e002e7308 */ /* 0x000e620000000800 */
[C---:B--2---:R-:W-:Y:S01]  /*3d60*/  FADD.FTZ R5, R43.reuse, R18 ;  /* 0x000000122b057221 */ /* 0x044fe20000010000 */
[----:B------:R-:W-:-:S06]  /*3d70*/  F2FP.BF16.F32.PACK_AB R189, R43, R42 ;  /* 0x0000002a2bbd723e */ /* 0x000fcc00000010ff */
[----:B------:R-:W2:Y:S01]  /*3d80*/  MUFU.EX2 R47, R47 ;  /* 0x0000002f002f7308 */ /* 0x000ea20000000800 */
[----:B0-----:R-:W-:Y:S01]  /*3d90*/  FADD.FTZ R24, R2, R25 ;  /* 0x0000001902187221 */ /* 0x001fe20000010000 */
[----:B------:R-:W-:-:S03]  /*3da0*/  F2FP.BF16.F32.PACK_AB R186, R49, R2 ;  /* 0x0000000231ba723e */ /* 0x000fc600000010ff */
[----:B------:R-:W-:-:S03]  /*3db0*/  FADD.FTZ R18, R49, R24 ;  /* 0x0000001831127221 */ /* 0x000fc60000010000 */
[----:B------:R-:W0:Y:S01]  /*3dc0*/  MUFU.EX2 R50, R50 ;  /* 0x0000003200327308 */ /* 0x000e220000000800 */
[----:B-1----:R-:W-:-:S07]  /*3dd0*/  FADD.FTZ R2, R46, R5 ;  /* 0x000000052e027221 */ /* 0x002fce0000010000 */
[----:B------:R-:W1:Y:S01]  /*3de0*/  MUFU.EX2 R51, R51 ;  /* 0x0000003300337308 */ /* 0x000e620000000800 */
[C---:B--2---:R-:W-:Y:S01]  /*3df0*/  FADD.FTZ R5, R47.reuse, R2 ;  /* 0x000000022f057221 */ /* 0x044fe20000010000 */
[----:B------:R-:W-:-:S06]  /*3e00*/  F2FP.BF16.F32.PACK_AB R191, R47, R46 ;  /* 0x0000002e2fbf723e */ /* 0x000fcc00000010ff */
[----:B------:R-:W2:Y:S01]  /*3e10*/  MUFU.EX2 R54, R54 ;  /* 0x0000003600367308 */ /* 0x000ea20000000800 */
[----:B0-----:R-:W-:-:S07]  /*3e20*/  FADD.FTZ R2, R50, R5 ;  /* 0x0000000532027221 */ /* 0x001fce0000010000 */
[----:B------:R2:W0:Y:S01]  /*3e30*/  MUFU.EX2 R187, R0 ;  /* 0x0000000000bb7308 */ /* 0x0004220000000800 */
[C---:B-1----:R-:W-:Y:S01]  /*3e40*/  FADD.FTZ R5, R51.reuse, R2 ;  /* 0x0000000233057221 */ /* 0x042fe20000010000 */
[----:B------:R-:W-:-:S03]  /*3e50*/  F2FP.BF16.F32.PACK_AB R185, R51, R50 ;  /* 0x0000003233b9723e */ /* 0x000fc600000010ff */
[----:B--2---:R-:W-:-:S04]  /*3e60*/  FADD.FTZ R0, R54, R5 ;  /* 0x0000000536007221 */ /* 0x004fc80000010000 */
[C---:B0-----:R-:W-:Y:S01]  /*3e70*/  FADD.FTZ R5, R187.reuse, R0 ;  /* 0x00000000bb057221 */ /* 0x041fe20000010000 */
[----:B------:R-:W-:Y:S01]  /*3e80*/  F2FP.BF16.F32.PACK_AB R187, R187, R54 ;  /* 0x00000036bbbb723e */ /* 0x000fe200000010ff */
[----:B------:R-:W-:Y:S06]  /*3e90*/  @P1 BRA `(.L_x_1008) ;  /* 0x00000000004c1947 */ /* 0x000fec0003800000 */
[----:B------:R-:W-:Y:S01]  /*3ea0*/  ISETP.LT.AND P1, PT, RZ, UR48, PT ;  /* 0x00000030ff007c0c */ /* 0x000fe2000bf21270 */
[----:B------:R-:W-:-:S12]  /*3eb0*/  UIADD3 UR18, UR48, -0x1, URZ ;  /* 0xffffffff30127890 */ /* 0x000fd8000fffe03f */
[----:B------:R-:W-:Y:S05]  /*3ec0*/  @P1 BRA `(.L_x_1009) ;  /* 0x0000000000201947 */ /* 0x000fea0003800000 */
[----:B------:R-:W-:Y:S01]  /*3ed0*/  ULDC UR15, c[0x0][0x9e4] ;  /* 0x00027900000f7ab9 */ /* 0x000fe20000000800 */
[----:B------:R-:W-:Y:S02]  /*3ee0*/  UIADD3 UR18, -UR48, URZ, URZ ;  /* 0x0000003f30127290 */ /* 0x000fe4000fffe13f */
[----:B------:R-:W-:-:S11]  /*3ef0*/  UISETP.NE.AND UP0, UPT, UR15, 0x1, UPT ;  /* 0x000000010f00788c */ /* 0x000fd6000bf05270 */
[----:B------:R-:W-:Y:S02]  /*3f00*/  @UP0 ULDC.64 UR4, c[0x0][0x9e8] ;  /* 0x00027a0000040ab9 */ /* 0x000fe40000000a00 */
[----:B------:R-:W-:-:S04]  /*3f10*/  UIMAD.WIDE.U32 UR6, UR18, UR4, URZ ;  /* 0x00000004120672a5 */ /* 0x000fc8000f8e003f */
[----:B------:R-:W-:-:S04]  /*3f20*/  @UP0 USHF.R.U32.HI UR18, URZ, UR5, UR7 ;  /* 0x000000053f120299 */ /* 0x000fc80008011607 */
[----:B------:R-:W-:Y:S01]  /*3f30*/  ULOP3.LUT UR18, URZ, UR18, URZ, 0x33, !UPT ;  /* 0x000000123f127292 */ /* 0x000fe2000f8e333f */
[----:B------:R-:W-:Y:S11]  /*3f40*/  BRA `(.L_x_1010) ;  /* 0x0000000000147947 */ /* 0x000ff60003800000 */
.L_x_1009:
[----:B------:R-:W-:Y:S02]  /*3f50*/  ULDC UR15, c[0x0][0x9e4] ;  /* 0x00027900000f7ab9 */ /* 0x000fe40000000800 */
[----:B------:R-:W-:-:S11]  /*3f60*/  UISETP.NE.AND UP0, UPT, UR15, 0x1, UPT ;  /* 0x000000010f00788c */ /* 0x000fd6000bf05270 */
[----:B------:R-:W-:Y:S02]  /*3f70*/  @UP0 ULDC.64 UR4, c[0x0][0x9e8] ;  /* 0x00027a0000040ab9 */ /* 0x000fe40000000a00 */
[----:B------:R-:W-:-:S04]  /*3f80*/  UIMAD.WIDE.U32 UR6, UR18, UR4, URZ ;  /* 0x00000004120672a5 */ /* 0x000fc8000f8e003f */
[----:B------:R-:W-:-:S12]  /*3f90*/  @UP0 USHF.R.U32.HI UR18, URZ, UR5, UR7 ;  /* 0x000000053f120299 */ /* 0x000fd80008011607 */
.L_x_1010:
[----:B------:R-:W-:-:S04]  /*3fa0*/  UIMAD UR15, UR18, UR15, UR15 ;  /* 0x0000000f120f72a4 */ /* 0x000fc8000f8e020f */
[----:B------:R-:W-:-:S04]  /*3fb0*/  UISETP.LT.AND UP0, UPT, UR14, UR15, UPT ;  /* 0x0000000f0e00728c */ /* 0x000fc8000bf01270 */
[----:B------:R-:W-:-:S12]  /*3fc0*/  USEL UR14, UR14, UR15, UP0 ;  /* 0x0000000f0e0e7287 */ /* 0x000fd80008000000 */
.L_x_1008:
[----:B------:R-:W-:Y:S01]  /*3fd0*/  R2UR UR5, R200 ;  /* 0x00000000c80572ca */ /* 0x000fe200000e0000 */
[----:B------:R-:W-:Y:S01]  /*3fe0*/  USHF.R.S32.HI UR4, URZ, 0x1f, UR14 ;  /* 0x0000001f3f047899 */ /* 0x000fe2000801140e */
[----:B------:R-:W-:Y:S01]  /*3ff0*/  IMAD.MOV.U32 R2, RZ, RZ, 0x3f800000 ;  /* 0x3f800000ff027424 */ /* 0x000fe200078e00ff */
[----:B------:R-:W-:Y:S01]  /*4000*/  CS2R R150, SRZ ;  /* 0x0000000000967805 */ /* 0x000fe2000001ff00 */
[----:B------:R-:W-:Y:S01]  /*4010*/  IMAD.MOV.U32 R0, RZ, RZ, 0x3f800000 ;  /* 0x3f800000ff007424 */ /* 0x000fe200078e00ff */
        /* <DEDUP_REMOVED lines=8> */
[----:B------:R-:W-:Y:S01]  /*40a0*/  UISETP.LT.AND UP0, UPT, UR5, UR4, UPT ;  /* 0x000000040500728c */ /* 0x000fe2000bf01270 */
[----:B------:R-:W-:Y:S02]  /*40b0*/  CS2R R136, SRZ ;  /* 0x0000000000887805 */ /* 0x000fe4000001ff00 */
[----:B------:R-:W-:Y:S02]  /*40c0*/  CS2R R134, SRZ ;  /* 0x0000000000867805 */ /* 0x000fe4000001ff00 */
[----:B------:R-:W-:Y:S01]  /*40d0*/  CS2R R132, SRZ ;  /* 0x0000000000847805 */ /* 0x000fe2000001ff00 */
[----:B------:R-:W-:Y:S01]  /*40e0*/  USEL UR54, UR5, UR4, !UP0 ;  /* 0x0000000405367287 */ /* 0x000fe2000c000000 */
[----:B------:R-:W-:-:S02]  /*40f0*/  CS2R R130, SRZ ;  /* 0x0000000000827805 */ /* 0x000fc4000001ff00 */
[----:B------:R-:W-:Y:S02]  /*4100*/  CS2R R128, SRZ ;  /* 0x0000000000807805 */ /* 0x000fe4000001ff00 */
[----:B------:R-:W-:Y:S02]  /*4110*/  CS2R R126, SRZ ;  /* 0x00000000007e7805 */ /* 0x000fe4000001ff00 */
[----:B------:R-:W-:Y:S02]  /*4120*/  CS2R R124, SRZ ;  /* 0x00000000007c7805 */ /* 0x000fe4000001ff00 */
[----:B------:R-:W-:Y:S02]  /*4130*/  CS2R R122, SRZ ;  /* 0x00000000007a7805 */ /* 0x000fe4000001ff00 */
[----:B------:R-:W-:Y:S02]  /*4140*/  ISETP.GE.AND P1, PT, R221, UR54, PT ;  /* 0x00000036dd007c0c */ /* 0x000fe4000bf26270 */
        /* <DEDUP_REMOVED lines=50> */
[----:B------:R-:W-:Y:S01]  /*4470*/  IMAD.MOV.U32 R219, RZ, RZ, R3 ;  /* 0x000000ffffdb7224 */ /* 0x000fe200078e0003 */
[----:B------:R-:W-:Y:S01]  /*4480*/  MOV R2, 0x3f800000 ;  /* 0x3f80000000027802 */ /* 0x000fe20000000f00 */
[----:B------:R-:W-:Y:S01]  /*4490*/  IMAD.MOV.U32 R220, RZ, RZ, R4 ;  /* 0x000000ffffdc7224 */ /* 0x000fe200078e0004 */
[----:B------:R-:W-:Y:S01]  /*44a0*/  UMOV UR7, UR38 ;  /* 0x0000002600077c82 */ /* 0x000fe20008000000 */
[----:B------:R-:W-:Y:S01]  /*44b0*/  IMAD.MOV.U32 R151, RZ, RZ, RZ ;  /* 0x000000ffff977224 */ /* 0x000fe200078e00ff */
[----:B------:R-:W-:Y:S01]  /*44c0*/  UMOV UR4, UR39 ;  /* 0x0000002700047c82 */ /* 0x000fe20008000000 */
[----:B------:R-:W-:Y:S01]  /*44d0*/  ULDC UR55, c[0x0][0x9e4] ;  /* 0x0002790000377ab9 */ /* 0x000fe20000000800 */
[----:B------:R-:W-:Y:S01]  /*44e0*/  ULDC UR59, c[0x0][0x9dc] ;  /* 0x00027700003b7ab9 */ /* 0x000fe20000000800 */
[----:B------:R-:W-:-:S05]  /*44f0*/  ULDC UR58, c[0x0][0x988] ;  /* 0x00026200003a7ab9 */ /* 0x000fca0000000800 */
.L_x_1030:
[----:B------:R-:W-:-:S04]  /*4500*/  UISETP.NE.AND UP0, UPT, UR4, 0x1, UPT ;  /* 0x000000010400788c */ /* 0x000fc8000bf05270 */
[----:B------:R-:W-:-:S04]  /*4510*/  USEL UR38, URZ, 0x1, UP0 ;  /* 0x000000013f267887 */ /* 0x000fc80008000000 */
[----:B------:R-:W-:Y:S01]  /*4520*/  ULOP3.LUT UR38, UR7, UR38, URZ, 0x3c, !UPT ;  /* 0x0000002607267292 */ /* 0x000fe2000f8e3c3f */
[----:B------:R-:W-:Y:S11]  /*4530*/  @!P0 BRA `(.L_x_1012) ;  /* 0x0000000000048947 */ /* 0x000ff60003800000 */
[----:B------:R-:W-:Y:S01]  /*4540*/  BPT.TRAP 0x1 ;  /* 0x000000040000795c */ /* 0x000fe20000300000 */
.L_x_1012:
[----:B------:R-:W-:Y:S01]  /*4550*/  UIADD3 UR39, UR4, 0x1, URZ ;  /* 0x0000000104277890 */ /* 0x000fe2000fffe03f */
[----:B------:R-:W-:-:S03]  /*4560*/  IMAD.U32 R3, RZ, RZ, UR38 ;  /* 0x00000026ff037e24 */ /* 0x000fc6000f8e00ff */
[----:B------:R-:W-:Y:S02]  /*4570*/  UISETP.NE.AND UP0, UPT, UR39, 0x2, UPT ;  /* 0x000000022700788c */ /* 0x000fe4000bf05270 */
[----:B------:R-:W-:Y:S02]  /*4580*/  SHF.L.U32 R3, R3, 0x1f, RZ ;  /* 0x0000001f03037819 */ /* 0x000fe400000006ff */
[----:B------:R-:W-:-:S04]  /*4590*/  USEL UR39, UR39, URZ, UP0 ;  /* 0x0000003f27277287 */ /* 0x000fc80008000000 */
[----:B------:R-:W-:-:S09]  /*45a0*/  ULEA UR6, UR39, UR40, 0x3 ;  /* 0x0000002827067291 */ /* 0x000fd2000f8e183f */
[----:B------:R0:W1:Y:S01]  /*45b0*/  SYNCS.PHASECHK.TRANS64.TRYWAIT P1, [UR6+0x30830], R3 ;  /* 0x03083003ff0075a7 */ /* 0x0000620008020146 */
[----:B------:R-:W-:Y:S05]  /*45c0*/  @!P0 BRA `(.L_x_1013) ;  /* 0x0000000000048947 */ /* 0x000fea0003800000 */
[----:B------:R-:W-:Y:S01]  /*45d0*/  BPT.TRAP 0x1 ;  /* 0x000000040000795c */ /* 0x000fe20000300000 */
.L_x_1013:
[----:B-1----:R-:W-:Y:S05]  /*45e0*/  @P1 BRA `(.L_x_1014) ;  /* 0x0000000000081947 */ /* 0x002fea0003800000 */
[----:B------:R-:W1:Y:S02]  /*45f0*/  SYNCS.PHASECHK.TRANS64.TRYWAIT P1, [UR6+0x30830], R3 ;  /* 0x03083003ff0075a7 */ /* 0x000e640008020146 */
[----:B-1----:R-:W-:Y:S05]  /*4600*/  @!P1 BRA `(.L_x_1015) ;  /* 0x000000f000d49947 */ /* 0x002fea0003800000 */
.L_x_1014:
[----:B------:R-:W-:Y:S01]  /*4610*/  R2UR UR48, R16 ;  /* 0x00000000103072ca */ /* 0x000fe200000e0000 */
[----:B------:R-:W-:Y:S01]  /*4620*/  ULEA UR5, UR39, UR60, 0xb ;  /* 0x0000003c27057291 */ /* 0x000fe2000f8e583f */
[----:B------:R-:W-:Y:S01]  /*4630*/  R2UR UR49, R17 ;  /* 0x00000000113172ca */ /* 0x000fe200000e0000 */
[----:B------:R-:W-:Y:S01]  /*4640*/  WARPGROUP.ARRIVE ;  /* 0x00000000000079c5 */ /* 0x000fe20000000000 */
[----:B------:R-:W-:Y:S01]  /*4650*/  UMOV UR51, 0x40000040 ;  /* 0x4000004000337882 */ /* 0x000fe20000000000 */
[----:B------:R-:W-:Y:S01]  /*4660*/  UIADD3 UR10, UR5, 0x206, URZ ;  /* 0x00000206050a7890 */ /* 0x000fe2000fffe03f */
[-C--:B------:R-:W-:Y:S01]  /*4670*/  FMUL.FTZ R24, R24, R0.reuse ;  /* 0x0000000018187220 */ /* 0x080fe20000410000 */
[----:B------:R-:W-:Y:S01]  /*4680*/  UMOV UR11, 0x40000040 ;  /* 0x40000040000b7882 */ /* 0x000fe20000000000 */
[----:B------:R-:W-:Y:S01]  /*4690*/  UMOV UR50, UR5 ;  /* 0x0000000500327c82 */ /* 0x000fe20008000000 */
[----:B------:R-:W-:Y:S01]  /*46a0*/  UIADD3 UR14, UR5, 0x400, URZ ;  /* 0x00000400050e7890 */ /* 0x000fe2000fffe03f */
[-C--:B------:R-:W-:Y:S01]  /*46b0*/  FMUL.FTZ R25, R25, R0.reuse ;  /* 0x0000000019197220 */ /* 0x080fe20000410000 */
[----:B------:R-:W-:Y:S01]  /*46c0*/  UMOV UR15, 0x40000040 ;  /* 0x40000040000f7882 */ /* 0x000fe20000000000 */
[----:B------:R-:W-:Y:S01]  /*46d0*/  UIADD3 UR18, UR5, 0x402, URZ ;  /* 0x0000040205127890 */ /* 0x000fe2000fffe03f */
[-C--:B------:R-:W-:Y:S01]  /*46e0*/  FMUL.FTZ R28, R28, R0.reuse ;  /* 0x000000001c1c7220 */ /* 0x080fe20000410000 */
[----:B------:R-:W-:Y:S01]  /*46f0*/  UMOV UR19, 0x40000040 ;  /* 0x4000004000137882 */ /* 0x000fe20000000000 */
[----:B------:R-:W-:Y:S01]  /*4700*/  HGMMA.64x64x16.F32.BF16 R152, gdesc[UR48], RZ, !UPT, gsb0 ;  /* 0x00e00000309879f0 */ /* 0x000fe2000c0018ff */
[----:B------:R-:W-:Y:S01]  /*4710*/  R2UR UR48, R14 ;  /* 0x000000000e3072ca */ /* 0x000fe200000e0000 */
[----:B------:R-:W-:Y:S01]  /*4720*/  UIADD3 UR50, UR5, 0x2, URZ ;  /* 0x0000000205327890 */ /* 0x000fe2000fffe03f */
[----:B------:R-:W-:Y:S01]  /*4730*/  R2UR UR49, R15 ;  /* 0x000000000f3172ca */ /* 0x000fe200000e0000 */
[----:B------:R-:W-:Y:S01]  /*4740*/  UMOV UR51, 0x40000040 ;  /* 0x4000004000337882 */ /* 0x000fe20000000000 */
        /* <DEDUP_REMOVED lines=78> */
[----:B------:R-:W-:Y:S01]  /*4c30*/  HGMMA.64x64x16.F32.BF16 R152, gdesc[UR48], R152, gsb0 ;  /* 0x00e00000309879f0 */ /* 0x000fe20008001898 */
[----:B------:R-:W-:Y:S01]  /*4c40*/  R2UR UR48, R12 ;  /* 0x000000000c3072ca */ /* 0x000fe200000e0000 */
[----:B------:R-:W-:Y:S01]  /*4c50*/  UIADD3 UR50, UR5, 0x4, URZ ;  /* 0x0000000405327890 */ /* 0x000fe2000fffe03f */
[----:B------:R-:W-:Y:S01]  /*4c60*/  R2UR UR49, R13 ;  /* 0x000000000d3172ca */ /* 0x000fe200000e0000 */
        /* <DEDUP_REMOVED lines=62> */
[----:B------:R-:W-:Y:S01]  /*5050*/  HGMMA.64x64x16.F32.BF16 R152, gdesc[UR48], R152, gsb0 ;  /* 0x00e00000309879f0 */ /* 0x000fe20008001898 */
[----:B------:R-:W-:Y:S01]  /*5060*/  R2UR UR48, R10 ;  /* 0x000000000a3072ca */ /* 0x000fe200000e0000 */
[----:B------:R-:W-:Y:S01]  /*5070*/  UIADD3 UR50, UR5, 0x6, URZ ;  /* 0x0000000605327890 */ /* 0x000fe2000fffe03f */
[----:B------:R-:W-:Y:S01]  /*5080*/  R2UR UR49, R11 ;  /* 0x000000000b3172ca */ /* 0x000fe200000e0000 */
[----:B------:R-:W-:Y:S01]  /*5090*/  UMOV UR51, 0x40000040 ;  /* 0x4000004000337882 */ /* 0x000fe20000000000 */
[----:B------:R-:W-:Y:S02]  /*50a0*/  WARPGROUP.DEPBAR.LE gsb0, 0x0 ;  /* 0x00008000000079c5 */ /* 0x000fe40000010000 */
[----:B------:R-:W-:-:S09]  /*50b0*/  WARPGROUP.ARRIVE ;  /* 0x00000000000079c5 */ /* 0x000fd20000000000 */
        /* <DEDUP_REMOVED lines=15> */
[----:B------:R-:W-:Y:S01]  /*51b0*/  UIADD3 UR50, UR5, 0x204, URZ ;  /* 0x0000020405327890 */ /* 0x000fe2000fffe03f */
[----:B------:R-:W-:Y:S01]  /*51c0*/  UMOV UR51, 0x40000040 ;  /* 0x4000004000337882 */ /* 0x000fe20000000000 */
[----:B------:R-:W-:Y:S01]  /*51d0*/  UMOV UR48, UR56 ;  /* 0x0000003800307c82 */ /* 0x000fe20008000000 */
[----:B------:R-:W-:Y:S01]  /*51e0*/  UMOV UR49, UR57 ;  /* 0x0000003900317c82 */ /* 0x000fe20008000000 */
[----:B------:R-:W-:Y:S02]  /*51f0*/  WARPGROUP.DEPBAR.LE gsb0, 0x0 ;  /* 0x00008000000079c5 */ /* 0x000fe40000010000 */
[----:B------:R-:W-:-:S06]  /*5200*/  WARPGROUP.ARRIVE ;  /* 0x00000000000079c5 */ /* 0x000fcc0000000000 */
[----:B------:R-:W-:Y:S01]  /*5210*/  HGMMA.64x64x16.F32.BF16 R152, gdesc[UR48], R152, gsb0 ;  /* 0x00e00000309879f0 */ /* 0x000fe20008001898 */
[----:B------:R-:W-:Y:S01]  /*5220*/  UIADD3 UR50, UR5, 0x606, URZ ;  /* 0x0000060605327890 */ /* 0x000fe2000fffe03f */
[----:B------:R-:W-:Y:S01]  /*5230*/  UMOV UR48, UR52 ;  /* 0x0000003400307c82 */ /* 0x000fe20008000000 */
[----:B------:R-:W-:Y:S01]  /*5240*/  UMOV UR49, UR53 ;  /* 0x0000003500317c82 */ /* 0x000fe20008000000 */
        /* <DEDUP_REMOVED lines=31> */
.L_x_1016:
[----:B------:R-:W-:Y:S01]  /*5440*/  ULEA UR5, UR4, UR40, 0x3 ;  /* 0x0000002804057291 */ /* 0x000fe2000f8e183f */
[----:B------:R-:W-:-:S05]  /*5450*/  IMAD.U32 R0, RZ, RZ, UR7 ;  /* 0x00000007ff007e24 */ /* 0x000fca000f8e00ff */
[----:B------:R-:W-:-:S04]  /*5460*/  SHF.L.U32 R0, R0, 0x1f, RZ ;  /* 0x0000001f00007819 */ /* 0x000fc800000006ff */
[----:B------:R2:W3:Y:S01]  /*5470*/  SYNCS.PHASECHK.TRANS64.TRYWAIT P1, [UR5+0x30850], R0 ;  /* 0x03085000ff0075a7 */ /* 0x0004e20008020145 */
[----:B------:R-:W-:Y:S05]  /*5480*/  @!P0 BRA `(.L_x_1017) ;  /* 0x0000000000048947 */ /* 0x000fea0003800000 */
[----:B------:R-:W-:Y:S01]  /*5490*/  BPT.TRAP 0x1 ;  /* 0x000000040000795c */ /* 0x000fe20000300000 */
.L_x_1017:
[----:B---3--:R-:W-:Y:S05]  /*54a0*/  @P1 BRA `(.L_x_1018) ;  /* 0x0000000000081947 */ /* 0x008fea0003800000 */
[----:B------:R-:W3:Y:S02]  /*54b0*/  SYNCS.PHASECHK.TRANS64.TRYWAIT P1, [UR5+0x30850], R0 ;  /* 0x03085000ff0075a7 */ /* 0x000ee40008020145 */
[----:B---3--:R-:W-:Y:S05]  /*54c0*/  @!P1 BRA `(.L_x_1019) ;  /* 0x000000e4003c9947 */ /* 0x008fea0003800000 */
.L_x_1018:
[----:B------:R-:W-:Y:S01]  /*54d0*/  UIADD3 UR7, UR40, 0x400, URZ ;  /* 0x0000040028077890 */ /* 0x000fe2000fffe03f */
[----:B------:R-:W-:Y:S01]  /*54e0*/  WARPGROUP.ARRIVE ;  /* 0x00000000000079c5 */ /* 0x000fe20000000000 */
[----:B------:R-:W-:Y:S02]  /*54f0*/  UMOV UR11, 0x40000040 ;  /* 0x40000040000b7882 */ /* 0x000fe40000000000 */
[----:B------:R-:W-:-:S04]  /*5500*/  USHF.R.U32.HI UR7, URZ, 0x4, UR7 ;  /* 0x000000043f077899 */ /* 0x000fc80008011607 */
[----:B------:R-:W-:-:S04]  /*5510*/  ULOP3.LUT UR7, UR7, 0x3fff, URZ, 0xc0, !UPT ;  /* 0x00003fff07077892 */ /* 0x000fc8000f8ec03f */
[----:B------:R-:W-:-:S04]  /*5520*/  ULOP3.LUT UR7, UR7, 0x2000000, URZ, 0xfc, !UPT ;  /* 0x0200000007077892 */ /* 0x000fc8000f8efc3f */
[----:B------:R-:W-:-:S07]  /*5530*/  ULEA UR4, UR4, UR7, 0xb ;  /* 0x0000000704047291 */ /* 0x000fce000f8e583f */
        /* <DEDUP_REMOVED lines=23> */
.L_x_1020:
[----:B------:R-:W-:Y:S01]  /*56b0*/  UISETP.NE.AND UP1, UPT, UR61, URZ, UPT ;  /* 0x0000003f3d00728c */ /* 0x000fe2000bf25270 */
[----:B------:R-:W-:Y:S01]  /*56c0*/  VIADD R188, R23, UR43 ;  /* 0x0000002b17bc7c36 */ /* 0x000fe20008000000 */
[----:B------:R-:W3:Y:S01]  /*56d0*/  LDC R20, c[0x0][0x2f0] ;  /* 0x0000bc00ff147b82 */ /* 0x000ee20000000800 */
[----:B-1----:R-:W-:Y:S01]  /*56e0*/  IMAD.SHL.U32 R4, R221, 0x40, RZ ;  /* 0x00000040dd047824 */ /* 0x002fe200078e00ff */
[----:B------:R-:W-:Y:S02]  /*56f0*/  UISETP.NE.AND UP0, UPT, UR42, URZ, UPT ;  /* 0x0000003f2a00728c */ /* 0x000fe4000bf05270 */
[----:B------:R-:W-:Y:S01]  /*5700*/  PLOP3.LUT P1, PT, PT, PT, UP1, 0x80, 0x0 ;  /* 0x000000000000781c */ /* 0x000fe20003f2f018 */
[----:B------:R-:W-:Y:S01]  /*5710*/  UIADD3 UR6, UR6, 0x30840, URZ ;  /* 0x0003084006067890 */ /* 0x000fe2000fffe03f */
[----:B------:R-:W-:Y:S01]  /*5720*/  PLOP3.LUT P2, PT, PT, PT, UP1, 0x80, 0x0 ;  /* 0x000000000000781c */ /* 0x000fe20003f4f018 */
[----:B------:R-:W-:Y:S01]  /*5730*/  UMOV UR11, UR59 ;  /* 0x0000003b000b7c82 */ /* 0x000fe20008000000 */
[----:B------:R-:W1:Y:S01]  /*5740*/  S2UR UR7, SR_CgaCtaId ;  /* 0x00000000000779c3 */ /* 0x000e620000008800 */
[----:B------:R-:W-:-:S07]  /*5750*/  @UP1 ULDC UR4, c[0x0][0x44c] ;  /* 0x0001130000041ab9 */ /* 0x000fce0000000800 */
[----:B------:R-:W4:Y:S01]  /*5760*/  LDC R21, c[0x0][0x288] ;  /* 0x0000a200ff157b82 */ /* 0x000f220000000800 */
[----:B0-2---:R-:W-:Y:S01]  /*5770*/  @P1 IMAD.HI.U32 R0, R188, UR4, RZ ;  /* 0x00000004bc001c27 */ /* 0x005fe2000f8e00ff */
[----:B------:R-:W-:Y:S01]  /*5780*/  @UP1 ULDC UR4, c[0x0][0x450] ;  /* 0x0001140000041ab9 */ /* 0x000fe20000000800 */
[----:B------:R-:W-:-:S03]  /*5790*/  PLOP3.LUT P1, PT, PT, PT, UP0, 0x40, 0x0 ;  /* 0x000000000000781c */ /* 0x000fc60003f2e808 */
[----:B------:R-:W-:Y:S01]  /*57a0*/  @P2 SHF.R.U32.HI R188, RZ, UR4, R0 ;  /* 0x00000004ffbc2c19 */ /* 0x000fe20008011600 */
[----:B------:R-:W-:Y:S01]  /*57b0*/  ULOP3.LUT UR4, URZ, UR11, URZ, 0x33, !UPT ;  /* 0x0000000b3f047292 */ /* 0x000fe2000f8e333f */
[----:B------:R-:W-:-:S03]  /*57c0*/  IADD3 R0, -R4, 0x1, RZ ;  /* 0x0000000104007810 */ /* 0x000fc60007ffe1ff */
[----:B------:R-:W0:Y:S02]  /*57d0*/  SHFL.IDX PT, R185, R188, RZ, 0x1c1f ;  /* 0x001c1fffbcb97589 */ /* 0x000e2400000e0000 */
[----:B------:R-:W-:Y:S01]  /*57e0*/  IMAD R3, R19, -0x2, R0 ;  /* 0xfffffffe13037824 */ /* 0x000fe200078e0200 */
[----:B-1----:R-:W-:-:S03]  /*57f0*/  UPRMT UR6, UR7, 0x654, UR6 ;  /* 0x0000065407067896 */ /* 0x002fc60008000006 */
[----:B---3--:R-:W-:Y:S01]  /*5800*/  IMAD R0, R20, UR41, R3 ;  /* 0x0000002914007c24 */ /* 0x008fe2000f8e0203 */
[----:B------:R-:W-:-:S03]  /*5810*/  ULDC UR7, c[0x0][0x9e0] ;  /* 0x0002780000077ab9 */ /* 0x000fc60000000800 */
[----:B----4-:R-:W-:Y:S02]  /*5820*/  IMAD.IADD R184, R0, 0x1, -R21 ;  /* 0x0000000100b87824 */ /* 0x010fe400078e0a15 */
[----:B------:R-:W-:Y:S02]  /*5830*/  SYNCS.ARRIVE.TRANS64.RED.A1T0 RZ, [UR6], RZ ;  /* 0x000000ffffff79a7 */ /* 0x000fe40008100406 */
[C---:B------:R-:W-:Y:S02]  /*5840*/  VIADD R0, R184.reuse, UR7 ;  /* 0x00000007b8007c36 */ /* 0x040fe40008000000 */
[----:B------:R-:W-:Y:S02]  /*5850*/  VIADD R184, R184, UR4 ;  /* 0x00000004b8b87c36 */ /* 0x000fe40008000000 */
[--C-:B0-----:R-:W-:Y:S02]  /*5860*/  IMAD.IADD R186, R0, 0x1, R185.reuse ;  /* 0x0000000100ba7824 */ /* 0x101fe400078e02b9 */
[----:B------:R-:W-:Y:S01]  /*5870*/  IMAD.IADD R187, R184, 0x1, R185 ;  /* 0x00000001b8bb7824 */ /* 0x000fe200078e02b9 */
[----:B------:R-:W-:Y:S06]  /*5880*/  @P1 BRA `(.L_x_1021) ;  /* 0x00000000005c1947 */ /* 0x000fec0003800000 */
[----:B------:R-:W-:Y:S01]  /*5890*/  IMAD R2, R20, UR41, R185 ;  /* 0x0000002914027c24 */ /* 0x000fe2000f8e02b9 */
[----:B------:R-:W-:Y:S03]  /*58a0*/  BSSY B0, `(.L_x_1022) ;  /* 0x0000011000007945 */ /* 0x000fe60003800000 */
[----:B------:R-:W-:-:S05]  /*58b0*/  IMAD.IADD R185, R2, 0x1, -R21 ;  /* 0x0000000102b97824 */ /* 0x000fca00078e0a15 */
[----:B------:R-:W-:-:S13]  /*58c0*/  ISETP.GT.AND P1, PT, R185, -0x1, PT ;  /* 0xffffffffb900780c */ /* 0x000fda0003f24270 */
[----:B------:R-:W-:Y:S05]  /*58d0*/  @P1 BRA `(.L_x_1023) ;  /* 0x0000000000201947 */ /* 0x000fea0003800000 */
[----:B------:R-:W-:Y:S01]  /*58e0*/  IMAD.U32 R189, RZ, RZ, UR55 ;  /* 0x00000037ffbd7e24 */ /* 0x000fe2000f8e00ff */
[----:B------:R-:W-:-:S04]  /*58f0*/  LOP3.LUT R185, RZ, R185, RZ, 0x33, !PT ;  /* 0x000000b9ffb97212 */ /* 0x000fc800078e33ff */
[----:B------:R-:W-:-:S13]  /*5900*/  ISETP.NE.AND P1, PT, R189, 0x1, PT ;  /* 0x00000001bd00780c */ /* 0x000fda0003f25270 */
[----:B------:R-:W0:Y:S02]  /*5910*/  @P1 LDC.64 R2, c[0x0][0x9e8] ;  /* 0x00027a00ff021b82 */ /* 0x000e240000000a00 */
[----:B0-----:R-:W-:-:S05]  /*5920*/  @P1 IMAD.HI.U32 R2, R185, R2, RZ ;  /* 0x00000002b9021227 */ /* 0x001fca00078e00ff */
[----:B------:R-:W-:-:S04]  /*5930*/  @P1 SHF.R.U32.HI R185, RZ, R3, R2 ;  /* 0x00000003ffb91219 */ /* 0x000fc80000011602 */
[----:B------:R-:W-:Y:S01]  /*5940*/  LOP3.LUT R185, RZ, R185, RZ, 0x33, !PT ;  /* 0x000000b9ffb97212 */ /* 0x000fe200078e33ff */
[----:B------:R-:W-:Y:S06]  /*5950*/  BRA `(.L_x_1024) ;  /* 0x0000000000147947 */ /* 0x000fec0003800000 */
.L_x_1023:
[----:B------:R-:W-:-:S05]  /*5960*/  IMAD.U32 R189, RZ, RZ, UR55 ;  /* 0x00000037ffbd7e24 */ /* 0x000fca000f8e00ff */
[----:B------:R-:W-:-:S13]  /*5970*/  ISETP.NE.AND P1, PT, R189, 0x1, PT ;  /* 0x00000001bd00780c */ /* 0x000fda0003f25270 */
[----:B------:R-:W0:Y:S02]  /*5980*/  @P1 LDC.64 R2, c[0x0][0x9e8] ;  /* 0x00027a00ff021b82 */ /* 0x000e240000000a00 */
[----:B0-----:R-:W-:-:S05]  /*5990*/  @P1 IMAD.HI.U32 R2, R185, R2, RZ ;  /* 0x00000002b9021227 */ /* 0x001fca00078e00ff */
[----:B------:R-:W-:-:S07]  /*59a0*/  @P1 SHF.R.U32.HI R185, RZ, R3, R2 ;  /* 0x00000003ffb91219 */ /* 0x000fce0000011602 */
.L_x_1024:
[----:B------:R-:W-:Y:S05]  /*59b0*/  BSYNC B0 ;  /* 0x0000000000007941 */ /* 0x000fea0003800000 */
.L_x_1022:
[----:B------:R-:W-:-:S04]  /*59c0*/  IMAD R2, R185, R189, -R4 ;  /* 0x000000bdb9027224 */ /* 0x000fc800078e0a04 */
[----:B------:R-:W-:-:S05]  /*59d0*/  IMAD R2, R19, -0x2, R2 ;  /* 0xfffffffe13027824 */ /* 0x000fca00078e0202 */
[----:B------:R-:W-:Y:S02]  /*59e0*/  VIADDMNMX R186, R2, R189, R186, PT ;  /* 0x000000bd02ba7246 */ /* 0x000fe400038001ba */
[----:B------:R-:W-:-:S07]  /*59f0*/  VIMNMX R187, R187, R2, !PT ;  /* 0x00000002bbbb7248 */ /* 0x000fce0007fe0100 */
.L_x_1021:
[----:B------:R-:W-:Y:S01]  /*5a00*/  ISETP.GT.AND P1, PT, R221, -0x1, PT ;  /* 0xffffffffdd00780c */ /* 0x000fe20003f24270 */
[----:B------:R-:W0:Y:S01]  /*5a10*/  SHFL.IDX PT, R3, R188, 0x1, 0x1c1f ;  /* 0x003c1f00bc037f89 */ /* 0x000e2200000e0000 */
[----:B------:R-:W-:Y:S02]  /*5a20*/  UISETP.NE.AND UP0, UPT, UR42, URZ, UPT ;  /* 0x0000003f2a00728c */ /* 0x000fe4000bf05270 */
[C---:B------:R-:W-:Y:S02]  /*5a30*/  ISETP.GT.AND P4, PT, R187.reuse, 0x1, P1 ;  /* 0x00000001bb00780c */ /* 0x040fe40000f84270 */
[----:B------:R-:W-:Y:S02]  /*5a40*/  ISETP.GT.AND P5, PT, R187, RZ, P1 ;  /* 0x000000ffbb00720c */ /* 0x000fe40000fa4270 */
[C---:B------:R-:W-:Y:S02]  /*5a50*/  ISETP.LT.OR P4, PT, R186.reuse, 0x2, P4 ;  /* 0x00000002ba00780c */ /* 0x040fe40002781670 */
[----:B------:R-:W-:-:S02]  /*5a60*/  ISETP.LT.OR P5, PT, R186, 0x1, P5 ;  /* 0x00000001ba00780c */ /* 0x000fc40002fa1670 */
[----:B------:R-:W-:Y:S02]  /*5a70*/  FSEL R153, R153, -INF , !P4 ;  /* 0xff80000099997808 */ /* 0x000fe40006000000 */
[C---:B------:R-:W-:Y:S02]  /*5a80*/  ISETP.GT.AND P4, PT, R187.reuse, 0x18, P1 ;  /* 0x00000018bb00780c */ /* 0x040fe40000f84270 */
[----:B------:R-:W-:Y:S02]  /*5a90*/  FSEL R185, R152, -INF , !P5 ;  /* 0xff80000098b97808 */ /* 0x000fe40006800000 */
[----:B------:R-:W-:Y:S02]  /*5aa0*/  ISETP.LT.OR P4, PT, R186, 0x19, P4 ;  /* 0x00000019ba00780c */ /* 0x000fe40002781670 */
[C---:B------:R-:W-:Y:S02]  /*5ab0*/  ISETP.GT.AND P6, PT, R187.reuse, 0x8, P1 ;  /* 0x00000008bb00780c */ /* 0x040fe40000fc4270 */
[----:B------:R-:W-:-:S02]  /*5ac0*/  ISETP.GT.AND P2, PT, R187, 0x9, P1 ;  /* 0x00000009bb00780c */ /* 0x000fc40000f44270 */
[C---:B------:R-:W-:Y:S01]  /*5ad0*/  ISETP.GT.AND P3, PT, R187.reuse, 0x10, P1 ;  /* 0x00000010bb00780c */ /* 0x040fe20000f64270 */
[--C-:B0-----:R-:W-:Y:S01]  /*5ae0*/  IMAD.IADD R0, R0, 0x1, R3.reuse ;  /* 0x0000000100007824 */ /* 0x101fe200078e0203 */
[C---:B------:R-:W-:Y:S01]  /*5af0*/  ISETP.GT.AND P5, PT, R187.reuse, 0x11, P1 ;  /* 0x00000011bb00780c */ /* 0x040fe20000fa4270 */
[----:B------:R-:W-:Y:S01]  /*5b00*/  IMAD.IADD R184, R184, 0x1, R3 ;  /* 0x00000001b8b87824 */ /* 0x000fe200078e0203 */
[----:B------:R-:W-:Y:S02]  /*5b10*/  FSEL R164, R164, -INF , !P4 ;  /* 0xff800000a4a47808 */ /* 0x000fe40006000000 */
[----:B------:R-:W-:Y:S02]  /*5b20*/  ISETP.GT.AND P4, PT, R187, 0x29, P1 ;  /* 0x00000029bb00780c */ /* 0x000fe40000f84270 */
[C---:B------:R-:W-:Y:S02]  /*5b30*/  ISETP.LT.OR P6, PT, R186.reuse, 0x9, P6 ;  /* 0x00000009ba00780c */ /* 0x040fe400037c1670 */
[----:B------:R-:W-:-:S02]  /*5b40*/  ISETP.LT.OR P2, PT, R186, 0xa, P2 ;  /* 0x0000000aba00780c */ /* 0x000fc40001741670 */
[C---:B------:R-:W-:Y:S02]  /*5b50*/  ISETP.LT.OR P3, PT, R186.reuse, 0x11, P3 ;  /* 0x00000011ba00780c */ /* 0x040fe40001f61670 */
[C---:B------:R-:W-:Y:S02]  /*5b60*/  ISETP.LT.OR P5, PT, R186.reuse, 0x12, P5 ;  /* 0x00000012ba00780c */ /* 0x040fe40002fa1670 */
[----:B------:R-:W-:Y:S02]  /*5b70*/  ISETP.LT.OR P4, PT, R186, 0x2a, P4 ;  /* 0x0000002aba00780c */ /* 0x000fe40002781670 */
[----:B------:R-:W-:Y:S02]  /*5b80*/  FSEL R156, R156, -INF , !P6 ;  /* 0xff8000009c9c7808 */ /* 0x000fe40007000000 */
[----:B------:R-:W-:Y:S02]  /*5b90*/  FSEL R157, R157, -INF , !P2 ;  /* 0xff8000009d9d7808 */ /* 0x000fe40005000000 */
[----:B------:R-:W-:-:S02]  /*5ba0*/  FSEL R160, R160, -INF , !P3 ;  /* 0xff800000a0a07808 */ /* 0x000fc40005800000 */
[----:B------:R-:W-:Y:S02]  /*5bb0*/  FSEL R161, R161, -INF , !P5 ;  /* 0xff800000a1a17808 */ /* 0x000fe40006800000 */
[C---:B------:R-:W-:Y:S02]  /*5bc0*/  ISETP.GT.AND P6, PT, R187.reuse, 0x19, P1 ;  /* 0x00000019bb00780c */ /* 0x040fe40000fc4270 */
[C---:B------:R-:W-:Y:S02]  /*5bd0*/  ISETP.GT.AND P2, PT, R187.reuse, 0x20, P1 ;  /* 0x00000020bb00780c */ /* 0x040fe40000f44270 */
[C---:B------:R-:W-:Y:S02]  /*5be0*/  ISETP.GT.AND P3, PT, R187.reuse, 0x21, P1 ;  /* 0x00000021bb00780c */ /* 0x040fe40000f64270 */
[----:B------:R-:W-:Y:S02]  /*5bf0*/  ISETP.GT.AND P5, PT, R187, 0x28, P1 ;  /* 0x00000028bb00780c */ /* 0x000fe40000fa4270 */
[----:B------:R-:W-:-:S02]  /*5c00*/  FSEL R173, R173, -INF , !P4 ;  /* 0xff800000adad7808 */ /* 0x000fc40006000000 */
[----:B------:R-:W-:Y:S02]  /*5c10*/  PLOP3.LUT P4, PT, PT, PT, UP0, 0x40, 0x0 ;  /* 0x000000000000781c */ /* 0x000fe40003f8e808 */
[C---:B------:R-:W-:Y:S02]  /*5c20*/  ISETP.LT.OR P6, PT, R186.reuse, 0x1a, P6 ;  /* 0x0000001aba00780c */ /* 0x040fe400037c1670 */
[C---:B------:R-:W-:Y:S02]  /*5c30*/  ISETP.LT.OR P2, PT, R186.reuse, 0x21, P2 ;  /* 0x00000021ba00780c */ /* 0x040fe40001741670 */
[C---:B------:R-:W-:Y:S02]  /*5c40*/  ISETP.LT.OR P3, PT, R186.reuse, 0x22, P3 ;  /* 0x00000022ba00780c */ /* 0x040fe40001f61670 */
[----:B------:R-:W-:Y:S02]  /*5c50*/  ISETP.LT.OR P5, PT, R186, 0x29, P5 ;  /* 0x00000029ba00780c */ /* 0x000fe40002fa1670 */
[----:B------:R-:W-:-:S02]  /*5c60*/  FSEL R165, R165, -INF , !P6 ;  /* 0xff800000a5a57808 */ /* 0x000fc40007000000 */
[----:B------:R-:W-:Y:S02]  /*5c70*/  FSEL R168, R168, -INF , !P2 ;  /* 0xff800000a8a87808 */ /* 0x000fe40005000000 */
[----:B------:R-:W-:Y:S02]  /*5c80*/  FSEL R169, R169, -INF , !P3 ;  /* 0xff800000a9a97808 */ /* 0x000fe40005800000 */
[----:B------:R-:W-:Y:S02]  /*5c90*/  FSEL R172, R172, -INF , !P5 ;  /* 0xff800000acac7808 */ /* 0x000fe40006800000 */
[C---:B------:R-:W-:Y:S02]  /*5ca0*/  ISETP.GT.AND P6, PT, R187.reuse, 0x30, P1 ;  /* 0x00000030bb00780c */ /* 0x040fe40000fc4270 */
[C---:B------:R-:W-:Y:S02]  /*5cb0*/  ISETP.GT.AND P2, PT, R187.reuse, 0x31, P1 ;  /* 0x00000031bb00780c */ /* 0x040fe40000f44270 */
[----:B------:R-:W-:-:S02]  /*5cc0*/  ISETP.GT.AND P3, PT, R187, 0x38, P1 ;  /* 0x00000038bb00780c */ /* 0x000fc40000f64270 */
[----:B------:R-:W-:Y:S02]  /*5cd0*/  ISETP.GT.AND P5, PT, R187, 0x39, P1 ;  /* 0x00000039bb00780c */ /* 0x000fe40000fa4270 */
[C---:B------:R-:W-:Y:S02]  /*5ce0*/  ISETP.LT.OR P6, PT, R186.reuse, 0x31, P6 ;  /* 0x00000031ba00780c */ /* 0x040fe400037c1670 */
[C---:B------:R-:W-:Y:S02]  /*5cf0*/  ISETP.LT.OR P2, PT, R186.reuse, 0x32, P2 ;  /* 0x00000032ba00780c */ /* 0x040fe40001741670 */
[C---:B------:R-:W-:Y:S02]  /*5d00*/  ISETP.LT.OR P3, PT, R186.reuse, 0x39, P3 ;  /* 0x00000039ba00780c */ /* 0x040fe40001f61670 */
[----:B------:R-:W-:Y:S02]  /*5d10*/  ISETP.LT.OR P5, PT, R186, 0x3a, P5 ;  /* 0x0000003aba00780c */ /* 0x000fe40002fa1670 */
[----:B------:R-:W-:-:S02]  /*5d20*/  FSEL R176, R176, -INF , !P6 ;  /* 0xff800000b0b07808 */ /* 0x000fc40007000000 */
[----:B------:R-:W-:Y:S02]  /*5d30*/  FSEL R177, R177, -INF , !P2 ;  /* 0xff800000b1b17808 */ /* 0x000fe40005000000 */
[----:B------:R-:W-:Y:S02]  /*5d40*/  FSEL R180, R180, -INF , !P3 ;  /* 0xff800000b4b47808 */ /* 0x000fe40005800000 */
[----:B------:R-:W-:Y:S01]  /*5d50*/  FSEL R181, R181, -INF , !P5 ;  /* 0xff800000b5b57808 */ /* 0x000fe20006800000 */
        /* <DEDUP_REMOVED lines=14> */
.L_x_1027:
[----:B------:R-:W-:-:S05]  /*5e40*/  IMAD.U32 R152, RZ, RZ, UR55 ;  /* 0x00000037ff987e24 */ /* 0x000fca000f8e00ff */
[----:B------:R-:W-:-:S13]  /*5e50*/  ISETP.NE.AND P2, PT, R152, 0x1, PT ;  /* 0x000000019800780c */ /* 0x000fda0003f45270 */
[----:B------:R-:W0:Y:S02]  /*5e60*/  @P2 LDC.64 R2, c[0x0][0x9e8] ;  /* 0x00027a00ff022b82 */ /* 0x000e240000000a00 */
[----:B0-----:R-:W-:-:S05]  /*5e70*/  @P2 IMAD.HI.U32 R2, R187, R2, RZ ;  /* 0x00000002bb022227 */ /* 0x001fca00078e00ff */
[----:B------:R-:W-:-:S07]  /*5e80*/  @P2 SHF.R.U32.HI R187, RZ, R3, R2 ;  /* 0x00000003ffbb2219 */ /* 0x000fce0000011602 */
.L_x_1028:
[----:B------:R-:W-:Y:S05]  /*5e90*/  BSYNC B0 ;  /* 0x0000000000007941 */ /* 0x000fea0003800000 */
.L_x_1026:
[----:B------:R-:W-:-:S04]  /*5ea0*/  IMAD R4, R187, R152, -R4 ;  /* 0x00000098bb047224 */ /* 0x000fc800078e0a04 */
[----:B------:R-:W-:-:S05]  /*5eb0*/  IMAD R3, R19, -0x2, R4 ;  /* 0xfffffffe13037824 */ /* 0x000fca00078e0204 */
[----:B------:R-:W-:Y:S02]  /*5ec0*/  VIADDMNMX R0, R3, R152, R0, PT ;  /* 0x0000009803007246 */ /* 0x000fe40003800100 */
[----:B------:R-:W-:-:S07]  /*5ed0*/  VIMNMX R184, R184, R3, !PT ;  /* 0x00000003b8b87248 */ /* 0x000fce0007fe0100 */
.L_x_1025:
[----:B------:R-:W-:Y:S01]  /*5ee0*/  FMNMX.FTZ R2, R185, R220, !PT ;  /* 0x000000dcb9027209 */ /* 0x000fe20007810000 */
[----:B------:R-:W-:Y:S01]  /*5ef0*/  UMOV UR10, UR58 ;  /* 0x0000003a000a7c82 */ /* 0x000fe20008000000 */
[C---:B------:R-:W-:Y:S02]  /*5f00*/  ISETP.GT.AND P3, PT, R184.reuse, RZ, P1 ;  /* 0x000000ffb800720c */ /* 0x040fe40000f64270 */
[----:B------:R-:W-:Y:S02]  /*5f10*/  FMNMX.FTZ R3, R153, R2, !PT ;  /* 0x0000000299037209 */ /* 0x000fe40007810000 */
[----:B------:R-:W-:Y:S02]  /*5f20*/  ISETP.GT.AND P4, PT, R184, 0x1, P1 ;  /* 0x00000001b800780c */ /* 0x000fe40000f84270 */
[----:B------:R-:W-:Y:S02]  /*5f30*/  FMNMX.FTZ R2, R156, R3, !PT ;  /* 0x000000039c027209 */ /* 0x000fe40007810000 */
[----:B------:R-:W-:-:S02]  /*5f40*/  ISETP.LT.OR P3, PT, R0, 0x1, P3 ;  /* 0x000000010000780c */ /* 0x000fc40001f61670 */
[----:B------:R-:W-:Y:S02]  /*5f50*/  FMNMX.FTZ R3, R157, R2, !PT ;  /* 0x000000029d037209 */ /* 0x000fe40007810000 */
[----:B------:R-:W-:Y:S02]  /*5f60*/  ISETP.GT.AND P6, PT, R184, 0x8, P1 ;  /* 0x00000008b800780c */ /* 0x000fe40000fc4270 */
[----:B------:R-:W-:Y:S02]  /*5f70*/  FMNMX.FTZ R2, R160, R3, !PT ;  /* 0x00000003a0027209 */ /* 0x000fe40007810000 */
[----:B------:R-:W-:Y:S02]  /*5f80*/  ISETP.LT.OR P4, PT, R0, 0x2, P4 ;  /* 0x000000020000780c */ /* 0x000fe40002781670 */
[----:B------:R-:W-:Y:S02]  /*5f90*/  FMNMX.FTZ R3, R161, R2, !PT ;  /* 0x00000002a1037209 */ /* 0x000fe40007810000 */
[----:B------:R-:W-:-:S02]  /*5fa0*/  FSEL R154, R154, -INF , !P3 ;  /* 0xff8000009a9a7808 */ /* 0x000fc40005800000 */
        /* <DEDUP_REMOVED lines=15> */
[----:B------:R-:W-:Y:S02]  /*60a0*/  FSEL R159, R159, -INF , !P2 ;  /* 0xff8000009f9f7808 */ /* 0x000fe40005000000 */
[----:B------:R-:W-:Y:S02]  /*60b0*/  FMNMX.FTZ R2, R180, R3, !PT ;  /* 0x00000003b4027209 */ /* 0x000fe40007810000 */
[----:B------:R-:W-:-:S02]  /*60c0*/  ISETP.LT.OR P5, PT, R0, 0x11, P5 ;  /* 0x000000110000780c */ /* 0x000fc40002fa1670 */
[----:B------:R-:W-:Y:S02]  /*60d0*/  FMNMX.FTZ R2, R181, R2, !PT ;  /* 0x00000002b5027209 */ /* 0x000fe40007810000 */
[C---:B------:R-:W-:Y:S02]  /*60e0*/  ISETP.GT.AND P3, PT, R184.reuse, 0x20, P1 ;  /* 0x00000020b800780c */ /* 0x040fe40000f64270 */
[----:B------:R-:W-:Y:S01]  /*60f0*/  ISETP.GT.AND P6, PT, R184, 0x18, P1 ;  /* 0x00000018b800780c */ /* 0x000fe20000fc4270 */
[----:B------:R-:W0:Y:S01]  /*6100*/  SHFL.BFLY PT, R3, R2, 0x2, 0x1f ;  /* 0x0c401f0002037f89 */ /* 0x000e2200000e0000 */
[----:B------:R-:W-:Y:S02]  /*6110*/  ISETP.LT.OR P4, PT, R0, 0x12, P4 ;  /* 0x000000120000780c */ /* 0x000fe40002781670 */
[----:B------:R-:W-:Y:S02]  /*6120*/  FSEL R162, R162, -INF , !P5 ;  /* 0xff800000a2a27808 */ /* 0x000fe40006800000 */
[----:B------:R-:W-:-:S02]  /*6130*/  ISETP.LT.OR P3, PT, R0, 0x21, P3 ;  /* 0x000000210000780c */ /* 0x000fc40001f61670 */
[----:B------:R-:W-:Y:S02]  /*6140*/  ISETP.GT.AND P2, PT, R184, 0x19, P1 ;  /* 0x00000019b800780c */ /* 0x000fe40000f44270 */
[----:B------:R-:W-:Y:S02]  /*6150*/  ISETP.LT.OR P6, PT, R0, 0x19, P6 ;  /* 0x000000190000780c */ /* 0x000fe400037c1670 */
[----:B------:R-:W-:Y:S02]  /*6160*/  FSEL R163, R163, -INF , !P4 ;  /* 0xff800000a3a37808 */ /* 0x000fe40006000000 */
[----:B------:R-:W-:Y:S02]  /*6170*/  FSEL R170, R170, -INF , !P3 ;  /* 0xff800000aaaa7808 */ /* 0x000fe40005800000 */
[----:B------:R-:W-:Y:S02]  /*6180*/  FSEL R166, R166, -INF , !P6 ;  /* 0xff800000a6a67808 */ /* 0x000fe40007000000 */
[----:B------:R-:W-:-:S02]  /*6190*/  ISETP.LT.OR P2, PT, R0, 0x1a, P2 ;  /* 0x0000001a0000780c */ /* 0x000fc40001741670 */
[C---:B------:R-:W-:Y:S02]  /*61a0*/  ISETP.GT.AND P5, PT, R184.reuse, 0x21, P1 ;  /* 0x00000021b800780c */ /* 0x040fe40000fa4270 */
[----:B------:R-:W-:Y:S02]  /*61b0*/  FSEL R167, R167, -INF , !P2 ;  /* 0xff800000a7a77808 */ /* 0x000fe40005000000 */
[----:B------:R-:W-:Y:S02]  /*61c0*/  ISETP.GT.AND P4, PT, R184, 0x28, P1 ;  /* 0x00000028b800780c */ /* 0x000fe40000f84270 */
[----:B0-----:R-:W-:Y:S02]  /*61d0*/  FMNMX.FTZ R3, R2, R3, !PT ;  /* 0x0000000302037209 */ /* 0x001fe40007810000 */
[----:B------:R-:W-:Y:S02]  /*61e0*/  FMNMX.FTZ R2, R154, R219, !PT ;  /* 0x000000db9a027209 */ /* 0x000fe40007810000 */
[----:B------:R-:W-:Y:S01]  /*61f0*/  ISETP.LT.OR P5, PT, R0, 0x22, P5 ;  /* 0x000000220000780c */ /* 0x000fe20002fa1670 */
[----:B------:R-:W0:Y:S01]  /*6200*/  SHFL.BFLY PT, R4, R3, 0x1, 0x1f ;  /* 0x0c201f0003047f89 */ /* 0x000e2200000e0000 */
[----:B------:R-:W-:-:S02]  /*6210*/  ISETP.GT.AND P6, PT, R184, 0x29, P1 ;  /* 0x00000029b800780c */ /* 0x000fc40000fc4270 */
[----:B------:R-:W-:Y:S02]  /*6220*/  ISETP.LT.OR P4, PT, R0, 0x29, P4 ;  /* 0x000000290000780c */ /* 0x000fe40002781670 */
[----:B------:R-:W-:Y:S02]  /*6230*/  FSEL R171, R171, -INF , !P5 ;  /* 0xff800000abab7808 */ /* 0x000fe40006800000 */
[----:B------:R-:W-:Y:S02]  /*6240*/  ISETP.GT.AND P2, PT, R184, 0x30, P1 ;  /* 0x00000030b800780c */ /* 0x000fe40000f44270 */
[----:B------:R-:W-:Y:S02]  /*6250*/  FSEL R174, R174, -INF , !P4 ;  /* 0xff800000aeae7808 */ /* 0x000fe40006000000 */
[----:B------:R-:W-:Y:S02]  /*6260*/  ISETP.LT.OR P6, PT, R0, 0x2a, P6 ;  /* 0x0000002a0000780c */ /* 0x000fe400037c1670 */
[----:B------:R-:W-:-:S02]  /*6270*/  ISETP.GT.AND P5, PT, R184, 0x31, P1 ;  /* 0x00000031b800780c */ /* 0x000fc40000fa4270 */
[----:B------:R-:W-:Y:S02]  /*6280*/  ISETP.LT.OR P2, PT, R0, 0x31, P2 ;  /* 0x000000310000780c */ /* 0x000fe40001741670 */
[----:B------:R-:W-:Y:S02]  /*6290*/  FSEL R175, R175, -INF , !P6 ;  /* 0xff800000afaf7808 */ /* 0x000fe40007000000 */
[----:B------:R-:W-:Y:S02]  /*62a0*/  ISETP.GT.AND P4, PT, R184, 0x38, P1 ;  /* 0x00000038b800780c */ /* 0x000fe40000f84270 */
[----:B------:R-:W-:Y:S02]  /*62b0*/  ISETP.LT.OR P5, PT, R0, 0x32, P5 ;  /* 0x000000320000780c */ /* 0x000fe40002fa1670 */
[----:B------:R-:W-:Y:S02]  /*62c0*/  FSEL R178, R178, -INF , !P2 ;  /* 0xff800000b2b27808 */ /* 0x000fe40005000000 */
[----:B0-----:R-:W-:-:S02]  /*62d0*/  FMNMX.FTZ R4, R3, R4, !PT ;  /* 0x0000000403047209 */ /* 0x001fc40007810000 */
[----:B------:R-:W-:Y:S02]  /*62e0*/  FMNMX.FTZ R3, R155, R2, !PT ;  /* 0x000000029b037209 */ /* 0x000fe40007810000 */
[C---:B------:R-:W-:Y:S01]  /*62f0*/  FSETP.NEU.FTZ.AND P3, PT, R4.reuse, -INF , PT ;  /* 0xff8000000400780b */ /* 0x040fe20003f7d000 */
[----:B------:R-:W-:Y:S01]  /*6300*/  FMUL.FTZ R152, R4, UR10 ;  /* 0x0000000a04987c20 */ /* 0x000fe20008410000 */
[----:B------:R-:W-:Y:S02]  /*6310*/  FMNMX.FTZ R2, R158, R3, !PT ;  /* 0x000000039e027209 */ /* 0x000fe40007810000 */
[----:B------:R-:W-:Y:S02]  /*6320*/  ISETP.GT.AND P1, PT, R184, 0x39, P1 ;  /* 0x00000039b800780c */ /* 0x000fe40000f24270 */
[----:B------:R-:W-:Y:S02]  /*6330*/  FMNMX.FTZ R3, R159, R2, !PT ;  /* 0x000000029f037209 */ /* 0x000fe40007810000 */
[----:B------:R-:W-:-:S02]  /*6340*/  ISETP.LT.OR P4, PT, R0, 0x39, P4 ;  /* 0x000000390000780c */ /* 0x000fc40002781670 */
[----:B------:R-:W-:Y:S02]  /*6350*/  FMNMX.FTZ R2, R162, R3, !PT ;  /* 0x00000003a2027209 */ /* 0x000fe40007810000 */
[----:B------:R-:W-:Y:S02]  /*6360*/  FSEL R179, R179, -INF , !P5 ;  /* 0xff800000b3b37808 */ /* 0x000fe40006800000 */
[----:B------:R-:W-:Y:S02]  /*6370*/  FMNMX.FTZ R3, R163, R2, !PT ;  /* 0x00000002a3037209 */ /* 0x000fe40007810000 */
[----:B------:R-:W-:Y:S02]  /*6380*/  FSEL R2, R152, RZ, P3 ;  /* 0x000000ff98027208 */ /* 0x000fe40001800000 */
[----:B------:R-:W-:Y:S02]  /*6390*/  FMNMX.FTZ R152, R166, R3, !PT ;  /* 0x00000003a6987209 */ /* 0x000fe40007810000 */
[----:B------:R-:W-:Y:S01]  /*63a0*/  ISETP.LT.OR P1, PT, R0, 0x3a, P1 ;  /* 0x0000003a0000780c */ /* 0x000fe20000f21670 */
[--C-:B------:R-:W-:Y:S01]  /*63b0*/  FFMA.FTZ R196, R153, UR10, -R2.reuse ;  /* 0x0000000a99c47c23 */ /* 0x100fe20008010802 */
[----:B------:R-:W-:Y:S01]  /*63c0*/  FMNMX.FTZ R3, R167, R152, !PT ;  /* 0x00000098a7037209 */ /* 0x000fe20007810000 */
[--C-:B------:R-:W-:Y:S01]  /*63d0*/  FFMA.FTZ R187, R157, UR10, -R2.reuse ;  /* 0x0000000a9dbb7c23 */ /* 0x100fe20008010802 */
[----:B------:R-:W-:Y:S01]  /*63e0*/  FSEL R182, R182, -INF , !P4 ;  /* 0xff800000b6b67808 */ /* 0x000fe20006000000 */
[--C-:B------:R-:W-:Y:S01]  /*63f0*/  FFMA.FTZ R185, R185, UR10, -R2.reuse ;  /* 0x0000000ab9b97c23 */ /* 0x100fe20008010802 */
[----:B------:R-:W-:Y:S01]  /*6400*/  FMNMX.FTZ R152, R170, R3, !PT ;  /* 0x00000003aa987209 */ /* 0x000fe20007810000 */
[--C-:B------:R-:W-:Y:S01]  /*6410*/  FFMA.FTZ R198, R156, UR10, -R2.reuse ;  /* 0x0000000a9cc67c23 */ /* 0x100fe20008010802 */
[--C-:B------:R-:W-:Y:S01]  /*6420*/  FFMA.FTZ R192, R160, UR10, -R2.reuse ;  /* 0x0000000aa0c07c23 */ /* 0x100fe20008010802 */
        /* <DEDUP_REMOVED lines=10> */
[----:B------:R-:W-:Y:S01]  /*64d0*/  FFMA.FTZ R186, R180, UR10, -R2 ;  /* 0x0000000ab4ba7c23 */ /* 0x000fe20008010802 */
[----:B------:R-:W-:Y:S02]  /*64e0*/  MUFU.EX2 R185, R185 ;  /* 0x000000b900b97308 */ /* 0x000fe40000000800 */
[----:B------:R-:W-:-:S04]  /*64f0*/  FMNMX.FTZ R152, R178, R3, !PT ;  /* 0x00000003b2987209 */ /* 0x000fc80007810000 */
[----:B------:R-:W-:Y:S02]  /*6500*/  FMNMX.FTZ R3, R179, R152, !PT ;  /* 0x00000098b3037209 */ /* 0x000fe40007810000 */
[----:B------:R-:W-:Y:S01]  /*6510*/  FSEL R152, R183, -INF , !P1 ;  /* 0xff800000b7987808 */ /* 0x000fe20004800000 */
[--C-:B------:R-:W-:Y:S01]  /*6520*/  FFMA.FTZ R183, R161, UR10, -R2.reuse ;  /* 0x0000000aa1b77c23 */ /* 0x100fe20008010802 */
[----:B------:R-:W-:Y:S01]  /*6530*/  FMNMX.FTZ R3, R182, R3, !PT ;  /* 0x00000003b6037209 */ /* 0x000fe20007810000 */
[--C-:B------:R-:W-:Y:S01]  /*6540*/  FFMA.FTZ R161, R169, UR10, -R2.reuse ;  /* 0x0000000aa9a17c23 */ /* 0x100fe20008010802 */
[----:B------:R-:W-:Y:S01]  /*6550*/  FSEL R169, R4, RZ, P3 ;  /* 0x000000ff04a97208 */ /* 0x000fe20001800000 */
[----:B------:R-:W-:Y:S01]  /*6560*/  FFMA.FTZ R2, R181, UR10, -R2 ;  /* 0x0000000ab5027c23 */ /* 0x000fe20008010802 */
[----:B------:R-:W-:Y:S01]  /*6570*/  FMNMX.FTZ R3, R152, R3, !PT ;  /* 0x0000000398037209 */ /* 0x000fe20007810000 */
[----:B------:R-:W-:Y:S04]  /*6580*/  MUFU.EX2 R196, R196 ;  /* 0x000000c400c47308 */ /* 0x000fe80000000800 */
[----:B------:R-:W0:Y:S04]  /*6590*/  SHFL.BFLY PT, R0, R3, 0x2, 0x1f ;  /* 0x0c401f0003007f89 */ /* 0x000e2800000e0000 */
[----:B------:R-:W-:Y:S08]  /*65a0*/  MUFU.EX2 R198, R198 ;  /* 0x000000c600c67308 */ /* 0x000ff00000000800 */
[----:B------:R-:W-:Y:S08]  /*65b0*/  MUFU.EX2 R187, R187 ;  /* 0x000000bb00bb7308 */ /* 0x000ff00000000800 */
[----:B------:R-:W-:Y:S01]  /*65c0*/  MUFU.EX2 R192, R192 ;  /* 0x000000c000c07308 */ /* 0x000fe20000000800 */
[----:B0-----:R-:W-:-:S07]  /*65d0*/  FMNMX.FTZ R0, R3, R0, !PT ;  /* 0x0000000003007209 */ /* 0x001fce0007810000 */
[----:B------:R-:W-:Y:S01]  /*65e0*/  MUFU.EX2 R183, R183 ;  /* 0x000000b700b77308 */ /* 0x000fe20000000800 */
[----:B------:R-:W0:Y:S07]  /*65f0*/  SHFL.BFLY PT, R3, R0, 0x1, 0x1f ;  /* 0x0c201f0000037f89 */ /* 0x000e2e00000e0000 */
[----:B------:R-:W-:Y:S08]  /*6600*/  MUFU.EX2 R194, R194 ;  /* 0x000000c200c27308 */ /* 0x000ff00000000800 */
[----:B------:R-:W-:Y:S08]  /*6610*/  MUFU.EX2 R165, R165 ;  /* 0x000000a500a57308 */ /* 0x000ff00000000800 */
[----:B------:R-:W-:Y:S01]  /*6620*/  MUFU.EX2 R188, R188 ;  /* 0x000000bc00bc7308 */ /* 0x000fe20000000800 */
[----:B0-----:R-:W-:Y:S01]  /*6630*/  FMNMX.FTZ R3, R0, R3, !PT ;  /* 0x0000000300037209 */ /* 0x001fe20007810000 */
[----:B------:R-:W-:-:S03]  /*6640*/  FADD.FTZ R0, -R169, R220 ;  /* 0x000000dca9007221 */ /* 0x000fc60000010100 */
[C---:B------:R-:W-:Y:S01]  /*6650*/  FSETP.NEU.FTZ.AND P1, PT, R3.reuse, -INF , PT ;  /* 0xff8000000300780b */ /* 0x040fe20003f3d000 */
[----:B------:R-:W-:Y:S01]  /*6660*/  FMUL.FTZ R173, R3, UR10 ;  /* 0x0000000a03ad7c20 */ /* 0x000fe20008410000 */
[----:B------:R-:W-:Y:S01]  /*6670*/  FMUL.FTZ R0, R0, UR10 ;  /* 0x0000000a00007c20 */ /* 0x000fe20008410000 */
[----:B------:R0:W-:Y:S03]  /*6680*/  MUFU.EX2 R169, R2 ;  /* 0x0000000200a97308 */ /* 0x0001e60000000800 */
[----:B------:R-:W-:-:S05]  /*6690*/  FSEL R173, R173, RZ, P1 ;  /* 0x000000ffadad7208 */ /* 0x000fca0000800000 */
[--C-:B------:R-:W-:Y:S01]  /*66a0*/  FFMA.FTZ R197, R154, UR10, -R173.reuse ;  /* 0x0000000a9ac57c23 */ /* 0x100fe200080108ad */
[----:B0-----:R-:W-:Y:S01]  /*66b0*/  FSEL R2, R3, RZ, P1 ;  /* 0x000000ff03027208 */ /* 0x001fe20000800000 */
[--C-:B------:R-:W-:Y:S01]  /*66c0*/  FFMA.FTZ R154, R155, UR10, -R173.reuse ;  /* 0x0000000a9b9a7c23 */ /* 0x100fe200080108ad */
[----:B------:R-:W0:Y:S01]  /*66d0*/  MUFU.EX2 R0, R0 ;  /* 0x0000000000007308 */ /* 0x000e220000000800 */
[--C-:B------:R-:W-:Y:S01]  /*66e0*/  FFMA.FTZ R199, R158, UR10, -R173.reuse ;  /* 0x0000000a9ec77c23 */ /* 0x100fe200080108ad */
[----:B------:R-:W-:Y:S01]  /*66f0*/  FFMA.FTZ R156, R159, UR10, -R173 ;  /* 0x0000000a9f9c7c23 */ /* 0x000fe200080108ad */
[----:B------:R-:W-:Y:S01]  /*6700*/  FADD.FTZ R2, -R2, R219 ;  /* 0x000000db02027221 */ /* 0x000fe20000010100 */
[--C-:B------:R-:W-:Y:S01]  /*6710*/  FFMA.FTZ R193, R162, UR10, -R173.reuse ;  /* 0x0000000aa2c17c23 */ /* 0x100fe200080108ad */
[--C-:B------:R-:W-:Y:S01]  /*6720*/  FFMA.FTZ R158, R163, UR10, -R173.reuse ;  /* 0x0000000aa39e7c23 */ /* 0x100fe200080108ad */
[--C-:B------:R-:W-:Y:S01]  /*6730*/  FFMA.FTZ R195, R166, UR10, -R173.reuse ;  /* 0x0000000aa6c37c23 */ /* 0x100fe200080108ad */
[----:B------:R-:W-:Y:S01]  /*6740*/  FMUL.FTZ R2, R2, UR10 ;  /* 0x0000000a02027c20 */ /* 0x000fe20008410000 */
[----:B------:R-:W-:Y:S01]  /*6750*/  MUFU.EX2 R197, R197 ;  /* 0x000000c500c57308 */ /* 0x000fe20000000800 */
[--C-:B------:R-:W-:Y:S01]  /*6760*/  FFMA.FTZ R160, R167, UR10, -R173.reuse ;  /* 0x0000000aa7a07c23 */ /* 0x100fe200080108ad */
[--C-:B------:R-:W-:Y:S01]  /*6770*/  FFMA.FTZ R189, R170, UR10, -R173.reuse ;  /* 0x0000000aaabd7c23 */ /* 0x100fe200080108ad */
[--C-:B------:R-:W-:Y:S01]  /*6780*/  FFMA.FTZ R162, R171, UR10, -R173.reuse ;  /* 0x0000000aaba27c23 */ /* 0x100fe200080108ad */
[--C-:B------:R-:W-:Y:S01]  /*6790*/  FFMA.FTZ R191, R174, UR10, -R173.reuse ;  /* 0x0000000aaebf7c23 */ /* 0x100fe200080108ad */
[--C-:B------:R-:W-:Y:S01]  /*67a0*/  FFMA.FTZ R164, R175, UR10, -R173.reuse ;  /* 0x0000000aafa47c23 */ /* 0x100fe200080108ad */
[----:B------:R-:W-:-:S02]  /*67b0*/  FFMA.FTZ R152, R152, UR10, -R173 ;  /* 0x0000000a98987c23 */ /* 0x000fc400080108ad */
[----:B------:R-:W1:Y:S01]  /*67c0*/  MUFU.EX2 R2, R2 ;  /* 0x0000000200027308 */ /* 0x000e620000000800 */
[----:B0-----:R-:W-:-:S04]  /*67d0*/  FFMA.FTZ R155, R0, R18, R185 ;  /* 0x00000012009b7223 */ /* 0x001fc800000100b9 */
[----:B------:R-:W-:-:S03]  /*67e0*/  FADD.FTZ R155, R196, R155 ;  /* 0x0000009bc49b7221 */ /* 0x000fc60000010000 */
[----:B------:R-:W0:Y:S01]  /*67f0*/  MUFU.EX2 R154, R154 ;  /* 0x0000009a009a7308 */ /* 0x000e220000000800 */
[----:B------:R-:W-:Y:S01]  /*6800*/  FADD.FTZ R166, R198, R155 ;  /* 0x0000009bc6a67221 */ /* 0x000fe20000010000 */
[----:B------:R-:W-:-:S03]  /*6810*/  FFMA.FTZ R155, R178, UR10, -R173 ;  /* 0x0000000ab29b7c23 */ /* 0x000fc600080108ad */
[----:B------:R-:W-:-:S03]  /*6820*/  FADD.FTZ R159, R187, R166 ;  /* 0x000000a6bb9f7221 */ /* 0x000fc60000010000 */
[----:B------:R-:W2:Y:S01]  /*6830*/  MUFU.EX2 R199, R199 ;  /* 0x000000c700c77308 */ /* 0x000ea20000000800 */
[----:B-1----:R-:W-:Y:S01]  /*6840*/  FFMA.FTZ R5, R2, R5, R197 ;  /* 0x0000000502057223 */ /* 0x002fe200000100c5 */
[----:B------:R-:W-:-:S04]  /*6850*/  FADD.FTZ R166, R192, R159 ;  /* 0x0000009fc0a67221 */ /* 0x000fc80000010000 */
[----:B------:R-:W-:Y:S01]  /*6860*/  FADD.FTZ R159, R183, R166 ;  /* 0x000000a6b79f7221 */ /* 0x000fe20000010000 */
[----:B------:R-:W-:Y:S01]  /*6870*/  FFMA.FTZ R166, R179, UR10, -R173 ;  /* 0x0000000ab3a67c23 */ /* 0x000fe200080108ad */
[----:B------:R-:W1:Y:S01]  /*6880*/  MUFU.EX2 R156, R156 ;  /* 0x0000009c009c7308 */ /* 0x000e620000000800 */
[----:B0-----:R-:W-:Y:S01]  /*6890*/  FADD.FTZ R18, R154, R5 ;  /* 0x000000059a127221 */ /* 0x001fe20000010000 */
[----:B------:R-:W-:Y:S01]  /*68a0*/  FADD.FTZ R168, R194, R159 ;  /* 0x0000009fc2a87221 */ /* 0x000fe20000010000 */
[----:B------:R-:W-:-:S03]  /*68b0*/  FFMA.FTZ R159, R182, UR10, -R173 ;  /* 0x0000000ab69f7c23 */ /* 0x000fc600080108ad */
[----:B------:R-:W-:Y:S02]  /*68c0*/  FADD.FTZ R163, R165, R168 ;  /* 0x000000a8a5a37221 */ /* 0x000fe40000010000 */
[----:B------:R-:W0:Y:S01]  /*68d0*/  MUFU.EX2 R193, R193 ;  /* 0x000000c100c17308 */ /* 0x000e220000000800 */
[----:B--2---:R-:W-:Y:S01]  /*68e0*/  FADD.FTZ R5, R199, R18 ;  /* 0x00000012c7057221 */ /* 0x004fe20000010000 */
[----:B------:R-:W-:-:S06]  /*68f0*/  FADD.FTZ R168, R188, R163 ;  /* 0x000000a3bca87221 */ /* 0x000fcc0000010000 */
        /* <DEDUP_REMOVED lines=33> */
[----:B0-----:R-:W-:Y:S01]  /*6b10*/  FADD.FTZ R168, R186, R163 ;  /* 0x000000a3baa87221 */ /* 0x001fe20000010000 */
[----:B--2---:R-:W-:-:S03]  /*6b20*/  FADD.FTZ R5, R159, R18 ;  /* 0x000000129f057221 */ /* 0x004fc60000010000 */
[----:B------:R-:W-:Y:S01]  /*6b30*/  FADD.FTZ R18, R169, R168 ;  /* 0x000000a8a9127221 */ /* 0x000fe20000010000 */
[----:B-1----:R-:W-:Y:S01]  /*6b40*/  FADD.FTZ R5, R152, R5 ;  /* 0x0000000598057221 */ /* 0x002fe20000010000 */
[----:B------:R-:W-:Y:S06]  /*6b50*/  @!P0 BRA `(.L_x_1029) ;  /* 0x0000000000048947 */ /* 0x000fec0003800000 */
[----:B------:R-:W-:Y:S01]  /*6b60*/  BPT.TRAP 0x1 ;  /* 0x000000040000795c */ /* 0x000fe20000300000 */
.L_x_1029:
[----:B------:R-:W0:Y:S01]  /*6b70*/  S2UR UR4, SR_CgaCtaId ;  /* 0x00000000000479c3 */ /* 0x000e220000008800 */
[----:B------:R-:W-:Y:S01]  /*6b80*/  UIADD3 UR5, UR5, 0x30860, URZ ;  /* 0x0003086005057890 */ /* 0x000fe2000fffe03f */
[----:B------:R-:W-:Y:S01]  /*6b90*/  ISETP.GT.AND P1, PT, R221, UR54, PT ;  /* 0x00000036dd007c0c */ /* 0x000fe2000bf24270 */
[----:B------:R-:W-:Y:S01]  /*6ba0*/  UMOV UR7, UR38 ;  /* 0x0000002600077c82 */ /* 0x000fe20008000000 */
[----:B------:R-:W-:Y:S01]  /*6bb0*/  F2FP.BF16.F32.PACK_AB R196, R196, R185 ;  /* 0x000000b9c4c4723e */ /* 0x000fe200000010ff */
[----:B------:R-:W-:Y:S01]  /*6bc0*/  IMAD.MOV.U32 R219, RZ, RZ, R3 ;  /* 0x000000ffffdb7224 */ /* 0x000fe200078e0003 */
[----:B------:R-:W-:Y:S01]  /*6bd0*/  F2FP.BF16.F32.PACK_AB R198, R187, R198 ;  /* 0x000000c6bbc6723e */ /* 0x000fe200000010ff */
[----:B------:R-:W-:Y:S01]  /*6be0*/  IMAD.MOV.U32 R220, RZ, RZ, R4 ;  /* 0x000000ffffdc7224 */ /* 0x000fe200078e0004 */
[----:B------:R-:W-:Y:S02]  /*6bf0*/  F2FP.BF16.F32.PACK_AB R197, R154, R197 ;  /* 0x000000c59ac5723e */ /* 0x000fe400000010ff */
[----:B------:R-:W-:-:S02]  /*6c00*/  F2FP.BF16.F32.PACK_AB R199, R156, R199 ;  /* 0x000000c79cc7723e */ /* 0x000fc400000010ff */
[----:B------:R-:W-:Y:S02]  /*6c10*/  F2FP.BF16.F32.PACK_AB R192, R183, R192 ;  /* 0x000000c0b7c0723e */ /* 0x000fe400000010ff */
[----:B------:R-:W-:Y:S02]  /*6c20*/  F2FP.BF16.F32.PACK_AB R193, R158, R193 ;  /* 0x000000c19ec1723e */ /* 0x000fe400000010ff */
[----:B------:R-:W-:Y:S02]  /*6c30*/  F2FP.BF16.F32.PACK_AB R194, R165, R194 ;  /* 0x000000c2a5c2723e */ /* 0x000fe400000010ff */
[----:B------:R-:W-:Y:S02]  /*6c40*/  F2FP.BF16.F32.PACK_AB R195, R160, R195 ;  /* 0x000000c3a0c3723e */ /* 0x000fe400000010ff */
[----:B------:R-:W-:Y:S02]  /*6c50*/  F2FP.BF16.F32.PACK_AB R188, R161, R188 ;  /* 0x000000bca1bc723e */ /* 0x000fe400000010ff */
[----:B------:R-:W-:Y:S01]  /*6c60*/  F2FP.BF16.F32.PACK_AB R189, R162, R189 ;  /* 0x000000bda2bd723e */ /* 0x000fe200000010ff */
[----:B0-----:R-:W-:Y:S01]  /*6c70*/  UPRMT UR5, UR4, 0x654, UR5 ;  /* 0x0000065404057896 */ /* 0x001fe20008000005 */
[----:B------:R-:W-:-:S02]  /*6c80*/  F2FP.BF16.F32.PACK_AB R190, R157, R190 ;  /* 0x000000be9dbe723e */ /* 0x000fc400000010ff */
[----:B------:R-:W-:Y:S01]  /*6c90*/  UMOV UR4, UR39 ;  /* 0x0000002700047c82 */ /* 0x000fe20008000000 */
[----:B------:R-:W-:Y:S02]  /*6ca0*/  F2FP.BF16.F32.PACK_AB R191, R164, R191 ;  /* 0x000000bfa4bf723e */ /* 0x000fe400000010ff */
[----:B------:R-:W-:Y:S02]  /*6cb0*/  F2FP.BF16.F32.PACK_AB R184, R153, R184 ;  /* 0x000000b899b8723e */ /* 0x000fe400000010ff */
[----:B------:R-:W-:Y:S01]  /*6cc0*/  F2FP.BF16.F32.PACK_AB R185, R166, R155 ;  /* 0x0000009ba6b9723e */ /* 0x000fe200000010ff */
[----:B------:R-:W-:Y:S01]  /*6cd0*/  SYNCS.ARRIVE.TRANS64.RED.A1T0 RZ, [UR5], RZ ;  /* 0x000000ffffff79a7 */ /* 0x000fe20008100405 */
[----:B------:R-:W-:Y:S02]  /*6ce0*/  F2FP.BF16.F32.PACK_AB R186, R169, R186 ;  /* 0x000000baa9ba723e */ /* 0x000fe400000010ff */
[----:B------:R-:W-:Y:S02]  /*6cf0*/  IADD3 R221, R221, -0x1, RZ ;  /* 0xffffffffdddd7810 */ /* 0x000fe40007ffe0ff */
[----:B------:R-:W-:Y:S01]  /*6d00*/  F2FP.BF16.F32.PACK_AB R187, R152, R159 ;  /* 0x0000009f98bb723e */ /* 0x000fe200000010ff */
[----:B------:R-:W-:Y:S06]  /*6d10*/  @P1 BRA `(.L_x_1030) ;  /* 0xffffffd400f81947 */ /* 0x000fec000383ffff */
.L_x_1011:
[----:B------:R-:W-:Y:S01]  /*6d20*/  UISETP.NE.AND UP1, UPT, UR61, URZ, UPT ;  /* 0x0000003f3d00728c */ /* 0x000fe2000bf25270 */
[----:B------:R-:W-:Y:S01]  /*6d30*/  IADD3 R21, -R21, 0x1, RZ ;  /* 0x0000000115157810 */ /* 0x000fe20007ffe1ff */
[----:B------:R-:W-:Y:S02]  /*6d40*/  UISETP.NE.AND UP0, UPT, UR42, URZ, UPT ;  /* 0x0000003f2a00728c */ /* 0x000fe4000bf05270 */
[----:B------:R-:W-:Y:S02]  /*6d50*/  UIADD3 UR6, UR43, 0x7f, URZ ;  /* 0x0000007f2b067890 */ /* 0x000fe4000fffe03f */
[----:B------:R-:W-:Y:S02]  /*6d60*/  IMAD R20, R20, UR41, R21 ;  /* 0x0000002914147c24 */ /* 0x000fe4000f8e0215 */
[----:B------:R-:W-:-:S03]  /*6d70*/  PLOP3.LUT P1, PT, PT, PT, UP0, 0x40, 0x0 ;  /* 0x000000000000781c */ /* 0x000fc60003f2e808 */
[----:B------:R-:W-:Y:S01]  /*6d80*/  @UP1 ULDC UR4, c[0x0][0x44c] ;  /* 0x0001130000041ab9 */ /* 0x000fe20000000800 */
[----:B------:R-:W-:Y:S01]  /*6d90*/  @UP1 ULDC UR7, c[0x0][0x450] ;  /* 0x0001140000071ab9 */ /* 0x000fe20000000800 */
[----:B------:R-:W-:-:S04]  /*6da0*/  UIMAD.WIDE.U32 UR4, UR6, UR4, URZ ;  /* 0x00000004060472a5 */ /* 0x000fc8000f8e003f */
[----:B------:R-:W-:-:S06]  /*6db0*/  @UP1 USHF.R.U32.HI UR6, URZ, UR7, UR5 ;  /* 0x000000073f061299 */ /* 0x000fcc0008011605 */
[----:B------:R-:W-:-:S04]  /*6dc0*/  VIADD R20, R20, UR6 ;  /* 0x0000000614147c36 */ /* 0x000fc80008000000 */
[----:B------:R-:W-:Y:S01]  /*6dd0*/  VIADD R21, R20, -UR11 ;  /* 0x8000000b14157c36 */ /* 0x000fe20008000000 */
[----:B------:R-:W-:Y:S06]  /*6de0*/  @P1 BRA `(.L_x_1031) ;  /* 0x0000000000441947 */ /* 0x000fec0003800000 */
[----:B------:R-:W-:-:S13]  /*6df0*/  ISETP.GT.AND P1, PT, R20, -0x1, PT ;  /* 0xffffffff1400780c */ /* 0x000fda0003f24270 */
[----:B------:R-:W-:Y:S05]  /*6e00*/  @P1 BRA `(.L_x_1032) ;  /* 0x0000000000201947 */ /* 0x000fea0003800000 */
[----:B------:R-:W0:Y:S01]  /*6e10*/  LDC R155, c[0x0][0x9e4] ;  /* 0x00027900ff9b7b82 */ /* 0x000e220000000800 */
[----:B------:R-:W-:Y:S02]  /*6e20*/  LOP3.LUT R153, RZ, R20, RZ, 0x33, !PT ;  /* 0x00000014ff997212 */ /* 0x000fe400078e33ff */
[----:B0-----:R-:W-:-:S13]  /*6e30*/  ISETP.NE.AND P1, PT, R155, 0x1, PT ;  /* 0x000000019b00780c */ /* 0x001fda0003f25270 */
[----:B------:R-:W0:Y:S02]  /*6e40*/  @P1 LDC.64 R156, c[0x0][0x9e8] ;  /* 0x00027a00ff9c1b82 */ /* 0x000e240000000a00 */
[----:B0-----:R-:W-:-:S05]  /*6e50*/  @P1 IMAD.HI.U32 R20, R153, R156, RZ ;  /* 0x0000009c99141227 */ /* 0x001fca00078e00ff */
[----:B------:R-:W-:-:S04]  /*6e60*/  @P1 SHF.R.U32.HI R153, RZ, R157, R20 ;  /* 0x0000009dff991219 */ /* 0x000fc80000011614 */
[----:B------:R-:W-:Y:S01]  /*6e70*/  LOP3.LUT R20, RZ, R153, RZ, 0x33, !PT ;  /* 0x00000099ff147212 */ /* 0x000fe200078e33ff */
[----:B------:R-:W-:Y:S06]  /*6e80*/  BRA `(.L_x_1033) ;  /* 0x0000000000147947 */ /* 0x000fec0003800000 */
.L_x_1032:
[----:B------:R-:W0:Y:S02]  /*6e90*/  LDC R155, c[0x0][0x9e4] ;  /* 0x00027900ff9b7b82 */ /* 0x000e240000000800 */
[----:B0-----:R-:W-:-:S13]  /*6ea0*/  ISETP.NE.AND P1, PT, R155, 0x1, PT ;  /* 0x000000019b00780c */ /* 0x001fda0003f25270 */
[----:B------:R-:W0:Y:S02]  /*6eb0*/  @P1 LDC.64 R152, c[0x0][0x9e8] ;  /* 0x00027a00ff981b82 */ /* 0x000e240000000a00 */
[----:B0-----:R-:W-:-:S05]  /*6ec0*/  @P1 IMAD.HI.U32 R152, R20, R152, RZ ;  /* 0x0000009814981227 */ /* 0x001fca00078e00ff */
[----:B------:R-:W-:-:S07]  /*6ed0*/  @P1 SHF.R.U32.HI R20, RZ, R153, R152 ;  /* 0x00000099ff141219 */ /* 0x000fce0000011698 */
.L_x_1033:
[----:B------:R-:W-:-:S05]  /*6ee0*/  IMAD R20, R20, R155, RZ ;  /* 0x0000009b14147224 */ /* 0x000fca00078e02ff */
[----:B------:R-:W-:-:S07]  /*6ef0*/  VIMNMX R21, R21, R20, !PT ;  /* 0x0000001415157248 */ /* 0x000fce0007fe0100 */
.L_x_1031:
[----:B------:R-:W-:Y:S01]  /*6f00*/  VIADD R21, R21, 0x3f ;  /* 0x0000003f15157836 */ /* 0x000fe20000000000 */
[----:B------:R-:W-:-:S04]  /*6f10*/  R2UR UR4, R200 ;  /* 0x00000000c80472ca */ /* 0x000fc800000e0000 */
[----:B------:R-:W-:-:S04]  /*6f20*/  SHF.R.S32.HI R20, RZ, 0x1f, R21 ;  /* 0x0000001fff147819 */ /* 0x000fc80000011415 */
[----:B------:R-:W-:-:S04]  /*6f30*/  LEA.HI R20, R20, R21, RZ, 0x6 ;  /* 0x0000001514147211 */ /* 0x000fc800078f30ff */
[----:B------:R-:W-:-:S04]  /*6f40*/  SHF.R.S32.HI R20, RZ, 0x6, R20 ;  /* 0x00000006ff147819 */ /* 0x000fc80000011414 */
[----:B------:R-:W-:-:S04]  /*6f50*/  VIMNMX R20, R20, UR4, !PT ;  /* 0x0000000414147c48 */ /* 0x000fc8000ffe0100 */
[----:B------:R-:W-:-:S13]  /*6f60*/  ISETP.GE.AND P1, PT, R221, R20, PT ;  /* 0x00000014dd00720c */ /* 0x000fda0003f26270 */
[----:B------:R-:W-:Y:S05]  /*6f70*/  @!P1 BRA `(.L_x_1034) ;  /* 0x0000001c00489947 */ /* 0x000fea0003800000 */
[----:B------:R-:W-:Y:S01]  /*6f80*/  IMAD.MOV.U32 R219, RZ, RZ, R3 ;  /* 0x000000ffffdb7224 */ /* 0x000fe200078e0003 */
[----:B------:R-:W-:Y:S01]  /*6f90*/  UMOV UR7, UR38 ;  /* 0x0000002600077c82 */ /* 0x000fe20008000000 */
[----:B------:R-:W-:Y:S01]  /*6fa0*/  IMAD.MOV.U32 R21, RZ, RZ, R4 ;  /* 0x000000ffff157224 */ /* 0x000fe200078e0004 */
[----:B------:R-:W-:Y:S01]  /*6fb0*/  UMOV UR4, UR39 ;  /* 0x0000002700047c82 */ /* 0x000fe20008000000 */
[----:B------:R-:W-:-:S05]  /*6fc0*/  ULDC UR54, c[0x0][0x988] ;  /* 0x0002620000367ab9 */ /* 0x000fca0000000800 */
.L_x_1045:
[----:B------:R-:W-:-:S04]  /*6fd0*/  UISETP.NE.AND UP0, UPT, UR4, 0x1, UPT ;  /* 0x000000010400788c */ /* 0x000fc8000bf05270 */
[----:B------:R-:W-:-:S04]  /*6fe0*/  USEL UR38, URZ, 0x1, UP0 ;  /* 0x000000013f267887 */ /* 0x000fc80008000000 */
[----:B------:R-:W-:Y:S01]  /*6ff0*/  ULOP3.LUT UR38, UR7, UR38, URZ, 0x3c, !UPT ;  /* 0x0000002607267292 */ /* 0x000fe2000f8e3c3f */
[----:B------:R-:W-:Y:S11]  /*7000*/  @!P0 BRA `(.L_x_1035) ;  /* 0x0000000000048947 */ /* 0x000ff60003800000 */
[----:B------:R-:W-:Y:S01]  /*7010*/  BPT.TRAP 0x1 ;  /* 0x000000040000795c */ /* 0x000fe20000300000 */
.L_x_1035:
        /* <DEDUP_REMOVED lines=9> */
.L_x_1036:
[----:B-1----:R-:W-:Y:S05]  /*70b0*/  @P1 BRA `(.L_x_1037) ;  /* 0x0000000000081947 */ /* 0x002fea0003800000 */
[----:B------:R-:W1:Y:S02]  /*70c0*/  SYNCS.PHASECHK.TRANS64.TRYWAIT P1, [UR6+0x30830], R3 ;  /* 0x03083003ff0075a7 */ /* 0x000e640008020146 */
[----:B-1----:R-:W-:Y:S05]  /*70d0*/  @!P1 BRA `(.L_x_1038) ;  /* 0x000000c800509947 */ /* 0x002fea0003800000 */
.L_x_1037:
        /* <DEDUP_REMOVED lines=187> */
[----:B------:R-:W-:Y:S01]  /*7c90*/  UMOV UR48, UR56 ;  /* 0x0000003800307c82 */ /* 0x000fe20008000000 */
[----:B------:R-:W-:Y:S01]  /*7ca0*/  UMOV UR49, UR57 ;  /* 0x0000003900317c82 */ /* 0x000fe20008000000 */
[----:B------:R-:W-:Y:S01]  /*7cb0*/  UMOV UR51, 0x40000040 ;  /* 0x4000004000337882 */ /* 0x000fe20000000000 */
        /* <DEDUP_REMOVED lines=37> */
.L_x_1039:
[----:B------:R-:W-:Y:S01]  /*7f10*/  ULEA UR5, UR4, UR40, 0x3 ;  /* 0x0000002804057291 */ /* 0x000fe2000f8e183f */
[----:B------:R-:W-:-:S05]  /*7f20*/  IMAD.U32 R0, RZ, RZ, UR7 ;  /* 0x00000007ff007e24 */ /* 0x000fca000f8e00ff */
[----:B------:R-:W-:-:S04]  /*7f30*/  SHF.L.U32 R0, R0, 0x1f, RZ ;  /* 0x0000001f00007819 */ /* 0x000fc800000006ff */
[----:B------:R2:W3:Y:S01]  /*7f40*/  SYNCS.PHASECHK.TRANS64.TRYWAIT P1, [UR5+0x30850], R0 ;  /* 0x03085000ff0075a7 */ /* 0x0004e20008020145 */
[----:B------:R-:W-:Y:S05]  /*7f50*/  @!P0 BRA `(.L_x_1040) ;  /* 0x0000000000048947 */ /* 0x000fea0003800000 */
[----:B------:R-:W-:Y:S01]  /*7f60*/  BPT.TRAP 0x1 ;  /* 0x000000040000795c */ /* 0x000fe20000300000 */
.L_x_1040:
[----:B---3--:R-:W-:Y:S05]  /*7f70*/  @P1 BRA `(.L_x_1041) ;  /* 0x0000000000081947 */ /* 0x008fea0003800000 */
[----:B------:R-:W3:Y:S02]  /*7f80*/  SYNCS.PHASECHK.TRANS64.TRYWAIT P1, [UR5+0x30850], R0 ;  /* 0x03085000ff0075a7 */ /* 0x000ee40008020145 */
[----:B---3--:R-:W-:Y:S05]  /*7f90*/  @!P1 BRA `(.L_x_1042) ;  /* 0x000000b800b89947 */ /* 0x008fea0003800000 */
.L_x_1041:
        /* <DEDUP_REMOVED lines=30> */
.L_x_1043:
[----:B0-2---:R-:W-:Y:S01]  /*8180*/  FMNMX.FTZ R0, R152, R21, !PT ;  /* 0x0000001598007209 */ /* 0x005fe20007810000 */
[----:B------:R-:W-:Y:S01]  /*8190*/  UMOV UR10, UR54 ;  /* 0x00000036000a7c82 */ /* 0x000fe20008000000 */
        /* <DEDUP_REMOVED lines=43> */
[C---:B------:R-:W-:Y:S01]  /*8450*/  FADD.FTZ R21, -R4.reuse, R21 ;  /* 0x0000001504157221 */ /* 0x040fe20000010100 */
[----:B------:R-:W-:-:S03]  /*8460*/  FMUL.FTZ R189, R4, UR10 ;  /* 0x0000000a04bd7c20 */ /* 0x000fc60008410000 */
[----:B------:R-:W-:Y:S01]  /*8470*/  FMUL.FTZ R186, R21, UR10 ;  /* 0x0000000a15ba7c20 */ /* 0x000fe20008410000 */
[----:B------:R-:W-:Y:S01]  /*8480*/  FADD.FTZ R21, -R3, R219 ;  /* 0x000000db03157221 */ /* 0x000fe20000010100 */
[--C-:B------:R-:W-:Y:S01]  /*8490*/  FFMA.FTZ R196, R153, UR10, -R189.reuse ;  /* 0x0000000a99c47c23 */ /* 0x100fe200080108bd */
[--C-:B------:R-:W-:Y:S01]  /*84a0*/  FFMA.FTZ R198, R156, UR10, -R189.reuse ;  /* 0x0000000a9cc67c23 */ /* 0x100fe200080108bd */
[----:B------:R0:W-:Y:S01]  /*84b0*/  MUFU.EX2 R0, R186 ;  /* 0x000000ba00007308 */ /* 0x0001e20000000800 */
[----:B------:R-:W-:Y:S01]  /*84c0*/  FMUL.FTZ R2, R21, UR10 ;  /* 0x0000000a15027c20 */ /* 0x000fe20008410000 */
[--C-:B------:R-:W-:Y:S01]  /*84d0*/  FFMA.FTZ R21, R152, UR10, -R189.reuse ;  /* 0x0000000a98157c23 */ /* 0x100fe200080108bd */
[----:B------:R-:W-:Y:S01]  /*84e0*/  FMUL.FTZ R152, R3, UR10 ;  /* 0x0000000a03987c20 */ /* 0x000fe20008410000 */
        /* <DEDUP_REMOVED lines=14> */
[--C-:B------:R-:W-:Y:S01]  /*85d0*/  FFMA.FTZ R160, R167, UR10, -R152.reuse ;  /* 0x0000000aa7a07c23 */ /* 0x100fe20008010898 */
[--C-:B------:R-:W-:Y:S01]  /*85e0*/  FFMA.FTZ R161, R169, UR10, -R189.reuse ;  /* 0x0000000aa9a17c23 */ /* 0x100fe200080108bd */
[--C-:B------:R-:W-:Y:S01]  /*85f0*/  FFMA.FTZ R188, R168, UR10, -R189.reuse ;  /* 0x0000000aa8bc7c23 */ /* 0x100fe200080108bd */
[--C-:B------:R-:W-:Y:S01]  /*8600*/  FFMA.FTZ R190, R172, UR10, -R189.reuse ;  /* 0x0000000aacbe7c23 */ /* 0x100fe200080108bd */
[--C-:B------:R-:W-:Y:S01]  /*8610*/  FFMA.FTZ R157, R173, UR10, -R189.reuse ;  /* 0x0000000aad9d7c23 */ /* 0x100fe200080108bd */
[--C-:B------:R-:W-:Y:S01]  /*8620*/  FFMA.FTZ R184, R176, UR10, -R189.reuse ;  /* 0x0000000ab0b87c23 */ /* 0x100fe200080108bd */
[--C-:B------:R-:W-:Y:S01]  /*8630*/  FFMA.FTZ R153, R177, UR10, -R189.reuse ;  /* 0x0000000ab1997c23 */ /* 0x100fe200080108bd */
[----:B------:R-:W2:Y:S01]  /*8640*/  MUFU.EX2 R197, R197 ;  /* 0x000000c500c57308 */ /* 0x000ea20000000800 */
[--C-:B0-----:R-:W-:Y:S01]  /*8650*/  FFMA.FTZ R186, R180, UR10, -R189.reuse ;  /* 0x0000000ab4ba7c23 */ /* 0x101fe200080108bd */
[----:B------:R-:W-:Y:S01]  /*8660*/  FFMA.FTZ R169, R181, UR10, -R189 ;  /* 0x0000000ab5a97c23 */ /* 0x000fe200080108bd */
[--C-:B------:R-:W-:Y:S01]  /*8670*/  FFMA.FTZ R189, R170, UR10, -R152.reuse ;  /* 0x0000000aaabd7c23 */ /* 0x100fe20008010898 */
[--C-:B------:R-:W-:Y:S01]  /*8680*/  FFMA.FTZ R162, R171, UR10, -R152.reuse ;  /* 0x0000000aaba27c23 */ /* 0x100fe20008010898 */
[--C-:B------:R-:W-:Y:S01]  /*8690*/  FFMA.FTZ R191, R174, UR10, -R152.reuse ;  /* 0x0000000aaebf7c23 */ /* 0x100fe20008010898 */
[----:B------:R-:W-:-:S02]  /*86a0*/  FFMA.FTZ R164, R175, UR10, -R152 ;  /* 0x0000000aafa47c23 */ /* 0x000fc40008010898 */
[----:B------:R-:W0:Y:S01]  /*86b0*/  MUFU.EX2 R196, R196 ;  /* 0x000000c400c47308 */ /* 0x000e220000000800 */
[----:B-1----:R-:W-:-:S07]  /*86c0*/  FFMA.FTZ R155, R0, R18, R21 ;  /* 0x00000012009b7223 */ /* 0x002fce0000010015 */
[----:B------:R-:W1:Y:S01]  /*86d0*/  MUFU.EX2 R154, R154 ;  /* 0x0000009a009a7308 */ /* 0x000e620000000800 */
[----:B--2---:R-:W-:-:S07]  /*86e0*/  FFMA.FTZ R5, R2, R5, R197 ;  /* 0x0000000502057223 */ /* 0x004fce00000100c5 */
[----:B------:R-:W2:Y:S01]  /*86f0*/  MUFU.EX2 R198, R198 ;  /* 0x000000c600c67308 */ /* 0x000ea20000000800 */
[----:B0-----:R-:W-:-:S07]  /*8700*/  FADD.FTZ R155, R196, R155 ;  /* 0x0000009bc49b7221 */ /* 0x001fce0000010000 */
[----:B------:R-:W0:Y:S01]  /*8710*/  MUFU.EX2 R199, R199 ;  /* 0x000000c700c77308 */ /* 0x000e220000000800 */
[----:B-1----:R-:W-:-:S07]  /*8720*/  FADD.FTZ R18, R154, R5 ;  /* 0x000000059a127221 */ /* 0x002fce0000010000 */
[----:B------:R-:W1:Y:S01]  /*8730*/  MUFU.EX2 R187, R187 ;  /* 0x000000bb00bb7308 */ /* 0x000e620000000800 */
[----:B--2---:R-:W-:Y:S01]  /*8740*/  FADD.FTZ R166, R198, R155 ;  /* 0x0000009bc6a67221 */ /* 0x004fe20000010000 */
[----:B------:R-:W-:-:S06]  /*8750*/  FFMA.FTZ R155, R178, UR10, -R152 ;  /* 0x0000000ab29b7c23 */ /* 0x000fcc0008010898 */
[----:B------:R-:W2:Y:S01]  /*8760*/  MUFU.EX2 R156, R156 ;  /* 0x0000009c009c7308 */ /* 0x000ea20000000800 */
[----:B0-----:R-:W-:-:S07]  /*8770*/  FADD.FTZ R5, R199, R18 ;  /* 0x00000012c7057221 */ /* 0x001fce0000010000 */
[----:B------:R-:W0:Y:S01]  /*8780*/  MUFU.EX2 R192, R192 ;  /* 0x000000c000c07308 */ /* 0x000e220000000800 */
[----:B-1----:R-:W-:-:S07]  /*8790*/  FADD.FTZ R159, R187, R166 ;  /* 0x000000a6bb9f7221 */ /* 0x002fce0000010000 */
[----:B------:R-:W1:Y:S01]  /*87a0*/  MUFU.EX2 R193, R193 ;  /* 0x000000c100c17308 */ /* 0x000e620000000800 */
[----:B--2---:R-:W-:-:S07]  /*87b0*/  FADD.FTZ R18, R156, R5 ;  /* 0x000000059c127221 */ /* 0x004fce0000010000 */
        /* <DEDUP_REMOVED lines=10> */
[----:B-1----:R-:W-:Y:S01]  /*8860*/  FADD.FTZ R168, R194, R159 ;  /* 0x0000009fc2a87221 */ /* 0x002fe20000010000 */
[--C-:B------:R-:W-:Y:S01]  /*8870*/  FFMA.FTZ R159, R182, UR10, -R152.reuse ;  /* 0x0000000ab69f7c23 */ /* 0x100fe20008010898 */
[----:B------:R-:W-:-:S05]  /*8880*/  FFMA.FTZ R152, R183, UR10, -R152 ;  /* 0x0000000ab7987c23 */ /* 0x000fca0008010898 */
[----:B------:R-:W1:Y:S01]  /*8890*/  MUFU.EX2 R160, R160 ;  /* 0x000000a000a07308 */ /* 0x000e620000000800 */
[----:B--2---:R-:W-:-:S07]  /*88a0*/  FADD.FTZ R5, R195, R18 ;  /* 0x00000012c3057221 */ /* 0x004fce0000010000 */
        /* <DEDUP_REMOVED lines=31> */
[----:B0-----:R-:W-:Y:S01]  /*8aa0*/  FADD.FTZ R5, R159, R18 ;  /* 0x000000129f057221 */ /* 0x001fe20000010000 */
[----:B-1----:R-:W-:-:S03]  /*8ab0*/  FADD.FTZ R18, R169, R168 ;  /* 0x000000a8a9127221 */ /* 0x002fc60000010000 */
[----:B--2---:R-:W-:Y:S01]  /*8ac0*/  FADD.FTZ R5, R152, R5 ;  /* 0x0000000598057221 */ /* 0x004fe20000010000 */
[----:B------:R-:W-:Y:S06]  /*8ad0*/  @!P0 BRA `(.L_x_1044) ;  /* 0x0000000000048947 */ /* 0x000fec0003800000 */
[----:B------:R-:W-:Y:S01]  /*8ae0*/  BPT.TRAP 0x1 ;  /* 0x000000040000795c */ /* 0x000fe20000300000 */
.L_x_1044:
[----:B------:R-:W0:Y:S01]  /*8af0*/  S2UR UR4, SR_CgaCtaId ;  /* 0x00000000000479c3 */ /* 0x000e220000008800 */
[----:B------:R-:W-:Y:S01]  /*8b00*/  UIADD3 UR5, UR5, 0x30860, URZ ;  /* 0x0003086005057890 */ /* 0x000fe2000fffe03f */
[C---:B------:R-:W-:Y:S01]  /*8b10*/  ISETP.GT.AND P1, PT, R221.reuse, R20, PT ;  /* 0x00000014dd00720c */ /* 0x040fe20003f24270 */
[----:B------:R-:W-:Y:S01]  /*8b20*/  UMOV UR7, UR38 ;  /* 0x0000002600077c82 */ /* 0x000fe20008000000 */
[----:B------:R-:W-:Y:S01]  /*8b30*/  F2FP.BF16.F32.PACK_AB R196, R196, R21 ;  /* 0x00000015c4c4723e */ /* 0x000fe200000010ff */
[----:B------:R-:W-:Y:S01]  /*8b40*/  VIADD R221, R221, 0xffffffff ;  /* 0xffffffffdddd7836 */ /* 0x000fe20000000000 */
[----:B------:R-:W-:Y:S01]  /*8b50*/  F2FP.BF16.F32.PACK_AB R198, R187, R198 ;  /* 0x000000c6bbc6723e */ /* 0x000fe200000010ff */
[----:B------:R-:W-:Y:S01]  /*8b60*/  IMAD.MOV.U32 R219, RZ, RZ, R3 ;  /* 0x000000ffffdb7224 */ /* 0x000fe200078e0003 */
        /* <DEDUP_REMOVED lines=17> */
[----:B------:R-:W-:Y:S01]  /*8c80*/  F2FP.BF16.F32.PACK_AB R187, R152, R159 ;  /* 0x0000009f98bb723e */ /* 0x000fe200000010ff */
[----:B------:R-:W-:Y:S06]  /*8c90*/  @P1 BRA `(.L_x_1045) ;  /* 0xffffffe000cc1947 */ /* 0x000fec000383ffff */
.L_x_1034:
[----:B------:R-:W-:-:S13]  /*8ca0*/  R2UR UR4, R200 ;  /* 0x00000000c80472ca */ /* 0x000fda00000e0000 */
[----:B------:R-:W-:-:S13]  /*8cb0*/  ISETP.GE.AND P1, PT, R221, UR4, PT ;  /* 0x00000004dd007c0c */ /* 0x000fda000bf26270 */
[----:B------:R-:W-:Y:S05]  /*8cc0*/  @!P1 BRA `(.L_x_1046) ;  /* 0x0000002800289947 */ /* 0x000fea0003800000 */
[----:B------:R-:W-:Y:S01]  /*8cd0*/  IMAD.MOV.U32 R21, RZ, RZ, R3 ;  /* 0x000000ffff157224 */ /* 0x000fe200078e0003 */
[----:B------:R-:W-:Y:S01]  /*8ce0*/  UMOV UR6, UR38 ;  /* 0x0000002600067c82 */ /* 0x000fe20008000000 */
[----:B------:R-:W-:Y:S01]  /*8cf0*/  IMAD.MOV.U32 R20, RZ, RZ, R4 ;  /* 0x000000ffff147224 */ /* 0x000fe200078e0004 */
[----:B------:R-:W-:Y:S01]  /*8d00*/  UMOV UR4, UR39 ;  /* 0x0000002700047c82 */ /* 0x000fe20008000000 */
[----:B------:R-:W-:Y:S01]  /*8d10*/  ULDC UR54, c[0x0][0x9e4] ;  /* 0x0002790000367ab9 */ /* 0x000fe20000000800 */
[----:B------:R-:W-:Y:S01]  /*8d20*/  ULDC UR58, c[0x0][0x9dc] ;  /* 0x00027700003a7ab9 */ /* 0x000fe20000000800 */
[----:B------:R-:W-:Y:S01]  /*8d30*/  ULDC UR55, c[0x0][0x288] ;  /* 0x0000a20000377ab9 */ /* 0x000fe20000000800 */
[----:B------:R-:W-:-:S05]  /*8d40*/  ULDC UR59, c[0x0][0x988] ;  /* 0x00026200003b7ab9 */ /* 0x000fca0000000800 */
.L_x_1065:
[----:B------:R-:W-:-:S04]  /*8d50*/  UIADD3 UR7, UR4, 0x1, URZ ;  /* 0x0000000104077890 */ /* 0x000fc8000fffe03f */
[----:B------:R-:W-:-:S04]  /*8d60*/  UISETP.NE.AND UP0, UPT, UR7, 0x2, UPT ;  /* 0x000000020700788c */ /* 0x000fc8000bf05270 */
[----:B------:R-:W-:Y:S02]  /*8d70*/  USEL UR7, UR7, URZ, UP0 ;  /* 0x0000003f07077287 */ /* 0x000fe40008000000 */
[----:B------:R-:W-:-:S04]  /*8d80*/  USEL UR38, URZ, 0x1, UP0 ;  /* 0x000000013f267887 */ /* 0x000fc80008000000 */
[----:B------:R-:W-:Y:S01]  /*8d90*/  ULOP3.LUT UR38, UR6, UR38, URZ, 0x3c, !UPT ;  /* 0x0000002606267292 */ /* 0x000fe2000f8e3c3f */
[----:B------:R-:W-:Y:S01]  /*8da0*/  UMOV UR39, UR7 ;  /* 0x0000000700277c82 */ /* 0x000fe20008000000 */
[----:B------:R-:W-:Y:S10]  /*8db0*/  @!P0 BRA `(.L_x_1047) ;  /* 0x0000000000048947 */ /* 0x000ff40003800000 */
[----:B------:R-:W-:Y:S01]  /*8dc0*/  BPT.TRAP 0x1 ;  /* 0x000000040000795c */ /* 0x000fe20000300000 */
.L_x_1047:
[----:B------:R-:W-:Y:S01]  /*8dd0*/  ULEA UR5, UR39, UR40, 0x3 ;  /* 0x0000002827057291 */ /* 0x000fe2000f8e183f */
[----:B------:R-:W-:-:S05]  /*8de0*/  IMAD.U32 R3, RZ, RZ, UR38 ;  /* 0x00000026ff037e24 */ /* 0x000fca000f8e00ff */
[----:B------:R-:W-:-:S04]  /*8df0*/  SHF.L.U32 R3, R3, 0x1f, RZ ;  /* 0x0000001f03037819 */ /* 0x000fc800000006ff */
[----:B------:R0:W1:Y:S01]  /*8e00*/  SYNCS.PHASECHK.TRANS64.TRYWAIT P1, [UR5+0x30830], R3 ;  /* 0x03083003ff0075a7 */ /* 0x0000620008020145 */
[----:B------:R-:W-:Y:S05]  /*8e10*/  @!P0 BRA `(.L_x_1048) ;  /* 0x0000000000048947 */ /* 0x000fea0003800000 */
[----:B------:R-:W-:Y:S01]  /*8e20*/  BPT.TRAP 0x1 ;  /* 0x000000040000795c */ /* 0x000fe20000300000 */
.L_x_1048:
[----:B-1----:R-:W-:Y:S05]  /*8e30*/  @P1 BRA `(.L_x_1049) ;  /* 0x0000000000081947 */ /* 0x002fea0003800000 */
[----:B------:R-:W1:Y:S02]  /*8e40*/  SYNCS.PHASECHK.TRANS64.TRYWAIT P1, [UR5+0x30830], R3 ;  /* 0x03083003ff0075a7 */ /* 0x000e640008020145 */
[----:B-1----:R-:W-:Y:S05]  /*8e50*/  @!P1 BRA `(.L_x_1050) ;  /* 0x000000ac00209947 */ /* 0x002fea0003800000 */
.L_x_1049:
        /* <DEDUP_REMOVED lines=227> */
.L_x_1051:
[----:B------:R-:W-:Y:S01]  /*9c90*/  ULEA UR5, UR4, UR40, 0x3 ;  /* 0x0000002804057291 */ /* 0x000fe2000f8e183f */
[----:B------:R-:W-:-:S05]  /*9ca0*/  IMAD.U32 R0, RZ, RZ, UR6 ;  /* 0x00000006ff007e24 */ /* 0x000fca000f8e00ff */
[----:B------:R-:W-:-:S04]  /*9cb0*/  SHF.L.U32 R0, R0, 0x1f, RZ ;  /* 0x0000001f00007819 */ /* 0x000fc800000006ff */
[----:B------:R2:W3:Y:S01]  /*9cc0*/  SYNCS.PHASECHK.TRANS64.TRYWAIT P1, [UR5+0x30850], R0 ;  /* 0x03085000ff0075a7 */ /* 0x0004e20008020145 */
[----:B------:R-:W-:Y:S05]  /*9cd0*/  @!P0 BRA `(.L_x_1052) ;  /* 0x0000000000048947 */ /* 0x000fea0003800000 */
[----:B------:R-:W-:Y:S01]  /*9ce0*/  BPT.TRAP 0x1 ;  /* 0x000000040000795c */ /* 0x000fe20000300000 */
.L_x_1052:
[----:B---3--:R-:W-:Y:S05]  /*9cf0*/  @P1 BRA `(.L_x_1053) ;  /* 0x0000000000081947 */ /* 0x008fea0003800000 */
[----:B------:R-:W3:Y:S02]  /*9d00*/  SYNCS.PHASECHK.TRANS64.TRYWAIT P1, [UR5+0x30850], R0 ;  /* 0x03085000ff0075a7 */ /* 0x000ee40008020145 */
[----:B---3--:R-:W-:Y:S05]  /*9d10*/  @!P1 BRA `(.L_x_1054) ;  /* 0x0000009c00889947 */ /* 0x008fea0003800000 */
.L_x_1053:
        /* <DEDUP_REMOVED lines=30> */
.L_x_1055:
[----:B------:R-:W-:Y:S01]  /*9f00*/  UISETP.NE.AND UP1, UPT, UR61, URZ, UPT ;  /* 0x0000003f3d00728c */ /* 0x000fe2000bf25270 */
[----:B------:R-:W3:Y:S01]  /*9f10*/  S2UR UR10, SR_CgaCtaId ;  /* 0x00000000000a79c3 */ /* 0x000ee20000008800 */
[----:B------:R-:W-:Y:S01]  /*9f20*/  VIADD R189, R23, UR43 ;  /* 0x0000002b17bd7c36 */ /* 0x000fe20008000000 */
[----:B------:R-:W-:Y:S01]  /*9f30*/  ULEA UR4, UR7, UR40, 0x3 ;  /* 0x0000002807047291 */ /* 0x000fe2000f8e183f */
[----:B-1----:R-:W-:Y:S01]  /*9f40*/  IMAD.SHL.U32 R4, R221, 0x40, RZ ;  /* 0x00000040dd047824 */ /* 0x002fe200078e00ff */
[----:B------:R-:W-:Y:S01]  /*9f50*/  UISETP.NE.AND UP0, UPT, UR42, URZ, UPT ;  /* 0x0000003f2a00728c */ /* 0x000fe2000bf05270 */
[----:B------:R-:W-:Y:S01]  /*9f60*/  PLOP3.LUT P1, PT, PT, PT, UP1, 0x80, 0x0 ;  /* 0x000000000000781c */ /* 0x000fe20003f2f018 */
[----:B------:R-:W-:Y:S01]  /*9f70*/  UIADD3 UR4, UR4, 0x30840, URZ ;  /* 0x0003084004047890 */ /* 0x000fe2000fffe03f */
[----:B------:R-:W-:Y:S01]  /*9f80*/  PLOP3.LUT P2, PT, PT, PT, UP1, 0x80, 0x0 ;  /* 0x000000000000781c */ /* 0x000fe20003f4f018 */
[----:B------:R-:W1:Y:S02]  /*9f90*/  LDC R184, c[0x0][0x2f0] ;  /* 0x0000bc00ffb87b82 */ /* 0x000e640000000800 */
[----:B------:R-:W-:-:S08]  /*9fa0*/  @UP1 ULDC UR6, c[0x0][0x44c] ;  /* 0x0001130000061ab9 */ /* 0x000fd00000000800 */
[----:B0-2---:R-:W-:Y:S01]  /*9fb0*/  @P1 IMAD.HI.U32 R0, R189, UR6, RZ ;  /* 0x00000006bd001c27 */ /* 0x005fe2000f8e00ff */
[----:B------:R-:W-:Y:S01]  /*9fc0*/  @UP1 ULDC UR6, c[0x0][0x450] ;  /* 0x0001140000061ab9 */ /* 0x000fe20000000800 */
[----:B------:R-:W-:-:S03]  /*9fd0*/  PLOP3.LUT P1, PT, PT, PT, UP0, 0x40, 0x0 ;  /* 0x000000000000781c */ /* 0x000fc60003f2e808 */
[----:B------:R-:W-:Y:S01]  /*9fe0*/  @P2 SHF.R.U32.HI R189, RZ, UR6, R0 ;  /* 0x00000006ffbd2c19 */ /* 0x000fe20008011600 */
[----:B---3--:R-:W-:Y:S01]  /*9ff0*/  UPRMT UR4, UR10, 0x654, UR4 ;  /* 0x000006540a047896 */ /* 0x008fe20008000004 */
[----:B------:R-:W-:Y:S02]  /*a000*/  IADD3 R0, -R4, 0x1, RZ ;  /* 0x0000000104007810 */ /* 0x000fe40007ffe1ff */
[----:B------:R-:W-:Y:S01]  /*a010*/  ULDC UR10, c[0x0][0x9e0] ;  /* 0x00027800000a7ab9 */ /* 0x000fe20000000800 */
[----:B------:R-:W0:Y:S02]  /*a020*/  SHFL.IDX PT, R185, R189, RZ, 0x1c1f ;  /* 0x001c1fffbdb97589 */ /* 0x000e2400000e0000 */
[----:B------:R-:W-:-:S03]  /*a030*/  IMAD R3, R19, -0x2, R0 ;  /* 0xfffffffe13037824 */ /* 0x000fc600078e0200 */
[----:B------:R-:W-:Y:S01]  /*a040*/  SYNCS.ARRIVE.TRANS64.RED.A1T0 RZ, [UR4], RZ ;  /* 0x000000ffffff79a7 */ /* 0x000fe20008100404 */
[----:B-1----:R-:W-:Y:S01]  /*a050*/  IMAD R3, R184, UR41, R3 ;  /* 0x00000029b8037c24 */ /* 0x002fe2000f8e0203 */
[----:B------:R-:W-:-:S04]  /*a060*/  ULOP3.LUT UR4, URZ, UR58, URZ, 0x33, !UPT ;  /* 0x0000003a3f047292 */ /* 0x000fc8000f8e333f */
[----:B------:R-:W-:-:S05]  /*a070*/  IADD3 R3, R3, -UR55, RZ ;  /* 0x8000003703037c10 */ /* 0x000fca000fffe0ff */
[C---:B------:R-:W-:Y:S02]  /*a080*/  VIADD R0, R3.reuse, UR10 ;  /* 0x0000000a03007c36 */ /* 0x040fe40008000000 */
[----:B------:R-:W-:Y:S02]  /*a090*/  VIADD R186, R3, UR4 ;  /* 0x0000000403ba7c36 */ /* 0x000fe40008000000 */
[--C-:B0-----:R-:W-:Y:S02]  /*a0a0*/  IMAD.IADD R187, R0, 0x1, R185.reuse ;  /* 0x0000000100bb7824 */ /* 0x101fe400078e02b9 */
[----:B------:R-:W-:Y:S01]  /*a0b0*/  IMAD.IADD R188, R186, 0x1, R185 ;  /* 0x00000001babc7824 */ /* 0x000fe200078e02b9 */
[----:B------:R-:W-:Y:S06]  /*a0c0*/  @P1 BRA `(.L_x_1056) ;  /* 0x00000000005c1947 */ /* 0x000fec0003800000 */
[----:B------:R-:W-:Y:S01]  /*a0d0*/  IMAD R2, R184, UR41, R185 ;  /* 0x00000029b8027c24 */ /* 0x000fe2000f8e02b9 */
[----:B------:R-:W-:Y:S03]  /*a0e0*/  BSSY B0, `(.L_x_1057) ;  /* 0x0000011000007945 */ /* 0x000fe60003800000 */
[----:B------:R-:W-:-:S05]  /*a0f0*/  VIADD R185, R2, -UR55 ;  /* 0x8000003702b97c36 */ /* 0x000fca0008000000 */
        /* <DEDUP_REMOVED lines=10> */
.L_x_1058:
[----:B------:R-:W-:-:S05]  /*a1a0*/  IMAD.U32 R190, RZ, RZ, UR54 ;  /* 0x00000036ffbe7e24 */ /* 0x000fca000f8e00ff */
[----:B------:R-:W-:-:S13]  /*a1b0*/  ISETP.NE.AND P1, PT, R190, 0x1, PT ;  /* 0x00000001be00780c */ /* 0x000fda0003f25270 */
[----:B------:R-:W0:Y:S02]  /*a1c0*/  @P1 LDC.64 R2, c[0x0][0x9e8] ;  /* 0x00027a00ff021b82 */ /* 0x000e240000000a00 */
[----:B0-----:R-:W-:-:S05]  /*a1d0*/  @P1 IMAD.HI.U32 R2, R185, R2, RZ ;  /* 0x00000002b9021227 */ /* 0x001fca00078e00ff */
[----:B------:R-:W-:-:S07]  /*a1e0*/  @P1 SHF.R.U32.HI R185, RZ, R3, R2 ;  /* 0x00000003ffb91219 */ /* 0x000fce0000011602 */
.L_x_1059:
[----:B------:R-:W-:Y:S05]  /*a1f0*/  BSYNC B0 ;  /* 0x0000000000007941 */ /* 0x000fea0003800000 */
.L_x_1057:
[----:B------:R-:W-:-:S04]  /*a200*/  IMAD R2, R185, R190, -R4 ;  /* 0x000000beb9027224 */ /* 0x000fc800078e0a04 */
[----:B------:R-:W-:-:S05]  /*a210*/  IMAD R2, R19, -0x2, R2 ;  /* 0xfffffffe13027824 */ /* 0x000fca00078e0202 */
[----:B------:R-:W-:Y:S02]  /*a220*/  VIADDMNMX R187, R2, R190, R187, PT ;  /* 0x000000be02bb7246 */ /* 0x000fe400038001bb */
[----:B------:R-:W-:-:S07]  /*a230*/  VIMNMX R188, R188, R2, !PT ;  /* 0x00000002bcbc7248 */ /* 0x000fce0007fe0100 */
.L_x_1056:
        /* <DEDUP_REMOVED lines=8> */
[----:B------:R-:W-:Y:S02]  /*a2c0*/  ISETP.GT.AND P4, PT, R188, 0x18, P1 ;  /* 0x00000018bc00780c */ /* 0x000fe40000f84270 */
[----:B------:R-:W-:Y:S02]  /*a2d0*/  FSEL R185, R152, -INF , !P5 ;  /* 0xff80000098b97808 */ /* 0x000fe40006800000 */
[----:B------:R-:W-:Y:S02]  /*a2e0*/  ISETP.LT.OR P4, PT, R187, 0x19, P4 ;  /* 0x00000019bb00780c */ /* 0x000fe40002781670 */
[C---:B------:R-:W-:Y:S02]  /*a2f0*/  ISETP.GT.AND P6, PT, R188.reuse, 0x8, P1 ;  /* 0x00000008bc00780c */ /* 0x040fe40000fc4270 */
[----:B------:R-:W-:-:S02]  /*a300*/  ISETP.GT.AND P2, PT, R188, 0x9, P1 ;  /* 0x00000009bc00780c */ /* 0x000fc40000f44270 */
[----:B------:R-:W-:Y:S01]  /*a310*/  ISETP.GT.AND P3, PT, R188, 0x10, P1 ;  /* 0x00000010bc00780c */ /* 0x000fe20000f64270 */
[--C-:B0-----:R-:W-:Y:S01]  /*a320*/  IMAD.IADD R0, R0, 0x1, R189.reuse ;  /* 0x0000000100007824 */ /* 0x101fe200078e02bd */
[----:B------:R-:W-:Y:S01]  /*a330*/  ISETP.GT.AND P5, PT, R188, 0x11, P1 ;  /* 0x00000011bc00780c */ /* 0x000fe20000fa4270 */
        /* <DEDUP_REMOVED lines=52> */
.L_x_1062:
[----:B------:R-:W-:-:S05]  /*a680*/  IMAD.U32 R152, RZ, RZ, UR54 ;  /* 0x00000036ff987e24 */ /* 0x000fca000f8e00ff */
[----:B------:R-:W-:-:S13]  /*a690*/  ISETP.NE.AND P2, PT, R152, 0x1, PT ;  /* 0x000000019800780c */ /* 0x000fda0003f45270 */
[----:B------:R-:W0:Y:S02]  /*a6a0*/  @P2 LDC.64 R2, c[0x0][0x9e8] ;  /* 0x00027a00ff022b82 */ /* 0x000e240000000a00 */
[----:B0-----:R-:W-:-:S05]  /*a6b0*/  @P2 IMAD.HI.U32 R2, R187, R2, RZ ;  /* 0x00000002bb022227 */ /* 0x001fca00078e00ff */
[----:B------:R-:W-:-:S07]  /*a6c0*/  @P2 SHF.R.U32.HI R187, RZ, R3, R2 ;  /* 0x00000003ffbb2219 */ /* 0x000fce0000011602 */
.L_x_1063:
[----:B------:R-:W-:Y:S05]  /*a6d0*/  BSYNC B0 ;  /* 0x0000000000007941 */ /* 0x000fea0003800000 */
.L_x_1061:
[----:B------:R-:W-:-:S04]  /*a6e0*/  IMAD R4, R187, R152, -R4 ;  /* 0x00000098bb047224 */ /* 0x000fc800078e0a04 */
[----:B------:R-:W-:-:S05]  /*a6f0*/  IMAD R3, R19, -0x2, R4 ;  /* 0xfffffffe13037824 */ /* 0x000fca00078e0204 */
[----:B------:R-:W-:Y:S02]  /*a700*/  VIADDMNMX R0, R3, R152, R0, PT ;  /* 0x0000009803007246 */ /* 0x000fe40003800100 */
[----:B------:R-:W-:-:S07]  /*a710*/  VIMNMX R186, R186, R3, !PT ;  /* 0x00000003baba7248 */ /* 0x000fce0007fe0100 */
.L_x_1060:
        /* <DEDUP_REMOVED lines=201> */
.L_x_1064:
[----:B------:R-:W0:Y:S01]  /*b3b0*/  S2UR UR6, SR_CgaCtaId ;  /* 0x00000000000679c3 */ /* 0x000e220000008800 */
[----:B------:R-:W-:Y:S01]  /*b3c0*/  R2UR UR4, R200 ;  /* 0x00000000c80472ca */ /* 0x000fe200000e0000 */
[----:B------:R-:W-:Y:S01]  /*b3d0*/  UIADD3 UR5, UR5, 0x30860, URZ ;  /* 0x0003086005057890 */ /* 0x000fe2000fffe03f */
[----:B------:R-:W-:Y:S02]  /*b3e0*/  F2FP.BF16.F32.PACK_AB R196, R196, R185 ;  /* 0x000000b9c4c4723e */ /* 0x000fe400000010ff */
[----:B------:R-:W-:Y:S01]  /*b3f0*/  F2FP.BF16.F32.PACK_AB R197, R20, R197 ;  /* 0x000000c514c5723e */ /* 0x000fe200000010ff */
[----:B------:R-:W-:Y:S01]  /*b400*/  IMAD.MOV.U32 R20, RZ, RZ, R4 ;  /* 0x000000ffff147224 */ /* 0x000fe200078e0004 */
[----:B------:R-:W-:Y:S02]  /*b410*/  F2FP.BF16.F32.PACK_AB R198, R187, R198 ;  /* 0x000000c6bbc6723e */ /* 0x000fe400000010ff */
[----:B------:R-:W-:Y:S01]  /*b420*/  F2FP.BF16.F32.PACK_AB R185, R164, R21 ;  /* 0x00000015a4b9723e */ /* 0x000fe200000010ff */
[----:B------:R-:W-:Y:S01]  /*b430*/  IMAD.MOV.U32 R21, RZ, RZ, R3 ;  /* 0x000000ffff157224 */ /* 0x000fe200078e0003 */
[----:B------:R-:W-:-:S02]  /*b440*/  F2FP.BF16.F32.PACK_AB R199, R154, R199 ;  /* 0x000000c79ac7723e */ /* 0x000fc400000010ff */
[----:B------:R-:W-:Y:S02]  /*b450*/  F2FP.BF16.F32.PACK_AB R192, R183, R192 ;  /* 0x000000c0b7c0723e */ /* 0x000fe400000010ff */
[C---:B------:R-:W-:Y:S01]  /*b460*/  ISETP.GT.AND P1, PT, R221.reuse, UR4, PT ;  /* 0x00000004dd007c0c */ /* 0x040fe2000bf24270 */
[----:B------:R-:W-:Y:S01]  /*b470*/  UMOV UR4, UR39 ;  /* 0x0000002700047c82 */ /* 0x000fe20008000000 */
[----:B------:R-:W-:Y:S01]  /*b480*/  F2FP.BF16.F32.PACK_AB R193, R156, R193 ;  /* 0x000000c19cc1723e */ /* 0x000fe200000010ff */
[----:B------:R-:W-:Y:S01]  /*b490*/  VIADD R221, R221, 0xffffffff ;  /* 0xffffffffdddd7836 */ /* 0x000fe20000000000 */
        /* <DEDUP_REMOVED lines=13> */
.L_x_1046:
        /* <DEDUP_REMOVED lines=131> */
.L_x_1066:
[----:B------:R-:W-:Y:S01]  /*bda0*/  ULEA UR5, UR39, UR40, 0x3 ;  /* 0x0000002827057291 */ /* 0x000fe2000f8e183f */
[----:B------:R-:W-:-:S05]  /*bdb0*/  IMAD.U32 R0, RZ, RZ, UR38 ;  /* 0x00000026ff007e24 */ /* 0x000fca000f8e00ff */
[----:B------:R-:W-:-:S04]  /*bdc0*/  SHF.L.U32 R0, R0, 0x1f, RZ ;  /* 0x0000001f00007819 */ /* 0x000fc800000006ff */
[----:B------:R0:W1:Y:S01]  /*bdd0*/  SYNCS.PHASECHK.TRANS64.TRYWAIT P1, [UR5+0x30850], R0 ;  /* 0x03085000ff0075a7 */ /* 0x0000620008020145 */
[----:B------:R-:W-:Y:S05]  /*bde0*/  @!P0 BRA `(.L_x_1067) ;  /* 0x0000000000048947 */ /* 0x000fea0003800000 */
[----:B------:R-:W-:Y:S01]  /*bdf0*/  BPT.TRAP 0x1 ;  /* 0x000000040000795c */ /* 0x000fe20000300000 */
.L_x_1067:
[----:B-1----:R-:W-:Y:S05]  /*be00*/  @P1 BRA `(.L_x_1068) ;  /* 0x0000000000081947 */ /* 0x002fea0003800000 */
[----:B------:R-:W1:Y:S02]  /*be10*/  SYNCS.PHASECHK.TRANS64.TRYWAIT P1, [UR5+0x30850], R0 ;  /* 0x03085000ff0075a7 */ /* 0x000e640008020145 */
[----:B-1----:R-:W-:Y:S05]  /*be20*/  @!P1 BRA `(.L_x_1069) ;  /* 0x0000007c005c9947 */ /* 0x002fea0003800000 */
.L_x_1068:
        /* <DEDUP_REMOVED lines=10> */
[----:B------:R-:W-:-:S07]  /*bed0*/  ULEA UR4, UR39, UR4, 0xb ;  /* 0x0000000427047291 */ /* 0x000fce000f8e583f */
[----:B------:R-:W-:Y:S02]  /*bee0*/  UMOV UR6, UR4 ;  /* 0x0000000400067c82 */ /* 0x000fe40008000000 */
[----:B------:R-:W-:Y:S01]  /*bef0*/  HGMMA.64x256x16.F32.BF16 R24, R196, gdesc[UR4].tnspB, R24, gsb0 ;  /* 0x43e00004c4187df0 */ /* 0x000fe20008001818 */
[----:B------:R-:W-:Y:S01]  /*bf00*/  UIADD3 UR6, UR4, 0x80, URZ ;  /* 0x0000008004067890 */ /* 0x000fe2000fffe03f */
[----:B-1----:R-:W-:Y:S01]  /*bf10*/  FADD.FTZ R7, R7, R18 ;  /* 0x0000001207077221 */ /* 0x002fe20000010000 */
[----:B------:R-:W-:Y:S01]  /*bf20*/  UMOV UR7, 0x40000040 ;  /* 0x4000004000077882 */ /* 0x000fe20000000000 */
[----:B0-----:R-:W-:Y:S01]  /*bf30*/  FADD.FTZ R2, R0, R5 ;  /* 0x0000000500027221 */ /* 0x001fe20000010000 */
[----:B------:R-:W-:Y:S02]  /*bf40*/  IMAD.MOV.U32 R5, RZ, RZ, RZ ;  /* 0x000000ffff057224 */ /* 0x000fe400078e00ff */
[----:B------:R-:W0:Y:S04]  /*bf50*/  SHFL.BFLY PT, R0, R7, 0x1, 0x1f ;  /* 0x0c201f0007007f89 */ /* 0x000e2800000e0000 */
[----:B------:R-:W1:Y:S01]  /*bf60*/  SHFL.BFLY PT, R9, R2, 0x1, 0x1f ;  /* 0x0c201f0002097f89 */ /* 0x000e6200000e0000 */
[----:B0-----:R-:W-:Y:S01]  /*bf70*/  FADD.FTZ R11, R7, R0 ;  /* 0x00000000070b7221 */ /* 0x001fe20000010000 */
[----:B------:R-:W-:Y:S01]  /*bf80*/  MOV R7, UR10 ;  /* 0x0000000a00077c02 */ /* 0x000fe20008000f00 */
[----:B------:R-:W-:-:S02]  /*bf90*/  IMAD.MOV.U32 R0, RZ, RZ, -0x800000 ;  /* 0xff800000ff007424 */ /* 0x000fc400078e00ff */
[----:B-1----:R-:W-:Y:S01]  /*bfa0*/  FADD.FTZ R12, R2, R9 ;  /* 0x00000009020c7221 */ /* 0x002fe20000010000 */
[----:B------:R-:W-:Y:S01]  /*bfb0*/  FSETP.NE.FTZ.AND P1, PT, R11, RZ, PT ;  /* 0x000000ff0b00720b */ /* 0x000fe20003f35000 */
[----:B------:R-:W-:-:S03]  /*bfc0*/  IMAD.MOV.U32 R2, RZ, RZ, -0x800000 ;  /* 0xff800000ff027424 */ /* 0x000fc600078e00ff */
        /* <DEDUP_REMOVED lines=14> */
[----:B------:R-:W-:Y:S01]  /*c0b0*/  UIADD3 UR6, UR4, 0x100, URZ ;  /* 0x0000010004067890 */ /* 0x000fe2000fffe03f */
[----:B------:R-:W-:Y:S01]  /*c0c0*/  UMOV UR7, 0x40000040 ;  /* 0x4000004000077882 */ /* 0x000fe20000000000 */
[----:B------:R-:W-:Y:S01]  /*c0d0*/  UIADD3 UR4, UR4, 0x180, URZ ;  /* 0x0000018004047890 */ /* 0x000fe2000fffe03f */
[----:B------:R-:W-:Y:S02]  /*c0e0*/  WARPGROUP.DEPBAR.LE gsb0, 0x0 ;  /* 0x00008000000079c5 */ /* 0x000fe40000010000 */
[----:B------:R-:W-:-:S15]  /*c0f0*/  WARPGROUP.ARRIVE ;  /* 0x00000000000079c5 */ /* 0x000fde0000000000 */
[----:B------:R-:W-:-:S07]  /*c100*/  NOP ;  /* 0x0000000000007918 */ /* 0x000fce0000000000 */
        /* <DEDUP_REMOVED lines=10> */
.L_x_1070:
[----:B------:R-:W0:Y:S01]  /*c1b0*/  S2UR UR7, SR_CgaCtaId ;  /* 0x00000000000779c3 */ /* 0x000e220000008800 */
[----:B------:R-:W-:Y:S01]  /*c1c0*/  R2UR UR6, R208 ;  /* 0x00000000d00672ca */ /* 0x000fe200000e0000 */
[----:B------:R-:W-:Y:S01]  /*c1d0*/  UIADD3 UR4, UR5, 0x30860, URZ ;  /* 0x0003086005047890 */ /* 0x000fe2000fffe03f */
[-C--:B------:R-:W-:Y:S01]  /*c1e0*/  FMUL.FTZ R172, R32, R6.reuse ;  /* 0x0000000620ac7220 */ /* 0x080fe20000410000 */
[----:B------:R-:W-:Y:S01]  /*c1f0*/  UIADD3 UR39, UR39, 0x1, URZ ;  /* 0x0000000127277890 */ /* 0x000fe2000fffe03f */
[-C--:B------:R-:W-:Y:S01]  /*c200*/  FMUL.FTZ R173, R36, R6.reuse ;  /* 0x0000000624ad7220 */ /* 0x080fe20000410000 */
[-C--:B------:R-:W-:Y:S01]  /*c210*/  FMUL.FTZ R174, R40, R6.reuse ;  /* 0x0000000628ae7220 */ /* 0x080fe20000410000 */
[-C--:B------:R-:W-:Y:S01]  /*c220*/  FMUL.FTZ R175, R44, R6.reuse ;  /* 0x000000062caf7220 */ /* 0x080fe20000410000 */
[----:B------:R-:W-:Y:S01]  /*c230*/  UISETP.NE.AND UP0, UPT, UR39, 0x2, UPT ;  /* 0x000000022700788c */ /* 0x000fe2000bf05270 */
[-C--:B------:R-:W-:Y:S01]  /*c240*/  FMUL.FTZ R176, R48, R6.reuse ;  /* 0x0000000630b07220 */ /* 0x080fe20000410000 */
[-C--:B------:R-:W-:Y:S01]  /*c250*/  FMUL.FTZ R177, R52, R6.reuse ;  /* 0x0000000634b17220 */ /* 0x080fe20000410000 */
[-C--:B------:R-:W-:Y:S01]  /*c260*/  FMUL.FTZ R178, R56, R6.reuse ;  /* 0x0000000638b27220 */ /* 0x080fe20000410000 */
[-C--:B------:R-:W-:Y:S01]  /*c270*/  FMUL.FTZ R179, R60, R6.reuse ;  /* 0x000000063cb37220 */ /* 0x080fe20000410000 */
[-C--:B------:R-:W-:Y:S01]  /*c280*/  FMUL.FTZ R180, R64, R6.reuse ;  /* 0x0000000640b47220 */ /* 0x080fe20000410000 */
        /* <DEDUP_REMOVED lines=10> */
[----:B0-----:R-:W-:Y:S01]  /*c330*/  UPRMT UR4, UR7, 0x654, UR4 ;  /* 0x0000065407047896 */ /* 0x001fe20008000004 */
        /* <DEDUP_REMOVED lines=111> */
[-C--:B------:R-:W-:Y:S01]  /*ca30*/  FMUL.FTZ R165, R147, R5.reuse ;  /* 0x0000000593a57220 */ /* 0x080fe20000410000 */
[-C--:B------:R-:W-:Y:S01]  /*ca40*/  FMUL.FTZ R166, R150, R5.reuse ;  /* 0x0000000596a67220 */ /* 0x080fe20000410000 */
[----:B------:R-:W-:Y:S01]  /*ca50*/  FMUL.FTZ R168, R151, R5 ;  /* 0x0000000597a87220 */ /* 0x000fe20000410000 */
[----:B------:R-:W-:-:S02]  /*ca60*/  USEL UR39, UR39, URZ, UP0 ;  /* 0x0000003f27277287 */ /* 0x000fc40008000000 */
[----:B------:R-:W-:-:S12]  /*ca70*/  ULOP3.LUT UR38, UR38, UR4, URZ, 0x3c, !UPT ;  /* 0x0000000426267292 */ /* 0x000fd8000f8e3c3f */
.L_x_992:
[----:B------:R-:W0:Y:S01]  /*ca80*/  S2R R4, SR_CgaCtaId ;  /* 0x0000000000047919 */ /* 0x000e220000008800 */
[----:B------:R-:W-:Y:S01]  /*ca90*/  MOV R197, 0x400 ;  /* 0x0000040000c57802 */ /* 0x000fe20000000f00 */
[----:B------:R-:W-:Y:S01]  /*caa0*/  BSSY B0, `(.L_x_1071) ;  /* 0x0000297000007945 */ /* 0x000fe20003800000 */
[----:B------:R-:W-:Y:S02]  /*cab0*/  BAR.SYNC.DEFER_BLOCKING 0x5, 0x180 ;  /* 0x0146000000007b1d */ /* 0x000fe40000010000 */
[----:B0-----:R-:W-:-:S05]  /*cac0*/  LEA R197, R4, R197, 0x18 ;  /* 0x000000c504c57211 */ /* 0x001fca00078ec0ff */
[----:B------:R-:W0:Y:S02]  /*cad0*/  LDS R4, [R197+0x308d0] ;  /* 0x0308d000c5047984 */ /* 0x000e240000000800 */
[----:B0-----:R-:W-:Y:S01]  /*cae0*/  R2UR UR4, R4 ;  /* 0x00000000040472ca */ /* 0x001fe200000e0000 */
[----:B------:R-:W-:Y:S06]  /*caf0*/  BAR.ARV 0x4, 0x180 ;  /* 0x0106000000007b1d */ /* 0x000fec0000002000 */
[----:B------:R-:W-:Y:S08]  /*cb00*/  @P0 BRA `(.L_x_1072) ;  /* 0x0000001c00540947 */ /* 0x000ff00003800000 */
[----:B------:R-:W0:Y:S01]  /*cb10*/  S2R R4, SR_SWINHI ;  /* 0x0000000000047919 */ /* 0x000e220000002f00 */
[----:B------:R-:W-:Y:S01]  /*cb20*/  IMAD R5, R207, 0x40, R22 ;  /* 0x00000040cf057824 */ /* 0x000fe200078e0216 */
[----:B------:R-:W1:Y:S01]  /*cb30*/  LDC R198, c[0x0][0xbe8] ;  /* 0x0002fa00ffc67b82 */ /* 0x000e620000000800 */
[----:B------:R-:W-:Y:S01]  /*cb40*/  R2UR UR11, R205 ;  /* 0x00000000cd0b72ca */ /* 0x000fe200000e0000 */
[----:B------:R-:W-:Y:S01]  /*cb50*/  ULDC.64 UR8, c[0x0][0xb90] ;  /* 0x0002e40000087ab9 */ /* 0x000fe20000000a00 */
[----:B------:R-:W-:Y:S02]  /*cb60*/  F2FP.BF16.F32.PACK_AB R24, R25, R24 ;  /* 0x000000181918723e */ /* 0x000fe400000010ff */
[----:B------:R-:W-:Y:S02]  /*cb70*/  F2FP.BF16.F32.PACK_AB R25, R27, R26 ;  /* 0x0000001a1b19723e */ /* 0x000fe400000010ff */
[----:B------:R-:W-:Y:S02]  /*cb80*/  F2FP.BF16.F32.PACK_AB R27, R31, R30 ;  /* 0x0000001e1f1b723e */ /* 0x000fe400000010ff */
[----:B------:R-:W-:-:S02]  /*cb90*/  R2UR UR13, R206 ;  /* 0x00000000ce0d72ca */ /* 0x000fc400000e0000 */
[----:B------:R-:W-:Y:S02]  /*cba0*/  F2FP.BF16.F32.PACK_AB R26, R29, R28 ;  /* 0x0000001c1d1a723e */ /* 0x000fe400000010ff */
[----:B------:R-:W-:Y:S01]  /*cbb0*/  F2FP.BF16.F32.PACK_AB R136, R137, R136 ;  /* 0x000000888988723e */ /* 0x000fe200000010ff */
[----:B------:R-:W-:Y:S01]  /*cbc0*/  USHF.R.S32.HI UR10, URZ, 0x1f, UR11 ;  /* 0x0000001f3f0a7899 */ /* 0x000fe2000801140b */
[----:B------:R-:W-:Y:S01]  /*cbd0*/  F2FP.BF16.F32.PACK_AB R137, R128, R104 ;  /* 0x000000688089723e */ /* 0x000fe200000010ff */
[----:B------:R-:W-:Y:S01]  /*cbe0*/  UIMAD.WIDE.U32 UR6, UR11, UR8, URZ ;  /* 0x000000080b0672a5 */ /* 0x000fe2000f8e003f */
[----:B------:R-:W-:Y:S01]  /*cbf0*/  F2FP.BF16.F32.PACK_AB R144, R145, R144 ;  /* 0x000000909190723e */ /* 0x000fe200000010ff */
[----:B------:R-:W-:Y:S01]  /*cc00*/  UIMAD UR5, UR10, UR8, URZ ;  /* 0x000000080a0572a4 */ /* 0x000fe2000f8e023f */
[----:B------:R-:W-:-:S03]  /*cc10*/  F2FP.BF16.F32.PACK_AB R145, R165, R164 ;  /* 0x000000a4a591723e */ /* 0x000fc600000010ff */
[----:B------:R-:W-:Y:S02]  /*cc20*/  UIMAD UR5, UR11, UR9, UR5 ;  /* 0x000000090b0572a4 */ /* 0x000fe4000f8e0205 */
[----:B------:R-:W-:Y:S01]  /*cc30*/  USHF.R.S32.HI UR12, URZ, 0x1f, UR13 ;  /* 0x0000001f3f0c7899 */ /* 0x000fe2000801140d */
[----:B------:R-:W-:Y:S01]  /*cc40*/  ULDC.64 UR8, c[0x0][0xb98] ;  /* 0x0002e60000087ab9 */ /* 0x000fe20000000a00 */
[----:B------:R-:W-:Y:S02]  /*cc50*/  UIADD3 UR7, UR7, UR5, URZ ;  /* 0x0000000507077290 */ /* 0x000fe4000fffe03f */
[----:B------:R-:W-:Y:S01]  /*cc60*/  UIMAD UR5, UR12, UR8, URZ ;  /* 0x000000080c0572a4 */ /* 0x000fe2000f8e023f */
[----:B------:R-:W-:Y:S02]  /*cc70*/  MOV R158, R197 ;  /* 0x000000c5009e7202 */ /* 0x000fe40000000f00 */
[----:B0-----:R-:W-:Y:S01]  /*cc80*/  MOV R159, R4 ;  /* 0x00000004009f7202 */ /* 0x001fe20000000f00 */
[----:B------:R-:W-:-:S02]  /*cc90*/  UIMAD.WIDE.U32 UR6, UR13, UR8, UR6 ;  /* 0x000000080d0672a5 */ /* 0x000fc4000f8e0006 */
[----:B------:R-:W-:Y:S01]  /*cca0*/  UIMAD UR5, UR13, UR9, UR5 ;  /* 0x000000090d0572a4 */ /* 0x000fe2000f8e0205 */
[--C-:B------:R-:W-:Y:S02]  /*ccb0*/  IMAD.WIDE R16, R212, 0x2, R158.reuse ;  /* 0x00000002d4107825 */ /* 0x100fe400078e029e */
[----:B------:R-:W-:Y:S02]  /*ccc0*/  ULDC.64 UR8, c[0x0][0xae8] ;  /* 0x0002ba0000087ab9 */ /* 0x000fe40000000a00 */
[----:B------:R-:W-:Y:S01]  /*ccd0*/  IMAD.WIDE R158, R5, 0x2, R158 ;  /* 0x00000002059e7825 */ /* 0x000fe200078e029e */
[C---:B------:R-:W-:Y:S02]  /*cce0*/  IADD3 R7, P3, R16.reuse, 0xc060, RZ ;  /* 0x0000c06010077810 */ /* 0x040fe40007f7e0ff */
[C---:B------:R-:W-:Y:S02]  /*ccf0*/  IADD3 R119, P4, R16.reuse, 0xc040, RZ ;  /* 0x0000c04010777810 */ /* 0x040fe40007f9e0ff */
[----:B------:R-:W-:Y:S01]  /*cd00*/  LOP3.LUT R4, R7, 0x380, RZ, 0xc0, !PT ;  /* 0x0000038007047812 */ /* 0x000fe200078ec0ff */
[----:B------:R-:W-:Y:S01]  /*cd10*/  IMAD.X R5, RZ, RZ, R17, P3 ;  /* 0x000000ffff057224 */ /* 0x000fe200018e0611 */
[----:B------:R-:W-:-:S02]  /*cd20*/  IADD3 R117, P5, R16, 0xc020, RZ ;  /* 0x0000c02010757810 */ /* 0x000fc40007fbe0ff */
[----:B------:R-:W-:Y:S02]  /*cd30*/  SHF.R.U64 R4, R4, 0x3, RZ ;  /* 0x0000000304047819 */ /* 0x000fe400000012ff */
[C---:B------:R-:W-:Y:S01]  /*cd40*/  IADD3 R115, P6, R16.reuse, 0xc000, RZ ;  /* 0x0000c00010737810 */ /* 0x040fe20007fde0ff */
[--C-:B------:R-:W-:Y:S01]  /*cd50*/  IMAD.X R9, RZ, RZ, R17.reuse, P5 ;  /* 0x000000ffff097224 */ /* 0x100fe200028e0611 */
[C---:B------:R-:W-:Y:S02]  /*cd60*/  IADD3 R113, P0, R16.reuse, 0x8060, RZ ;  /* 0x0000806010717810 */ /* 0x040fe40007f1e0ff */
[C---:B------:R-:W-:Y:S01]  /*cd70*/  IADD3 R99, P1, R16.reuse, 0x20, RZ ;  /* 0x0000002010637810 */ /* 0x040fe20007f3e0ff */
[--C-:B------:R-:W-:Y:S01]  /*cd80*/  IMAD.X R11, RZ, RZ, R17.reuse, P6 ;  /* 0x000000ffff0b7224 */ /* 0x100fe200030e0611 */
[C---:B------:R-:W-:Y:S01]  /*cd90*/  IADD3 R111, P2, R16.reuse, 0x8040, RZ ;  /* 0x00008040106f7810 */ /* 0x040fe20007f5e0ff */
[--C-:B------:R-:W-:Y:S01]  /*cda0*/  IMAD.X R13, RZ, RZ, R17.reuse, P0 ;  /* 0x000000ffff0d7224 */ /* 0x100fe200000e0611 */
[C---:B------:R-:W-:Y:S01]  /*cdb0*/  IADD3 R106, P3, R16.reuse, 0x8020, RZ ;  /* 0x00008020106a7810 */ /* 0x040fe20007f7e0ff */
[--C-:B------:R-:W-:Y:S01]  /*cdc0*/  IMAD.X R15, RZ, RZ, R17.reuse, P1 ;  /* 0x000000ffff0f7224 */ /* 0x100fe200008e0611 */
[----:B------:R-:W-:Y:S01]  /*cdd0*/  LOP3.LUT R161, R16, 0x380, RZ, 0xc0, !PT ;  /* 0x0000038010a17812 */ /* 0x000fe200078ec0ff */
[--C-:B------:R-:W-:Y:S01]  /*cde0*/  IMAD.X R135, RZ, RZ, R17.reuse, P2 ;  /* 0x000000ffff877224 */ /* 0x100fe200010e0611 */
[----:B------:R-:W-:Y:S01]  /*cdf0*/  LOP3.LUT R4, R4, R7, RZ, 0x3c, !PT ;  /* 0x0000000704047212 */ /* 0x000fe200078e3cff */
[--C-:B------:R-:W-:Y:S01]  /*ce00*/  IMAD.X R7, RZ, RZ, R17.reuse, P4 ;  /* 0x000000ffff077224 */ /* 0x100fe200020e0611 */
[----:B------:R-:W-:Y:S01]  /*ce10*/  LOP3.LUT R108, R111, 0x380, RZ, 0xc0, !PT ;  /* 0x000003806f6c7812 */ /* 0x000fe200078ec0ff */
[----:B------:R-:W-:Y:S01]  /*ce20*/  IMAD.X R139, RZ, RZ, R17, P3 ;  /* 0x000000ffff8b7224 */ /* 0x000fe200018e0611 */
[----:B------:R-:W-:-:S02]  /*ce30*/  IADD3 R109, P4, R16, 0x8000, RZ ;  /* 0x00008000106d7810 */ /* 0x000fc40007f9e0ff */
[C---:B------:R-:W-:Y:S02]  /*ce40*/  IADD3 R107, P5, R16.reuse, 0x4060, RZ ;  /* 0x00004060106b7810 */ /* 0x040fe40007fbe0ff */
[C---:B------:R-:W-:Y:S01]  /*ce50*/  IADD3 R103, P6, R16.reuse, 0x40, RZ ;  /* 0x0000004010677810 */ /* 0x040fe20007fde0ff */
[--C-:B------:R-:W-:Y:S01]  /*ce60*/  IMAD.X R143, RZ, RZ, R17.reuse, P4 ;  /* 0x000000ffff8f7224 */ /* 0x100fe200020e0611 */
[C---:B------:R-:W-:Y:S01]  /*ce70*/  IADD3 R102, P0, R16.reuse, 0x4040, RZ ;  /* 0x0000404010667810 */ /* 0x040fe20007f1e0ff */
[--C-:B------:R-:W-:Y:S01]  /*ce80*/  IMAD.X R147, RZ, RZ, R17.reuse, P5 ;  /* 0x000000ffff937224 */ /* 0x100fe200028e0611 */
[C---:B------:R-:W-:Y:S01]  /*ce90*/  IADD3 R98, P1, R16.reuse, 0x4020, RZ ;  /* 0x0000402010627810 */ /* 0x040fe20007f3e0ff */
[--C-:B------:R-:W-:Y:S01]  /*cea0*/  IMAD.X R151, RZ, RZ, R17.reuse, P6 ;  /* 0x000000ffff977224 */ /* 0x100fe200030e0611 */
[C---:B------:R-:W-:Y:S01]  /*ceb0*/  IADD3 R20, P3, R16.reuse, 0x60, RZ ;  /* 0x0000006010147810 */ /* 0x040fe20007f7e0ff */
[--C-:B------:R-:W-:Y:S01]  /*cec0*/  IMAD.X R153, RZ, RZ, R17.reuse, P0 ;  /* 0x000000ffff997224 */ /* 0x100fe200000e0611 */
[----:B------:R-:W-:Y:S01]  /*ced0*/  SHF.R.U64 R161, R161, 0x3, RZ ;  /* 0x00000003a1a17819 */ /* 0x000fe200000012ff */
[--C-:B------:R-:W-:Y:S01]  /*cee0*/  IMAD.X R155, RZ, RZ, R17.reuse, P1 ;  /* 0x000000ffff9b7224 */ /* 0x100fe200008e0611 */
[----:B------:R-:W-:Y:S01]  /*cef0*/  IADD3 R21, P2, R16, 0x4000, RZ ;  /* 0x0000400010157810 */ /* 0x000fe20007f5e0ff */
[----:B------:R-:W-:Y:S01]  /*cf00*/  IMAD.X R157, RZ, RZ, R17, P3 ;  /* 0x000000ffff9d7224 */ /* 0x000fe200018e0611 */
[----:B------:R-:W-:-:S02]  /*cf10*/  SHF.R.U64 R108, R108, 0x3, RZ ;  /* 0x000000036c6c7819 */ /* 0x000fc400000012ff */
[----:B------:R-:W-:Y:S01]  /*cf20*/  LOP3.LUT R160, R161, R16, RZ, 0x3c, !PT ;  /* 0x00000010a1a07212 */ /* 0x000fe200078e3cff */
[----:B------:R-:W-:Y:S01]  /*cf30*/  IMAD.MOV.U32 R161, RZ, RZ, R17 ;  /* 0x000000ffffa17224 */ /* 0x000fe200078e0011 */
[----:B------:R-:W-:Y:S02]  /*cf40*/  IADD3.X R131, RZ, R17, RZ, P2, !PT ;  /* 0x00000011ff837210 */ /* 0x000fe400017fe4ff */
[----:B------:R-:W-:Y:S02]  /*cf50*/  LOP3.LUT R17, R106, 0x380, RZ, 0xc0, !PT ;  /* 0x000003806a117812 */ /* 0x000fe400078ec0ff */
[----:B------:R-:W-:Y:S02]  /*cf60*/  LOP3.LUT R134, R108, R111, RZ, 0x3c, !PT ;  /* 0x0000006f6c867212 */ /* 0x000fe400078e3cff */
[----:B------:R-:W-:Y:S02]  /*cf70*/  IADD3 R111, P2, R158, 0x7000, RZ ;  /* 0x000070009e6f7810 */ /* 0x000fe40007f5e0ff */
[----:B------:R-:W-:-:S02]  /*cf80*/  LOP3.LUT R16, R109, 0x380, RZ, 0xc0, !PT ;  /* 0x000003806d107812 */ /* 0x000fc400078ec0ff */
[----:B------:R-:W-:Y:S02]  /*cf90*/  SHF.R.U64 R17, R17, 0x3, RZ ;  /* 0x0000000311117819 */ /* 0x000fe400000012ff */
[----:B------:R-:W-:Y:S02]  /*cfa0*/  LOP3.LUT R110, R111, 0x380, RZ, 0xc0, !PT ;  /* 0x000003806f6e7812 */ /* 0x000fe400078ec0ff */
[----:B------:R-:W-:Y:S02]  /*cfb0*/  SHF.R.U64 R16, R16, 0x3, RZ ;  /* 0x0000000310107819 */ /* 0x000fe400000012ff */
[----:B------:R-:W-:Y:S02]  /*cfc0*/  LOP3.LUT R14, R99, 0x380, RZ, 0xc0, !PT ;  /* 0x00000380630e7812 */ /* 0x000fe400078ec0ff */
[----:B------:R-:W-:Y:S02]  /*cfd0*/  LOP3.LUT R138, R17, R106, RZ, 0x3c, !PT ;  /* 0x0000006a118a7212 */ /* 0x000fe400078e3cff */
[----:B------:R-:W-:-:S02]  /*cfe0*/  LOP3.LUT R17, R98, 0x380, RZ, 0xc0, !PT ;  /* 0x0000038062117812 */ /* 0x000fc400078ec0ff */
[----:B------:R-:W-:Y:S02]  /*cff0*/  SHF.R.U64 R110, R110, 0x3, RZ ;  /* 0x000000036e6e7819 */ /* 0x000fe400000012ff */
[----:B------:R-:W-:Y:S02]  /*d000*/  LOP3.LUT R142, R16, R109, RZ, 0x3c, !PT ;  /* 0x0000006d108e7212 */ /* 0x000fe400078e3cff */
[----:B------:R-:W-:Y:S02]  /*d010*/  SHF.R.U64 R14, R14, 0x3, RZ ;  /* 0x000000030e0e7819 */ /* 0x000fe400000012ff */
[----:B------:R-:W-:Y:S02]  /*d020*/  LOP3.LUT R16, R103, 0x380, RZ, 0xc0, !PT ;  /* 0x0000038067107812 */ /* 0x000fe400078ec0ff */
[----:B------:R-:W-:Y:S02]  /*d030*/  SHF.R.U64 R17, R17, 0x3, RZ ;  /* 0x0000000311117819 */ /* 0x000fe400000012ff */
[----:B------:R-:W-:Y:S01]  /*d040*/  LOP3.LUT R110, R110, R111, RZ, 0x3c, !PT ;  /* 0x0000006f6e6e7212 */ /* 0x000fe200078e3cff */
[----:B------:R-:W-:Y:S01]  /*d050*/  IMAD.X R111, RZ, RZ, R159, P2 ;  /* 0x000000ffff6f7224 */ /* 0x000fe200010e069f */
[----:B------:R-:W-:-:S02]  /*d060*/  IADD3 R127, P2, R158, 0xe000, RZ ;  /* 0x0000e0009e7f7810 */ /* 0x000fc40007f5e0ff */
[----:B------:R-:W-:Y:S02]  /*d070*/  LOP3.LUT R14, R14, R99, RZ, 0x3c, !PT ;  /* 0x000000630e0e7212 */ /* 0x000fe400078e3cff */
[----:B------:R-:W-:Y:S02]  /*d080*/  SHF.R.U64 R16, R16, 0x3, RZ ;  /* 0x0000000310107819 */ /* 0x000fe400000012ff */
[----:B------:R-:W-:Y:S02]  /*d090*/  LOP3.LUT R99, R102, 0x380, RZ, 0xc0, !PT ;  /* 0x0000038066637812 */ /* 0x000fe400078ec0ff */
[----:B------:R-:W-:Y:S02]  /*d0a0*/  LOP3.LUT R154, R17, R98, RZ, 0x3c, !PT ;  /* 0x00000062119a7212 */ /* 0x000fe400078e3cff */
[----:B------:R-:W-:Y:S02]  /*d0b0*/  IADD3 R98, P4, R158, 0x2000, RZ ;  /* 0x000020009e627810 */ /* 0x000fe40007f9e0ff */
[----:B------:R-:W-:-:S02]  /*d0c0*/  LOP3.LUT R126, R127, 0x380, RZ, 0xc0, !PT ;  /* 0x000003807f7e7812 */ /* 0x000fc400078ec0ff */
[----:B------:R-:W-:Y:S02]  /*d0d0*/  LOP3.LUT R150, R16, R103, RZ, 0x3c, !PT ;  /* 0x0000006710967212 */ /* 0x000fe400078e3cff */
[----:B------:R-:W-:Y:S02]  /*d0e0*/  SHF.R.U64 R99, R99, 0x3, RZ ;  /* 0x0000000363637819 */ /* 0x000fe400000012ff */
[----:B------:R-:W-:Y:S02]  /*d0f0*/  LOP3.LUT R103, R20, 0x380, RZ, 0xc0, !PT ;  /* 0x0000038014677812 */ /* 0x000fe400078ec0ff */
[----:B------:R-:W-:Y:S02]  /*d100*/  LOP3.LUT R17, R98, 0x380, RZ, 0xc0, !PT ;  /* 0x0000038062117812 */ /* 0x000fe400078ec0ff */
[----:B------:R-:W-:Y:S02]  /*d110*/  LOP3.LUT R12, R113, 0x380, RZ, 0xc0, !PT ;  /* 0x00000380710c7812 */ /* 0x000fe400078ec0ff */
[----:B------:R-:W-:-:S02]  /*d120*/  SHF.R.U64 R126, R126, 0x3, RZ ;  /* 0x000000037e7e7819 */ /* 0x000fc400000012ff */
[----:B------:R-:W-:Y:S02]  /*d130*/  LOP3.LUT R152, R99, R102, RZ, 0x3c, !PT ;  /* 0x0000006663987212 */ /* 0x000fe400078e3cff */
[----:B------:R-:W-:Y:S02]  /*d140*/  SHF.R.U64 R103, R103, 0x3, RZ ;  /* 0x0000000367677819 */ /* 0x000fe400000012ff */
[----:B------:R-:W-:Y:S02]  /*d150*/  IADD3 R99, P3, R158, 0x1000, RZ ;  /* 0x000010009e637810 */ /* 0x000fe40007f7e0ff */
[----:B------:R-:W-:Y:S02]  /*d160*/  SHF.R.U64 R17, R17, 0x3, RZ ;  /* 0x0000000311117819 */ /* 0x000fe400000012ff */
[----:B------:R-:W-:Y:S02]  /*d170*/  SHF.R.U64 R12, R12, 0x3, RZ ;  /* 0x000000030c0c7819 */ /* 0x000fe400000012ff */
[----:B------:R-:W-:Y:S01]  /*d180*/  LOP3.LUT R126, R126, R127, RZ, 0x3c, !PT ;  /* 0x0000007f7e7e7212 */ /* 0x000fe200078e3cff */
[----:B------:R-:W-:Y:S01]  /*d190*/  IMAD.X R127, RZ, RZ, R159, P2 ;  /* 0x000000ffff7f7224 */ /* 0x000fe200010e069f */
[----:B------:R-:W-:-:S02]  /*d1a0*/  LOP3.LUT R156, R103, R20, RZ, 0x3c, !PT ;  /* 0x00000014679c7212 */ /* 0x000fc400078e3cff */
[----:B-1----:R-:W-:Y:S02]  /*d1b0*/  ISETP.NE.AND P2, PT, R198, 0x1, PT ;  /* 0x00000001c600780c */ /* 0x002fe40003f45270 */
[----:B------:R-:W-:Y:S01]  /*d1c0*/  LOP3.LUT R20, R17, R98, RZ, 0x3c, !PT ;  /* 0x0000006211147212 */ /* 0x000fe200078e3cff */
[----:B------:R-:W-:Y:S01]  /*d1d0*/  IMAD.X R17, RZ, RZ, R159, P3 ;  /* 0x000000ffff117224 */ /* 0x000fe200018e069f */
[----:B------:R-:W-:Y:S02]  /*d1e0*/  LOP3.LUT R12, R12, R113, RZ, 0x3c, !PT ;  /* 0x000000710c0c7212 */ /* 0x000fe400078e3cff */
[----:B------:R-:W-:Y:S02]  /*d1f0*/  LOP3.LUT R106, R107, 0x380, RZ, 0xc0, !PT ;  /* 0x000003806b6a7812 */ /* 0x000fe400078ec0ff */
[----:B------:R-:W-:Y:S02]  /*d200*/  LOP3.LUT R16, R99, 0x380, RZ, 0xc0, !PT ;  /* 0x0000038063107812 */ /* 0x000fe400078ec0ff */
[----:B------:R-:W-:-:S02]  /*d210*/  IADD3 R113, P3, R158, 0x8000, RZ ;  /* 0x000080009e717810 */ /* 0x000fc40007f7e0ff */
[----:B------:R-:W-:Y:S02]  /*d220*/  SHF.R.U64 R106, R106, 0x3, RZ ;  /* 0x000000036a6a7819 */ /* 0x000fe400000012ff */
[----:B------:R-:W-:Y:S02]  /*d230*/  LOP3.LUT R102, R21, 0x380, RZ, 0xc0, !PT ;  /* 0x0000038015667812 */ /* 0x000fe400078ec0ff */
[----:B------:R-:W-:Y:S02]  /*d240*/  SHF.R.U64 R16, R16, 0x3, RZ ;  /* 0x0000000310107819 */ /* 0x000fe400000012ff */
[----:B------:R-:W-:Y:S02]  /*d250*/  LOP3.LUT R112, R113, 0x380, RZ, 0xc0, !PT ;  /* 0x0000038071707812 */ /* 0x000fe400078ec0ff */
[----:B------:R-:W-:Y:S02]  /*d260*/  LOP3.LUT R146, R106, R107, RZ, 0x3c, !PT ;  /* 0x0000006b6a927212 */ /* 0x000fe400078e3cff */
[----:B------:R-:W-:-:S02]  /*d270*/  SHF.R.U64 R102, R102, 0x3, RZ ;  /* 0x0000000366667819 */ /* 0x000fc400000012ff */
[----:B------:R-:W-:Y:S02]  /*d280*/  LOP3.LUT R16, R16, R99, RZ, 0x3c, !PT ;  /* 0x0000006310107212 */ /* 0x000fe400078e3cff */
[----:B------:R-:W-:Y:S02]  /*d290*/  SHF.R.U64 R112, R112, 0x3, RZ ;  /* 0x0000000370707819 */ /* 0x000fe400000012ff */
[----:B------:R-:W-:Y:S02]  /*d2a0*/  MOV R196, R4 ;  /* 0x0000000400c47202 */ /* 0x000fe40000000f00 */
[C---:B------:R-:W-:Y:S02]  /*d2b0*/  IADD3 R99, P5, R158.reuse, 0x3000, RZ ;  /* 0x000030009e637810 */ /* 0x040fe40007fbe0ff */
[C---:B------:R-:W-:Y:S02]  /*d2c0*/  IADD3 R103, P6, R158.reuse, 0x4000, RZ ;  /* 0x000040009e677810 */ /* 0x040fe40007fde0ff */
[----:B------:R-:W-:-:S02]  /*d2d0*/  IADD3 R107, P0, R158, 0x5000, RZ ;  /* 0x000050009e6b7810 */ /* 0x000fc40007f1e0ff */
[----:B------:R-:W-:Y:S02]  /*d2e0*/  IADD3 R109, P1, R158, 0x6000, RZ ;  /* 0x000060009e6d7810 */ /* 0x000fe40007f3e0ff */
[----:B------:R-:W-:Y:S02]  /*d2f0*/  F2FP.BF16.F32.PACK_AB R5, R35, R34 ;  /* 0x000000222305723e */ /* 0x000fe400000010ff */
[----:B------:R-:W0:Y:S01]  /*d300*/  @P2 LDC R34, c[0x0][0xbec] ;  /* 0x0002fb00ff222b82 */ /* 0x000e220000000800 */
[----:B------:R-:W-:Y:S01]  /*d310*/  LOP3.LUT R130, R102, R21, RZ, 0x3c, !PT ;  /* 0x0000001566827212 */ /* 0x000fe200078e3cff */
[--C-:B------:R-:W-:Y:S01]  /*d320*/  IMAD.X R21, RZ, RZ, R159.reuse, P4 ;  /* 0x000000ffff157224 */ /* 0x100fe200020e069f */
[----:B------:R-:W-:Y:S01]  /*d330*/  LOP3.LUT R112, R112, R113, RZ, 0x3c, !PT ;  /* 0x0000007170707212 */ /* 0x000fe200078e3cff */
[----:B------:R-:W-:Y:S01]  /*d340*/  IMAD.X R113, RZ, RZ, R159, P3 ;  /* 0x000000ffff717224 */ /* 0x000fe200018e069f */
[----:B------:R-:W-:Y:S02]  /*d350*/  LOP3.LUT R98, R99, 0x380, RZ, 0xc0, !PT ;  /* 0x0000038063627812 */ /* 0x000fe400078ec0ff */
[----:B------:R-:W-:Y:S01]  /*d360*/  LOP3.LUT R102, R103, 0x380, RZ, 0xc0, !PT ;  /* 0x0000038067667812 */ /* 0x000fe200078ec0ff */
[----:B------:R-:W1:Y:S01]  /*d370*/  @P2 LDC R35, c[0x0][0xbf0] ;  /* 0x0002fc00ff232b82 */ /* 0x000e620000000800 */
[----:B------:R-:W-:-:S02]  /*d380*/  LOP3.LUT R106, R107, 0x380, RZ, 0xc0, !PT ;  /* 0x000003806b6a7812 */ /* 0x000fc400078ec0ff */
[----:B------:R-:W-:Y:S02]  /*d390*/  LOP3.LUT R108, R109, 0x380, RZ, 0xc0, !PT ;  /* 0x000003806d6c7812 */ /* 0x000fe400078ec0ff */
[----:B------:R-:W-:-:S03]  /*d3a0*/  MOV R200, R160 ;  /* 0x000000a000c87202 */ /* 0x000fc60000000f00 */
[----:B------:R-:W-:Y:S01]  /*d3b0*/  BAR.SYNC.DEFER_BLOCKING 0x1, 0x100 ;  /* 0x0044000000007b1d */ /* 0x000fe20000010000 */
[----:B------:R-:W-:Y:S02]  /*d3c0*/  LOP3.LUT R6, R119, 0x380, RZ, 0xc0, !PT ;  /* 0x0000038077067812 */ /* 0x000fe400078ec0ff */
[----:B------:R-:W-:Y:S02]  /*d3d0*/  LOP3.LUT R8, R117, 0x380, RZ, 0xc0, !PT ;  /* 0x0000038075087812 */ /* 0x000fe400078ec0ff */
[----:B------:R-:W-:Y:S02]  /*d3e0*/  LOP3.LUT R10, R115, 0x380, RZ, 0xc0, !PT ;  /* 0x00000380730a7812 */ /* 0x000fe400078ec0ff */
[----:B------:R-:W-:Y:S02]  /*d3f0*/  IADD3 R161, P3, R158, 0xf000, RZ ;  /* 0x0000f0009ea17810 */ /* 0x000fe40007f7e0ff */
[----:B------:R-:W-:Y:S02]  /*d400*/  SHF.R.U64 R98, R98, 0x3, RZ ;  /* 0x0000000362627819 */ /* 0x000fe400000012ff */
[----:B------:R-:W-:Y:S01]  /*d410*/  SHF.R.U64 R102, R102, 0x3, RZ ;  /* 0x0000000366667819 */ /* 0x000fe200000012ff */
[----:B------:R-:W-:Y:S01]  /*d420*/  IMAD.X R31, RZ, RZ, R159, P3 ;  /* 0x000000ffff1f7224 */ /* 0x000fe200018e069f */
[----:B------:R-:W-:-:S02]  /*d430*/  SHF.R.U64 R106, R106, 0x3, RZ ;  /* 0x000000036a6a7819 */ /* 0x000fc400000012ff */
[----:B------:R-:W-:Y:S02]  /*d440*/  SHF.R.U64 R108, R108, 0x3, RZ ;  /* 0x000000036c6c7819 */ /* 0x000fe400000012ff */
[----:B------:R-:W-:Y:S02]  /*d450*/  SHF.R.U64 R6, R6, 0x3, RZ ;  /* 0x0000000306067819 */ /* 0x000fe400000012ff */
[----:B------:R-:W-:Y:S02]  /*d460*/  SHF.R.U64 R8, R8, 0x3, RZ ;  /* 0x0000000308087819 */ /* 0x000fe400000012ff */
[----:B------:R-:W-:Y:S02]  /*d470*/  SHF.R.U64 R10, R10, 0x3, RZ ;  /* 0x000000030a0a7819 */ /* 0x000fe400000012ff */
[----:B------:R-:W-:Y:S01]  /*d480*/  LOP3.LUT R30, R161, 0x380, RZ, 0xc0, !PT ;  /* 0x00000380a11e7812 */ /* 0x000fe200078ec0ff */
[----:B------:R2:W-:Y:S01]  /*d490*/  STSM.16.M88.4 [R200], R24 ;  /* 0x00000018c8007844 */ /* 0x0005e20000000200 */
        /* <DEDUP_REMOVED lines=8> */
[----:B------:R-:W-:-:S02]  /*d520*/  LOP3.LUT R6, R6, R119, RZ, 0x3c, !PT ;  /* 0x0000007706067212 */ /* 0x000fc400078e3cff */
[----:B------:R-:W-:Y:S02]  /*d530*/  LOP3.LUT R8, R8, R117, RZ, 0x3c, !PT ;  /* 0x0000007508087212 */ /* 0x000fe400078e3cff */
[----:B------:R-:W-:Y:S02]  /*d540*/  LOP3.LUT R10, R10, R115, RZ, 0x3c, !PT ;  /* 0x000000730a0a7212 */ /* 0x000fe400078e3cff */
[----:B------:R-:W-:Y:S02]  /*d550*/  SHF.R.U64 R30, R30, 0x3, RZ ;  /* 0x000000031e1e7819 */ /* 0x000fe400000012ff */
[C---:B------:R-:W-:Y:S02]  /*d560*/  IADD3 R115, P4, R158.reuse, 0x9000, RZ ;  /* 0x000090009e737810 */ /* 0x040fe40007f9e0ff */
[C---:B------:R-:W-:Y:S02]  /*d570*/  IADD3 R117, P5, R158.reuse, 0xa000, RZ ;  /* 0x0000a0009e757810 */ /* 0x040fe40007fbe0ff */
[----:B------:R-:W-:-:S02]  /*d580*/  IADD3 R119, P6, R158, 0xb000, RZ ;  /* 0x0000b0009e777810 */ /* 0x000fc40007fde0ff */
[C---:B------:R-:W-:Y:S02]  /*d590*/  IADD3 R121, P0, R158.reuse, 0xc000, RZ ;  /* 0x0000c0009e797810 */ /* 0x040fe40007f1e0ff */
[----:B------:R-:W-:Y:S02]  /*d5a0*/  IADD3 R123, P1, R158, 0xd000, RZ ;  /* 0x0000d0009e7b7810 */ /* 0x000fe40007f3e0ff */
[----:B------:R-:W-:Y:S02]  /*d5b0*/  LOP3.LUT R30, R30, R161, RZ, 0x3c, !PT ;  /* 0x000000a11e1e7212 */ /* 0x000fe400078e3cff */
[----:B------:R-:W-:Y:S02]  /*d5c0*/  LOP3.LUT R114, R115, 0x380, RZ, 0xc0, !PT ;  /* 0x0000038073727812 */ /* 0x000fe400078ec0ff */
[----:B------:R-:W-:Y:S02]  /*d5d0*/  LOP3.LUT R116, R117, 0x380, RZ, 0xc0, !PT ;  /* 0x0000038075747812 */ /* 0x000fe400078ec0ff */
[----:B------:R-:W-:-:S02]  /*d5e0*/  LOP3.LUT R118, R119, 0x380, RZ, 0xc0, !PT ;  /* 0x0000038077767812 */ /* 0x000fc400078ec0ff */
[----:B------:R-:W-:Y:S02]  /*d5f0*/  LOP3.LUT R120, R121, 0x380, RZ, 0xc0, !PT ;  /* 0x0000038079787812 */ /* 0x000fe400078ec0ff */
[----:B------:R-:W-:Y:S02]  /*d600*/  LOP3.LUT R122, R123, 0x380, RZ, 0xc0, !PT ;  /* 0x000003807b7a7812 */ /* 0x000fe400078ec0ff */
[----:B------:R-:W-:Y:S02]  /*d610*/  LOP3.LUT R29, R158, 0x380, RZ, 0xc0, !PT ;  /* 0x000003809e1d7812 */ /* 0x000fe400078ec0ff */
[----:B------:R-:W-:Y:S02]  /*d620*/  MOV R161, R6 ;  /* 0x0000000600a17202 */ /* 0x000fe40000000f00 */
[----:B------:R-:W-:Y:S02]  /*d630*/  F2FP.BF16.F32.PACK_AB R6, R37, R173 ;  /* 0x000000ad2506723e */ /* 0x000fe400000010ff */
[----:B------:R-:W-:-:S02]  /*d640*/  IADD3 R37, R23, UR43, RZ ;  /* 0x0000002b17257c10 */ /* 0x000fc4000fffe0ff */
[----:B------:R-:W-:Y:S02]  /*d650*/  SHF.R.U64 R114, R114, 0x3, RZ ;  /* 0x0000000372727819 */ /* 0x000fe400000012ff */
[----:B------:R-:W-:Y:S01]  /*d660*/  SHF.R.U64 R116, R116, 0x3, RZ ;  /* 0x0000000374747819 */ /* 0x000fe200000012ff */
[----:B0-----:R-:W-:Y:S01]  /*d670*/  @P2 IMAD.HI.U32 R34, R37, R34, RZ ;  /* 0x0000002225222227 */ /* 0x001fe200078e00ff */
[----:B------:R-:W-:Y:S02]  /*d680*/  SHF.R.U64 R118, R118, 0x3, RZ ;  /* 0x0000000376767819 */ /* 0x000fe400000012ff */
[----:B------:R-:W-:Y:S02]  /*d690*/  SHF.R.U64 R120, R120, 0x3, RZ ;  /* 0x0000000378787819 */ /* 0x000fe400000012ff */
[----:B------:R-:W-:Y:S02]  /*d6a0*/  SHF.R.U64 R122, R122, 0x3, RZ ;  /* 0x000000037a7a7819 */ /* 0x000fe400000012ff */
[----:B------:R-:W-:-:S02]  /*d6b0*/  SHF.R.U64 R29, R29, 0x3, RZ ;  /* 0x000000031d1d7819 */ /* 0x000fc400000012ff */
        /* <DEDUP_REMOVED lines=11> */
[----:B------:R-:W-:Y:S01]  /*d770*/  IMAD.MOV.U32 R29, RZ, RZ, R159 ;  /* 0x000000ffff1d7224 */ /* 0x000fe200078e009f */
[----:B------:R-:W-:-:S02]  /*d780*/  MOV R160, R8 ;  /* 0x0000000800a07202 */ /* 0x000fc40000000f00 */
[----:B------:R-:W-:Y:S02]  /*d790*/  MOV R159, R10 ;  /* 0x0000000a009f7202 */ /* 0x000fe40000000f00 */
[----:B------:R-:W-:Y:S02]  /*d7a0*/  MOV R199, R14 ;  /* 0x0000000e00c77202 */ /* 0x000fe40000000f00 */
[----:B------:R-:W-:Y:S01]  /*d7b0*/  F2FP.BF16.F32.PACK_AB R4, R33, R172 ;  /* 0x000000ac2104723e */ /* 0x000fe200000010ff */
[----:B------:R-:W-:Y:S01]  /*d7c0*/  IMAD.MOV.U32 R33, RZ, RZ, R37 ;  /* 0x000000ffff217224 */ /* 0x000fe200078e0025 */
[----:B------:R-:W-:Y:S02]  /*d7d0*/  F2FP.BF16.F32.PACK_AB R7, R39, R38 ;  /* 0x000000262707723e */ /* 0x000fe400000010ff */
[----:B------:R-:W-:Y:S02]  /*d7e0*/  MOV R158, R12 ;  /* 0x0000000c009e7202 */ /* 0x000fe40000000f00 */
[----:B------:R-:W-:Y:S01]  /*d7f0*/  MOV R150, R150 ;  /* 0x0000009600967202 */ /* 0x000fe20000000f00 */
[----:B------:R0:W-:Y:S01]  /*d800*/  STSM.16.M88.4 [R199], R4 ;  /* 0x00000004c7007844 */ /* 0x0001e20000000200 */
[----:B------:R-:W-:-:S02]  /*d810*/  F2FP.BF16.F32.PACK_AB R8, R41, R174 ;  /* 0x000000ae2908723e */ /* 0x000fc400000010ff */
[----:B------:R-:W-:Y:S02]  /*d820*/  F2FP.BF16.F32.PACK_AB R9, R43, R42 ;  /* 0x0000002a2b09723e */ /* 0x000fe400000010ff */
[----:B------:R-:W-:Y:S02]  /*d830*/  F2FP.BF16.F32.PACK_AB R10, R45, R175 ;  /* 0x000000af2d0a723e */ /* 0x000fe400000010ff */
[----:B------:R-:W-:Y:S02]  /*d840*/  F2FP.BF16.F32.PACK_AB R11, R47, R46 ;  /* 0x0000002e2f0b723e */ /* 0x000fe400000010ff */
[----:B------:R-:W-:Y:S02]  /*d850*/  MOV R156, R156 ;  /* 0x0000009c009c7202 */ /* 0x000fe40000000f00 */
[----:B------:R-:W-:Y:S01]  /*d860*/  F2FP.BF16.F32.PACK_AB R12, R49, R176 ;  /* 0x000000b0310c723e */ /* 0x000fe200000010ff */
[----:B------:R3:W-:Y:S01]  /*d870*/  STSM.16.M88.4 [R150], R8 ;  /* 0x0000000896007844 */ /* 0x0007e20000000200 */
[----:B------:R-:W-:-:S02]  /*d880*/  F2FP.BF16.F32.PACK_AB R13, R51, R50 ;  /* 0x00000032330d723e */ /* 0x000fc400000010ff */
[----:B------:R-:W-:Y:S02]  /*d890*/  F2FP.BF16.F32.PACK_AB R14, R53, R177 ;  /* 0x000000b1350e723e */ /* 0x000fe400000010ff */
[----:B------:R-:W-:Y:S02]  /*d8a0*/  F2FP.BF16.F32.PACK_AB R15, R55, R54 ;  /* 0x00000036370f723e */ /* 0x000fe400000010ff */
[----:B-1----:R-:W-:Y:S02]  /*d8b0*/  @P2 SHF.R.U32.HI R33, RZ, R35, R34 ;  /* 0x00000023ff212219 */ /* 0x002fe40000011622 */
[----:B------:R-:W-:Y:S01]  /*d8c0*/  MOV R130, R130 ;  /* 0x0000008200827202 */ /* 0x000fe20000000f00 */
[----:B------:R1:W-:Y:S01]  /*d8d0*/  STSM.16.M88.4 [R156], R12 ;  /* 0x0000000c9c007844 */ /* 0x0003e20000000200 */
[----:B--2---:R-:W-:Y:S01]  /*d8e0*/  F2FP.BF16.F32.PACK_AB R24, R57, R178 ;  /* 0x000000b23918723e */ /* 0x004fe200000010ff */
[----:B------:R-:W-:Y:S01]  /*d8f0*/  IMAD.MOV R35, RZ, RZ, -R33 ;  /* 0x000000ffff237224 */ /* 0x000fe200078e0a21 */
[----:B------:R-:W-:-:S02]  /*d900*/  F2FP.BF16.F32.PACK_AB R25, R59, R58 ;  /* 0x0000003a3b19723e */ /* 0x000fc400000010ff */
[----:B------:R-:W-:Y:S01]  /*d910*/  F2FP.BF16.F32.PACK_AB R26, R61, R179 ;  /* 0x000000b33d1a723e */ /* 0x000fe200000010ff */
[----:B------:R-:W-:Y:S01]  /*d920*/  IMAD R35, R198, R35, R37 ;  /* 0x00000023c6237224 */ /* 0x000fe200078e0225 */
[----:B------:R-:W-:Y:S01]  /*d930*/  F2FP.BF16.F32.PACK_AB R27, R63, R62 ;  /* 0x0000003e3f1b723e */ /* 0x000fe200000010ff */
[----:B------:R-:W2:Y:S01]  /*d940*/  @P2 LDC R61, c[0x0][0xbf0] ;  /* 0x0002fc00ff3d2b82 */ /* 0x000ea20000000800 */
[----:B------:R-:W-:Y:S02]  /*d950*/  MOV R154, R154 ;  /* 0x0000009a009a7202 */ /* 0x000fe40000000f00 */
[----:B0-----:R-:W-:Y:S01]  /*d960*/  F2FP.BF16.F32.PACK_AB R4, R65, R180 ;  /* 0x000000b44104723e */ /* 0x001fe200000010ff */
[----:B------:R-:W-:Y:S01]  /*d970*/  STSM.16.M88.4 [R130], R24 ;  /* 0x0000001882007844 */ /* 0x000fe20000000200 */
[----:B------:R-:W-:Y:S02]  /*d980*/  F2FP.BF16.F32.PACK_AB R5, R67, R66 ;  /* 0x000000424305723e */ /* 0x000fe400000010ff */
[----:B------:R-:W-:-:S02]  /*d990*/  F2FP.BF16.F32.PACK_AB R6, R69, R181 ;  /* 0x000000b54506723e */ /* 0x000fc400000010ff */
[----:B------:R-:W-:Y:S02]  /*d9a0*/  F2FP.BF16.F32.PACK_AB R7, R71, R70 ;  /* 0x000000464707723e */ /* 0x000fe400000010ff */
[----:B------:R-:W-:Y:S02]  /*d9b0*/  MOV R152, R152 ;  /* 0x0000009800987202 */ /* 0x000fe40000000f00 */
[----:B---3--:R-:W-:Y:S01]  /*d9c0*/  F2FP.BF16.F32.PACK_AB R8, R73, R182 ;  /* 0x000000b64908723e */ /* 0x008fe200000010ff */
[----:B------:R0:W-:Y:S01]  /*d9d0*/  STSM.16.M88.4 [R154], R4 ;  /* 0x000000049a007844 */ /* 0x0001e20000000200 */
[----:B------:R-:W-:Y:S02]  /*d9e0*/  F2FP.BF16.F32.PACK_AB R9, R75, R74 ;  /* 0x0000004a4b09723e */ /* 0x000fe400000010ff */
[----:B------:R-:W-:Y:S02]  /*d9f0*/  F2FP.BF16.F32.PACK_AB R10, R77, R183 ;  /* 0x000000b74d0a723e */ /* 0x000fe400000010ff */
[----:B------:R-:W-:-:S02]  /*da00*/  F2FP.BF16.F32.PACK_AB R11, R79, R78 ;  /* 0x0000004e4f0b723e */ /* 0x000fc400000010ff */
[----:B------:R-:W-:Y:S02]  /*da10*/  MOV R146, R146 ;  /* 0x0000009200927202 */ /* 0x000fe40000000f00 */
[----:B-1----:R-:W-:Y:S01]  /*da20*/  F2FP.BF16.F32.PACK_AB R12, R81, R184 ;  /* 0x000000b8510c723e */ /* 0x002fe200000010ff */
[----:B------:R1:W-:Y:S01]  /*da30*/  STSM.16.M88.4 [R152], R8 ;  /* 0x0000000898007844 */ /* 0x0003e20000000200 */
[----:B------:R-:W-:Y:S02]  /*da40*/  F2FP.BF16.F32.PACK_AB R13, R83, R82 ;  /* 0x00000052530d723e */ /* 0x000fe400000010ff */
[----:B------:R-:W-:Y:S02]  /*da50*/  F2FP.BF16.F32.PACK_AB R14, R85, R185 ;  /* 0x000000b9550e723e */ /* 0x000fe400000010ff */
[----:B------:R-:W-:Y:S02]  /*da60*/  F2FP.BF16.F32.PACK_AB R15, R87, R86 ;  /* 0x00000056570f723e */ /* 0x000fe400000010ff */
[----:B0-----:R-:W-:-:S02]  /*da70*/  F2FP.BF16.F32.PACK_AB R5, R18, R3 ;  /* 0x000000031205723e */ /* 0x001fc400000010ff */
[----:B------:R-:W-:Y:S01]  /*da80*/  SHF.R.S32.HI R3, RZ, 0x1f, R35 ;  /* 0x0000001fff037819 */ /* 0x000fe20000011423 */
[----:B------:R0:W-:Y:S01]  /*da90*/  STSM.16.M88.4 [R146], R12 ;  /* 0x0000000c92007844 */ /* 0x0001e20000000200 */
[----:B------:R-:W-:Y:S02]  /*daa0*/  MOV R142, R142 ;  /* 0x0000008e008e7202 */ /* 0x000fe40000000f00 */
[----:B------:R-:W-:Y:S02]  /*dab0*/  F2FP.BF16.F32.PACK_AB R24, R89, R186 ;  /* 0x000000ba5918723e */ /* 0x000fe400000010ff */
[----:B------:R-:W-:Y:S01]  /*dac0*/  F2FP.BF16.F32.PACK_AB R25, R91, R90 ;  /* 0x0000005a5b19723e */ /* 0x000fe200000010ff */
[----:B-1----:R-:W-:Y:S01]  /*dad0*/  IMAD.U32 R9, RZ, RZ, UR5 ;  /* 0x00000005ff097e24 */ /* 0x002fe2000f8e00ff */
[----:B------:R-:W-:Y:S01]  /*dae0*/  SHF.R.S32.HI R8, RZ, 0x1f, R33 ;  /* 0x0000001fff087819 */ /* 0x000fe20000011421 */
[----:B------:R-:W-:Y:S01]  /*daf0*/  ULDC UR5, c[0x0][0xa88] ;  /* 0x0002a20000057ab9 */ /* 0x000fe20000000800 */
[----:B------:R-:W-:-:S02]  /*db00*/  F2FP.BF16.F32.PACK_AB R26, R93, R187 ;  /* 0x000000bb5d1a723e */ /* 0x000fc400000010ff */
[----:B------:R-:W-:Y:S02]  /*db10*/  F2FP.BF16.F32.PACK_AB R27, R95, R94 ;  /* 0x0000005e5f1b723e */ /* 0x000fe400000010ff */
[----:B------:R-:W-:Y:S02]  /*db20*/  MOV R138, R138 ;  /* 0x0000008a008a7202 */ /* 0x000fe40000000f00 */
[----:B------:R-:W-:Y:S01]  /*db30*/  F2FP.BF16.F32.PACK_AB R4, R97, R188 ;  /* 0x000000bc6104723e */ /* 0x000fe200000010ff */
[----:B0-----:R-:W-:Y:S01]  /*db40*/  VIADD R14, R211, UR43 ;  /* 0x0000002bd30e7c36 */ /* 0x001fe20008000000 */
[----:B------:R-:W-:Y:S01]  /*db50*/  IADD3 R12, P0, R33, UR6, RZ ;  /* 0x00000006210c7c10 */ /* 0x000fe2000ff1e0ff */
[----:B------:R-:W-:Y:S01]  /*db60*/  STSM.16.M88.4 [R142], R24 ;  /* 0x000000188e007844 */ /* 0x000fe20000000200 */
[----:B------:R-:W-:Y:S02]  /*db70*/  F2FP.BF16.F32.PACK_AB R6, R101, R189 ;  /* 0x000000bd6506723e */ /* 0x000fe400000010ff */
[----:B------:R-:W-:Y:S01]  /*db80*/  IADD3.X R13, R8, UR7, R9, P0, !PT ;  /* 0x00000007080d7c10 */ /* 0x000fe200087fe409 */
[----:B------:R-:W-:Y:S01]  /*db90*/  ULDC.64 UR6, c[0x0][0xb88] ;  /* 0x0002e20000067ab9 */ /* 0x000fe20000000a00 */
[----:B------:R-:W-:Y:S01]  /*dba0*/  F2FP.BF16.F32.PACK_AB R7, R36, R32 ;  /* 0x000000202407723e */ /* 0x000fe200000010ff */
[----:B------:R-:W-:Y:S01]  /*dbb0*/  IMAD R8, R3, UR6, RZ ;  /* 0x0000000603087c24 */ /* 0x000fe2000f8e02ff */
[----:B------:R-:W-:Y:S01]  /*dbc0*/  LOP3.LUT P0, RZ, R209, 0x3, RZ, 0xc0, !PT ;  /* 0x00000003d1ff7812 */ /* 0x000fe2000780c0ff */
[C---:B------:R-:W-:Y:S01]  /*dbd0*/  IMAD.WIDE.U32 R12, R35.reuse, UR6, R12 ;  /* 0x00000006230c7c25 */ /* 0x040fe2000f8e000c */
[----:B------:R-:W-:Y:S01]  /*dbe0*/  MOV R134, R134 ;  /* 0x0000008600867202 */ /* 0x000fe20000000f00 */
[----:B------:R0:W-:Y:S01]  /*dbf0*/  STSM.16.M88.4 [R138], R4 ;  /* 0x000000048a007844 */ /* 0x0001e20000000200 */
[----:B------:R-:W-:Y:S01]  /*dc00*/  F2FP.BF16.F32.PACK_AB R9, R44, R40 ;  /* 0x000000282c09723e */ /* 0x000fe200000010ff */
[----:B------:R-:W-:Y:S01]  /*dc10*/  IMAD R35, R35, UR7, R8 ;  /* 0x0000000723237c24 */ /* 0x000fe2000f8e0208 */
[----:B------:R-:W-:Y:S01]  /*dc20*/  ULDC.64 UR6, c[0x0][0xb50] ;  /* 0x0002d40000067ab9 */ /* 0x000fe20000000a00 */
[----:B------:R-:W-:Y:S01]  /*dc30*/  IMAD R3, R198, UR5, RZ ;  /* 0x00000005c6037c24 */ /* 0x000fe2000f8e02ff */
[----:B------:R-:W-:-:S02]  /*dc40*/  F2FP.BF16.F32.PACK_AB R8, R105, R190 ;  /* 0x000000be6908723e */ /* 0x000fc400000010ff */
[----:B------:R-:W-:Y:S02]  /*dc50*/  F2FP.BF16.F32.PACK_AB R10, R167, R191 ;  /* 0x000000bfa70a723e */ /* 0x000fe400000010ff */
[----:B------:R-:W-:Y:S02]  /*dc60*/  F2FP.BF16.F32.PACK_AB R11, R52, R48 ;  /* 0x00000030340b723e */ /* 0x000fe400000010ff */
[----:B------:R-:W-:Y:S02]  /*dc70*/  LEA R18, P3, R12, UR6, 0x2 ;  /* 0x000000060c127c11 */ /* 0x000fe4000f8610ff */
[----:B------:R-:W-:Y:S01]  /*dc80*/  ISETP.GE.OR P1, PT, R14, R3, P0 ;  /* 0x000000030e00720c */ /* 0x000fe20000726670 */
[----:B------:R1:W-:Y:S01]  /*dc90*/  STSM.16.M88.4 [R134], R8 ;  /* 0x0000000886007844 */ /* 0x0003e20000000200 */
[----:B------:R-:W-:Y:S01]  /*dca0*/  F2FP.BF16.F32.PACK_AB R15, R100, R96 ;  /* 0x00000060640f723e */ /* 0x000fe200000010ff */
[----:B0-----:R-:W-:Y:S01]  /*dcb0*/  VIADD R4, R14, 0x8 ;  /* 0x000000080e047836 */ /* 0x001fe20000000000 */
[----:B------:R-:W-:Y:S01]  /*dcc0*/  F2FP.BF16.F32.PACK_AB R6, R170, R193 ;  /* 0x000000c1aa06723e */ /* 0x000fe200000010ff */
[----:B------:R-:W-:Y:S01]  /*dcd0*/  IMAD.IADD R5, R13, 0x1, R35 ;  /* 0x000000010d057824 */ /* 0x000fe200078e0223 */
[----:B------:R-:W-:Y:S01]  /*dce0*/  F2FP.BF16.F32.PACK_AB R7, R68, R64 ;  /* 0x000000404407723e */ /* 0x000fe200000010ff */
[----:B------:R-:W-:Y:S01]  /*dcf0*/  SHFL.IDX PT, R40, R18, RZ, 0x1c1f ;  /* 0x001c1fff12287589 */ /* 0x000fe200000e0000 */
[----:B------:R-:W-:-:S02]  /*dd00*/  ISETP.GE.OR P0, PT, R4, R3, P0 ;  /* 0x000000030400720c */ /* 0x000fc40000706670 */
[----:B------:R-:W-:Y:S01]  /*dd10*/  LEA.HI.X R24, R12, UR7, R5, 0x2, P3 ;  /* 0x000000070c187c11 */ /* 0x000fe200098f1405 */
[----:B------:R-:W-:Y:S01]  /*dd20*/  SHFL.IDX PT, R42, R18, 0x1, 0x1c1f ;  /* 0x003c1f00122a7f89 */ /* 0x000fe200000e0000 */
[----:B------:R-:W-:Y:S02]  /*dd30*/  F2FP.BF16.F32.PACK_AB R4, R169, R192 ;  /* 0x000000c0a904723e */ /* 0x000fe400000010ff */
[----:B------:R-:W-:Y:S01]  /*dd40*/  F2FP.BF16.F32.PACK_AB R5, R60, R56 ;  /* 0x000000383c05723e */ /* 0x000fe200000010ff */
[----:B------:R-:W0:Y:S01]  /*dd50*/  SHFL.IDX PT, R41, R24, RZ, 0x1c1f ;  /* 0x001c1fff18297589 */ /* 0x000e2200000e0000 */
[----:B------:R-:W-:Y:S02]  /*dd60*/  F2FP.BF16.F32.PACK_AB R12, R129, R195 ;  /* 0x000000c3810c723e */ /* 0x000fe400000010ff */
[----:B-1----:R-:W-:Y:S01]  /*dd70*/  F2FP.BF16.F32.PACK_AB R8, R171, R194 ;  /* 0x000000c2ab08723e */ /* 0x002fe200000010ff */
[----:B------:R-:W-:Y:S01]  /*dd80*/  STSM.16.M88.4 [R158], R4 ;  /* 0x000000049e007844 */ /* 0x000fe20000000200 */
[----:B------:R-:W-:-:S02]  /*dd90*/  F2FP.BF16.F32.PACK_AB R9, R76, R72 ;  /* 0x000000484c09723e */ /* 0x000fc400000010ff */
[----:B------:R-:W-:Y:S01]  /*dda0*/  F2FP.BF16.F32.PACK_AB R10, R125, R124 ;  /* 0x0000007c7d0a723e */ /* 0x000fe200000010ff */
[----:B------:R-:W1:Y:S01]  /*ddb0*/  SHFL.IDX PT, R43, R24, 0x1, 0x1c1f ;  /* 0x003c1f00182b7f89 */ /* 0x000e6200000e0000 */
[----:B------:R-:W-:Y:S02]  /*ddc0*/  F2FP.BF16.F32.PACK_AB R11, R84, R80 ;  /* 0x00000050540b723e */ /* 0x000fe400000010ff */
[----:B------:R-:W-:Y:S02]  /*ddd0*/  F2FP.BF16.F32.PACK_AB R13, R92, R88 ;  /* 0x000000585c0d723e */ /* 0x000fe400000010ff */
[----:B------:R-:W-:Y:S01]  /*dde0*/  F2FP.BF16.F32.PACK_AB R14, R133, R132 ;  /* 0x00000084850e723e */ /* 0x000fe200000010ff */
[----:B------:R-:W-:Y:S01]  /*ddf0*/  STSM.16.M88.4 [R159], R8 ;  /* 0x000000089f007844 */ /* 0x000fe20000000200 */
[----:B------:R-:W-:Y:S02]  /*de00*/  F2FP.BF16.F32.PACK_AB R138, R141, R140 ;  /* 0x0000008c8d8a723e */ /* 0x000fe400000010ff */
[----:B------:R-:W-:Y:S01]  /*de10*/  F2FP.BF16.F32.PACK_AB R139, R163, R162 ;  /* 0x000000a2a38b723e */ /* 0x000fe200000010ff */
[----:B------:R-:W-:Y:S01]  /*de20*/  STSM.16.M88.4 [R160], R12 ;  /* 0x0000000ca0007844 */ /* 0x000fe20000000200 */
[----:B------:R-:W-:-:S02]  /*de30*/  F2FP.BF16.F32.PACK_AB R146, R149, R148 ;  /* 0x000000949592723e */ /* 0x000fc400000010ff */
[----:B------:R-:W-:Y:S01]  /*de40*/  F2FP.BF16.F32.PACK_AB R147, R168, R166 ;  /* 0x000000a6a893723e */ /* 0x000fe200000010ff */
[----:B------:R-:W-:Y:S04]  /*de50*/  STSM.16.M88.4 [R161], R136 ;  /* 0x00000088a1007844 */ /* 0x000fe80000000200 */
[----:B------:R-:W-:Y:S01]  /*de60*/  STSM.16.M88.4 [R196], R144 ;  /* 0x00000090c4007844 */ /* 0x000fe20000000200 */
[----:B------:R-:W-:Y:S01]  /*de70*/  BAR.SYNC.DEFER_BLOCKING 0x1, 0x100 ;  /* 0x0044000000007b1d */ /* 0x000fe20000010000 */
[----:B------:R-:W-:-:S05]  /*de80*/  UIMAD UR5, UR10, UR8, URZ ;  /* 0x000000080a0572a4 */ /* 0x000fca000f8e023f */
[----:B0-----:R0:W-:Y:S04]  /*de90*/  @!P1 ST.E desc[UR36][R40.64], R0 ;  /* 0x0000000028009985 */ /* 0x0011e8000c101924 */
[----:B-1----:R1:W-:Y:S04]  /*dea0*/  @!P0 ST.E desc[UR36][R42.64], R2 ;  /* 0x000000022a008985 */ /* 0x0023e8000c101924 */
[----:B------:R3:W5:Y:S01]  /*deb0*/  LD.E.128 R32, desc[UR36][R16.64] ;  /* 0x0000002410207980 */ /* 0x000762000c101d00 */
[----:B0-----:R-:W-:Y:S01]  /*dec0*/  IMAD R0, R204, 0x20, R207 ;  /* 0x00000020cc007824 */ /* 0x001fe200078e02cf */
[----:B------:R-:W-:-:S02]  /*ded0*/  UIMAD.WIDE.U32 UR6, UR11, UR8, URZ ;  /* 0x000000080b0672a5 */ /* 0x000fc4000f8e003f */
[----:B------:R0:W5:Y:S01]  /*dee0*/  LD.E.128 R36, desc[UR36][R20.64] ;  /* 0x0000002414247980 */ /* 0x000162000c101d00 */
[----:B---3--:R-:W3:Y:S01]  /*def0*/  @P2 LDC R17, c[0x0][0xbec] ;  /* 0x0002fb00ff112b82 */ /* 0x008ee20000000800 */
[----:B-1----:R-:W-:Y:S01]  /*df00*/  VIADD R2, R0, UR43 ;  /* 0x0000002b00027c36 */ /* 0x002fe20008000000 */
[----:B------:R-:W-:Y:S01]  /*df10*/  UIMAD UR5, UR11, UR9, UR5 ;  /* 0x000000090b0572a4 */ /* 0x000fe2000f8e0205 */
[----:B------:R1:W5:Y:S02]  /*df20*/  LD.E.128 R24, desc[UR36][R28.64] ;  /* 0x000000241c187980 */ /* 0x000364000c101d00 */
[----:B------:R-:W-:Y:S01]  /*df30*/  ULDC.64 UR10, c[0x0][0xaf0] ;  /* 0x0002bc00000a7ab9 */ /* 0x000fe20000000a00 */
[----:B------:R-:W-:Y:S01]  /*df40*/  UIADD3 UR7, UR7, UR5, URZ ;  /* 0x0000000507077290 */ /* 0x000fe2000fffe03f */
[----:B------:R-:W5:Y:S01]  /*df50*/  LD.E.128 R96, desc[UR36][R98.64] ;  /* 0x0000002462607980 */ /* 0x000f62000c101d00 */
[----:B------:R-:W-:Y:S01]  /*df60*/  UIMAD UR8, UR12, UR10, URZ ;  /* 0x0000000a0c0872a4 */ /* 0x000fe2000f8e023f */
[----:B0-----:R-:W-:Y:S01]  /*df70*/  IMAD.MOV.U32 R21, RZ, RZ, R2 ;  /* 0x000000ffff157224 */ /* 0x001fe200078e0002 */
[----:B------:R-:W-:Y:S01]  /*df80*/  UIMAD.WIDE.U32 UR6, UR13, UR10, UR6 ;  /* 0x0000000a0d0672a5 */ /* 0x000fe2000f8e0006 */
[----:B------:R-:W5:Y:S01]  /*df90*/  LD.E.128 R100, desc[UR36][R102.64] ;  /* 0x0000002466647980 */ /* 0x000f62000c101d00 */
[----:B------:R-:W-:-:S03]  /*dfa0*/  UIMAD UR5, UR13, UR11, UR8 ;  /* 0x0000000b0d0572a4 */ /* 0x000fc6000f8e0208 */
[----:B------:R-:W-:Y:S01]  /*dfb0*/  ULDC.64 UR8, c[0x0][0xae0] ;  /* 0x0002b80000087ab9 */ /* 0x000fe20000000a00 */
[----:B------:R-:W5:Y:S04]  /*dfc0*/  LD.E.128 R104, desc[UR36][R106.64] ;  /* 0x000000246a687980 */ /* 0x000f68000c101d00 */
[----:B------:R1:W5:Y:S01]  /*dfd0*/  LD.E.128 R4, desc[UR36][R108.64] ;  /* 0x000000246c047980 */ /* 0x000362000c101d00 */
[----:B---3--:R-:W-:-:S03]  /*dfe0*/  @P2 IMAD.HI.U32 R0, R2, R17, RZ ;  /* 0x0000001102002227 */ /* 0x008fc600078e00ff */
[----:B------:R1:W5:Y:S02]  /*dff0*/  LD.E.128 R8, desc[UR36][R110.64] ;  /* 0x000000246e087980 */ /* 0x000364000c101d00 */
[----:B--2---:R-:W-:Y:S01]  /*e000*/  @P2 SHF.R.U32.HI R21, RZ, R61, R0 ;  /* 0x0000003dff152219 */ /* 0x004fe20000011600 */
[----:B------:R-:W-:Y:S01]  /*e010*/  UIADD3 UR5, UR7, UR5, URZ ;  /* 0x0000000507057290 */ /* 0x000fe2000fffe03f */
[----:B------:R1:W5:Y:S02]  /*e020*/  LD.E.128 R48, desc[UR36][R112.64] ;  /* 0x0000002470307980 */ /* 0x000364000c101d00 */
[--C-:B------:R-:W-:Y:S01]  /*e030*/  SHF.R.S32.HI R0, RZ, 0x1f, R21.reuse ;  /* 0x0000001fff007819 */ /* 0x100fe20000011415 */
[----:B------:R-:W-:Y:S01]  /*e040*/  IMAD.MOV R61, RZ, RZ, -R21 ;  /* 0x000000ffff3d7224 */ /* 0x000fe200078e0a15 */
[----:B------:R1:W5:Y:S01]  /*e050*/  LD.E.128 R12, desc[UR36][R114.64] ;  /* 0x00000024720c7980 */ /* 0x000362000c101d00 */
[----:B------:R-:W-:Y:S02]  /*e060*/  IMAD.U32 R17, RZ, RZ, UR7 ;  /* 0x00000007ff117e24 */ /* 0x000fe4000f8e00ff */
[----:B------:R-:W-:Y:S01]  /*e070*/  IMAD R0, R0, UR8, RZ ;  /* 0x0000000800007c24 */ /* 0x000fe2000f8e02ff */
[----:B------:R1:W5:Y:S01]  /*e080*/  LD.E.128 R40, desc[UR36][R116.64] ;  /* 0x0000002474287980 */ /* 0x000362000c101d00 */
[----:B------:R-:W-:-:S02]  /*e090*/  IMAD R61, R198, R61, R2 ;  /* 0x0000003dc63d7224 */ /* 0x000fc400078e0202 */
[----:B------:R-:W-:Y:S01]  /*e0a0*/  IMAD.U32 R16, RZ, RZ, UR6 ;  /* 0x00000006ff107e24 */ /* 0x000fe2000f8e00ff */
[----:B------:R1:W5:Y:S01]  /*e0b0*/  LD.E.128 R44, desc[UR36][R118.64] ;  /* 0x00000024762c7980 */ /* 0x000362000c101d00 */
[----:B------:R-:W-:Y:S01]  /*e0c0*/  IMAD.U32 R17, RZ, RZ, UR5 ;  /* 0x00000005ff117e24 */ /* 0x000fe2000f8e00ff */
[----:B------:R-:W-:Y:S01]  /*e0d0*/  ULDC.64 UR6, c[0x0][0xad8] ;  /* 0x0002b60000067ab9 */ /* 0x000fe20000000a00 */
[----:B------:R-:W-:Y:S01]  /*e0e0*/  IMAD R63, R21, UR9, R0 ;  /* 0x00000009153f7c24 */ /* 0x000fe2000f8e0200 */
[----:B------:R1:W5:Y:S01]  /*e0f0*/  LD.E.128 R56, desc[UR36][R120.64] ;  /* 0x0000002478387980 */ /* 0x000362000c101d00 */
[----:B------:R-:W-:-:S03]  /*e100*/  SHF.R.S32.HI R0, RZ, 0x1f, R61 ;  /* 0x0000001fff007819 */ /* 0x000fc6000001143d */
[----:B------:R1:W5:Y:S01]  /*e110*/  LD.E.128 R52, desc[UR36][R122.64] ;  /* 0x000000247a347980 */ /* 0x000362000c101d00 */
[----:B------:R-:W-:-:S03]  /*e120*/  IMAD.WIDE.U32 R16, R21, UR8, R16 ;  /* 0x0000000815107c25 */ /* 0x000fc6000f8e0010 */
        /* <DEDUP_REMOVED lines=10> */
[----:B------:R-:W-:Y:S02]  /*e1d0*/  VIADD R64, R207, UR43 ;  /* 0x0000002bcf407c36 */ /* 0x000fe40008000000 */
[C---:B------:R-:W-:Y:S02]  /*e1e0*/  IMAD R21, R61.reuse, UR7, R2 ;  /* 0x000000073d157c24 */ /* 0x040fe4000f8e0202 */
[----:B------:R-:W-:Y:S01]  /*e1f0*/  IMAD.WIDE.U32 R16, R61, UR6, R16 ;  /* 0x000000063d107c25 */ /* 0x000fe2000f8e0010 */
[C---:B------:R-:W-:Y:S01]  /*e200*/  ISETP.GE.AND P2, PT, R64.reuse, R3, PT ;  /* 0x000000034000720c */ /* 0x040fe20003f46270 */
[----:B------:R-:W-:Y:S02]  /*e210*/  ULDC.64 UR6, c[0x0][0xa80] ;  /* 0x0002a00000067ab9 */ /* 0x000fe40000000a00 */
[----:B------:R-:W-:Y:S01]  /*e220*/  VIADD R0, R64, 0x20 ;  /* 0x0000002040007836 */ /* 0x000fe20000000000 */
[----:B------:R-:W-:Y:S01]  /*e230*/  IADD3 R17, R17, R21, RZ ;  /* 0x0000001511117210 */ /* 0x000fe20007ffe0ff */
[----:B------:R-:W-:Y:S01]  /*e240*/  VIADD R197, R197, 0x30820 ;  /* 0x00030820c5c57836 */ /* 0x000fe20000000000 */
[----:B------:R-:W-:-:S02]  /*e250*/  LEA R2, P3, R16, UR6, 0x1 ;  /* 0x0000000610027c11 */ /* 0x000fc4000f8608ff */
[-C--:B------:R-:W-:Y:S01]  /*e260*/  ISETP.GE.AND P1, PT, R0, R3.reuse, PT ;  /* 0x000000030000720c */ /* 0x080fe20003f26270 */
[----:B------:R-:W-:Y:S01]  /*e270*/  VIADD R0, R64, 0x40 ;  /* 0x0000004040007836 */ /* 0x000fe20000000000 */
[----:B------:R-:W-:Y:S02]  /*e280*/  LEA.HI.X R18, R16, UR7, R17, 0x1, P3 ;  /* 0x0000000710127c11 */ /* 0x000fe400098f0c11 */
[----:B------:R-:W-:Y:S01]  /*e290*/  PRMT R197, RZ, 0x654, R197 ;  /* 0x00000654ffc57816 */ /* 0x000fe200000000c5 */
[----:B0-----:R1:W0:Y:S01]  /*e2a0*/  SHFL.IDX PT, R62, R2, RZ, 0x181f ;  /* 0x00181fff023e7589 */ /* 0x00122200000e0000 */
[----:B------:R-:W-:Y:S01]  /*e2b0*/  ISETP.GE.AND P0, PT, R0, R3, PT ;  /* 0x000000030000720c */ /* 0x000fe20003f06270 */
[----:B------:R-:W-:Y:S01]  /*e2c0*/  BSSY B1, `(.L_x_1073) ;  /* 0x0000015000017945 */ /* 0x000fe20003800000 */
[----:B------:R1:W-:Y:S01]  /*e2d0*/  SYNCS.ARRIVE.TRANS64.RED.A1T0 RZ, [R197+URZ], RZ ;  /* 0x000000ffc5ff79a7 */ /* 0x0003e2000810043f */
[----:B------:R1:W2:Y:S02]  /*e2e0*/  SHFL.IDX PT, R0, R18, RZ, 0x181f ;  /* 0x00181fff12007589 */ /* 0x0002a400000e0000 */
[----:B------:R-:W-:Y:S08]  /*e2f0*/  @P2 BRA `(.L_x_1074) ;  /* 0x0000000000442947 */ /* 0x000ff00003800000 */
[----:B------:R-:W-:Y:S02]  /*e300*/  ULDC UR5, c[0x0][0xac8] ;  /* 0x0002b20000057ab9 */ /* 0x000fe40000000800 */
[----:B------:R-:W-:Y:S02]  /*e310*/  ISETP.GE.AND P5, PT, R22, UR5, PT ;  /* 0x0000000516007c0c */ /* 0x000fe4000bfa6270 */
[----:B------:R-:W-:Y:S02]  /*e320*/  ISETP.GE.AND P4, PT, R202, UR5, PT ;  /* 0x00000005ca007c0c */ /* 0x000fe4000bf86270 */
[----:B------:R-:W-:Y:S02]  /*e330*/  ISETP.GE.AND P3, PT, R201, UR5, PT ;  /* 0x00000005c9007c0c */ /* 0x000fe4000bf66270 */
[----:B------:R-:W-:-:S07]  /*e340*/  ISETP.GE.AND P2, PT, R203, UR5, PT ;  /* 0x00000005cb007c0c */ /* 0x000fce000bf46270 */
[----:B0-----:R-:W-:-:S04]  /*e350*/  @!P5 LEA R16, P6, R22, R62, 0x1 ;  /* 0x0000003e1610d211 */ /* 0x001fc800078c08ff */
        /* <DEDUP_REMOVED lines=11> */
.L_x_1074:
[----:B------:R-:W-:Y:S05]  /*e410*/  BSYNC B1 ;  /* 0x0000000000017941 */ /* 0x000fea0003800000 */
.L_x_1073:
[----:B--2---:R2:W4:Y:S01]  /*e420*/  SHFL.IDX PT, R0, R18, 0x1, 0x181f ;  /* 0x00381f0012007f89 */ /* 0x00452200000e0000 */
        /* <DEDUP_REMOVED lines=9> */
[----:B------:R-:W-:Y:S02]  /*e4c0*/  @!P3 LEA R20, P5, R202, R26, 0x1 ;  /* 0x0000001aca14b211 */ /* 0x000fe400078a08ff */
        /* <DEDUP_REMOVED lines=10> */
.L_x_1076:
[----:B------:R-:W-:Y:S05]  /*e570*/  BSYNC B1 ;  /* 0x0000000000017941 */ /* 0x000fea0003800000 */
.L_x_1075:
[----:B----4-:R4:W0:Y:S01]  /*e580*/  SHFL.IDX PT, R0, R18, 0x2, 0x181f ;  /* 0x00581f0012007f89 */ /* 0x01082200000e0000 */
        /* <DEDUP_REMOVED lines=20> */
.L_x_1078:
[----:B------:R-:W-:Y:S05]  /*e6d0*/  BSYNC B1 ;  /* 0x0000000000017941 */ /* 0x000fea0003800000 */
.L_x_1077:
[----:B0-----:R-:W-:Y:S01]  /*e6e0*/  VIADD R0, R64, 0x60 ;  /* 0x0000006040007836 */ /* 0x001fe20000000000 */
[----:B-12-4-:R-:W0:Y:S04]  /*e6f0*/  SHFL.IDX PT, R18, R18, 0x3, 0x181f ;  /* 0x00781f0012127f89 */ /* 0x016e2800000e0000 */
[----:B------:R-:W-:Y:S01]  /*e700*/  ISETP.GE.AND P0, PT, R0, R3, PT ;  /* 0x000000030000720c */ /* 0x000fe20003f06270 */
[----:B------:R1:W2:-:S12]  /*e710*/  SHFL.IDX PT, R12, R2, 0x3, 0x181f ;  /* 0x00781f00020c7f89 */ /* 0x00029800000e0000 */
[----:B-1----:R-:W-:Y:S05]  /*e720*/  @P0 BRA `(.L_x_1079) ;  /* 0x0000000c00380947 */ /* 0x002fea0003800000 */
        /* <DEDUP_REMOVED lines=15> */
[----:B-1----:R-:W-:-:S04]  /*e820*/  LEA R2, P0, R203, R12, 0x1 ;  /* 0x0000000ccb027211 */ /* 0x002fc800078008ff */
[----:B------:R-:W-:-:S05]  /*e830*/  LEA.HI.X R3, R203, R18, R214, 0x1, P0 ;  /* 0x00000012cb037211 */ /* 0x000fca00000f0cd6 */
[----:B------:R4:W-:Y:S01]  /*e840*/  ST.E.128 desc[UR36][R2.64], R28 ;  /* 0x0000001c02007985 */ /* 0x0009e2000c101d24 */
[----:B------:R-:W-:Y:S05]  /*e850*/  BRA `(.L_x_1079) ;  /* 0x0000000800ec7947 */ /* 0x000fea0003800000 */
.L_x_1072:
[----:B------:R-:W0:Y:S01]  /*e860*/  LDC R8, c[0x0][0xbe8] ;  /* 0x0002fa00ff087b82 */ /* 0x000e220000000800 */
[----:B------:R-:W-:Y:S01]  /*e870*/  R2UR UR6, R205 ;  /* 0x00000000cd0672ca */ /* 0x000fe200000e0000 */
[----:B------:R-:W-:Y:S01]  /*e880*/  BSSY B1, `(.L_x_1080) ;  /* 0x0000034000017945 */ /* 0x000fe20003800000 */
[----:B------:R-:W-:Y:S01]  /*e890*/  R2UR UR5, R206 ;  /* 0x00000000ce0572ca */ /* 0x000fe200000e0000 */
[----:B------:R-:W-:Y:S01]  /*e8a0*/  IMAD R6, R204, 0x20, R207 ;  /* 0x00000020cc067824 */ /* 0x000fe200078e02cf */
[----:B------:R-:W-:-:S09]  /*e8b0*/  ISETP.GE.AND P0, PT, R218, 0x80, PT ;  /* 0x00000080da00780c */ /* 0x000fd20003f06270 */
[----:B------:R-:W-:Y:S02]  /*e8c0*/  USHF.R.S32.HI UR8, URZ, 0x1f, UR6 ;  /* 0x0000001f3f087899 */ /* 0x000fe40008011406 */
[----:B------:R-:W-:Y:S01]  /*e8d0*/  USHF.R.S32.HI UR9, URZ, 0x1f, UR5 ;  /* 0x0000001f3f097899 */ /* 0x000fe20008011405 */
[----:B0-----:R-:W-:-:S13]  /*e8e0*/  ISETP.NE.AND P1, PT, R8, 0x1, PT ;  /* 0x000000010800780c */ /* 0x001fda0003f25270 */
[----:B------:R-:W0:Y:S08]  /*e8f0*/  @P1 LDC R9, c[0x0][0xbec] ;  /* 0x0002fb00ff091b82 */ /* 0x000e300000000800 */
[----:B------:R-:W1:Y:S01]  /*e900*/  @P1 LDC R11, c[0x0][0xbf0] ;  /* 0x0002fc00ff0b1b82 */ /* 0x000e620000000800 */
[----:B------:R-:W-:Y:S05]  /*e910*/  @P0 BRA `(.L_x_1081) ;  /* 0x0000000000a80947 */ /* 0x000fea0003800000 */
[----:B------:R-:W2:Y:S01]  /*e920*/  S2R R4, SR_TID.X ;  /* 0x0000000000047919 */ /* 0x000ea20000002100 */
[----:B------:R-:W3:Y:S01]  /*e930*/  LDC R3, c[0x0][0xbe8] ;  /* 0x0002fa00ff037b82 */ /* 0x000ee20000000800 */
[----:B------:R-:W-:Y:S01]  /*e940*/  IMAD.U32 R7, RZ, RZ, UR43 ;  /* 0x0000002bff077e24 */ /* 0x000fe2000f8e00ff */
[----:B------:R-:W-:Y:S02]  /*e950*/  ULDC UR5, c[0x0][0xa88] ;  /* 0x0002a20000057ab9 */ /* 0x000fe40000000800 */
[----:B---3--:R-:W-:Y:S02]  /*e960*/  IMAD R5, R3, UR5, RZ ;  /* 0x0000000503057c24 */ /* 0x008fe4000f8e02ff */
[----:B--2---:R-:W-:-:S04]  /*e970*/  IADD3 R4, R7, -0x80, R4 ;  /* 0xffffff8007047810 */ /* 0x004fc80007ffe004 */
[----:B------:R-:W-:-:S13]  /*e980*/  ISETP.GE.AND P0, PT, R4, R5, PT ;  /* 0x000000050400720c */ /* 0x000fda0003f06270 */
[----:B------:R-:W-:Y:S05]  /*e990*/  @P0 BRA `(.L_x_1081) ;  /* 0x0000000000880947 */ /* 0x000fea0003800000 */
[----:B------:R-:W-:Y:S01]  /*e9a0*/  ISETP.NE.AND P0, PT, R3, 0x1, PT ;  /* 0x000000010300780c */ /* 0x000fe20003f05270 */
[----:B------:R-:W-:Y:S01]  /*e9b0*/  ULDC.64 UR10, c[0x0][0xb90] ;  /* 0x0002e400000a7ab9 */ /* 0x000fe20000000a00 */
[----:B------:R-:W-:Y:S01]  /*e9c0*/  R2UR UR13, R205 ;  /* 0x00000000cd0d72ca */ /* 0x000fe200000e0000 */
[----:B------:R-:W-:Y:S01]  /*e9d0*/  UIMAD UR5, UR8, UR10, URZ ;  /* 0x0000000a080572a4 */ /* 0x000fe2000f8e023f */
[----:B------:R-:W-:Y:S01]  /*e9e0*/  R2UR UR12, R206 ;  /* 0x00000000ce0c72ca */ /* 0x000fe200000e0000 */
[----:B------:R-:W-:-:S08]  /*e9f0*/  IMAD.MOV.U32 R2, RZ, RZ, R4 ;  /* 0x000000ffff027224 */ /* 0x000fd000078e0004 */
[----:B------:R-:W2:Y:S02]  /*ea00*/  @P0 LDC R5, c[0x0][0xbec] ;  /* 0x0002fb00ff050b82 */ /* 0x000ea40000000800 */
[----:B------:R-:W-:Y:S02]  /*ea10*/  UIMAD.WIDE.U32 UR6, UR13, UR10, URZ ;  /* 0x0000000a0d0672a5 */ /* 0x000fe4000f8e003f */
[----:B------:R-:W-:-:S03]  /*ea20*/  UIMAD UR5, UR13, UR11, UR5 ;  /* 0x0000000b0d0572a4 */ /* 0x000fc6000f8e0205 */
[----:B------:R-:W-:Y:S01]  /*ea30*/  ULDC.64 UR10, c[0x0][0xb98] ;  /* 0x0002e600000a7ab9 */ /* 0x000fe20000000a00 */
[----:B------:R-:W3:Y:S01]  /*ea40*/  @P0 LDC R7, c[0x0][0xbf0] ;  /* 0x0002fc00ff070b82 */ /* 0x000ee20000000800 */
[----:B------:R-:W-:Y:S02]  /*ea50*/  UIADD3 UR7, UR7, UR5, URZ ;  /* 0x0000000507077290 */ /* 0x000fe4000fffe03f */
[----:B------:R-:W-:Y:S02]  /*ea60*/  UIMAD UR5, UR9, UR10, URZ ;  /* 0x0000000a090572a4 */ /* 0x000fe4000f8e023f */
[----:B------:R-:W-:Y:S02]  /*ea70*/  UIMAD.WIDE.U32 UR6, UR12, UR10, UR6 ;  /* 0x0000000a0c0672a5 */ /* 0x000fe4000f8e0006 */
[----:B------:R-:W-:-:S03]  /*ea80*/  UIMAD UR5, UR12, UR11, UR5 ;  /* 0x0000000b0c0572a4 */ /* 0x000fc6000f8e0205 */
[----:B------:R-:W-:Y:S01]  /*ea90*/  ULDC.64 UR10, c[0x0][0xb88] ;  /* 0x0002e200000a7ab9 */ /* 0x000fe20000000a00 */
[----:B--2---:R-:W-:-:S05]  /*eaa0*/  @P0 IMAD.HI.U32 R0, R4, R5, RZ ;  /* 0x0000000504000227 */ /* 0x004fca00078e00ff */
[----:B---3--:R-:W-:-:S05]  /*eab0*/  @P0 SHF.R.U32.HI R2, RZ, R7, R0 ;  /* 0x00000007ff020219 */ /* 0x008fca0000011600 */
[----:B------:R-:W-:-:S04]  /*eac0*/  IMAD.MOV R5, RZ, RZ, -R2 ;  /* 0x000000ffff057224 */ /* 0x000fc800078e0a02 */
[----:B------:R-:W-:Y:S01]  /*ead0*/  IMAD R5, R3, R5, R4 ;  /* 0x0000000503057224 */ /* 0x000fe200078e0204 */
[----:B------:R-:W-:Y:S01]  /*eae0*/  SHF.R.S32.HI R3, RZ, 0x1f, R2 ;  /* 0x0000001fff037819 */ /* 0x000fe20000011402 */
[----:B------:R-:W-:Y:S01]  /*eaf0*/  IMAD.U32 R4, RZ, RZ, UR5 ;  /* 0x00000005ff047e24 */ /* 0x000fe2000f8e00ff */
[----:B------:R-:W-:Y:S02]  /*eb00*/  IADD3 R2, P0, R2, UR6, RZ ;  /* 0x0000000602027c10 */ /* 0x000fe4000ff1e0ff */
[----:B------:R-:W-:Y:S02]  /*eb10*/  SHF.R.S32.HI R0, RZ, 0x1f, R5 ;  /* 0x0000001fff007819 */ /* 0x000fe40000011405 */
[----:B------:R-:W-:Y:S01]  /*eb20*/  IADD3.X R3, R3, UR7, R4, P0, !PT ;  /* 0x0000000703037c10 */ /* 0x000fe200087fe404 */
[----:B------:R-:W-:Y:S02]  /*eb30*/  ULDC.64 UR6, c[0x0][0xb50] ;  /* 0x0002d40000067ab9 */ /* 0x000fe40000000a00 */
[----:B------:R-:W-:-:S02]  /*eb40*/  IMAD R0, R0, UR10, RZ ;  /* 0x0000000a00007c24 */ /* 0x000fc4000f8e02ff */
[----:B------:R-:W-:-:S04]  /*eb50*/  IMAD.WIDE.U32 R2, R5, UR10, R2 ;  /* 0x0000000a05027c25 */ /* 0x000fc8000f8e0002 */
[----:B------:R-:W-:Y:S01]  /*eb60*/  IMAD R7, R5, UR11, R0 ;  /* 0x0000000b05077c24 */ /* 0x000fe2000f8e0200 */
[----:B------:R-:W-:-:S03]  /*eb70*/  LEA R4, P0, R2, UR6, 0x2 ;  /* 0x0000000602047c11 */ /* 0x000fc6000f8010ff */
[----:B------:R-:W-:-:S05]  /*eb80*/  IMAD.IADD R3, R3, 0x1, R7 ;  /* 0x0000000103037824 */ /* 0x000fca00078e0207 */
[----:B------:R-:W-:Y:S01]  /*eb90*/  LEA.HI.X R5, R2, UR7, R3, 0x2, P0 ;  /* 0x0000000702057c11 */ /* 0x000fe200080f1403 */
[----:B------:R-:W-:-:S05]  /*eba0*/  IMAD.MOV.U32 R3, RZ, RZ, -0x800000 ;  /* 0xff800000ff037424 */ /* 0x000fca00078e00ff */
[----:B------:R2:W-:Y:S02]  /*ebb0*/  STG.E desc[UR36][R4.64], R3 ;  /* 0x0000000304007986 */ /* 0x0005e4000c101924 */
.L_x_1081:
[----:B------:R-:W-:Y:S05]  /*ebc0*/  BSYNC B1 ;  /* 0x0000000000017941 */ /* 0x000fea0003800000 */
.L_x_1080:
[----:B------:R-:W-:Y:S01]  /*ebd0*/  R2UR UR13, R205 ;  /* 0x00000000cd0d72ca */ /* 0x000fe200000e0000 */
[----:B------:R-:W-:Y:S01]  /*ebe0*/  ULDC.64 UR10, c[0x0][0xae8] ;  /* 0x0002ba00000a7ab9 */ /* 0x000fe20000000a00 */
[----:B------:R-:W-:Y:S01]  /*ebf0*/  R2UR UR12, R206 ;  /* 0x00000000ce0c72ca */ /* 0x000fe200000e0000 */
[----:B------:R-:W-:Y:S01]  /*ec00*/  UIMAD UR5, UR8, UR10, URZ ;  /* 0x0000000a080572a4 */ /* 0x000fe2000f8e023f */
[----:B------:R-:W-:Y:S01]  /*ec10*/  VIADD R6, R6, UR43 ;  /* 0x0000002b06067c36 */ /* 0x000fe20008000000 */
[----:B------:R-:W-:Y:S03]  /*ec20*/  BSSY B1, `(.L_x_1082) ;  /* 0x000003c000017945 */ /* 0x000fe60003800000 */
[----:B0-----:R-:W-:-:S04]  /*ec30*/  @P1 IMAD.HI.U32 R0, R6, R9, RZ ;  /* 0x0000000906001227 */ /* 0x001fc800078e00ff */
[----:B--2---:R-:W-:Y:S01]  /*ec40*/  IMAD.MOV.U32 R5, RZ, RZ, R6 ;  /* 0x000000ffff057224 */ /* 0x004fe200078e0006 */
[----:B------:R-:W-:Y:S01]  /*ec50*/  UIMAD.WIDE.U32 UR6, UR13, UR10, URZ ;  /* 0x0000000a0d0672a5 */ /* 0x000fe2000f8e003f */
[----:B-1----:R-:W-:Y:S01]  /*ec60*/  @P1 SHF.R.U32.HI R5, RZ, R11, R0 ;  /* 0x0000000bff051219 */ /* 0x002fe20000011600 */
[----:B------:R-:W-:-:S03]  /*ec70*/  UIMAD UR5, UR13, UR11, UR5 ;  /* 0x0000000b0d0572a4 */ /* 0x000fc6000f8e0205 */
[----:B------:R-:W-:Y:S01]  /*ec80*/  ULDC.64 UR10, c[0x0][0xaf0] ;  /* 0x0002bc00000a7ab9 */ /* 0x000fe20000000a00 */
[----:B------:R-:W-:Y:S01]  /*ec90*/  UIADD3 UR7, UR7, UR5, URZ ;  /* 0x0000000507077290 */ /* 0x000fe2000fffe03f */
[--C-:B------:R-:W-:Y:S01]  /*eca0*/  SHF.R.S32.HI R0, RZ, 0x1f, R5.reuse ;  /* 0x0000001fff007819 */ /* 0x100fe20000011405 */
[----:B------:R-:W-:Y:S01]  /*ecb0*/  UIMAD UR5, UR9, UR10, URZ ;  /* 0x0000000a090572a4 */ /* 0x000fe2000f8e023f */
[----:B------:R-:W-:Y:S01]  /*ecc0*/  IMAD.MOV R7, RZ, RZ, -R5 ;  /* 0x000000ffff077224 */ /* 0x000fe200078e0a05 */
[----:B------:R-:W-:Y:S02]  /*ecd0*/  UIMAD.WIDE.U32 UR6, UR12, UR10, UR6 ;  /* 0x0000000a0c0672a5 */ /* 0x000fe4000f8e0006 */
[----:B------:R-:W-:Y:S01]  /*ece0*/  UIMAD UR5, UR12, UR11, UR5 ;  /* 0x0000000b0c0572a4 */ /* 0x000fe2000f8e0205 */
[----:B------:R-:W-:Y:S01]  /*ecf0*/  IMAD R7, R8, R7, R6 ;  /* 0x0000000708077224 */ /* 0x000fe200078e0206 */
[----:B------:R-:W-:Y:S01]  /*ed00*/  ULDC.64 UR8, c[0x0][0xae0] ;  /* 0x0002b80000087ab9 */ /* 0x000fe20000000a00 */
[----:B------:R-:W-:Y:S01]  /*ed10*/  VIADD R6, R207, UR43 ;  /* 0x0000002bcf067c36 */ /* 0x000fe20008000000 */
[----:B------:R-:W-:Y:S01]  /*ed20*/  UIADD3 UR5, UR7, UR5, URZ ;  /* 0x0000000507057290 */ /* 0x000fe2000fffe03f */
[----:B------:R-:W-:-:S02]  /*ed30*/  IMAD R0, R0, UR8, RZ ;  /* 0x0000000800007c24 */ /* 0x000fc4000f8e02ff */
[----:B------:R-:W-:Y:S02]  /*ed40*/  IMAD.U32 R3, RZ, RZ, UR7 ;  /* 0x00000007ff037e24 */ /* 0x000fe4000f8e00ff */
[----:B------:R-:W-:Y:S01]  /*ed50*/  IMAD.U32 R2, RZ, RZ, UR6 ;  /* 0x00000006ff027e24 */ /* 0x000fe2000f8e00ff */
[----:B------:R-:W-:Y:S01]  /*ed60*/  ULDC.64 UR6, c[0x0][0xad8] ;  /* 0x0002b60000067ab9 */ /* 0x000fe20000000a00 */
[----:B------:R-:W-:Y:S01]  /*ed70*/  IMAD.U32 R3, RZ, RZ, UR5 ;  /* 0x00000005ff037e24 */ /* 0x000fe2000f8e00ff */
[----:B------:R-:W-:Y:S01]  /*ed80*/  ULDC UR5, c[0x0][0xa88] ;  /* 0x0002a20000057ab9 */ /* 0x000fe20000000800 */
[C---:B------:R-:W-:Y:S01]  /*ed90*/  IMAD R9, R5.reuse, UR9, R0 ;  /* 0x0000000905097c24 */ /* 0x040fe2000f8e0200 */
[----:B------:R-:W-:Y:S01]  /*eda0*/  SHF.R.S32.HI R0, RZ, 0x1f, R7 ;  /* 0x0000001fff007819 */ /* 0x000fe20000011407 */
[----:B------:R-:W-:-:S04]  /*edb0*/  IMAD.WIDE.U32 R2, R5, UR8, R2 ;  /* 0x0000000805027c25 */ /* 0x000fc8000f8e0002 */
[----:B------:R-:W-:Y:S02]  /*edc0*/  IMAD.IADD R3, R3, 0x1, R9 ;  /* 0x0000000103037824 */ /* 0x000fe400078e0209 */
[----:B------:R-:W-:Y:S02]  /*edd0*/  IMAD R4, R0, UR6, RZ ;  /* 0x0000000600047c24 */ /* 0x000fe4000f8e02ff */
[----:B------:R-:W-:Y:S02]  /*ede0*/  IMAD R9, R8, UR5, RZ ;  /* 0x0000000508097c24 */ /* 0x000fe4000f8e02ff */
[C---:B------:R-:W-:Y:S02]  /*edf0*/  IMAD R5, R7.reuse, UR7, R4 ;  /* 0x0000000707057c24 */ /* 0x040fe4000f8e0204 */
[----:B------:R-:W-:Y:S01]  /*ee00*/  IMAD.WIDE.U32 R2, R7, UR6, R2 ;  /* 0x0000000607027c25 */ /* 0x000fe2000f8e0002 */
[----:B------:R-:W-:Y:S01]  /*ee10*/  ISETP.GE.AND P2, PT, R6, R9, PT ;  /* 0x000000090600720c */ /* 0x000fe20003f46270 */
[----:B------:R-:W-:-:S02]  /*ee20*/  ULDC.64 UR6, c[0x0][0xa80] ;  /* 0x0002a00000067ab9 */ /* 0x000fc40000000a00 */
[----:B------:R-:W-:Y:S01]  /*ee30*/  VIADD R0, R6, 0x20 ;  /* 0x0000002006007836 */ /* 0x000fe20000000000 */
[----:B------:R-:W-:Y:S02]  /*ee40*/  IADD3 R3, R3, R5, RZ ;  /* 0x0000000503037210 */ /* 0x000fe40007ffe0ff */
[----:B------:R-:W-:Y:S02]  /*ee50*/  LEA R4, P3, R2, UR6, 0x1 ;  /* 0x0000000602047c11 */ /* 0x000fe4000f8608ff */
[-C--:B------:R-:W-:Y:S01]  /*ee60*/  ISETP.GE.AND P1, PT, R0, R9.reuse, PT ;  /* 0x000000090000720c */ /* 0x080fe20003f26270 */
[----:B------:R-:W-:Y:S01]  /*ee70*/  VIADD R0, R6, 0x40 ;  /* 0x0000004006007836 */ /* 0x000fe20000000000 */
[----:B------:R-:W-:Y:S02]  /*ee80*/  LEA.HI.X R5, R2, UR7, R3, 0x1, P3 ;  /* 0x0000000702057c11 */ /* 0x000fe400098f0c03 */
[----:B------:R0:W1:Y:S02]  /*ee90*/  SHFL.IDX PT, R2, R4, RZ, 0x181f ;  /* 0x00181fff04027589 */ /* 0x00006400000e0000 */
[----:B------:R-:W-:-:S02]  /*eea0*/  ISETP.GE.AND P0, PT, R0, R9, PT ;  /* 0x000000090000720c */ /* 0x000fc40003f06270 */
        /* <DEDUP_REMOVED lines=19> */
.L_x_1083:
[----:B------:R-:W-:Y:S05]  /*efe0*/  BSYNC B1 ;  /* 0x0000000000017941 */ /* 0x000fea0003800000 */
.L_x_1082:
        /* <DEDUP_REMOVED lines=21> */
.L_x_1085:
[----:B------:R-:W-:Y:S05]  /*f140*/  BSYNC B1 ;  /* 0x0000000000017941 */ /* 0x000fea0003800000 */
.L_x_1084:
        /* <DEDUP_REMOVED lines=21> */
.L_x_1087:
[----:B------:R-:W-:Y:S05]  /*f2a0*/  BSYNC B1 ;  /* 0x0000000000017941 */ /* 0x000fea0003800000 */
.L_x_1086:
[----:B0-----:R-:W-:Y:S01]  /*f2b0*/  VIADD R0, R6, 0x60 ;  /* 0x0000006006007836 */ /* 0x001fe20000000000 */
[----:B--2-4-:R-:W0:Y:S04]  /*f2c0*/  SHFL.IDX PT, R5, R5, 0x3, 0x181f ;  /* 0x00781f0005057f89 */ /* 0x014e2800000e0000 */
[----:B------:R-:W-:Y:S01]  /*f2d0*/  ISETP.GE.AND P0, PT, R0, R9, PT ;  /* 0x000000090000720c */ /* 0x000fe20003f06270 */
[----:B-1-3--:R1:W2:-:S12]  /*f2e0*/  SHFL.IDX PT, R2, R4, 0x3, 0x181f ;  /* 0x00781f0004027f89 */ /* 0x00a29800000e0000 */
[----:B-1----:R-:W-:Y:S05]  /*f2f0*/  @P0 BRA `(.L_x_1079) ;  /* 0x0000000000440947 */ /* 0x002fea0003800000 */
[----:B------:R-:W-:Y:S02]  /*f300*/  ULDC UR5, c[0x0][0xac8] ;  /* 0x0002b20000057ab9 */ /* 0x000fe40000000800 */
[----:B------:R-:W-:Y:S02]  /*f310*/  ISETP.GE.AND P3, PT, R22, UR5, PT ;  /* 0x0000000516007c0c */ /* 0x000fe4000bf66270 */
[----:B------:R-:W-:Y:S02]  /*f320*/  ISETP.GE.AND P2, PT, R202, UR5, PT ;  /* 0x00000005ca007c0c */ /* 0x000fe4000bf46270 */
[----:B------:R-:W-:Y:S02]  /*f330*/  ISETP.GE.AND P1, PT, R201, UR5, PT ;  /* 0x00000005c9007c0c */ /* 0x000fe4000bf26270 */
[----:B------:R-:W-:-:S07]  /*f340*/  ISETP.GE.AND P0, PT, R203, UR5, PT ;  /* 0x00000005cb007c0c */ /* 0x000fce000bf06270 */
[-C--:B--2---:R-:W-:Y:S02]  /*f350*/  @!P3 LEA R6, P6, R22, R2.reuse, 0x1 ;  /* 0x000000021606b211 */ /* 0x084fe400078c08ff */
[-C--:B------:R-:W-:Y:S02]  /*f360*/  @!P2 LEA R8, P5, R202, R2.reuse, 0x1 ;  /* 0x00000002ca08a211 */ /* 0x080fe400078a08ff */
[-C--:B------:R-:W-:Y:S02]  /*f370*/  @!P1 LEA R10, P4, R201, R2.reuse, 0x1 ;  /* 0x00000002c90a9211 */ /* 0x080fe400078808ff */
[-C--:B0-----:R-:W-:Y:S02]  /*f380*/  @!P3 LEA.HI.X R7, R22, R5.reuse, R217, 0x1, P6 ;  /* 0x000000051607b211 */ /* 0x081fe400030f0cd9 */
        /* <DEDUP_REMOVED lines=8> */
.L_x_1079:
[----:B------:R-:W-:Y:S05]  /*f410*/  BSYNC B0 ;  /* 0x0000000000007941 */ /* 0x000fea0003800000 */
.L_x_1071:
[----:B------:R-:W-:Y:S02]  /*f420*/  ULDC UR5, c[0x0][0xc38] ;  /* 0x00030e0000057ab9 */ /* 0x000fe40000000800 */
[----:B------:R-:W-:-:S06]  /*f430*/  UISETP.GE.AND UP0, UPT, UR4, UR5, UPT ;  /* 0x000000050400728c */ /* 0x000fcc000bf06270 */
[----:B------:R-:W-:-:S13]  /*f440*/  PLOP3.LUT P0, PT, PT, PT, UP0, 0x80, 0x0 ;  /* 0x000000000000781c */ /* 0x000fda0003f0f008 */
[----:B------:R-:W-:Y:S05]  /*f450*/  @!P0 BRA `(.L_x_1088) ;  /* 0xffffff1800348947 */ /* 0x000fea000383ffff */
[----:B------:R-:W-:Y:S05]  /*f460*/  EXIT ;  /* 0x000000000000794d */ /* 0x000fea0003800000 */
.L_x_982:
[----:B------:R-:W-:-:S08]  /*f470*/  NOP ;  /* 0x0000000000007918 */ /* 0x000fd00000000000 */
[----:B0-----:R-:W0:-:S00]  /*f480*/  USETMAXREG.DEALLOC.CTAPOOL 0x28 ;  /* 0x00000028000079c8 */ /* 0x001e0000080e0500 */
[----:B0-----:R-:W-:-:S06]  /*f490*/  LOP3.LUT R0, R0, 0x3, RZ, 0xc0, !PT ;  /* 0x0000000300007812 */ /* 0x001fcc00078ec0ff */
[----:B------:R-:W0:Y:S01]  /*f4a0*/  S2UR UR10, SR_CTAID.X ;  /* 0x00000000000a79c3 */ /* 0x000e220000002500 */
[----:B------:R-:W-:Y:S01]  /*f4b0*/  LOP3.LUT R16, R16, 0xffff7fff, RZ, 0xc0, !PT ;  /* 0xffff7fff10107812 */ /* 0x000fe200078ec0ff */
[----:B------:R-:W-:Y:S01]  /*f4c0*/  STL [R1], RZ ;  /* 0x000000ff01007387 */ /* 0x000fe20000100800 */
[----:B------:R-:W-:Y:S02]  /*f4d0*/  IMAD.MOV.U32 R23, RZ, RZ, RZ ;  /* 0x000000ffff177224 */ /* 0x000fe400078e00ff */
[----:B------:R-:W-:Y:S01]  /*f4e0*/  IMAD.MOV.U32 R25, RZ, RZ, 0x1 ;  /* 0x00000001ff197424 */ /* 0x000fe200078e00ff */
[----:B------:R1:W2:Y:S02]  /*f4f0*/  SHFL.IDX PT, R2, R0, RZ, 0x1f ;  /* 0x00001fff00027589 */ /* 0x0002a400000e0000 */
[----:B-1----:R-:W0:Y:S01]  /*f500*/  LDC R0, c[0x0][0xc38] ;  /* 0x00030e00ff007b82 */ /* 0x002e220000000800 */
[----:B--2---:R-:W-:-:S13]  /*f510*/  ISETP.NE.AND P0, PT, R2, RZ, PT ;  /* 0x000000ff0200720c */ /* 0x004fda0003f05270 */
[----:B------:R-:W-:Y:S01]  /*f520*/  @P0 LOP3.LUT R16, R16, 0x8000, RZ, 0xfc, !PT ;  /* 0x0000800010100812 */ /* 0x000fe200078efcff */
[----:B------:R-:W-:Y:S06]  /*f530*/  @P0 BAR.ARV 0x4, 0x180 ;  /* 0x0106000000000b1d */ /* 0x000fec0000002000 */
[----:B0-----:R-:W-:-:S13]  /*f540*/  ISETP.LE.AND P0, PT, R0, UR10, PT ;  /* 0x0000000a00007c0c */ /* 0x001fda000bf03270 */
[----:B------:R-:W-:Y:S05]  /*f550*/  @P0 BRA `(.L_x_1089) ;  /* 0x0000003c00e40947 */ /* 0x000fea0003800000 */
[----:B------:R-:W2:Y:S01]  /*f560*/  LDL R3, [R1+0x4] ;  /* 0x0000040001037983 */ /* 0x000ea20000100800 */
[C---:B------:R-:W-:Y:S01]  /*f570*/  IMAD.SHL.U32 R30, R5.reuse, 0x8, RZ ;  /* 0x00000008051e7824 */ /* 0x040fe200078e00ff */
[----:B------:R-:W-:Y:S01]  /*f580*/  ULDC.64 UR6, c[0x0][0x2f0] ;  /* 0x0000bc0000067ab9 */ /* 0x000fe20000000a00 */
[----:B------:R-:W-:Y:S01]  /*f590*/  ULDC UR9, c[0x0][0x2b8] ;  /* 0x0000ae0000097ab9 */ /* 0x000fe20000000800 */
[----:B------:R-:W-:Y:S01]  /*f5a0*/  LOP3.LUT R16, R16, 0xfffffff7, RZ, 0xc0, !PT ;  /* 0xfffffff710107812 */ /* 0x000fe200078ec0ff */
[----:B------:R-:W0:Y:S01]  /*f5b0*/  S2UR UR8, SR_CgaCtaId ;  /* 0x00000000000879c3 */ /* 0x000e220000008800 */
[C---:B------:R-:W-:Y:S01]  /*f5c0*/  LOP3.LUT R0, R30.reuse, 0x1f8, RZ, 0xc0, !PT ;  /* 0x000001f81e007812 */ /* 0x040fe200078ec0ff */
[----:B------:R-:W-:Y:S01]  /*f5d0*/  ULDC.64 UR4, c[0x0][0x418] ;  /* 0x0001060000047ab9 */ /* 0x000fe20000000a00 */
[----:B------:R-:W-:Y:S01]  /*f5e0*/  LOP3.LUT R37, R30, 0x38, RZ, 0xc0, !PT ;  /* 0x000000381e257812 */ /* 0x000fe200078ec0ff */
[----:B------:R-:W-:Y:S01]  /*f5f0*/  UISETP.NE.U32.AND UP0, UPT, UR4, URZ, UPT ;  /* 0x0000003f0400728c */ /* 0x000fe2000bf05070 */
[----:B------:R-:W-:Y:S01]  /*f600*/  LOP3.LUT R2, R5, 0x7f, RZ, 0xc0, !PT ;  /* 0x0000007f05027812 */ /* 0x000fe200078ec0ff */
[----:B------:R1:W-:Y:S01]  /*f610*/  STL [R1], RZ ;  /* 0x000000ff01007387 */ /* 0x0003e20000100800 */
[----:B------:R-:W-:Y:S01]  /*f620*/  ULDC UR4, c[0x0][0x424] ;  /* 0x0001090000047ab9 */ /* 0x000fe20000000800 */
[----:B------:R-:W-:Y:S01]  /*f630*/  UISETP.NE.AND.EX UP0, UPT, UR5, URZ, UPT, UP0 ;  /* 0x0000003f0500728c */ /* 0x000fe2000bf05300 */
[----:B------:R-:W-:Y:S01]  /*f640*/  SHF.R.U32.HI R36, RZ, 0x3, R2 ;  /* 0x00000003ff247819 */ /* 0x000fe20000011602 */
[----:B------:R-:W-:Y:S01]  /*f650*/  ULDC UR40, c[0x0][0x288] ;  /* 0x0000a20000287ab9 */ /* 0x000fe20000000800 */
[----:B------:R-:W-:Y:S01]  /*f660*/  UMOV UR5, 0x400 ;  /* 0x0000040000057882 */ /* 0x000fe20000000000 */
[----:B------:R-:W-:Y:S01]  /*f670*/  USEL UR4, UR4, 0x1, UP0 ;  /* 0x0000000104047887 */ /* 0x000fe20008000000 */
[----:B------:R-:W-:Y:S01]  /*f680*/  IMAD.U32 R34, RZ, RZ, UR10 ;  /* 0x0000000aff227e24 */ /* 0x000fe2000f8e00ff */
[----:B------:R-:W-:Y:S01]  /*f690*/  ULDC UR39, c[0x0][0x448] ;  /* 0x0001120000277ab9 */ /* 0x000fe20000000800 */
[----:B------:R-:W-:Y:S01]  /*f6a0*/  IMAD.MOV.U32 R25, RZ, RZ, 0x1 ;  /* 0x00000001ff197424 */ /* 0x000fe200078e00ff */
[----:B------:R-:W-:Y:S01]  /*f6b0*/  UIMAD UR38, UR4, UR6, URZ ;  /* 0x00000006042672a4 */ /* 0x000fe2000f8e023f */
[----:B------:R-:W-:Y:S01]  /*f6c0*/  IMAD.MOV.U32 R23, RZ, RZ, RZ ;  /* 0x000000ffff177224 */ /* 0x000fe200078e00ff */
[----:B------:R-:W-:-:S02]  /*f6d0*/  UIMAD UR39, UR39, UR40, URZ ;  /* 0x00000028272772a4 */ /* 0x000fc4000f8e023f */
[----:B------:R-:W-:Y:S02]  /*f6e0*/  UIADD3 UR4, UR38, 0x3f, URZ ;  /* 0x0000003f26047890 */ /* 0x000fe4000fffe03f */
[----:B------:R-:W-:Y:S02]  /*f6f0*/  UIADD3 UR49, UR38, 0x1, -UR40 ;  /* 0x0000000126317890 */ /* 0x000fe4000fffe828 */
[----:B0-----:R-:W-:Y:S02]  /*f700*/  ULEA UR8, UR8, UR5, 0x18 ;  /* 0x0000000508087291 */ /* 0x001fe4000f8ec03f */
[----:B------:R-:W-:Y:S01]  /*f710*/  USHF.R.S32.HI UR5, URZ, 0x1f, UR4 ;  /* 0x0000001f3f057899 */ /* 0x000fe20008011404 */
[----:B------:R-:W-:Y:S01]  /*f720*/  ULDC UR47, c[0x0][0xc] ;  /* 0x00000300002f7ab9 */ /* 0x000fe20000000800 */
[----:B------:R-:W-:Y:S02]  /*f730*/  UIADD3 UR40, UR38, -UR40, URZ ;  /* 0x8000002826287290 */ /* 0x000fe4000fffe03f */
[----:B------:R-:W-:Y:S01]  /*f740*/  IMAD.U32 R17, RZ, RZ, UR8 ;  /* 0x00000008ff117e24 */ /* 0x000fe2000f8e00ff */
[----:B------:R-:W-:-:S04]  /*f750*/  ULEA.HI UR5, UR5, UR4, URZ, 0x6 ;  /* 0x0000000405057291 */ /* 0x000fc8000f8f303f */
[----:B------:R-:W-:Y:S01]  /*f760*/  USHF.R.S32.HI UR41, URZ, 0x6, UR5 ;  /* 0x000000063f297899 */ /* 0x000fe20008011405 */
[----:B--2---:R-:W-:Y:S02]  /*f770*/  R2UR UR11, R3 ;  /* 0x00000000030b72ca */ /* 0x004fe400000e0000 */
[----:B------:R-:W-:Y:S02]  /*f780*/  LOP3.LUT R3, R0, 0x38, R5, 0x78, !PT ;  /* 0x0000003800037812 */ /* 0x000fe400078e7805 */
[----:B------:R-:W-:Y:S02]  /*f790*/  LOP3.LUT R0, R37, 0x40, RZ, 0xfc, !PT ;  /* 0x0000004025007812 */ /* 0x000fe400078efcff */
[----:B------:R-:W-:Y:S01]  /*f7a0*/  LOP3.LUT R30, R3, 0x200, R30, 0xf8, !PT ;  /* 0x00000200031e7812 */ /* 0x000fe200078ef81e */
[----:B------:R-:W-:Y:S01]  /*f7b0*/  IMAD.SHL.U32 R3, R5, 0x10, RZ ;  /* 0x0000001005037824 */ /* 0x000fe200078e00ff */
[C---:B------:R-:W-:Y:S02]  /*f7c0*/  ISETP.GE.AND P2, PT, R0.reuse, UR7, PT ;  /* 0x0000000700007c0c */ /* 0x040fe4000bf46270 */
[----:B------:R-:W-:Y:S01]  /*f7d0*/  ISETP.GE.AND P1, PT, R0, UR9, PT ;  /* 0x0000000900007c0c */ /* 0x000fe2000bf26270 */
[----:B------:R-:W-:Y:S01]  /*f7e0*/  IMAD R31, R30, 0x2, R17 ;  /* 0x000000021e1f7824 */ /* 0x000fe200078e0211 */
[----:B------:R-:W-:Y:S01]  /*f7f0*/  ISETP.GE.AND P0, PT, R0, UR7, PT ;  /* 0x0000000700007c0c */ /* 0x000fe2000bf06270 */
[----:B------:R-:W-:Y:S01]  /*f800*/  ULOP3.LUT UR48, UR11, 0x2, URZ, 0xfc, !UPT ;  /* 0x000000020b307892 */ /* 0x000fe2000f8efc3f */
[----:B------:R-:W-:-:S07]  /*f810*/  LOP3.LUT R0, R37, 0x80, RZ, 0xfc, !PT ;  /* 0x0000008025007812 */ /* 0x000fce00078efcff */
[----:B------:R-:W-:Y:S02]  /*f820*/  @P2 LOP3.LUT R16, R16, 0x8, RZ, 0xfc, !PT ;  /* 0x0000000810102812 */ /* 0x000fe400078efcff */
[----:B------:R-:W-:Y:S02]  /*f830*/  ISETP.GE.AND P2, PT, R0, UR7, PT ;  /* 0x0000000700007c0c */ /* 0x000fe4000bf46270 */
[----:B------:R-:W-:-:S04]  /*f840*/  LOP3.LUT R16, R16, 0xffffdfff, RZ, 0xc0, !PT ;  /* 0xffffdfff10107812 */ /* 0x000fc800078ec0ff */
[----:B------:R-:W-:Y:S02]  /*f850*/  @P1 LOP3.LUT R16, R16, 0x2000, RZ, 0xfc, !PT ;  /* 0x0000200010101812 */ /* 0x000fe400078efcff */
[----:B------:R-:W-:Y:S02]  /*f860*/  ISETP.GE.AND P1, PT, R0, UR9, PT ;  /* 0x0000000900007c0c */ /* 0x000fe4000bf26270 */
[----:B------:R-:W-:-:S04]  /*f870*/  LOP3.LUT R16, R16, 0xffffff7f, RZ, 0xc0, !PT ;  /* 0xffffff7f10107812 */ /* 0x000fc800078ec0ff */
[----:B------:R-:W-:Y:S02]  /*f880*/  @P0 LOP3.LUT R16, R16, 0x80, RZ, 0xfc, !PT ;  /* 0x0000008010100812 */ /* 0x000fe400078efcff */
[----:B------:R-:W-:Y:S02]  /*f890*/  ISETP.GE.AND P0, PT, R0, UR7, PT ;  /* 0x0000000700007c0c */ /* 0x000fe4000bf06270 */
[----:B------:R-:W-:Y:S02]  /*f8a0*/  LOP3.LUT R16, R16, 0xfffffffb, RZ, 0xc0, !PT ;  /* 0xfffffffb10107812 */ /* 0x000fe400078ec0ff */
[----:B------:R-:W-:Y:S02]  /*f8b0*/  LOP3.LUT R0, R36, 0x70, R3, 0xf8, !PT ;  /* 0x0000007024007812 */ /* 0x000fe400078ef803 */
[----:B------:R-:W-:Y:S02]  /*f8c0*/  @P2 LOP3.LUT R16, R16, 0x4, RZ, 0xfc, !PT ;  /* 0x0000000410102812 */ /* 0x000fe400078efcff */
[----:B------:R-:W-:-:S02]  /*f8d0*/  LOP3.LUT R0, R37, 0xc0, RZ, 0xfc, !PT ;  /* 0x000000c025007812 */ /* 0x000fc400078efcff */
[----:B------:R-:W-:Y:S02]  /*f8e0*/  LOP3.LUT R16, R16, 0xffffefff, RZ, 0xc0, !PT ;  /* 0xffffefff10107812 */ /* 0x000fe400078ec0ff */
[----:B------:R-:W-:Y:S02]  /*f8f0*/  ISETP.GE.AND P2, PT, R37, UR7, PT ;  /* 0x0000000725007c0c */ /* 0x000fe4000bf46270 */
[----:B------:R-:W-:Y:S02]  /*f900*/  @P1 LOP3.LUT R16, R16, 0x1000, RZ, 0xfc, !PT ;  /* 0x0000100010101812 */ /* 0x000fe400078efcff */
[----:B------:R-:W-:Y:S02]  /*f910*/  ISETP.GE.AND P1, PT, R0, UR9, PT ;  /* 0x0000000900007c0c */ /* 0x000fe4000bf26270 */
[----:B------:R-:W-:-:S04]  /*f920*/  LOP3.LUT R16, R16, 0xffffffbf, RZ, 0xc0, !PT ;  /* 0xffffffbf10107812 */ /* 0x000fc800078ec0ff */
[----:B------:R-:W-:Y:S02]  /*f930*/  @P0 LOP3.LUT R16, R16, 0x40, RZ, 0xfc, !PT ;  /* 0x0000004010100812 */ /* 0x000fe400078efcff */
[----:B------:R-:W-:Y:S02]  /*f940*/  ISETP.GE.AND P0, PT, R0, UR7, PT ;  /* 0x0000000700007c0c */ /* 0x000fe4000bf06270 */
[----:B------:R-:W-:-:S11]  /*f950*/  LOP3.LUT R16, R16, 0xfffffffd, RZ, 0xc0, !PT ;  /* 0xfffffffd10107812 */ /* 0x000fd600078ec0ff */
        /* <DEDUP_REMOVED lines=13> */
[----:B-1----:R-:W-:-:S07]  /*fa30*/  @P0 LOP3.LUT R16, R16, 0x4000, RZ, 0xfc, !PT ;  /* 0x0000400010100812 */ /* 0x002fce00078efcff */
.L_x_1144:
[----:B------:R-:W-:Y:S01]  /*fa40*/  ULDC UR7, c[0x0][0xc60] ;  /* 0x0003180000077ab9 */ /* 0x000fe20000000800 */
[C---:B------:R-:W-:Y:S01]  /*fa50*/  R2UR UR42, R34.reuse ;  /* 0x00000000222a72ca */ /* 0x040fe200000e0000 */
[----:B------:R-:W-:Y:S01]  /*fa60*/  UISETP.NE.AND UP0, UPT, UR7, 0x1, UPT ;  /* 0x000000010700788c */ /* 0x000fe2000bf05270 */
[----:B------:R-:W-:-:S10]  /*fa70*/  R2UR UR6, R34 ;  /* 0x00000000220672ca */ /* 0x000fd400000e0000 */
        /* <DEDUP_REMOVED lines=9> */
[----:B0----5:R-:W-:Y:S05]  /*fb10*/  @P0 BRA `(.L_x_1090) ;  /* 0x0000000000200947 */ /* 0x021fea0003800000 */
        /* <DEDUP_REMOVED lines=8> */
.L_x_1090:
[----:B------:R-:W-:Y:S01]  /*fba0*/  ULDC UR8, c[0x0][0xc54] ;  /* 0x0003150000087ab9 */ /* 0x000fe20000000800 */
[----:B------:R-:W-:Y:S01]  /*fbb0*/  UMOV UR6, UR7 ;  /* 0x0000000700067c82 */ /* 0x000fe20008000000 */
[----:B------:R-:W-:-:S11]  /*fbc0*/  UISETP.NE.AND UP0, UPT, UR8, 0x1, UPT ;  /* 0x000000010800788c */ /* 0x000fd6000bf05270 */
[----:B------:R-:W-:Y:S02]  /*fbd0*/  @UP0 ULDC.64 UR10, c[0x0][0xc58] ;  /* 0x00031600000a0ab9 */ /* 0x000fe40000000a00 */
[----:B------:R-:W-:-:S04]  /*fbe0*/  UIMAD.WIDE.U32 UR4, UR7, UR10, URZ ;  /* 0x0000000a070472a5 */ /* 0x000fc8000f8e003f */
[----:B------:R-:W-:-:S04]  /*fbf0*/  @UP0 USHF.R.U32.HI UR6, URZ, UR11, UR5 ;  /* 0x0000000b3f060299 */ /* 0x000fc80008011605 */
[----:B------:R-:W-:-:S12]  /*fc00*/  UIMAD UR4, UR6, UR8, URZ ;  /* 0x00000008060472a4 */ /* 0x000fd8000f8e023f */
.L_x_1091:
[----:B------:R-:W-:Y:S01]  /*fc10*/  ULDC UR5, c[0x0][0xc48] ;  /* 0x0003120000057ab9 */ /* 0x000fe20000000800 */
[----:B------:R-:W-:Y:S01]  /*fc20*/  ULDC.64 UR8, c[0x0][0xa28] ;  /* 0x00028a0000087ab9 */ /* 0x000fe20000000a00 */
[----:B------:R-:W-:Y:S01]  /*fc30*/  UISETP.NE.AND UP1, UPT, UR5, 0x1, UPT ;  /* 0x000000010500788c */ /* 0x000fe2000bf25270 */
[----:B------:R-:W-:Y:S01]  /*fc40*/  IMAD.MOV.U32 R32, RZ, RZ, RZ ;  /* 0x000000ffff207224 */ /* 0x000fe200078e00ff */
[----:B------:R-:W-:Y:S02]  /*fc50*/  UIADD3 UR4, UR7, -UR4, URZ ;  /* 0x8000000407047290 */ /* 0x000fe4000fffe03f */
[----:B------:R-:W-:Y:S01]  /*fc60*/  UISETP.NE.U32.AND UP0, UPT, UR8, URZ, UPT ;  /* 0x0000003f0800728c */ /* 0x000fe2000bf05070 */
[----:B------:R-:W-:Y:S02]  /*fc70*/  ULDC UR5, c[0x0][0xc54] ;  /* 0x0003150000057ab9 */ /* 0x000fe40000000800 */
[----:B------:R-:W-:Y:S02]  /*fc80*/  UIMAD UR42, UR42, UR5, UR4 ;  /* 0x000000052a2a72a4 */ /* 0x000fe4000f8e0204 */
[----:B------:R-:W-:-:S02]  /*fc90*/  UISETP.NE.AND.EX UP0, UPT, UR9, URZ, UPT, UP0 ;  /* 0x0000003f0900728c */ /* 0x000fc4000bf05300 */
[----:B------:R-:W-:Y:S01]  /*fca0*/  @UP1 ULDC UR4, c[0x0][0xc4c] ;  /* 0x0003130000041ab9 */ /* 0x000fe20000000800 */
[----:B------:R-:W-:Y:S01]  /*fcb0*/  @UP1 ULDC UR7, c[0x0][0xc50] ;  /* 0x0003140000071ab9 */ /* 0x000fe20000000800 */
[----:B------:R-:W-:Y:S02]  /*fcc0*/  UIMAD.WIDE.U32 UR4, UR42, UR4, URZ ;  /* 0x000000042a0472a5 */ /* 0x000fe4000f8e003f */
[----:B------:R-:W-:Y:S01]  /*fcd0*/  UMOV UR43, UR42 ;  /* 0x0000002a002b7c82 */ /* 0x000fe20008000000 */
[----:B------:R-:W-:Y:S01]  /*fce0*/  ULOP3.LUT UR6, UR6, 0x1ffffff, URZ, 0x3c, !UPT ;  /* 0x01ffffff06067892 */ /* 0x000fe2000f8e3c3f */
[----:B------:R-:W-:Y:S01]  /*fcf0*/  PLOP3.LUT P0, PT, PT, PT, UP0, 0x80, 0x0 ;  /* 0x000000000000781c */ /* 0x000fe20003f0f008 */
[----:B------:R-:W-:-:S03]  /*fd00*/  @UP1 USHF.R.U32.HI UR43, URZ, UR7, UR5 ;  /* 0x000000073f2b1299 */ /* 0x000fc60008011605 */
[----:B------:R-:W-:Y:S02]  /*fd10*/  @UP0 ULDC.64 UR4, c[0x0][0xa28] ;  /* 0x00028a0000040ab9 */ /* 0x000fe40000000a00 */
[----:B------:R-:W-:-:S06]  /*fd20*/  @UP0 UIMAD.WIDE UR4, UR43, 0x4, UR4 ;  /* 0x000000042b0408a5 */ /* 0x000fcc000f8e0204 */
[----:B------:R-:W-:Y:S01]  /*fd30*/  IMAD.U32 R3, RZ, RZ, UR5 ;  /* 0x00000005ff037e24 */ /* 0x000fe2000f8e00ff */
[----:B------:R-:W-:Y:S01]  /*fd40*/  ULDC UR5, c[0x0][0x448] ;  /* 0x0001120000057ab9 */ /* 0x000fe20000000800 */
[----:B------:R-:W-:Y:S01]  /*fd50*/  IMAD.U32 R2, RZ, RZ, UR4 ;  /* 0x00000004ff027e24 */ /* 0x000fe2000f8e00ff */
[----:B------:R-:W-:Y:S01]  /*fd60*/  ULDC UR4, c[0x0][0xc3c] ;  /* 0x00030f0000047ab9 */ /* 0x000fe20000000800 */
[----:B------:R-:W-:Y:S02]  /*fd70*/  UISETP.NE.AND UP2, UPT, UR5, 0x1, UPT ;  /* 0x000000010500788c */ /* 0x000fe4000bf45270 */
[----:B------:R-:W-:Y:S01]  /*fd80*/  UIADD3 UR6, UR6, UR4, URZ ;  /* 0x0000000406067290 */ /* 0x000fe2000fffe03f */
[----:B------:R0:W5:Y:S01]  /*fd90*/  @P0 LDG.E R32, desc[UR36][R2.64] ;  /* 0x0000002402200981 */ /* 0x000162000c1e1900 */
[----:B------:R-:W-:Y:S02]  /*fda0*/  UP2UR UR50, UPR, URZ, 0x4 ;  /* 0x000000043f327883 */ /* 0x000fe40008000000 */
[----:B------:R-:W-:-:S04]  /*fdb0*/  USHF.L.U32 UR44, UR6, 0x7, URZ ;  /* 0x00000007062c7899 */ /* 0x000fc8000800063f */
[----:B------:R-:W-:Y:S01]  /*fdc0*/  UIADD3 UR6, UR44, 0x7f, URZ ;  /* 0x0000007f2c067890 */ /* 0x000fe2000fffe03f */
[----:B------:R-:W-:Y:S01]  /*fdd0*/  @UP2 ULDC UR4, c[0x0][0x44c] ;  /* 0x0001130000042ab9 */ /* 0x000fe20000000800 */
[----:B------:R-:W-:Y:S02]  /*fde0*/  @UP2 ULDC UR7, c[0x0][0x450] ;  /* 0x0001140000072ab9 */ /* 0x000fe40000000800 */
[----:B------:R-:W-:-:S04]  /*fdf0*/  UIMAD.WIDE.U32 UR4, UR6, UR4, URZ ;  /* 0x00000004060472a5 */ /* 0x000fc8000f8e003f */
[----:B------:R-:W-:-:S03]  /*fe00*/  @UP2 USHF.R.U32.HI UR6, URZ, UR7, UR5 ;  /* 0x000000073f062299 */ /* 0x000fc60008011605 */
[----:B------:R-:W-:Y:S01]  /*fe10*/  ULDC.64 UR4, c[0x0][0x9e0] ;  /* 0x0002780000047ab9 */ /* 0x000fe20000000a00 */
[----:B------:R-:W-:Y:S02]  /*fe20*/  UIADD3 UR6, UR49, UR6, URZ ;  /* 0x0000000631067290 */ /* 0x000fe4000fffe03f */
[----:B------:R-:W-:Y:S02]  /*fe30*/  UISETP.GE.AND UP0, UPT, UR5, 0x1, UPT ;  /* 0x000000010500788c */ /* 0x000fe4000bf06270 */
[----:B------:R-:W-:-:S04]  /*fe40*/  UIADD3 UR4, UR6, UR4, URZ ;  /* 0x0000000406047290 */ /* 0x000fc8000fffe03f */
[----:B------:R-:W-:-:S13]  /*fe50*/  PLOP3.LUT P0, PT, PT, PT, UP0, 0x40, 0x0 ;  /* 0x000000000000781c */ /* 0x000fda0003f0e808 */
[----:B0-----:R-:W-:Y:S05]  /*fe60*/  @P0 BRA `(.L_x_1092) ;  /* 0x0000000000440947 */ /* 0x001fea0003800000 */
        /* <DEDUP_REMOVED lines=10> */
.L_x_1093:
[----:B------:R-:W-:-:S11]  /*ff10*/  UISETP.NE.AND UP1, UPT, UR5, 0x1, UPT ;  /* 0x000000010500788c */ /* 0x000fd6000bf25270 */
[----:B------:R-:W-:Y:S02]  /*ff20*/  @UP1 ULDC.64 UR10, c[0x0][0x9e8] ;  /* 0x00027a00000a1ab9 */ /* 0x000fe40000000a00 */
[----:B------:R-:W-:-:S04]  /*ff30*/  UIMAD.WIDE.U32 UR6, UR8, UR10, URZ ;  /* 0x0000000a080672a5 */ /* 0x000fc8000f8e003f */
[----:B------:R-:W-:-:S12]  /*ff40*/  @UP1 USHF.R.U32.HI UR8, URZ, UR11, UR7 ;  /* 0x0000000b3f081299 */ /* 0x000fd80008011607 */
.L_x_1094:
[----:B------:R-:W-:-:S04]  /*ff50*/  UIMAD UR8, UR8, UR5, UR5 ;  /* 0x00000005080872a4 */ /* 0x000fc8000f8e0205 */
[----:B------:R-:W-:-:S04]  /*ff60*/  UISETP.LT.AND UP1, UPT, UR4, UR8, UPT ;  /* 0x000000080400728c */ /* 0x000fc8000bf21270 */
[----:B------:R-:W-:-:S12]  /*ff70*/  USEL UR4, UR4, UR8, UP1 ;  /* 0x0000000804047287 */ /* 0x000fd80008800000 */
.L_x_1092:
[----:B------:R-:W-:Y:S01]  /*ff80*/  UISETP.NE.AND UP1, UPT, UR50, URZ, UPT ;  /* 0x0000003f3200728c */ /* 0x000fe2000bf25270 */
[----:B------:R-:W-:Y:S01]  /*ff90*/  PLOP3.LUT P0, PT, PT, PT, UP0, 0x40, 0x0 ;  /* 0x000000000000781c */ /* 0x000fe20003f0e808 */
[----:B------:R-:W-:-:S04]  /*ffa0*/  UIADD3 UR4, UR4, 0x3f, URZ ;  /* 0x0000003f04047890 */ /* 0x000fc8000fffe03f */
[----:B------:R-:W-:-:S04]  /*ffb0*/  USHF.R.S32.HI UR8, URZ, 0x1f, UR4 ;  /* 0x0000001f3f087899 */ /* 0x000fc80008011404 */
[----:B------:R-:W-:Y:S01]  /*ffc0*/  ULEA.HI UR8, UR8, UR4, URZ, 0x6 ;  /* 0x0000000408087291 */ /* 0x000fe2000f8f303f */
[----:B------:R-:W-:Y:S01]  /*ffd0*/  @UP1 ULDC UR6, c[0x0][0x44c] ;  /* 0x0001130000061ab9 */ /* 0x000fe20000000800 */
[----:B------:R-:W-:Y:S01]  /*ffe0*/  @UP1 ULDC UR9, c[0x0][0x450] ;  /* 0x0001140000091ab9 */ /* 0x000fe20000000800 */
[----:B------:R-:W-:Y:S02]  /*fff0*/  UIMAD.WIDE.U32 UR6, UR44, UR6, URZ ;  /* 0x000000062c0672a5 */ /* 0x000fe4000f8e003f */
[----:B------:R-:W-:Y:S01]  /*10000*/  UMOV UR4, UR44 ;  /* 0x0000002c00047c82 */ /* 0x000fe20008000000 */
[----:B------:R-:W-:Y:S02]  /*10010*/  USHF.R.S32.HI UR8, URZ, 0x6, UR8 ;  /* 0x000000063f087899 */ /* 0x000fe40008011408 */
[----:B------:R-:W-:Y:S02]  /*10020*/  @UP1 USHF.R.U32.HI UR4, URZ, UR9, UR7 ;  /* 0x000000093f041299 */ /* 0x000fe40008011607 */
[----:B------:R-:W-:-:S02]  /*10030*/  UISETP.LT.AND UP1, UPT, UR41, UR8, UPT ;  /* 0x000000082900728c */ /* 0x000fc4000bf21270 */
[----:B------:R-:W-:Y:S01]  /*10040*/  UIADD3 UR4, UR40, UR4, URZ ;  /* 0x0000000428047290 */ /* 0x000fe2000fffe03f */
[----:B------:R-:W-:Y:S01]  /*10050*/  ULDC UR6, c[0x0][0x9dc] ;  /* 0x0002770000067ab9 */ /* 0x000fe20000000800 */
[----:B------:R-:W-:Y:S02]  /*10060*/  USEL UR45, UR41, UR8, UP1 ;  /* 0x00000008292d7287 */ /* 0x000fe40008800000 */
[----:B------:R-:W-:Y:S01]  /*10070*/  UIADD3 UR8, UR4, -UR6, URZ ;  /* 0x8000000604087290 */ /* 0x000fe2000fffe03f */
[----:B------:R-:W-:Y:S11]  /*10080*/  @P0 BRA `(.L_x_1095) ;  /* 0x0000000000440947 */ /* 0x000ff60003800000 */
        /* <DEDUP_REMOVED lines=10> */
.L_x_1096:
[----:B------:R-:W-:-:S11]  /*10130*/  UISETP.NE.AND UP0, UPT, UR5, 0x1, UPT ;  /* 0x000000010500788c */ /* 0x000fd6000bf05270 */
[----:B------:R-:W-:Y:S02]  /*10140*/  @UP0 ULDC.64 UR10, c[0x0][0x9e8] ;  /* 0x00027a00000a0ab9 */ /* 0x000fe40000000a00 */
[----:B------:R-:W-:-:S04]  /*10150*/  UIMAD.WIDE.U32 UR6, UR4, UR10, URZ ;  /* 0x0000000a040672a5 */ /* 0x000fc8000f8e003f */
[----:B------:R-:W-:-:S12]  /*10160*/  @UP0 USHF.R.U32.HI UR4, URZ, UR11, UR7 ;  /* 0x0000000b3f040299 */ /* 0x000fd80008011607 */
.L_x_1097:
[----:B------:R-:W-:-:S04]  /*10170*/  UIMAD UR4, UR4, UR5, URZ ;  /* 0x00000005040472a4 */ /* 0x000fc8000f8e023f */
[----:B------:R-:W-:-:S04]  /*10180*/  UISETP.LT.AND UP0, UPT, UR8, UR4, UPT ;  /* 0x000000040800728c */ /* 0x000fc8000bf01270 */
[----:B------:R-:W-:-:S12]  /*10190*/  USEL UR8, UR8, UR4, !UP0 ;  /* 0x0000000408087287 */ /* 0x000fd8000c000000 */
.L_x_1095:
[----:B------:R-:W-:Y:S01]  /*101a0*/  USHF.R.S32.HI UR4, URZ, 0x1f, UR8 ;  /* 0x0000001f3f047899 */ /* 0x000fe20008011408 */
[----:B------:R-:W-:Y:S03]  /*101b0*/  BSSY B7, `(.L_x_1098) ;  /* 0x000031a000077945 */ /* 0x000fe60003800000 */
[----:B------:R-:W-:-:S04]  /*101c0*/  ULEA.HI UR4, UR4, UR8, URZ, 0x6 ;  /* 0x0000000804047291 */ /* 0x000fc8000f8f303f */
[----:B------:R-:W-:-:S04]  /*101d0*/  USHF.R.S32.HI UR4, URZ, 0x6, UR4 ;  /* 0x000000063f047899 */ /* 0x000fc80008011404 */
[----:B------:R-:W-:-:S04]  /*101e0*/  UISETP.LT.AND UP0, UPT, URZ, UR4, UPT ;  /* 0x000000043f00728c */ /* 0x000fc8000bf01270 */
[----:B------:R-:W-:-:S04]  /*101f0*/  USEL UR46, URZ, UR4, !UP0 ;  /* 0x000000043f2e7287 */ /* 0x000fc8000c000000 */
[----:B------:R-:W-:-:S06]  /*10200*/  UISETP.GT.AND UP0, UPT, UR45, UR46, UPT ;  /* 0x0000002e2d00728c */ /* 0x000fcc000bf04270 */
[----:B------:R-:W-:-:S13]  /*10210*/  PLOP3.LUT P0, PT, PT, PT, UP0, 0x80, 0x0 ;  /* 0x000000000000781c */ /* 0x000fda0003f0f008 */
[----:B------:R-:W-:Y:S05]  /*10220*/  @P0 BRA `(.L_x_1099) ;  /* 0x0000000000440947 */ /* 0x000fea0003800000 */
[----:B------:R-:W0:Y:S02]  /*10230*/  S2R R0, SR_TID.X ;  /* 0x0000000000007919 */ /* 0x000e240000002100 */
[----:B0-----:R-:W-:-:S04]  /*10240*/  LOP3.LUT R0, R0, 0x7f, RZ, 0xc0, !PT ;  /* 0x0000007f00007812 */ /* 0x001fc800078ec0ff */
[----:B------:R-:W-:-:S13]  /*10250*/  ISETP.NE.AND P2, PT, R0, RZ, PT ;  /* 0x000000ff0000720c */ /* 0x000fda0003f45270 */
[----:B------:R-:W-:Y:S05]  /*10260*/  @P2 BRA `(.L_x_1100) ;  /* 0x0000003000382947 */ /* 0x000fea0003800000 */
[----:B------:R-:W0:Y:S01]  /*10270*/  S2R R7, SR_LANEID ;  /* 0x0000000000077919 */ /* 0x000e220000000000 */
[----:B------:R-:W-:Y:S01]  /*10280*/  VOTEU.ANY UR4, UPT, PT ;  /* 0x0000000000047886 */ /* 0x000fe200038e0100 */
[----:B------:R-:W1:Y:S01]  /*10290*/  LDC.64 R2, c[0x0][0xc80] ;  /* 0x00032000ff027b82 */ /* 0x000e620000000a00 */
[----:B------:R-:W0:Y:S08]  /*102a0*/  FLO.U32 R0, UR4 ;  /* 0x0000000400007d00 */ /* 0x000e3000080e0000 */
[----:B------:R-:W1:Y:S01]  /*102b0*/  POPC R5, UR4 ;  /* 0x0000000400057d09 */ /* 0x000e620008000000 */
[----:B0-----:R-:W-:-:S13]  /*102c0*/  ISETP.EQ.U32.AND P0, PT, R0, R7, PT ;  /* 0x000000070000720c */ /* 0x001fda0003f02070 */
[----:B-1----:R-:W2:Y:S01]  /*102d0*/  @P0 ATOMG.E.ADD.STRONG.GPU PT, R3, desc[UR36][R2.64], R5 ;  /* 0x00000005020309a8 */ /* 0x002ea200081ee1e4 */
[----:B------:R-:W0:Y:S02]  /*102e0*/  S2R R4, SR_LTMASK ;  /* 0x0000000000047919 */ /* 0x000e240000003900 */
[----:B0-----:R-:W-:-:S04]  /*102f0*/  LOP3.LUT R4, R4, UR4, RZ, 0xc0, !PT ;  /* 0x0000000404047c12 */ /* 0x001fc8000f8ec0ff */
[----:B------:R-:W0:Y:S01]  /*10300*/  POPC R7, R4 ;  /* 0x0000000400077309 */ /* 0x000e220000000000 */
[----:B--2---:R-:W0:Y:S02]  /*10310*/  SHFL.IDX PT, R0, R3, R0, 0x1f ;  /* 0x00001f0003007589 */ /* 0x004e2400000e0000 */
[----:B0-----:R-:W-:Y:S01]  /*10320*/  IADD3 R34, R0, UR47, R7 ;  /* 0x0000002f00227c10 */ /* 0x001fe2000fffe007 */
[----:B------:R-:W-:Y:S06]  /*10330*/  BRA `(.L_x_1100) ;  /* 0x0000003000047947 */ /* 0x000fec0003800000 */
.L_x_1099:
[----:B------:R-:W-:Y:S01]  /*10340*/  VIADD R0, R17, 0x20400 ;  /* 0x0002040011007836 */ /* 0x000fe20000000000 */
[----:B------:R-:W-:Y:S04]  /*10350*/  BSSY B6, `(.L_x_1101) ;  /* 0x0000013000067945 */ /* 0x000fe80003800000 */
[----:B------:R-:W-:-:S13]  /*10360*/  LOP3.LUT P0, RZ, R0, 0x3ff, RZ, 0xc0, !PT ;  /* 0x000003ff00ff7812 */ /* 0x000fda000780c0ff */
[----:B------:R-:W-:Y:S05]  /*10370*/  @!P0 BRA `(.L_x_1102) ;  /* 0x0000000000408947 */ /* 0x000fea0003800000 */
[----:B------:R-:W-:Y:S01]  /*10380*/  MOV R2, 0x0 ;  /* 0x0000000000027802 */ /* 0x000fe20000000f00 */
[----:B------:R-:W-:Y:S01]  /*10390*/  ULDC.64 UR4, c[0x4][0xa8] ;  /* 0x01002a0000047ab9 */ /* 0x000fe20000000a00 */
[----:B------:R-:W-:Y:S01]  /*103a0*/  ULDC.64 UR6, c[0x4][0xb0] ;  /* 0x01002c0000067ab9 */ /* 0x000fe20000000a00 */
[----:B------:R-:W-:Y:S02]  /*103b0*/  IMAD.U32 R4, RZ, RZ, UR4 ;  /* 0x00000004ff047e24 */ /* 0x000fe4000f8e00ff */
[----:B------:R-:W-:Y:S01]  /*103c0*/  IMAD.U32 R5, RZ, RZ, UR5 ;  /* 0x00000005ff057e24 */ /* 0x000fe2000f8e00ff */
[----:B------:R-:W0:Y:S01]  /*103d0*/  LDC.64 R2, c[0x4][R2] ;  /* 0x0100000002027b82 */ /* 0x000e220000000a00 */
[----:B------:R-:W-:Y:S01]  /*103e0*/  ULDC.64 UR4, c[0x4][0x30] ;  /* 0x01000c0000047ab9 */ /* 0x000fe20000000a00 */
[----:B------:R-:W-:Y:S01]  /*103f0*/  IMAD.U32 R6, RZ, RZ, UR6 ;  /* 0x00000006ff067e24 */ /* 0x000fe2000f8e00ff */
[----:B------:R-:W-:Y:S01]  /*10400*/  MOV R10, UR4 ;  /* 0x00000004000a7c02 */ /* 0x000fe20008000f00 */
[----:B------:R-:W-:-:S02]  /*10410*/  IMAD.U32 R7, RZ, RZ, UR7 ;  /* 0x00000007ff077e24 */ /* 0x000fc4000f8e00ff */
[----:B------:R-:W-:Y:S02]  /*10420*/  IMAD.U32 R11, RZ, RZ, UR5 ;  /* 0x00000005ff0b7e24 */ /* 0x000fe4000f8e00ff */
[----:B------:R-:W-:Y:S02]  /*10430*/  IMAD.MOV.U32 R8, RZ, RZ, 0x70 ;  /* 0x00000070ff087424 */ /* 0x000fe400078e00ff */
[----:B------:R-:W-:Y:S02]  /*10440*/  IMAD.MOV.U32 R12, RZ, RZ, 0x1 ;  /* 0x00000001ff0c7424 */ /* 0x000fe400078e00ff */
[----:B------:R-:W-:-:S07]  /*10450*/  IMAD.MOV.U32 R13, RZ, RZ, RZ ;  /* 0x000000ffff0d7224 */ /* 0x000fce00078e00ff */
[----:B------:R-:W-:-:S07]  /*10460*/  LEPC R20, `(.L_x_1102) ;  /* 0x000000001014794e */ /* 0x000fce0000000000 */
[----:B0----5:R-:W-:Y:S05]  /*10470*/  CALL.ABS.NOINC R2 ;  /* 0x0000000002007343 */ /* 0x021fea0003c00000 */
.L_x_1102:
[----:B------:R-:W-:Y:S05]  /*10480*/  BSYNC B6 ;  /* 0x0000000000067941 */ /* 0x000fea0003800000 */
.L_x_1101:
        /* <DEDUP_REMOVED lines=20> */
.L_x_1105:
[----:B------:R0:W1:Y:S01]  /*105d0*/  LDC.64 R2, c[0x4][R18] ;  /* 0x0100000012027b82 */ /* 0x0000620000000a00 */
[----:B------:R-:W-:Y:S01]  /*105e0*/  ULDC.64 UR4, c[0x4][0xa8] ;  /* 0x01002a0000047ab9 */ /* 0x000fe20000000a00 */
[----:B------:R-:W-:Y:S01]  /*105f0*/  ULDC.64 UR6, c[0x4][0xb0] ;  /* 0x01002c0000067ab9 */ /* 0x000fe20000000a00 */
[----:B------:R-:W-:Y:S02]  /*10600*/  IMAD.U32 R4, RZ, RZ, UR4 ;  /* 0x00000004ff047e24 */ /* 0x000fe4000f8e00ff */
        /* <DEDUP_REMOVED lines=11> */
.L_x_1104:
[----:B------:R-:W-:Y:S05]  /*106c0*/  BSYNC B6 ;  /* 0x0000000000067941 */ /* 0x000fea0003800000 */
.L_x_1103:
[----:B------:R-:W-:Y:S01]  /*106d0*/  ULDC.64 UR4, c[0x0][0x9f8] ;  /* 0x00027e0000047ab9 */ /* 0x000fe20000000a00 */
[----:B------:R-:W-:Y:S01]  /*106e0*/  IMAD.U32 R29, RZ, RZ, UR43 ;  /* 0x0000002bff1d7e24 */ /* 0x000fe2000f8e00ff */
[----:B------:R-:W-:Y:S01]  /*106f0*/  UISETP.NE.U32.AND UP0, UPT, UR4, URZ, UPT ;  /* 0x0000003f0400728c */ /* 0x000fe2000bf05070 */
[----:B------:R-:W0:Y:S03]  /*10700*/  LDC R10, c[0x0][0x430] ;  /* 0x00010c00ff0a7b82 */ /* 0x000e260000000800 */
[----:B------:R-:W-:-:S06]  /*10710*/  UISETP.NE.AND.EX UP0, UPT, UR5, URZ, UPT, UP0 ;  /* 0x0000003f0500728c */ /* 0x000fcc000bf05300 */
[----:B------:R-:W-:-:S05]  /*10720*/  PLOP3.LUT P0, PT, PT, PT, UP0, 0x80, 0x0 ;  /* 0x000000000000781c */ /* 0x000fca0003f0f008 */
[----:B------:R-:W-:Y:S02]  /*10730*/  @UP0 ULDC.64 UR4, c[0x0][0x9f8] ;  /* 0x00027e0000040ab9 */ /* 0x000fe40000000a00 */
[----:B------:R-:W-:-:S06]  /*10740*/  @UP0 UIMAD.WIDE UR4, UR43, 0x4, UR4 ;  /* 0x000000042b0408a5 */ /* 0x000fcc000f8e0204 */
[----:B------:R-:W-:Y:S01]  /*10750*/  IMAD.U32 R2, RZ, RZ, UR4 ;  /* 0x00000004ff027e24 */ /* 0x000fe2000f8e00ff */
[----:B------:R-:W1:Y:S01]  /*10760*/  S2R R18, SR_TID.X ;  /* 0x0000000000127919 */ /* 0x000e620000002100 */
[----:B------:R-:W-:Y:S01]  /*10770*/  IMAD.U32 R3, RZ, RZ, UR5 ;  /* 0x00000005ff037e24 */ /* 0x000fe2000f8e00ff */
[----:B------:R-:W-:-:S04]  /*10780*/  ULDC UR4, c[0x0][0xc48] ;  /* 0x0003120000047ab9 */ /* 0x000fc80000000800 */
[----:B------:R2:W5:Y:S01]  /*10790*/  @P0 LDG.E R29, desc[UR36][R2.64] ;  /* 0x00000024021d0981 */ /* 0x000562000c1e1900 */
[----:B------:R-:W-:Y:S01]  /*107a0*/  IMAD.U32 R0, RZ, RZ, UR45 ;  /* 0x0000002dff007e24 */ /* 0x000fe2000f8e00ff */
[----:B------:R-:W-:Y:S01]  /*107b0*/  UMOV UR5, 0xffffffff ;  /* 0xffffffff00057882 */ /* 0x000fe20000000000 */
[----:B------:R-:W-:Y:S02]  /*107c0*/  IMAD.U32 R22, RZ, RZ, UR4 ;  /* 0x00000004ff167e24 */ /* 0x000fe4000f8e00ff */
[----:B------:R-:W-:Y:S02]  /*107d0*/  VIADD R0, R0, 0xffffffff ;  /* 0xffffffff00007836 */ /* 0x000fe40000000000 */
[----:B-1----:R-:W-:-:S05]  /*107e0*/  IMAD.SHL.U32 R18, R18, 0x10, RZ ;  /* 0x0000001012127824 */ /* 0x002fca00078e00ff */
[----:B------:R-:W-:-:S05]  /*107f0*/  LOP3.LUT R18, R36, 0x70, R18, 0xf8, !PT ;  /* 0x0000007024127812 */ /* 0x000fca00078ef812 */
[----:B------:R-:W-:Y:S01]  /*10800*/  IMAD R7, R0, 0x40, R18 ;  /* 0x0000004000077824 */ /* 0x000fe200078e0212 */
[----:B0-2---:R-:W-:Y:S06]  /*10810*/  BRA.DIV UR5, `(.L_x_1106) ;  /* 0x0000003205f87947 */ /* 0x005fec000b800000 */
.L_x_1160:
[----:B------:R-:W-:Y:S01]  /*10820*/  ISETP.NE.AND P1, PT, R10, 0x1, PT ;  /* 0x000000010a00780c */ /* 0x000fe20003f25270 */
[C---:B-----5:R-:W-:Y:S01]  /*10830*/  IMAD.IADD R8, R7.reuse, 0x1, R32 ;  /* 0x0000000107087824 */ /* 0x060fe200078e0220 */
[----:B------:R-:W-:Y:S02]  /*10840*/  ISETP.GE.AND P0, PT, R7, UR38, PT ;  /* 0x0000002607007c0c */ /* 0x000fe4000bf06270 */
[----:B------:R-:W-:Y:S01]  /*10850*/  SHF.R.S32.HI R33, RZ, 0x1f, R29 ;  /* 0x0000001fff217819 */ /* 0x000fe2000001141d */
[----:B------:R-:W-:Y:S01]  /*10860*/  IMAD.MOV.U32 R9, RZ, RZ, R8 ;  /* 0x000000ffff097224 */ /* 0x000fe200078e0008 */
[----:B------:R-:W-:Y:S02]  /*10870*/  ISETP.GT.U32.OR P0, PT, R18, 0x3f, P0 ;  /* 0x0000003f1200780c */ /* 0x000fe40000704470 */
[----:B------:R-:W-:-:S05]  /*10880*/  LOP3.LUT R16, R16, 0xfffffbff, RZ, 0xc0, !PT ;  /* 0xfffffbff10107812 */ /* 0x000fca00078ec0ff */
[----:B------:R-:W0:Y:S01]  /*10890*/  @P1 LDC R3, c[0x0][0x434] ;  /* 0x00010d00ff031b82 */ /* 0x000e220000000800 */
[----:B------:R-:W-:-:S07]  /*108a0*/  @P1 LOP3.LUT R16, R16, 0x400, RZ, 0xfc, !PT ;  /* 0x0000040010101812 */ /* 0x000fce00078efcff */
[----:B------:R-:W1:Y:S08]  /*108b0*/  @P1 LDC R5, c[0x0][0x438] ;  /* 0x00010e00ff051b82 */ /* 0x000e700000000800 */
[----:B------:R-:W2:Y:S01]  /*108c0*/  @!P0 LDC.64 R6, c[0x0][0x428] ;  /* 0x00010a00ff068b82 */ /* 0x000ea20000000a00 */
[----:B0-----:R-:W-:-:S05]  /*108d0*/  @P1 IMAD.HI.U32 R2, R8, R3, RZ ;  /* 0x0000000308021227 */ /* 0x001fca00078e00ff */
[----:B-1----:R-:W-:Y:S02]  /*108e0*/  @P1 SHF.R.U32.HI R9, RZ, R5, R2 ;  /* 0x00000005ff091219 */ /* 0x002fe40000011602 */
[----:B------:R-:W0:Y:S02]  /*108f0*/  @!P0 LDC.64 R4, c[0x0][0x418] ;  /* 0x00010600ff048b82 */ /* 0x000e240000000a00 */
[----:B------:R-:W-:Y:S01]  /*10900*/  @!P0 SHF.R.S32.HI R3, RZ, 0x1f, R9 ;  /* 0x0000001fff038819 */ /* 0x000fe20000011409 */
[----:B--2---:R-:W-:-:S04]  /*10910*/  @!P0 IMAD R2, R33, R6, RZ ;  /* 0x0000000621028224 */ /* 0x004fc800078e02ff */
[----:B------:R-:W-:Y:S02]  /*10920*/  @!P0 IMAD R7, R29, R7, R2 ;  /* 0x000000071d078224 */ /* 0x000fe400078e0202 */
[----:B------:R-:W-:-:S04]  /*10930*/  @!P0 IMAD.MOV.U32 R2, RZ, RZ, R9 ;  /* 0x000000ffff028224 */ /* 0x000fc800078e0009 */
[----:B------:R-:W-:-:S04]  /*10940*/  @!P0 IMAD.WIDE.U32 R2, R29, R6, R2 ;  /* 0x000000061d028225 */ /* 0x000fc800078e0002 */
[----:B------:R-:W-:Y:S02]  /*10950*/  @!P0 IMAD.IADD R3, R3, 0x1, R7 ;  /* 0x0000000103038824 */ /* 0x000fe400078e0207 */
[----:B------:R-:W-:Y:S01]  /*10960*/  IMAD.MOV.U32 R6, RZ, RZ, RZ ;  /* 0x000000ffff067224 */ /* 0x000fe200078e00ff */
[----:B0-----:R-:W-:-:S04]  /*10970*/  @!P0 LEA R4, P1, R2, R4, 0x2 ;  /* 0x0000000402048211 */ /* 0x001fc800078210ff */
[----:B------:R-:W-:Y:S01]  /*10980*/  @!P0 LEA.HI.X R5, R2, R5, R3, 0x2, P1 ;  /* 0x0000000502058211 */ /* 0x000fe200008f1403 */
[----:B------:R-:W-:Y:S01]  /*10990*/  IMAD.U32 R2, RZ, RZ, UR48 ;  /* 0x00000030ff027e24 */ /* 0x000fe2000f8e00ff */
[----:B------:R-:W-:-:S03]  /*109a0*/  LOP3.LUT R16, R16, 0xfffffdff, RZ, 0xc0, !PT ;  /* 0xfffffdff10107812 */ /* 0x000fc600078ec0ff */
[----:B------:R0:W5:Y:S01]  /*109b0*/  @!P0 LDG.E R6, desc[UR36][R4.64] ;  /* 0x0000002404068981 */ /* 0x000162000c1e1900 */
[----:B------:R-:W-:Y:S01]  /*109c0*/  ISETP.NE.AND P2, PT, R2, 0x3, PT ;  /* 0x000000030200780c */ /* 0x000fe20003f45270 */
[----:B------:R-:W-:Y:S01]  /*109d0*/  IMAD.MOV R7, RZ, RZ, -R9 ;  /* 0x000000ffff077224 */ /* 0x000fe200078e0a09 */
[----:B------:R-:W-:Y:S01]  /*109e0*/  ISETP.GT.U32.AND P0, PT, R18, 0x3f, PT ;  /* 0x0000003f1200780c */ /* 0x000fe20003f04070 */
[----:B------:R-:W-:Y:S01]  /*109f0*/  IMAD.MOV.U32 R24, RZ, RZ, R0 ;  /* 0x000000ffff187224 */ /* 0x000fe200078e0000 */
[----:B------:R-:W-:Y:S01]  /*10a00*/  IADD3 R3, RZ, -UR43, RZ ;  /* 0x8000002bff037c10 */ /* 0x000fe2000fffe0ff */
[----:B------:R-:W-:-:S04]  /*10a10*/  IMAD R7, R10, R7, R8 ;  /* 0x000000070a077224 */ /* 0x000fc800078e0208 */
[----:B------:R-:W-:-:S04]  /*10a20*/  IMAD R22, R22, R3, UR42 ;  /* 0x0000002a16167e24 */ /* 0x000fc8000f8e0203 */
[----:B------:R-:W-:Y:S02]  /*10a30*/  @P2 LOP3.LUT R16, R16, 0x200, RZ, 0xfc, !PT ;  /* 0x0000020010102812 */ /* 0x000fe400078efcff */
[----:B------:R-:W-:Y:S02]  /*10a40*/  SHF.R.S32.HI R26, RZ, 0x1f, R22 ;  /* 0x0000001fff1a7819 */ /* 0x000fe40000011416 */
[----:B------:R-:W-:-:S04]  /*10a50*/  LOP3.LUT R16, R16, 0xfffffffe, RZ, 0xc0, !PT ;  /* 0xfffffffe10107812 */ /* 0x000fc800078ec0ff */
[----:B------:R-:W-:Y:S01]  /*10a60*/  @P0 LOP3.LUT R16, R16, 0x1, RZ, 0xfc, !PT ;  /* 0x0000000110100812 */ /* 0x000fe200078efcff */
[----:B0-----:R-:W-:Y:S06]  /*10a70*/  @!P2 BRA `(.L_x_1107) ;  /* 0x000000000004a947 */ /* 0x001fec0003800000 */
[----:B------:R-:W-:Y:S01]  /*10a80*/  BPT.TRAP 0x1 ;  /* 0x000000040000795c */ /* 0x000fe20000300000 */
.L_x_1107:
[----:B------:R-:W-:Y:S01]  /*10a90*/  SHF.R.S32.HI R8, RZ, 0x1f, R7 ;  /* 0x0000001fff087819 */ /* 0x000fe20000011407 */
[----:B------:R-:W-:Y:S01]  /*10aa0*/  ULDC.64 UR4, c[0x0][0x328] ;  /* 0x0000ca0000047ab9 */ /* 0x000fe20000000a00 */
[----:B------:R-:W-:Y:S01]  /*10ab0*/  IMAD R4, R23, 0x8, R17 ;  /* 0x0000000817047824 */ /* 0x000fe200078e0211 */
[----:B------:R-:W-:Y:S02]  /*10ac0*/  BSSY B0, `(.L_x_1108) ;  /* 0x0000016000007945 */ /* 0x000fe40003800000 */
[----:B------:R-:W-:-:S04]  /*10ad0*/  IMAD R2, R8, UR4, RZ ;  /* 0x0000000408027c24 */ /* 0x000fc8000f8e02ff */
[C---:B------:R-:W-:Y:S02]  /*10ae0*/  IMAD R5, R7.reuse, UR5, R2 ;  /* 0x0000000507057c24 */ /* 0x040fe4000f8e0202 */
[----:B------:R-:W-:Y:S01]  /*10af0*/  IMAD.WIDE.U32 R2, R7, UR4, RZ ;  /* 0x0000000407027c25 */ /* 0x000fe2000f8e00ff */
[----:B------:R-:W-:-:S03]  /*10b00*/  ULDC.64 UR4, c[0x0][0x338] ;  /* 0x0000ce0000047ab9 */ /* 0x000fc60000000a00 */
[----:B------:R-:W-:Y:S01]  /*10b10*/  IMAD.IADD R3, R3, 0x1, R5 ;  /* 0x0000000103037824 */ /* 0x000fe200078e0205 */
[----:B-----5:R-:W-:Y:S01]  /*10b20*/  SHF.R.S32.HI R5, RZ, 0x1f, R6 ;  /* 0x0000001fff057819 */ /* 0x020fe20000011406 */
[----:B------:R-:W-:-:S04]  /*10b30*/  IMAD.WIDE.U32 R2, R6, UR4, R2 ;  /* 0x0000000406027c25 */ /* 0x000fc8000f8e0002 */
[----:B------:R-:W-:-:S04]  /*10b40*/  IMAD R9, R5, UR4, RZ ;  /* 0x0000000405097c24 */ /* 0x000fc8000f8e02ff */
        /* <DEDUP_REMOVED lines=9> */
[----:B------:R-:W-:-:S04]  /*10be0*/  SHF.L.U32 R3, R25, 0x1f, RZ ;  /* 0x0000001f19037819 */ /* 0x000fc800000006ff */
[----:B------:R-:W-:-:S06]  /*10bf0*/  LEA.HI.X R19, R2, UR5, R19, 0x1, P0 ;  /* 0x0000000502137c11 */ /* 0x000fcc00080f0c13 */
[----:B------:R-:W0:Y:S02]  /*10c00*/  SYNCS.PHASECHK.TRANS64.TRYWAIT P0, [R4+URZ+0x30840], R3 ;  /* 0x03084003040075a7 */ /* 0x000e24000800017f */
[----:B0-----:R-:W-:Y:S05]  /*10c10*/  @!P0 BRA `(.L_x_1109) ;  /* 0x0000003000248947 */ /* 0x001fea0003800000 */
.L_x_1161:
[----:B------:R-:W-:Y:S05]  /*10c20*/  BSYNC B0 ;  /* 0x0000000000007941 */ /* 0x000fea0003800000 */
.L_x_1108:
[----:B------:R-:W-:Y:S01]  /*10c30*/  ULDC.64 UR4, c[0x0][0x300] ;  /* 0x0000c00000047ab9 */ /* 0x000fe20000000a00 */
[----:B------:R-:W-:Y:S01]  /*10c40*/  LOP3.LUT P5, RZ, R16, 0x10, RZ, 0xc0, !PT ;  /* 0x0000001010ff7812 */ /* 0x000fe200078ac0ff */
[----:B------:R-:W-:Y:S01]  /*10c50*/  IMAD R8, R8, UR4, RZ ;  /* 0x0000000408087c24 */ /* 0x000fe2000f8e02ff */
[C---:B------:R-:W-:Y:S01]  /*10c60*/  LOP3.LUT P4, RZ, R16.reuse, 0x8, RZ, 0xc0, !PT ;  /* 0x0000000810ff7812 */ /* 0x040fe2000788c0ff */
[C---:B0-----:R-:W-:Y:S01]  /*10c70*/  IMAD.WIDE.U32 R2, R7.reuse, UR4, RZ ;  /* 0x0000000407027c25 */ /* 0x041fe2000f8e00ff */
[C---:B------:R-:W-:Y:S02]  /*10c80*/  LOP3.LUT P3, RZ, R16.reuse, 0x4, RZ, 0xc0, !PT ;  /* 0x0000000410ff7812 */ /* 0x040fe4000786c0ff */
[----:B------:R-:W-:Y:S01]  /*10c90*/  LOP3.LUT P2, RZ, R16, 0x2, RZ, 0xc0, !PT ;  /* 0x0000000210ff7812 */ /* 0x000fe2000784c0ff */
[----:B------:R-:W-:Y:S01]  /*10ca0*/  IMAD R9, R7, UR5, R8 ;  /* 0x0000000507097c24 */ /* 0x000fe2000f8e0208 */
[----:B------:R-:W-:Y:S01]  /*10cb0*/  ULDC.64 UR4, c[0x0][0x310] ;  /* 0x0000c40000047ab9 */ /* 0x000fe20000000a00 */
[----:B------:R-:W-:-:S02]  /*10cc0*/  IMAD.MOV.U32 R7, RZ, RZ, -0x40 ;  /* 0xffffffc0ff077424 */ /* 0x000fc400078e00ff */
[----:B------:R-:W-:Y:S02]  /*10cd0*/  IMAD.IADD R3, R3, 0x1, R9 ;  /* 0x0000000103037824 */ /* 0x000fe400078e0209 */
[----:B------:R-:W-:Y:S02]  /*10ce0*/  IMAD R5, R5, UR4, RZ ;  /* 0x0000000405057c24 */ /* 0x000fe4000f8e02ff */
[----:B------:R-:W-:-:S04]  /*10cf0*/  IMAD.WIDE.U32 R2, R6, UR4, R2 ;  /* 0x0000000406027c25 */ /* 0x000fc8000f8e0002 */
[----:B------:R-:W-:Y:S01]  /*10d00*/  IMAD R5, R6, UR5, R5 ;  /* 0x0000000506057c24 */ /* 0x000fe2000f8e0205 */
[----:B------:R-:W-:Y:S01]  /*10d10*/  ULDC.64 UR4, c[0x0][0x308] ;  /* 0x0000c20000047ab9 */ /* 0x000fe20000000a00 */
[----:B------:R-:W-:Y:S02]  /*10d20*/  IMAD R7, R0, R7, UR38 ;  /* 0x0000002600077e24 */ /* 0x000fe4000f8e0207 */
[----:B------:R-:W-:Y:S02]  /*10d30*/  IMAD.IADD R3, R3, 0x1, R5 ;  /* 0x0000000103037824 */ /* 0x000fe400078e0205 */
[----:B------:R-:W-:Y:S02]  /*10d40*/  IMAD R5, R26, UR4, RZ ;  /* 0x000000041a057c24 */ /* 0x000fe4000f8e02ff */
[----:B------:R-:W-:-:S04]  /*10d50*/  IMAD.WIDE.U32 R2, R22, UR4, R2 ;  /* 0x0000000416027c25 */ /* 0x000fc8000f8e0002 */
[----:B------:R-:W-:Y:S01]  /*10d60*/  IMAD R5, R22, UR5, R5 ;  /* 0x0000000516057c24 */ /* 0x000fe2000f8e0205 */
[----:B------:R-:W-:Y:S01]  /*10d70*/  ULDC.64 UR4, c[0x0][0x2e8] ;  /* 0x0000ba0000047ab9 */ /* 0x000fe20000000a00 */
[----:B------:R-:W-:Y:S02]  /*10d80*/  IMAD.IADD R7, R7, 0x1, -R36 ;  /* 0x0000000107077824 */ /* 0x000fe400078e0a24 */
[----:B------:R-:W-:Y:S01]  /*10d90*/  IMAD.IADD R3, R3, 0x1, R5 ;  /* 0x0000000103037824 */ /* 0x000fe200078e0205 */
[C---:B------:R-:W-:Y:S01]  /*10da0*/  LEA R5, P0, R2.reuse, UR4, 0x1 ;  /* 0x0000000402057c11 */ /* 0x040fe2000f8008ff */
[----:B------:R-:W-:Y:S01]  /*10db0*/  UMOV UR4, 0xffffffff ;  /* 0xffffffff00047882 */ /* 0x000fe20000000000 */
[----:B------:R-:W-:Y:S02]  /*10dc0*/  IMAD R0, R23, 0x4000, R30 ;  /* 0x0000400017007824 */ /* 0x000fe400078e021e */
[----:B------:R-:W-:Y:S02]  /*10dd0*/  LEA.HI.X R6, R2, UR5, R3, 0x1, P0 ;  /* 0x0000000502067c11 */ /* 0x000fe400080f0c03 */
[----:B------:R-:W-:Y:S01]  /*10de0*/  ISETP.GE.AND P0, PT, R7, 0x1, PT ;  /* 0x000000010700780c */ /* 0x000fe20003f06270 */
[----:B------:R-:W-:-:S12]  /*10df0*/  BRA.DIV UR4, `(.L_x_1110) ;  /* 0x0000002e04c07947 */ /* 0x000fd8000b800000 */
[----:B------:R-:W0:Y:S01]  /*10e00*/  SHFL.IDX PT, R14, R5, RZ, 0x181f ;  /* 0x00181fff050e7589 */ /* 0x000e2200000e0000 */
[----:B------:R-:W-:-:S03]  /*10e10*/  @P0 IMAD R9, R0, 0x2, R17 ;  /* 0x0000000200090824 */ /* 0x000fc600078e0211 */
[----:B------:R-:W1:Y:S04]  /*10e20*/  SHFL.IDX PT, R2, R6, RZ, 0x181f ;  /* 0x00181fff06027589 */ /* 0x000e6800000e0000 */
[----:B------:R-:W-:Y:S01]  /*10e30*/  SHFL.IDX PT, R8, R6, 0x1, 0x181f ;  /* 0x00381f0006087f89 */ /* 0x000fe200000e0000 */
        /* <DEDUP_REMOVED lines=8> */
[----:B------:R-:W-:-:S13]  /*10ec0*/  ISETP.GE.AND P0, PT, R7, 0x11, PT ;  /* 0x000000110700780c */ /* 0x000fda0003f06270 */
[----:B0-----:R-:W-:Y:S01]  /*10ed0*/  @P0 LEA R14, P1, R37, R14, 0x1 ;  /* 0x0000000e250e0211 */ /* 0x001fe200078208ff */
[----:B------:R-:W-:-:S04]  /*10ee0*/  @P0 IMAD R27, R0, 0x2, R17 ;  /* 0x00000002001b0824 */ /* 0x000fc800078e0211 */
[----:B------:R-:W-:Y:S02]  /*10ef0*/  @P0 IMAD.X R21, RZ, RZ, R8, P1 ;  /* 0x000000ffff150224 */ /* 0x000fe400008e0608 */
[----:B-1----:R-:W-:Y:S01]  /*10f00*/  @P0 IMAD.MOV.U32 R2, RZ, RZ, R14 ;  /* 0x000000ffff020224 */ /* 0x002fe200078e000e */
[----:B------:R-:W-:Y:S02]  /*10f10*/  SHFL.IDX PT, R8, R6, 0x2, 0x181f ;  /* 0x00581f0006087f89 */ /* 0x000fe400000e0000 */
[----:B------:R-:W-:Y:S02]  /*10f20*/  @P0 MOV R3, R21 ;  /* 0x0000001500030202 */ /* 0x000fe40000000f00 */
        /* <DEDUP_REMOVED lines=10> */
[----:B------:R0:W1:Y:S01]  /*10fd0*/  SHFL.IDX PT, R8, R6, 0x3, 0x181f ;  /* 0x00781f0006087f89 */ /* 0x00006200000e0000 */
[----:B------:R-:W-:-:S03]  /*10fe0*/  @P0 IMAD.MOV.U32 R3, RZ, RZ, R9 ;  /* 0x000000ffff030224 */ /* 0x000fc600078e0009 */
[----:B------:R0:W2:Y:S04]  /*10ff0*/  SHFL.IDX PT, R14, R5, 0x3, 0x181f ;  /* 0x00781f00050e7f89 */ /* 0x0000a800000e0000 */
[----:B------:R0:W-:Y:S04]  /*11000*/  @P0 LDGSTS.E.BYPASS.LTC128B.128 [R21+0x21400], desc[UR36][R2.64], !P5 ;  /* 0x2140000002150fae */ /* 0x0001e8000e901d64 */
[----:B------:R0:W-:Y:S04]  /*11010*/  @P0 LDGSTS.E.BYPASS.LTC128B.128 [R21+0x23400], desc[UR36][R2.64+0x80], !P4 ;  /* 0x2340008002150fae */ /* 0x0001e8000e101d64 */
[----:B------:R0:W-:Y:S04]  /*11020*/  @P0 LDGSTS.E.BYPASS.LTC128B.128 [R21+0x25400], desc[UR36][R2.64+0x100], !P3 ;  /* 0x2540010002150fae */ /* 0x0001e8000d901d64 */
[----:B------:R0:W-:Y:S02]  /*11030*/  @P0 LDGSTS.E.BYPASS.LTC128B.128 [R21+0x27400], desc[UR36][R2.64+0x180], !P2 ;  /* 0x2740018002150fae */ /* 0x0001e4000d101d64 */
.L_x_1171:
[----:B------:R-:W-:-:S13]  /*11040*/  ISETP.GE.AND P0, PT, R7, 0x31, PT ;  /* 0x000000310700780c */ /* 0x000fda0003f06270 */
[----:B0-2---:R-:W-:Y:S01]  /*11050*/  @P0 LEA R2, P1, R37, R14, 0x1 ;  /* 0x0000000e25020211 */ /* 0x005fe200078208ff */
[----:B------:R-:W-:-:S04]  /*11060*/  @P0 IMAD R5, R0, 0x2, R17 ;  /* 0x0000000200050824 */ /* 0x000fc800078e0211 */
[----:B-1----:R-:W-:-:S05]  /*11070*/  @P0 IMAD.X R3, RZ, RZ, R8, P1 ;  /* 0x000000ffff030224 */ /* 0x002fca00008e0608 */
[----:B------:R-:W-:Y:S01]  /*11080*/  @!PT LDS RZ, [RZ] ;  /* 0x00000000fffff984 */ /* 0x000fe20000000800 */
[----:B------:R-:W-:Y:S01]  /*11090*/  @!PT LDS RZ, [RZ] ;  /* 0x00000000fffff984 */ /* 0x000fe20000000800 */
[----:B------:R-:W-:Y:S01]  /*110a0*/  @!PT LDS RZ, [RZ] ;  /* 0x00000000fffff984 */ /* 0x000fe20000000800 */
[----:B------:R0:W-:Y:S04]  /*110b0*/  @P0 LDGSTS.E.BYPASS.LTC128B.128 [R5+0x21c00], desc[UR36][R2.64], !P5 ;  /* 0x21c0000002050fae */ /* 0x0001e8000e901d64 */
[----:B------:R0:W-:Y:S04]  /*110c0*/  @P0 LDGSTS.E.BYPASS.LTC128B.128 [R5+0x23c00], desc[UR36][R2.64+0x80], !P4 ;  /* 0x23c0008002050fae */ /* 0x0001e8000e101d64 */
[----:B------:R0:W-:Y:S04]  /*110d0*/  @P0 LDGSTS.E.BYPASS.LTC128B.128 [R5+0x25c00], desc[UR36][R2.64+0x100], !P3 ;  /* 0x25c0010002050fae */ /* 0x0001e8000d901d64 */
[----:B------:R0:W-:Y:S01]  /*110e0*/  @P0 LDGSTS.E.BYPASS.LTC128B.128 [R5+0x27c00], desc[UR36][R2.64+0x180], !P2 ;  /* 0x27c0018002050fae */ /* 0x0001e2000d101d64 */
[----:B------:R-:W-:Y:S01]  /*110f0*/  PLOP3.LUT P0, PT, PT, PT, PT, 0x80, 0x0 ;  /* 0x000000000000781c */ /* 0x000fe20003f0f070 */
[----:B------:R-:W-:-:S12]  /*11100*/  NOP ;  /* 0x0000000000007918 */ /* 0x000fd80000000000 */
.L_x_1111:
        /* <DEDUP_REMOVED lines=10> */
.L_x_1112:
[----:B------:R-:W-:Y:S01]  /*111b0*/  VIADD R0, R17, 0x10400 ;  /* 0x0001040011007836 */ /* 0x000fe20000000000 */
[----:B------:R1:W-:Y:S06]  /*111c0*/  SYNCS.ARRIVE.TRANS64.A1T0 RZ, [R4+URZ+0x30830], RZ ;  /* 0x030830ff04ff79a7 */ /* 0x0003ec000810003f */
[----:B------:R-:W-:Y:S05]  /*111d0*/  WARPSYNC.ALL ;  /* 0x0000000000007948 */ /* 0x000fea0003800000 */
[----:B------:R-:W-:Y:S01]  /*111e0*/  BAR.SYNC.DEFER_BLOCKING 0x8, 0x180 ;  /* 0x0206000000007b1d */ /* 0x000fe20000010000 */
[----:B------:R-:W-:-:S05]  /*111f0*/  LOP3.LUT P0, RZ, R0, 0x3ff, RZ, 0xc0, !PT ;  /* 0x000003ff00ff7812 */ /* 0x000fca000780c0ff */
[----:B------:R-:W-:Y:S08]  /*11200*/  BSSY B6, `(.L_x_1113) ;  /* 0x0000012000067945 */ /* 0x000ff00003800000 */
[----:B------:R-:W-:Y:S05]  /*11210*/  @!P0 BRA `(.L_x_1114) ;  /* 0x0000000000408947 */ /* 0x000fea0003800000 */
[----:B0-----:R-:W-:Y:S01]  /*11220*/  MOV R2, 0x0 ;  /* 0x0000000000027802 */ /* 0x001fe20000000f00 */
[----:B------:R-:W-:Y:S01]  /*11230*/  ULDC.64 UR6, c[0x4][0xa8] ;  /* 0x01002a0000067ab9 */ /* 0x000fe20000000a00 */
[----:B------:R-:W-:Y:S01]  /*11240*/  ULDC.64 UR8, c[0x4][0xb0] ;  /* 0x01002c0000087ab9 */ /* 0x000fe20000000a00 */
[----:B------:R-:W-:Y:S01]  /*11250*/  ULDC.64 UR4, c[0x4][0x20] ;  /* 0x0100080000047ab9 */ /* 0x000fe20000000a00 */
[----:B-1----:R-:W-:Y:S02]  /*11260*/  IMAD.U32 R4, RZ, RZ, UR6 ;  /* 0x00000006ff047e24 */ /* 0x002fe4000f8e00ff */
[----:B------:R-:W0:Y:S01]  /*11270*/  LDC.64 R2, c[0x4][R2] ;  /* 0x0100000002027b82 */ /* 0x000e220000000a00 */
[----:B------:R-:W-:Y:S02]  /*11280*/  IMAD.U32 R5, RZ, RZ, UR7 ;  /* 0x00000007ff057e24 */ /* 0x000fe4000f8e00ff */
[----:B------:R-:W-:Y:S02]  /*11290*/  IMAD.U32 R6, RZ, RZ, UR8 ;  /* 0x00000008ff067e24 */ /* 0x000fe4000f8e00ff */
[----:B------:R-:W-:-:S02]  /*112a0*/  IMAD.U32 R7, RZ, RZ, UR9 ;  /* 0x00000009ff077e24 */ /* 0x000fc4000f8e00ff */
[----:B------:R-:W-:Y:S02]  /*112b0*/  IMAD.U32 R10, RZ, RZ, UR4 ;  /* 0x00000004ff0a7e24 */ /* 0x000fe4000f8e00ff */
[----:B------:R-:W-:Y:S02]  /*112c0*/  IMAD.U32 R11, RZ, RZ, UR5 ;  /* 0x00000005ff0b7e24 */ /* 0x000fe4000f8e00ff */
[----:B------:R-:W-:Y:S02]  /*112d0*/  IMAD.MOV.U32 R8, RZ, RZ, 0x70 ;  /* 0x00000070ff087424 */ /* 0x000fe400078e00ff */
[----:B------:R-:W-:Y:S02]  /*112e0*/  IMAD.MOV.U32 R12, RZ, RZ, 0x1 ;  /* 0x00000001ff0c7424 */ /* 0x000fe400078e00ff */
[----:B------:R-:W-:-:S07]  /*112f0*/  IMAD.MOV.U32 R13, RZ, RZ, RZ ;  /* 0x000000ffff0d7224 */ /* 0x000fce00078e00ff */
[----:B------:R-:W-:-:S07]  /*11300*/  LEPC R20, `(.L_x_1114) ;  /* 0x000000001014794e */ /* 0x000fce0000000000 */
[----:B0-----:R-:W-:Y:S05]  /*11310*/  CALL.ABS.NOINC R2 ;  /* 0x0000000002007343 */ /* 0x001fea0003c00000 */
.L_x_1114:
[----:B------:R-:W-:Y:S05]  /*11320*/  BSYNC B6 ;  /* 0x0000000000067941 */ /* 0x000fea0003800000 */
.L_x_1113:
[----:B0-----:R-:W0:Y:S01]  /*11330*/  S2R R2, SR_TID.X ;  /* 0x0000000000027919 */ /* 0x001e220000002100 */
[----:B------:R-:W-:Y:S01]  /*11340*/  UISETP.NE.AND UP0, UPT, UR50, URZ, UPT ;  /* 0x0000003f3200728c */ /* 0x000fe2000bf05270 */
[----:B------:R-:W-:Y:S01]  /*11350*/  R2UR UR6, R26 ;  /* 0x000000001a0672ca */ /* 0x000fe200000e0000 */
[----:B------:R-:W-:Y:S01]  /*11360*/  ULDC.64 UR8, c[0x0][0x2d8] ;  /* 0x0000b60000087ab9 */ /* 0x000fe20000000a00 */
[----:B------:R-:W-:Y:S02]  /*11370*/  R2UR UR7, R22 ;  /* 0x00000000160772ca */ /* 0x000fe400000e0000 */
[C---:B------:R-:W-:Y:S02]  /*11380*/  LOP3.LUT P2, RZ, R16.reuse, 0x4000, RZ, 0xc0, !PT ;  /* 0x0000400010ff7812 */ /* 0x040fe4000784c0ff */
[----:B------:R-:W-:Y:S02]  /*11390*/  PLOP3.LUT P0, PT, PT, PT, UP0, 0x80, 0x0 ;  /* 0x000000000000781c */ /* 0x000fe40003f0f008 */
[----:B------:R-:W-:-:S02]  /*113a0*/  LOP3.LUT P3, RZ, R16, 0x2000, RZ, 0xc0, !PT ;  /* 0x0000200010ff7812 */ /* 0x000fc4000786c0ff */
[----:B------:R-:W-:Y:S01]  /*113b0*/  @UP0 ULDC UR4, c[0x0][0x44c] ;  /* 0x0001130000040ab9 */ /* 0x000fe20000000800 */
[C---:B------:R-:W-:Y:S02]  /*113c0*/  LOP3.LUT P4, RZ, R16.reuse, 0x1000, RZ, 0xc0, !PT ;  /* 0x0000100010ff7812 */ /* 0x040fe4000788c0ff */
[----:B------:R-:W-:Y:S01]  /*113d0*/  UIMAD UR6, UR6, UR8, URZ ;  /* 0x00000008060672a4 */ /* 0x000fe2000f8e023f */
[----:B------:R-:W-:-:S03]  /*113e0*/  LOP3.LUT P5, RZ, R16, 0x800, RZ, 0xc0, !PT ;  /* 0x0000080010ff7812 */ /* 0x000fc600078ac0ff */
[----:B------:R-:W-:Y:S02]  /*113f0*/  UIMAD UR7, UR7, UR9, UR6 ;  /* 0x00000009070772a4 */ /* 0x000fe4000f8e0206 */
[----:B------:R-:W-:Y:S01]  /*11400*/  USHF.R.S32.HI UR6, URZ, 0x1f, UR43 ;  /* 0x0000001f3f067899 */ /* 0x000fe2000801142b */
[----:B0-----:R-:W-:-:S05]  /*11410*/  IMAD.SHL.U32 R2, R2, 0x10, RZ ;  /* 0x0000001002027824 */ /* 0x001fca00078e00ff */
[----:B------:R-:W-:-:S05]  /*11420*/  LOP3.LUT R2, R36, 0x70, R2, 0xf8, !PT ;  /* 0x0000007024027812 */ /* 0x000fca00078ef802 */
[----:B------:R-:W-:-:S04]  /*11430*/  VIADD R0, R2, UR44 ;  /* 0x0000002c02007c36 */ /* 0x000fc80008000000 */
[----:B------:R-:W-:Y:S01]  /*11440*/  @P0 IMAD.HI.U32 R3, R0, UR4, RZ ;  /* 0x0000000400030c27 */ /* 0x000fe2000f8e00ff */
[----:B------:R-:W-:Y:S01]  /*11450*/  PLOP3.LUT P0, PT, PT, PT, UP0, 0x80, 0x0 ;  /* 0x000000000000781c */ /* 0x000fe20003f0f008 */
[----:B------:R-:W-:Y:S01]  /*11460*/  @UP0 ULDC UR4, c[0x0][0x450] ;  /* 0x0001140000040ab9 */ /* 0x000fe20000000800 */
[----:B------:R-:W-:-:S11]  /*11470*/  MOV R2, R0 ;  /* 0x0000000000027202 */ /* 0x000fd60000000f00 */
[----:B------:R-:W-:Y:S02]  /*11480*/  @P0 SHF.R.U32.HI R2, RZ, UR4, R3 ;  /* 0x00000004ff020c19 */ /* 0x000fe40008011603 */
[----:B------:R-:W-:-:S03]  /*11490*/  R2UR UR4, R22 ;  /* 0x00000000160472ca */ /* 0x000fc600000e0000 */
[----:B------:R-:W-:-:S10]  /*114a0*/  IMAD.MOV R5, RZ, RZ, -R2 ;  /* 0x000000ffff057224 */ /* 0x000fd400078e0a02 */
[----:B------:R-:W-:-:S03]  /*114b0*/  UIMAD.WIDE.U32 UR4, UR4, UR8, URZ ;  /* 0x00000008040472a5 */ /* 0x000fc6000f8e003f */
[----:B------:R-:W-:Y:S01]  /*114c0*/  ULDC.64 UR8, c[0x0][0x2e0] ;  /* 0x0000b80000087ab9 */ /* 0x000fe20000000a00 */
[----:B------:R-:W-:Y:S02]  /*114d0*/  UIADD3 UR5, UR5, UR7, URZ ;  /* 0x0000000705057290 */ /* 0x000fe4000fffe03f */
[----:B------:R-:W-:Y:S01]  /*114e0*/  UIMAD UR6, UR6, UR8, URZ ;  /* 0x00000008060672a4 */ /* 0x000fe2000f8e023f */
[----:B------:R-:W-:Y:S01]  /*114f0*/  ULDC UR7, c[0x0][0x448] ;  /* 0x0001120000077ab9 */ /* 0x000fe20000000800 */
[----:B------:R-:W-:Y:S01]  /*11500*/  UIMAD.WIDE.U32 UR4, UR43, UR8, UR4 ;  /* 0x000000082b0472a5 */ /* 0x000fe2000f8e0004 */
[----:B------:R-:W-:Y:S01]  /*11510*/  IMAD R5, R5, UR7, R0 ;  /* 0x0000000705057c24 */ /* 0x000fe2000f8e0200 */
[----:B------:R-:W-:Y:S01]  /*11520*/  UIMAD UR6, UR43, UR9, UR6 ;  /* 0x000000092b0672a4 */ /* 0x000fe2000f8e0206 */
[----:B------:R-:W-:Y:S02]  /*11530*/  SHF.R.S32.HI R0, RZ, 0x1f, R2 ;  /* 0x0000001fff007819 */ /* 0x000fe40000011402 */
[----:B------:R-:W-:Y:S01]  /*11540*/  ULDC.64 UR8, c[0x0][0x2d0] ;  /* 0x0000b40000087ab9 */ /* 0x000fe20000000a00 */
[----:B------:R-:W-:Y:S01]  /*11550*/  UIADD3 UR5, UR5, UR6, URZ ;  /* 0x0000000605057290 */ /* 0x000fe2000fffe03f */
[----:B------:R-:W-:-:S02]  /*11560*/  IMAD.U32 R9, RZ, RZ, UR8 ;  /* 0x00000008ff097e24 */ /* 0x000fc4000f8e00ff */
[----:B------:R-:W-:Y:S01]  /*11570*/  IMAD R3, R0, UR8, RZ ;  /* 0x0000000800037c24 */ /* 0x000fe2000f8e02ff */
[----:B------:R-:W-:-:S03]  /*11580*/  SHF.R.S32.HI R0, RZ, 0x1f, R5 ;  /* 0x0000001fff007819 */ /* 0x000fc60000011405 */
[C---:B------:R-:W-:Y:S02]  /*11590*/  IMAD R7, R2.reuse, UR9, R3 ;  /* 0x0000000902077c24 */ /* 0x040fe4000f8e0203 */
[----:B------:R-:W-:Y:S01]  /*115a0*/  IMAD.WIDE.U32 R2, R2, R9, UR4 ;  /* 0x0000000402027e25 */ /* 0x000fe2000f8e0009 */
        /* <DEDUP_REMOVED lines=9> */
[----:B-1----:R-:W-:Y:S01]  /*11640*/  LEA.HI.X R4, R2, UR5, R3, 0x1, P0 ;  /* 0x0000000502047c11 */ /* 0x002fe200080f0c03 */
[----:B------:R-:W-:Y:S06]  /*11650*/  BRA.DIV UR4, `(.L_x_1115) ;  /* 0x0000002a04fc7947 */ /* 0x000fec000b800000 */
[----:B------:R-:W0:Y:S01]  /*11660*/  SHFL.IDX PT, R14, R5, RZ, 0x181f ;  /* 0x00181fff050e7589 */ /* 0x000e2200000e0000 */
[----:B------:R-:W-:-:S03]  /*11670*/  VIADD R0, R36, UR44 ;  /* 0x0000002c24007c36 */ /* 0x000fc60008000000 */
[----:B------:R-:W1:Y:S01]  /*11680*/  SHFL.IDX PT, R2, R4, RZ, 0x181f ;  /* 0x00181fff04027589 */ /* 0x000e6200000e0000 */
[C---:B------:R-:W-:Y:S01]  /*11690*/  VIADD R7, R0.reuse, 0x10 ;  /* 0x0000001000077836 */ /* 0x040fe20000000000 */
[----:B------:R-:W-:Y:S02]  /*116a0*/  ISETP.GE.AND P0, PT, R0, UR39, PT ;  /* 0x0000002700007c0c */ /* 0x000fe4000bf06270 */
[----:B------:R-:W-:Y:S11]  /*116b0*/  SHFL.IDX PT, R6, R4, 0x1, 0x181f ;  /* 0x00381f0004067f89 */ /* 0x000ff600000e0000 */
        /* <DEDUP_REMOVED lines=8> */
[----:B------:R-:W-:-:S13]  /*11740*/  ISETP.GE.AND P0, PT, R7, UR39, PT ;  /* 0x0000002707007c0c */ /* 0x000fda000bf06270 */
[----:B0-----:R-:W-:-:S05]  /*11750*/  @!P0 LEA R14, P1, R37, R14, 0x1 ;  /* 0x0000000e250e8211 */ /* 0x001fca00078208ff */
[----:B------:R-:W-:Y:S02]  /*11760*/  @!P0 IMAD.X R7, RZ, RZ, R6, P1 ;  /* 0x000000ffff078224 */ /* 0x000fe400008e0606 */
[----:B-1----:R-:W-:Y:S01]  /*11770*/  @!P0 IMAD.MOV.U32 R2, RZ, RZ, R14 ;  /* 0x000000ffff028224 */ /* 0x002fe200078e000e */
[----:B------:R-:W-:Y:S01]  /*11780*/  SHFL.IDX PT, R6, R4, 0x2, 0x181f ;  /* 0x00581f0004067f89 */ /* 0x000fe200000e0000 */
[----:B------:R-:W-:Y:S02]  /*11790*/  @!P0 IMAD.MOV.U32 R3, RZ, RZ, R7 ;  /* 0x000000ffff038224 */ /* 0x000fe400078e0007 */
[----:B------:R-:W-:Y:S01]  /*117a0*/  VIADD R7, R0, 0x20 ;  /* 0x0000002000077836 */ /* 0x000fe20000000000 */
        /* <DEDUP_REMOVED lines=30> */
[----:B0-----:R-:W-:-:S05]  /*11990*/  @!P0 LEA R14, P1, R37, R14, 0x1 ;  /* 0x0000000e250e8211 */ /* 0x001fca00078208ff */
[----:B-1----:R-:W-:Y:S02]  /*119a0*/  @!P0 IMAD.X R7, RZ, RZ, R6, P1 ;  /* 0x000000ffff078224 */ /* 0x002fe400008e0606 */
[----:B--2---:R-:W-:Y:S01]  /*119b0*/  @!P0 IMAD.MOV.U32 R2, RZ, RZ, R14 ;  /* 0x000000ffff028224 */ /* 0x004fe200078e000e */
        /* <DEDUP_REMOVED lines=24> */
[----:B------:R0:W1:Y:S01]  /*11b40*/  SHFL.IDX PT, R6, R4, 0x7, 0x181f ;  /* 0x00f81f0004067f89 */ /* 0x00006200000e0000 */
[----:B------:R-:W-:-:S03]  /*11b50*/  @!P0 IMAD.MOV.U32 R3, RZ, RZ, R7 ;  /* 0x000000ffff038224 */ /* 0x000fc600078e0007 */
[----:B------:R0:W2:Y:S04]  /*11b60*/  SHFL.IDX PT, R14, R5, 0x7, 0x181f ;  /* 0x00f81f00050e7f89 */ /* 0x0000a800000e0000 */
[----:B------:R0:W-:Y:S04]  /*11b70*/  @!P0 LDGSTS.E.BYPASS.LTC128B.128 [R31+0x13400], desc[UR36][R2.64], !P2 ;  /* 0x13400000021f8fae */ /* 0x0001e8000d101d64 */
[----:B------:R0:W-:Y:S04]  /*11b80*/  @!P0 LDGSTS.E.BYPASS.LTC128B.128 [R31+0x17400], desc[UR36][R2.64+0x80], !P3 ;  /* 0x17400080021f8fae */ /* 0x0001e8000d901d64 */
[----:B------:R0:W-:Y:S04]  /*11b90*/  @!P0 LDGSTS.E.BYPASS.LTC128B.128 [R31+0x1b400], desc[UR36][R2.64+0x100], !P4 ;  /* 0x1b400100021f8fae */ /* 0x0001e8000e101d64 */
[----:B------:R0:W-:Y:S02]  /*11ba0*/  @!P0 LDGSTS.E.BYPASS.LTC128B.128 [R31+0x1f400], desc[UR36][R2.64+0x180], !P5 ;  /* 0x1f400180021f8fae */ /* 0x0001e4000e901d64 */
.L_x_1188:
[----:B------:R-:W-:-:S05]  /*11bb0*/  VIADD R0, R0, 0x70 ;  /* 0x0000007000007836 */ /* 0x000fca0000000000 */
[----:B------:R-:W-:-:S13]  /*11bc0*/  ISETP.GE.AND P0, PT, R0, UR39, PT ;  /* 0x0000002700007c0c */ /* 0x000fda000bf06270 */
[----:B0-2---:R-:W-:-:S05]  /*11bd0*/  @!P0 LEA R2, P1, R37, R14, 0x1 ;  /* 0x0000000e25028211 */ /* 0x005fca00078208ff */
[----:B-1----:R-:W-:-:S05]  /*11be0*/  @!P0 IMAD.X R3, RZ, RZ, R6, P1 ;  /* 0x000000ffff038224 */ /* 0x002fca00008e0606 */
[----:B------:R-:W-:Y:S01]  /*11bf0*/  @!PT LDS RZ, [RZ] ;  /* 0x00000000fffff984 */ /* 0x000fe20000000800 */
[----:B------:R-:W-:Y:S01]  /*11c00*/  @!PT LDS RZ, [RZ] ;  /* 0x00000000fffff984 */ /* 0x000fe20000000800 */
[----:B------:R-:W-:Y:S01]  /*11c10*/  @!PT LDS RZ, [RZ] ;  /* 0x00000000fffff984 */ /* 0x000fe20000000800 */
[----:B------:R0:W-:Y:S04]  /*11c20*/  @!P0 LDGSTS.E.BYPASS.LTC128B.128 [R31+0x13c00], desc[UR36][R2.64], !P2 ;  /* 0x13c00000021f8fae */ /* 0x0001e8000d101d64 */
[----:B------:R0:W-:Y:S04]  /*11c30*/  @!P0 LDGSTS.E.BYPASS.LTC128B.128 [R31+0x17c00], desc[UR36][R2.64+0x80], !P3 ;  /* 0x17c00080021f8fae */ /* 0x0001e8000d901d64 */
[----:B------:R0:W-:Y:S04]  /*11c40*/  @!P0 LDGSTS.E.BYPASS.LTC128B.128 [R31+0x1bc00], desc[UR36][R2.64+0x100], !P4 ;  /* 0x1bc00100021f8fae */ /* 0x0001e8000e101d64 */
[----:B------:R0:W-:Y:S01]  /*11c50*/  @!P0 LDGSTS.E.BYPASS.LTC128B.128 [R31+0x1fc00], desc[UR36][R2.64+0x180], !P5 ;  /* 0x1fc00180021f8fae */ /* 0x0001e2000e901d64 */
[----:B------:R-:W-:Y:S01]  /*11c60*/  PLOP3.LUT P0, PT, PT, PT, PT, 0x80, 0x0 ;  /* 0x000000000000781c */ /* 0x000fe20003f0f070 */
[----:B------:R-:W-:-:S12]  /*11c70*/  NOP ;  /* 0x0000000000007918 */ /* 0x000fd80000000000 */
.L_x_1116:
[----:B------:R-:W-:Y:S02]  /*11c80*/  PLOP3.LUT P1, PT, P1, P0, PT, 0xa2, 0x0 ;  /* 0x000000000000781c */ /* 0x000fe40000f21472 */
[----:B------:R-:W-:-:S08]  /*11c90*/  @P0 R2UR P1, UR4, R17 ;  /* 0x00000000110402ca */ /* 0x000fd00000020000 */
[----:B------:R-:W-:-:S05]  /*11ca0*/  @P0 PLOP3.LUT P0, PT, P1, PT, PT, 0x80, 0x0 ;  /* 0x000000000000081c */ /* 0x000fca0000f0f070 */
[----:B------:R-:W-:Y:S01]  /*11cb0*/  @!P1 SYNCS.ARRIVE.TRANS64.RED.A0T1 RZ, [UR4+0x30800], RZ ;  /* 0x030800ffffff99a7 */ /* 0x000fe20008200404 */
[----:B------:R-:W-:Y:S07]  /*11cc0*/  @!P1 ARRIVES.LDGSTSBAR.64.TRANSCNT [UR4+0x30800] ;  /* 0x03080000ff0099b0 */ /* 0x000fee0008000a84 */
[----:B------:R-:W-:Y:S05]  /*11cd0*/  @P0 BRA.U.ANY `(.L_x_1116) ;  /* 0xfffffffd00e80947 */ /* 0x000fea000393ffff */
[----:B0-----:R-:W2:Y:S02]  /*11ce0*/  LDL.LU R2, [R1] ;  /* 0x0000000001027983 */ /* 0x001ea40000300800 */
[----:B--2---:R-:W-:-:S05]  /*11cf0*/  VIADD R2, R2, 0x1 ;  /* 0x0000000102027836 */ /* 0x004fca0000000000 */
[----:B------:R0:W-:Y:S01]  /*11d00*/  STL [R1], R2 ;  /* 0x0000000201007387 */ /* 0x0001e20000100800 */
[----:B------:R-:W-:-:S04]  /*11d10*/  LEA.HI R0, R2, R2, RZ, 0x1 ;  /* 0x0000000202007211 */ /* 0x000fc800078f08ff */
[----:B------:R-:W-:-:S05]  /*11d20*/  LOP3.LUT R0, R0, 0xfffffffe, RZ, 0xc0, !PT ;  /* 0xfffffffe00007812 */ /* 0x000fca00078ec0ff */
[----:B------:R-:W-:-:S05]  /*11d30*/  IMAD.IADD R0, R2, 0x1, -R0 ;  /* 0x0000000102007824 */ /* 0x000fca00078e0a00 */
[----:B------:R-:W-:Y:S01]  /*11d40*/  SHF.L.U32 R0, R0, 0x1f, RZ ;  /* 0x0000001f00007819 */ /* 0x000fe200000006ff */
[----:B------:R-:W-:Y:S01]  /*11d50*/  NOP ;  /* 0x0000000000007918 */ /* 0x000fe20000000000 */
[----:B------:R0:W-:Y:S01]  /*11d60*/  SYNCS.ARRIVE.TRANS64.A1T0 RZ, [R17+URZ+0x30800], RZ ;  /* 0x030800ff11ff79a7 */ /* 0x0001e2000810003f */
[----:B------:R-:W-:Y:S01]  /*11d70*/  BSSY B0, `(.L_x_1117) ;  /* 0x0000003000007945 */ /* 0x000fe20003800000 */
[----:B------:R-:W1:Y:S03]  /*11d80*/  SYNCS.PHASECHK.TRANS64.TRYWAIT P0, [R17+URZ+0x30820], R0 ;  /* 0x03082000110075a7 */ /* 0x000e66000800017f */
[----:B01----:R-:W-:Y:S05]  /*11d90*/  @!P0 BRA `(.L_x_1118) ;  /* 0x0000002c00e08947 */ /* 0x003fea0003800000 */
.L_x_1189:
[----:B------:R-:W-:Y:S05]  /*11da0*/  BSYNC B0 ;  /* 0x0000000000007941 */ /* 0x000fea0003800000 */
.L_x_1117:
[----:B------:R-:W-:-:S04]  /*11db0*/  UIADD3 UR4, UR45, -0x2, URZ ;  /* 0xfffffffe2d047890 */ /* 0x000fc8000fffe03f */
[----:B------:R-:W-:-:S06]  /*11dc0*/  UISETP.GE.AND UP0, UPT, UR4, UR46, UPT ;  /* 0x0000002e0400728c */ /* 0x000fcc000bf06270 */
[----:B------:R-:W-:-:S13]  /*11dd0*/  PLOP3.LUT P0, PT, PT, PT, UP0, 0x40, 0x0 ;  /* 0x000000000000781c */ /* 0x000fda0003f0e808 */
[----:B------:R-:W-:Y:S05]  /*11de0*/  @P0 BRA `(.L_x_1119) ;  /* 0x0000000c00a80947 */ /* 0x000fea0003800000 */
[----:B------:R-:W-:Y:S01]  /*11df0*/  BSSY B0, `(.L_x_1119) ;  /* 0x00000e9000007945 */ /* 0x000fe20003800000 */
[----:B------:R-:W-:Y:S01]  /*11e00*/  MOV R6, R23 ;  /* 0x0000001700067202 */ /* 0x000fe20000000f00 */
[----:B------:R-:W-:Y:S02]  /*11e10*/  IMAD.MOV.U32 R8, RZ, RZ, R25 ;  /* 0x000000ffff087224 */ /* 0x000fe400078e0019 */
[----:B------:R-:W-:Y:S02]  /*11e20*/  IMAD.MOV.U32 R28, RZ, RZ, R24 ;  /* 0x000000ffff1c7224 */ /* 0x000fe400078e0018 */
[----:B------:R-:W-:-:S07]  /*11e30*/  IMAD.U32 R7, RZ, RZ, UR4 ;  /* 0x00000004ff077e24 */ /* 0x000fce000f8e00ff */
.L_x_1132:
[----:B------:R-:W1:Y:S01]  /*11e40*/  S2R R4, SR_TID.X ;  /* 0x0000000000047919 */ /* 0x000e620000002100 */
[----:B0-----:R-:W0:Y:S01]  /*11e50*/  LDC R0, c[0x0][0x430] ;  /* 0x00010c00ff007b82 */ /* 0x001e220000000800 */
[----:B------:R-:W-:Y:S01]  /*11e60*/  IMAD R9, R7, 0x40, R32 ;  /* 0x0000004007097824 */ /* 0x000fe200078e0220 */
[----:B------:R-:W-:Y:S01]  /*11e70*/  LOP3.LUT P1, RZ, R16, 0x200, RZ, 0xc0, !PT ;  /* 0x0000020010ff7812 */ /* 0x000fe2000782c0ff */
[----:B------:R-:W-:Y:S01]  /*11e80*/  VIADD R23, R6, 0x1 ;  /* 0x0000000106177836 */ /* 0x000fe20000000000 */
[----:B0-----:R-:W-:Y:S01]  /*11e90*/  ISETP.NE.AND P0, PT, R0, 0x1, PT ;  /* 0x000000010000780c */ /* 0x001fe20003f05270 */
[----:B-1----:R-:W-:-:S05]  /*11ea0*/  IMAD.SHL.U32 R4, R4, 0x10, RZ ;  /* 0x0000001004047824 */ /* 0x002fca00078e00ff */
[----:B------:R-:W-:-:S07]  /*11eb0*/  LOP3.LUT R4, R36, 0x70, R4, 0xf8, !PT ;  /* 0x0000007024047812 */ /* 0x000fce00078ef804 */
[----:B------:R-:W0:Y:S01]  /*11ec0*/  @P0 LDC R0, c[0x0][0x434] ;  /* 0x00010d00ff000b82 */ /* 0x000e220000000800 */
[C---:B------:R-:W-:Y:S01]  /*11ed0*/  ISETP.GT.U32.AND P2, PT, R4.reuse, 0x3f, PT ;  /* 0x0000003f0400780c */ /* 0x040fe20003f44070 */
[----:B------:R-:W-:-:S06]  /*11ee0*/  IMAD.IADD R9, R4, 0x1, R9 ;  /* 0x0000000104097824 */ /* 0x000fcc00078e0209 */
[----:B------:R-:W1:Y:S01]  /*11ef0*/  @P0 LDC R3, c[0x0][0x438] ;  /* 0x00010e00ff030b82 */ /* 0x000e620000000800 */
[----:B------:R-:W-:-:S07]  /*11f00*/  IMAD.MOV.U32 R12, RZ, RZ, R9 ;  /* 0x000000ffff0c7224 */ /* 0x000fce00078e0009 */
[----:B------:R-:W2:Y:S08]  /*11f10*/  @!P2 LDC.64 R10, c[0x0][0x428] ;  /* 0x00010a00ff0aab82 */ /* 0x000eb00000000a00 */
[----:B------:R-:W3:Y:S01]  /*11f20*/  @!P2 LDC.64 R4, c[0x0][0x418] ;  /* 0x00010600ff04ab82 */ /* 0x000ee20000000a00 */
[----:B0-----:R-:W-:-:S05]  /*11f30*/  @P0 IMAD.HI.U32 R0, R9, R0, RZ ;  /* 0x0000000009000227 */ /* 0x001fca00078e00ff */
[----:B-1----:R-:W-:-:S04]  /*11f40*/  @P0 SHF.R.U32.HI R12, RZ, R3, R0 ;  /* 0x00000003ff0c0219 */ /* 0x002fc80000011600 */
[--C-:B------:R-:W-:Y:S01]  /*11f50*/  @!P2 SHF.R.S32.HI R3, RZ, 0x1f, R12.reuse ;  /* 0x0000001fff03a819 */ /* 0x100fe2000001140c */
[----:B------:R-:W-:Y:S02]  /*11f60*/  @!P2 IMAD.MOV.U32 R2, RZ, RZ, R12 ;  /* 0x000000ffff02a224 */ /* 0x000fe400078e000c */
[-C--:B--2---:R-:W-:Y:S02]  /*11f70*/  @!P2 IMAD R0, R33, R10.reuse, RZ ;  /* 0x0000000a2100a224 */ /* 0x084fe400078e02ff */
[----:B------:R-:W-:-:S04]  /*11f80*/  @!P2 IMAD.WIDE.U32 R2, R29, R10, R2 ;  /* 0x0000000a1d02a225 */ /* 0x000fc800078e0002 */
[----:B------:R-:W-:Y:S01]  /*11f90*/  @!P2 IMAD R11, R29, R11, R0 ;  /* 0x0000000b1d0ba224 */ /* 0x000fe200078e0200 */
[----:B---3--:R-:W-:-:S03]  /*11fa0*/  @!P2 LEA R4, P0, R2, R4, 0x2 ;  /* 0x000000040204a211 */ /* 0x008fc600078010ff */
[----:B------:R-:W-:-:S05]  /*11fb0*/  @!P2 IMAD.IADD R0, R11, 0x1, R3 ;  /* 0x000000010b00a824 */ /* 0x000fca00078e0203 */
[----:B------:R-:W-:Y:S01]  /*11fc0*/  @!P2 LEA.HI.X R5, R2, R5, R0, 0x2, P0 ;  /* 0x000000050205a211 */ /* 0x000fe200000f1400 */
[----:B------:R-:W-:Y:S01]  /*11fd0*/  IMAD.MOV.U32 R0, RZ, RZ, RZ ;  /* 0x000000ffff007224 */ /* 0x000fe200078e00ff */
[C---:B------:R-:W-:Y:S01]  /*11fe0*/  ISETP.NE.AND P0, PT, R23.reuse, 0x2, PT ;  /* 0x000000021700780c */ /* 0x040fe20003f05270 */
[----:B------:R-:W-:Y:S01]  /*11ff0*/  IMAD.MOV R2, RZ, RZ, -R12 ;  /* 0x000000ffff027224 */ /* 0x000fe200078e0a0c */
[----:B------:R-:W-:Y:S05]  /*12000*/  YIELD ;  /* 0x0000000000007946 */ /* 0x000fea0003800000 */
[----:B------:R-:W-:Y:S01]  /*12010*/  ULDC UR4, c[0x0][0x430] ;  /* 0x00010c0000047ab9 */ /* 0x000fe20000000800 */
[----:B------:R-:W-:Y:S01]  /*12020*/  SEL R25, RZ, 0x1, P0 ;  /* 0x00000001ff197807 */ /* 0x000fe20000000000 */
[----:B------:R0:W5:Y:S01]  /*12030*/  @!P2 LDG.E R0, desc[UR36][R4.64] ;  /* 0x000000240400a981 */ /* 0x000162000c1e1900 */
[----:B------:R-:W-:Y:S01]  /*12040*/  SEL R23, R23, RZ, P0 ;  /* 0x000000ff17177207 */ /* 0x000fe20000000000 */
[----:B------:R-:W-:Y:S01]  /*12050*/  IMAD.MOV.U32 R24, RZ, RZ, R7 ;  /* 0x000000ffff187224 */ /* 0x000fe200078e0007 */
[----:B------:R-:W-:Y:S01]  /*12060*/  LOP3.LUT R25, R8, R25, RZ, 0x3c, !PT ;  /* 0x0000001908197212 */ /* 0x000fe200078e3cff */
[----:B0-----:R-:W-:Y:S01]  /*12070*/  IMAD R5, R2, UR4, R9 ;  /* 0x0000000402057c24 */ /* 0x001fe2000f8e0209 */
[----:B------:R-:W-:Y:S06]  /*12080*/  @!P1 BRA `(.L_x_1120) ;  /* 0x0000000000049947 */ /* 0x000fec0003800000 */
[----:B------:R-:W-:Y:S01]  /*12090*/  BPT.TRAP 0x1 ;  /* 0x000000040000795c */ /* 0x000fe20000300000 */
.L_x_1120:
[----:B------:R-:W-:Y:S01]  /*120a0*/  IMAD R7, R23, 0x8, R17 ;  /* 0x0000000817077824 */ /* 0x000fe200078e0211 */
[----:B------:R-:W-:Y:S01]  /*120b0*/  SHF.L.U32 R2, R25, 0x1f, RZ ;  /* 0x0000001f19027819 */ /* 0x000fe200000006ff */
[----:B------:R-:W-:Y:S03]  /*120c0*/  BSSY B1, `(.L_x_1121) ;  /* 0x0000003000017945 */ /* 0x000fe60003800000 */
[----:B------:R-:W0:Y:S02]  /*120d0*/  SYNCS.PHASECHK.TRANS64.TRYWAIT P0, [R7+URZ+0x30840], R2 ;  /* 0x03084002070075a7 */ /* 0x000e24000800017f */
[----:B0-----:R-:W-:Y:S05]  /*120e0*/  @!P0 BRA `(.L_x_1122) ;  /* 0x0000002c00208947 */ /* 0x001fea0003800000 */
.L_x_1190:
[----:B------:R-:W-:Y:S05]  /*120f0*/  BSYNC B1 ;  /* 0x0000000000017941 */ /* 0x000fea0003800000 */
.L_x_1121:
[----:B------:R-:W-:Y:S01]  /*12100*/  SHF.R.S32.HI R9, RZ, 0x1f, R5 ;  /* 0x0000001fff097819 */ /* 0x000fe20000011405 */
[----:B------:R-:W-:Y:S01]  /*12110*/  ULDC.64 UR4, c[0x0][0x300] ;  /* 0x0000c00000047ab9 */ /* 0x000fe20000000a00 */
[----:B-----5:R-:W-:Y:S02]  /*12120*/  SHF.R.S32.HI R10, RZ, 0x1f, R0 ;  /* 0x0000001fff0a7819 */ /* 0x020fe40000011400 */
[C---:B------:R-:W-:Y:S01]  /*12130*/  LOP3.LUT P4, RZ, R16.reuse, 0x10, RZ, 0xc0, !PT ;  /* 0x0000001010ff7812 */ /* 0x040fe2000788c0ff */
[----:B0-----:R-:W-:Y:S01]  /*12140*/  IMAD R2, R9, UR4, RZ ;  /* 0x0000000409027c24 */ /* 0x001fe2000f8e02ff */
[C---:B------:R-:W-:Y:S02]  /*12150*/  LOP3.LUT P3, RZ, R16.reuse, 0x8, RZ, 0xc0, !PT ;  /* 0x0000000810ff7812 */ /* 0x040fe4000786c0ff */
[C---:B------:R-:W-:Y:S01]  /*12160*/  LOP3.LUT P2, RZ, R16.reuse, 0x4, RZ, 0xc0, !PT ;  /* 0x0000000410ff7812 */ /* 0x040fe2000784c0ff */
[C---:B------:R-:W-:Y:S01]  /*12170*/  IMAD R11, R5.reuse, UR5, R2 ;  /* 0x00000005050b7c24 */ /* 0x040fe2000f8e0202 */
[----:B------:R-:W-:Y:S01]  /*12180*/  LOP3.LUT P1, RZ, R16, 0x2, RZ, 0xc0, !PT ;  /* 0x0000000210ff7812 */ /* 0x000fe2000782c0ff */
[----:B------:R-:W-:Y:S01]  /*12190*/  IMAD.WIDE.U32 R2, R5, UR4, RZ ;  /* 0x0000000405027c25 */ /* 0x000fe2000f8e00ff */
[----:B------:R-:W-:Y:S01]  /*121a0*/  ULDC.64 UR4, c[0x0][0x310] ;  /* 0x0000c40000047ab9 */ /* 0x000fe20000000a00 */
[----:B------:R-:W-:-:S02]  /*121b0*/  LEA R21, R23, R30, 0xe ;  /* 0x0000001e17157211 */ /* 0x000fc400078e70ff */
        /* <DEDUP_REMOVED lines=16> */
[----:B------:R-:W-:Y:S02]  /*122c0*/  IMAD.SHL.U32 R4, R37, 0x2, RZ ;  /* 0x0000000225047824 */ /* 0x000fe400078e00ff */
[----:B------:R-:W-:Y:S01]  /*122d0*/  IMAD R21, R21, 0x2, R17 ;  /* 0x0000000215157824 */ /* 0x000fe200078e0211 */
        /* <DEDUP_REMOVED lines=18> */
[----:B------:R0:W2:Y:S03]  /*12400*/  SHFL.IDX PT, R14, R20, 0x3, 0x181f ;  /* 0x00781f00140e7f89 */ /* 0x0000a600000e0000 */
[----:B-1----:R-:W-:Y:S02]  /*12410*/  IMAD.X R3, RZ, RZ, R35, P0 ;  /* 0x000000ffff037224 */ /* 0x002fe400000e0623 */
[----:B------:R0:W1:Y:S04]  /*12420*/  SHFL.IDX PT, R35, R27, 0x3, 0x181f ;  /* 0x00781f001b237f89 */ /* 0x00006800000e0000 */
[----:B------:R0:W-:Y:S04]  /*12430*/  LDGSTS.E.BYPASS.LTC128B.128 [R21+0x21400], desc[UR36][R2.64], !P4 ;  /* 0x2140000002157fae */ /* 0x0001e8000e101d64 */
[----:B------:R0:W-:Y:S04]  /*12440*/  LDGSTS.E.BYPASS.LTC128B.128 [R21+0x23400], desc[UR36][R2.64+0x80], !P3 ;  /* 0x2340008002157fae */ /* 0x0001e8000d901d64 */
[----:B------:R0:W-:Y:S04]  /*12450*/  LDGSTS.E.BYPASS.LTC128B.128 [R21+0x25400], desc[UR36][R2.64+0x100], !P2 ;  /* 0x2540010002157fae */ /* 0x0001e8000d101d64 */
[----:B------:R0:W-:Y:S02]  /*12460*/  LDGSTS.E.BYPASS.LTC128B.128 [R21+0x27400], desc[UR36][R2.64+0x180], !P1 ;  /* 0x2740018002157fae */ /* 0x0001e4000c901d64 */
.L_x_1200:
        /* <DEDUP_REMOVED lines=11> */
.L_x_1124:
        /* <DEDUP_REMOVED lines=10> */
.L_x_1125:
[----:B------:R1:W-:Y:S01]  /*125c0*/  SYNCS.ARRIVE.TRANS64.A1T0 RZ, [R7+URZ+0x30830], RZ ;  /* 0x030830ff07ff79a7 */ /* 0x0003e2000810003f */
[----:B------:R-:W-:Y:S05]  /*125d0*/  @!P2 BRA `(.L_x_1126) ;  /* 0x000000000004a947 */ /* 0x000fea0003800000 */
[----:B------:R-:W-:Y:S01]  /*125e0*/  BPT.TRAP 0x1 ;  /* 0x000000040000795c */ /* 0x000fe20000300000 */
.L_x_1126:
[----:B0-----:R-:W-:Y:S01]  /*125f0*/  SHF.L.U32 R2, R8, 0x1f, RZ ;  /* 0x0000001f08027819 */ /* 0x001fe200000006ff */
[----:B-1----:R-:W-:Y:S01]  /*12600*/  IMAD R7, R6, 0x8, R17 ;  /* 0x0000000806077824 */ /* 0x002fe200078e0211 */
[----:B------:R-:W-:Y:S03]  /*12610*/  BSSY B1, `(.L_x_1127) ;  /* 0x0000003000017945 */ /* 0x000fe60003800000 */
[----:B------:R-:W0:Y:S02]  /*12620*/  SYNCS.PHASECHK.TRANS64.TRYWAIT P0, [R7+URZ+0x30860], R2 ;  /* 0x03086002070075a7 */ /* 0x000e24000800017f */
[----:B0-----:R-:W-:Y:S05]  /*12630*/  @!P0 BRA `(.L_x_1128) ;  /* 0x0000002c00148947 */ /* 0x001fea0003800000 */
.L_x_1201:
[----:B------:R-:W-:Y:S05]  /*12640*/  BSYNC B1 ;  /* 0x0000000000017941 */ /* 0x000fea0003800000 */
.L_x_1127:
[----:B------:R-:W-:Y:S01]  /*12650*/  IMAD.MOV.U32 R3, RZ, RZ, -0x40 ;  /* 0xffffffc0ff037424 */ /* 0x000fe200078e00ff */
[----:B------:R-:W-:Y:S01]  /*12660*/  UMOV UR4, 0xffffffff ;  /* 0xffffffff00047882 */ /* 0x000fe20000000000 */
[----:B------:R-:W-:Y:S01]  /*12670*/  LOP3.LUT P4, RZ, R16, 0x100, RZ, 0xc0, !PT ;  /* 0x0000010010ff7812 */ /* 0x000fe2000788c0ff */
[----:B------:R-:W-:Y:S01]  /*12680*/  IMAD R6, R6, 0x4000, R30 ;  /* 0x0000400006067824 */ /* 0x000fe200078e021e */
[----:B------:R-:W-:Y:S01]  /*12690*/  LOP3.LUT P3, RZ, R16, 0x80, RZ, 0xc0, !PT ;  /* 0x0000008010ff7812 */ /* 0x000fe2000786c0ff */
[----:B------:R-:W-:Y:S01]  /*126a0*/  IMAD R3, R28, R3, UR38 ;  /* 0x000000261c037e24 */ /* 0x000fe2000f8e0203 */
[C---:B------:R-:W-:Y:S02]  /*126b0*/  LOP3.LUT P2, RZ, R16.reuse, 0x40, RZ, 0xc0, !PT ;  /* 0x0000004010ff7812 */ /* 0x040fe4000784c0ff */
[----:B------:R-:W-:Y:S01]  /*126c0*/  LOP3.LUT P1, RZ, R16, 0x20, RZ, 0xc0, !PT ;  /* 0x0000002010ff7812 */ /* 0x000fe2000782c0ff */
[----:B------:R-:W-:Y:S01]  /*126d0*/  IMAD.IADD R8, R3, 0x1, -R36 ;  /* 0x0000000103087824 */ /* 0x000fe200078e0a24 */
[----:B------:R-:W-:Y:S11]  /*126e0*/  BRA.DIV UR4, `(.L_x_1129) ;  /* 0x0000002a04fc7947 */ /* 0x000ff6000b800000 */
[----:B------:R-:W0:Y:S01]  /*126f0*/  SHFL.IDX PT, R14, R18, RZ, 0x181f ;  /* 0x00181fff120e7589 */ /* 0x000e2200000e0000 */
[----:B------:R-:W-:-:S03]  /*12700*/  IMAD R6, R6, 0x2, R17 ;  /* 0x0000000206067824 */ /* 0x000fc600078e0211 */
[----:B------:R-:W1:Y:S01]  /*12710*/  SHFL.IDX PT, R3, R19, RZ, 0x181f ;  /* 0x00181fff13037589 */ /* 0x000e6200000e0000 */
        /* <DEDUP_REMOVED lines=36> */
.L_x_1211:
[----:B0--3--:R-:W-:Y:S01]  /*12960*/  IADD3 R2, P0, R14, R4, RZ ;  /* 0x000000040e027210 */ /* 0x009fe20007f1e0ff */
        /* <DEDUP_REMOVED lines=15> */
[----:B0-----:R-:W-:Y:S01]  /*12a60*/  IMAD.WIDE.U32 R2, R5, UR4, RZ ;  /* 0x0000000405027c25 */ /* 0x001fe2000f8e00ff */
[----:B------:R-:W-:-:S03]  /*12a70*/  ULDC.64 UR4, c[0x0][0x338] ;  /* 0x0000ce0000047ab9 */ /* 0x000fc60000000a00 */
[----:B------:R-:W-:Y:S02]  /*12a80*/  IMAD.IADD R3, R3, 0x1, R9 ;  /* 0x0000000103037824 */ /* 0x000fe400078e0209 */
[----:B------:R-:W-:Y:S02]  /*12a90*/  IMAD R5, R10, UR4, RZ ;  /* 0x000000040a057c24 */ /* 0x000fe4000f8e02ff */
[----:B------:R-:W-:-:S04]  /*12aa0*/  IMAD.WIDE.U32 R2, R0, UR4, R2 ;  /* 0x0000000400027c25 */ /* 0x000fc8000f8e0002 */
[----:B------:R-:W-:Y:S01]  /*12ab0*/  IMAD R5, R0, UR5, R5 ;  /* 0x0000000500057c24 */ /* 0x000fe2000f8e0205 */
[----:B------:R-:W-:Y:S01]  /*12ac0*/  ULDC.64 UR4, c[0x0][0x330] ;  /* 0x0000cc0000047ab9 */ /* 0x000fe20000000a00 */
[----:B------:R-:W-:Y:S02]  /*12ad0*/  NOP ;  /* 0x0000000000007918 */ /* 0x000fe40000000000 */
[----:B------:R-:W-:Y:S02]  /*12ae0*/  IMAD.IADD R3, R3, 0x1, R5 ;  /* 0x0000000103037824 */ /* 0x000fe400078e0205 */
[----:B------:R-:W-:Y:S02]  /*12af0*/  IMAD R5, R26, UR4, RZ ;  /* 0x000000041a057c24 */ /* 0x000fe4000f8e02ff */
[----:B------:R-:W-:-:S04]  /*12b00*/  IMAD.WIDE.U32 R2, R22, UR4, R2 ;  /* 0x0000000416027c25 */ /* 0x000fc8000f8e0002 */
[----:B------:R-:W-:Y:S01]  /*12b10*/  IMAD R5, R22, UR5, R5 ;  /* 0x0000000516057c24 */ /* 0x000fe2000f8e0205 */
[----:B------:R-:W-:Y:S02]  /*12b20*/  ULDC.64 UR4, c[0x0][0x318] ;  /* 0x0000c60000047ab9 */ /* 0x000fe40000000a00 */
[----:B------:R-:W-:Y:S02]  /*12b30*/  LEA R18, P0, R2, UR4, 0x1 ;  /* 0x0000000402127c11 */ /* 0x000fe4000f8008ff */
[----:B------:R-:W-:-:S04]  /*12b40*/  IADD3 R3, R5, R3, RZ ;  /* 0x0000000305037210 */ /* 0x000fc80007ffe0ff */
[----:B------:R-:W-:Y:S02]  /*12b50*/  LEA.HI.X R19, R2, UR5, R3, 0x1, P0 ;  /* 0x0000000502137c11 */ /* 0x000fe400080f0c03 */
[----:B------:R-:W-:-:S13]  /*12b60*/  PLOP3.LUT P0, PT, PT, PT, PT, 0x80, 0x0 ;  /* 0x000000000000781c */ /* 0x000fda0003f0f070 */
.L_x_1130:
        /* <DEDUP_REMOVED lines=10> */
.L_x_1131:
[C---:B------:R-:W-:Y:S01]  /*12c10*/  ISETP.GT.AND P0, PT, R24.reuse, UR46, PT ;  /* 0x0000002e18007c0c */ /* 0x040fe2000bf04270 */
[----:B------:R0:W-:Y:S01]  /*12c20*/  SYNCS.ARRIVE.TRANS64.A1T0 RZ, [R7+URZ+0x30850], RZ ;  /* 0x030850ff07ff79a7 */ /* 0x0001e2000810003f */
[----:B------:R-:W-:Y:S02]  /*12c30*/  IMAD.MOV.U32 R6, RZ, RZ, R23 ;  /* 0x000000ffff067224 */ /* 0x000fe400078e0017 */
[----:B------:R-:W-:Y:S02]  /*12c40*/  IMAD.MOV.U32 R8, RZ, RZ, R25 ;  /* 0x000000ffff087224 */ /* 0x000fe400078e0019 */
[----:B------:R-:W-:Y:S02]  /*12c50*/  IMAD.MOV.U32 R28, RZ, RZ, R24 ;  /* 0x000000ffff1c7224 */ /* 0x000fe400078e0018 */
[----:B0-----:R-:W-:-:S05]  /*12c60*/  VIADD R7, R24, 0xffffffff ;  /* 0xffffffff18077836 */ /* 0x001fca0000000000 */
[----:B------:R-:W-:Y:S05]  /*12c70*/  @P0 BRA `(.L_x_1132) ;  /* 0xfffffff000700947 */ /* 0x000fea000383ffff */
[----:B------:R-:W-:Y:S05]  /*12c80*/  BSYNC B0 ;  /* 0x0000000000007941 */ /* 0x000fea0003800000 */
.L_x_1119:
[----:B0-----:R-:W0:Y:S01]  /*12c90*/  S2R R0, SR_TID.X ;  /* 0x0000000000007919 */ /* 0x001e220000002100 */
[----:B------:R-:W-:Y:S01]  /*12ca0*/  BSSY B0, `(.L_x_1133) ;  /* 0x0000010000007945 */ /* 0x000fe20003800000 */
        /* <DEDUP_REMOVED lines=14> */
[----:B0-----:R-:W-:-:S07]  /*12d90*/  IADD3 R34, R0, UR47, R7 ;  /* 0x0000002f00227c10 */ /* 0x001fce000fffe007 */
.L_x_1134:
[----:B------:R-:W-:Y:S05]  /*12da0*/  BSYNC B0 ;  /* 0x0000000000007941 */ /* 0x000fea0003800000 */
.L_x_1133:
[----:B------:R-:W-:-:S13]  /*12db0*/  LOP3.LUT P0, RZ, R16, 0x200, RZ, 0xc0, !PT ;  /* 0x0000020010ff7812 */ /* 0x000fda000780c0ff */
[----:B------:R-:W-:Y:S05]  /*12dc0*/  @!P0 BRA `(.L_x_1135) ;  /* 0x0000000000048947 */ /* 0x000fea0003800000 */
[----:B------:R-:W-:Y:S01]  /*12dd0*/  BPT.TRAP 0x1 ;  /* 0x000000040000795c */ /* 0x000fe20000300000 */
.L_x_1135:
[----:B------:R-:W-:Y:S01]  /*12de0*/  IMAD R4, R23, 0x8, R17 ;  /* 0x0000000817047824 */ /* 0x000fe200078e0211 */
[----:B------:R-:W-:Y:S01]  /*12df0*/  SHF.L.U32 R3, R25, 0x1f, RZ ;  /* 0x0000001f19037819 */ /* 0x000fe200000006ff */
[----:B------:R-:W-:Y:S01]  /*12e00*/  IMAD.MOV.U32 R5, RZ, RZ, -0x40 ;  /* 0xffffffc0ff057424 */ /* 0x000fe200078e00ff */
[----:B------:R-:W-:Y:S02]  /*12e10*/  BSSY B0, `(.L_x_1136) ;  /* 0x0000004000007945 */ /* 0x000fe40003800000 */
[----:B------:R-:W0:Y:S01]  /*12e20*/  SYNCS.PHASECHK.TRANS64.TRYWAIT P0, [R4+URZ+0x30860], R3 ;  /* 0x03086003040075a7 */ /* 0x000e22000800017f */
[----:B------:R-:W-:Y:S01]  /*12e30*/  IMAD R5, R24, R5, UR38 ;  /* 0x0000002618057e24 */ /* 0x000fe2000f8e0205 */
[----:B0-----:R-:W-:Y:S06]  /*12e40*/  @!P0 BRA `(.L_x_1137) ;  /* 0x0000002800908947 */ /* 0x001fec0003800000 */
.L_x_1212:
[----:B------:R-:W-:Y:S05]  /*12e50*/  BSYNC B0 ;  /* 0x0000000000007941 */ /* 0x000fea0003800000 */
.L_x_1136:
[----:B------:R-:W-:Y:S01]  /*12e60*/  UMOV UR4, 0xffffffff ;  /* 0xffffffff00047882 */ /* 0x000fe20000000000 */
[C---:B------:R-:W-:Y:S01]  /*12e70*/  LOP3.LUT P5, RZ, R16.reuse, 0x100, RZ, 0xc0, !PT ;  /* 0x0000010010ff7812 */ /* 0x040fe200078ac0ff */
        /* <DEDUP_REMOVED lines=8> */
[----:B------:R-:W0:Y:S04]  /*12f00*/  SHFL.IDX PT, R0, R19, RZ, 0x181f ;  /* 0x00181fff13007589 */ /* 0x000e2800000e0000 */
[----:B------:R-:W-:Y:S01]  /*12f10*/  SHFL.IDX PT, R7, R19, 0x1, 0x181f ;  /* 0x00381f0013077f89 */ /* 0x000fe200000e0000 */
[----:B-1----:R-:W-:-:S03]  /*12f20*/  IADD3 R2, P0, R14, R6, RZ ;  /* 0x000000060e027210 */ /* 0x002fc60007f1e0ff */
[----:B------:R-:W1:Y:S02]  /*12f30*/  SHFL.IDX PT, R14, R18, 0x1, 0x181f ;  /* 0x00381f00120e7f89 */ /* 0x000e6400000e0000 */
[----:B0-----:R-:W-:Y:S01]  /*12f40*/  IMAD.X R3, RZ, RZ, R0, P0 ;  /* 0x000000ffff037224 */ /* 0x001fe200000e0600 */
[----:B------:R-:W-:Y:S01]  /*12f50*/  ISETP.LT.OR P0, PT, R5, 0x1, P5 ;  /* 0x000000010500780c */ /* 0x000fe20002f01670 */
[----:B------:R-:W-:-:S12]  /*12f60*/  IMAD R0, R8, 0x2, R17 ;  /* 0x0000000208007824 */ /* 0x000fd800078e0211 */
        /* <DEDUP_REMOVED lines=8> */
[----:B------:R-:W0:Y:S03]  /*12ff0*/  SHFL.IDX PT, R14, R18, 0x2, 0x181f ;  /* 0x00581f00120e7f89 */ /* 0x000e2600000e0000 */
[----:B------:R-:W-:Y:S01]  /*13000*/  IMAD.X R3, RZ, RZ, R7, P0 ;  /* 0x000000ffff037224 */ /* 0x000fe200000e0607 */
        /* <DEDUP_REMOVED lines=21> */
.L_x_1222:
[----:B0--3--:R-:W-:-:S05]  /*13160*/  IADD3 R2, P0, R14, R6, RZ ;  /* 0x000000060e027210 */ /* 0x009fca0007f1e0ff */
        /* <DEDUP_REMOVED lines=14> */
.L_x_1139:
        /* <DEDUP_REMOVED lines=10> */
.L_x_1140:
[----:B------:R1:W-:Y:S01]  /*132f0*/  SYNCS.ARRIVE.TRANS64.A1T0 RZ, [R4+URZ+0x30850], RZ ;  /* 0x030850ff04ff79a7 */ /* 0x0003e2000810003f */
[----:B------:R-:W-:-:S05]  /*13300*/  VIADD R23, R23, 0x1 ;  /* 0x0000000117177836 */ /* 0x000fca0000000000 */
[----:B------:R-:W-:-:S04]  /*13310*/  ISETP.NE.AND P0, PT, R23, 0x2, PT ;  /* 0x000000021700780c */ /* 0x000fc80003f05270 */
[----:B0-----:R-:W-:Y:S02]  /*13320*/  SEL R0, RZ, 0x1, P0 ;  /* 0x00000001ff007807 */ /* 0x001fe40000000000 */
[----:B------:R-:W-:Y:S02]  /*13330*/  SEL R23, R23, RZ, P0 ;  /* 0x000000ff17177207 */ /* 0x000fe40000000000 */
[----:B-1----:R-:W-:-:S07]  /*13340*/  LOP3.LUT R25, R25, R0, RZ, 0x3c, !PT ;  /* 0x0000000019197212 */ /* 0x002fce00078e3cff */
.L_x_1100:
[----:B------:R-:W-:Y:S05]  /*13350*/  BSYNC B7 ;  /* 0x0000000000077941 */ /* 0x000fea0003800000 */
.L_x_1098:
[----:B------:R-:W-:-:S13]  /*13360*/  LOP3.LUT P0, RZ, R16, 0x8000, RZ, 0xc0, !PT ;  /* 0x0000800010ff7812 */ /* 0x000fda000780c0ff */
[----:B------:R-:W-:Y:S05]  /*13370*/  @!P0 BRA `(.L_x_1141) ;  /* 0x0000000000248947 */ /* 0x000fea0003800000 */
[----:B------:R-:W-:Y:S05]  /*13380*/  WARPSYNC.ALL ;  /* 0x0000000000007948 */ /* 0x000fea0003800000 */
[----:B------:R-:W0:Y:S08]  /*13390*/  S2UR UR5, SR_CgaCtaId ;  /* 0x00000000000579c3 */ /* 0x000e300000008800 */
[----:B------:R-:W-:Y:S06]  /*133a0*/  BAR.SYNC.DEFER_BLOCKING 0x5, 0x180 ;  /* 0x0146000000007b1d */ /* 0x000fec0000010000 */
[----:B------:R-:W-:-:S02]  /*133b0*/  UMOV UR4, 0x400 ;  /* 0x0000040000047882 */ /* 0x000fc40000000000 */
[----:B0-----:R-:W-:-:S06]  /*133c0*/  ULEA UR4, UR5, UR4, 0x18 ;  /* 0x0000000405047291 */ /* 0x001fcc000f8ec03f */
[----:B------:R-:W-:-:S05]  /*133d0*/  IMAD.U32 R17, RZ, RZ, UR4 ;  /* 0x00000004ff117e24 */ /* 0x000fca000f8e00ff */
[----:B------:R0:W1:Y:S01]  /*133e0*/  LDS R34, [R17+0x308d0] ;  /* 0x0308d00011227984 */ /* 0x0000620000000800 */
[----:B------:R-:W-:Y:S06]  /*133f0*/  BAR.ARV 0x4, 0x180 ;  /* 0x0106000000007b1d */ /* 0x000fec0000002000 */
[----:B------:R-:W-:Y:S05]  /*13400*/  BRA `(.L_x_1142) ;  /* 0x00000000002c7947 */ /* 0x000fea0003800000 */
.L_x_1141:
[----:B------:R-:W-:-:S03]  /*13410*/  UMOV UR4, 0xffffffff ;  /* 0xffffffff00047882 */ /* 0x000fc60000000000 */
[----:B------:R-:W-:Y:S05]  /*13420*/  BRA.DIV UR4, `(.L_x_1143) ;  /* 0x0000002a04b47947 */ /* 0x000fea000b800000 */
[----:B------:R0:W1:Y:S02]  /*13430*/  SHFL.IDX PT, R14, R34, RZ, 0x1f ;  /* 0x00001fff220e7589 */ /* 0x00006400000e0000 */
.L_x_1225:
[----:B------:R-:W2:Y:S01]  /*13440*/  @!P2 S2R R3, SR_CgaCtaId ;  /* 0x000000000003a919 */ /* 0x000ea20000008800 */
[----:B------:R-:W-:Y:S05]  /*13450*/  WARPSYNC.ALL ;  /* 0x0000000000007948 */ /* 0x000fea0003800000 */
[----:B------:R-:W-:Y:S01]  /*13460*/  BAR.SYNC.DEFER_BLOCKING 0x4, 0x180 ;  /* 0x0106000000007b1d */ /* 0x000fe20000010000 */
[----:B------:R-:W-:-:S04]  /*13470*/  @!P2 MOV R0, 0x400 ;  /* 0x000004000000a802 */ /* 0x000fc80000000f00 */
[----:B--2---:R-:W-:-:S05]  /*13480*/  @!P2 LEA R17, R3, R0, 0x18 ;  /* 0x000000000311a211 */ /* 0x004fca00078ec0ff */
[----:B------:R0:W-:Y:S02]  /*13490*/  @!P2 STS [R17+0x308d0], R34 ;  /* 0x0308d0221100a388 */ /* 0x0001e40000000800 */
[----:B01----:R-:W-:Y:S01]  /*134a0*/  IMAD.MOV.U32 R34, RZ, RZ, R14 ;  /* 0x000000ffff227224 */ /* 0x003fe200078e000e */
[----:B------:R-:W-:Y:S06]  /*134b0*/  BAR.ARV 0x5, 0x180 ;  /* 0x0146000000007b1d */ /* 0x000fec0000002000 */
.L_x_1142:
[----:B------:R-:W-:Y:S02]  /*134c0*/  ULDC UR4, c[0x0][0xc38] ;  /* 0x00030e0000047ab9 */ /* 0x000fe40000000800 */
[----:B-1----:R-:W-:-:S13]  /*134d0*/  ISETP.GE.AND P0, PT, R34, UR4, PT ;  /* 0x0000000422007c0c */ /* 0x002fda000bf06270 */
[----:B------:R-:W-:Y:S05]  /*134e0*/  @!P0 BRA `(.L_x_1144) ;  /* 0xffffffc400548947 */ /* 0x000fea000383ffff */
.L_x_1089:
[----:B------:R-:W2:Y:S01]  /*134f0*/  LDL.LU R0, [R1] ;  /* 0x0000000001007983 */ /* 0x000ea20000300800 */
[----:B------:R-:W-:Y:S01]  /*13500*/  BSSY B0, `(.L_x_1145) ;  /* 0x000000b000007945 */ /* 0x000fe20003800000 */
[----:B------:R-:W1:Y:S01]  /*13510*/  S2R R5, SR_CgaCtaId ;  /* 0x0000000000057919 */ /* 0x000e620000008800 */
[----:B--2---:R-:W-:-:S04]  /*13520*/  IADD3 R0, R0, 0x1, RZ ;  /* 0x0000000100007810 */ /* 0x004fc80007ffe0ff */
[----:B------:R-:W-:-:S04]  /*13530*/  LEA.HI R2, R0, R0, RZ, 0x1 ;  /* 0x0000000000027211 */ /* 0x000fc800078f08ff */
[----:B------:R-:W-:Y:S02]  /*13540*/  LOP3.LUT R3, R2, 0xfffffffe, RZ, 0xc0, !PT ;  /* 0xfffffffe02037812 */ /* 0x000fe400078ec0ff */
[----:B------:R-:W-:-:S03]  /*13550*/  MOV R2, 0x400 ;  /* 0x0000040000027802 */ /* 0x000fc60000000f00 */
[----:B------:R-:W-:Y:S01]  /*13560*/  IMAD.IADD R0, R0, 0x1, -R3 ;  /* 0x0000000100007824 */ /* 0x000fe200078e0a03 */
[----:B-1----:R-:W-:-:S04]  /*13570*/  LEA R5, R5, R2, 0x18 ;  /* 0x0000000205057211 */ /* 0x002fc800078ec0ff */
[----:B------:R-:W-:-:S04]  /*13580*/  SHF.L.U32 R0, R0, 0x1f, RZ ;  /* 0x0000001f00007819 */ /* 0x000fc800000006ff */
[----:B------:R-:W1:Y:S02]  /*13590*/  SYNCS.PHASECHK.TRANS64.TRYWAIT P0, [R5+URZ+0x30820], R0 ;  /* 0x03082000050075a7 */ /* 0x000e64000800017f */
[----:B-1----:R-:W-:Y:S05]  /*135a0*/  @!P0 BRA `(.L_x_1146) ;  /* 0x00000028007c8947 */ /* 0x002fea0003800000 */
.L_x_1226:
[----:B------:R-:W-:Y:S05]  /*135b0*/  BSYNC B0 ;  /* 0x0000000000007941 */ /* 0x000fea0003800000 */
.L_x_1145:
[----:B------:R-:W-:-:S03]  /*135c0*/  UMOV UR4, 0xffffffff ;  /* 0xffffffff00047882 */ /* 0x000fc60000000000 */
[----:B------:R-:W-:Y:S05]  /*135d0*/  BRA.DIV UR4, `(.L_x_1147) ;  /* 0x0000002a04847947 */ /* 0x000fea000b800000 */
[----:B-1----:R-:W1:Y:S02]  /*135e0*/  S2R R0, SR_TID.X ;  /* 0x0000000000007919 */ /* 0x002e640000002100 */
[----:B-1----:R-:W-:-:S04]  /*135f0*/  SHF.R.U32.HI R0, RZ, 0x5, R0 ;  /* 0x00000005ff007819 */ /* 0x002fc80000011600 */
[----:B------:R-:W-:-:S05]  /*13600*/  LOP3.LUT R0, R0, 0x3, RZ, 0xc0, !PT ;  /* 0x0000000300007812 */ /* 0x000fca00078ec0ff */
[----:B------:R1:W2:Y:S02]  /*13610*/  SHFL.IDX PT, R14, R0, RZ, 0x1f ;  /* 0x00001fff000e7589 */ /* 0x0002a400000e0000 */
.L_x_1229:
[----:B--2---:R-:W-:Y:S01]  /*13620*/  ISETP.NE.AND P0, PT, R14, RZ, PT ;  /* 0x000000ff0e00720c */ /* 0x004fe20003f05270 */
[----:B------:R-:W-:-:S12]  /*13630*/  BSSY B0, `(.L_x_1148) ;  /* 0x0000026000007945 */ /* 0x000fd80003800000 */
[----:B------:R-:W-:Y:S05]  /*13640*/  @P0 BRA `(.L_x_1149) ;  /* 0x0000000000900947 */ /* 0x000fea0003800000 */
[----:B------:R-:W-:-:S03]  /*13650*/  UMOV UR4, 0xffffffff ;  /* 0xffffffff00047882 */ /* 0x000fc60000000000 */
[----:B------:R-:W-:Y:S05]  /*13660*/  BRA.DIV UR4, `(.L_x_1150) ;  /* 0x0000002a04947947 */ /* 0x000fea000b800000 */
[----:B------:R-:W-:-:S13]  /*13670*/  ELECT P6, URZ, PT ;  /* 0x00000000003f782f */ /* 0x000fda00038c0000 */
.L_x_1232:
[----:B------:R-:W-:Y:S05]  /*13680*/  @!P6 BRA `(.L_x_1149) ;  /* 0x000000000080e947 */ /* 0x000fea0003800000 */
[----:B-1----:R-:W2:Y:S02]  /*13690*/  LDL R0, [R1+0x4] ;  /* 0x0000040001007983 */ /* 0x002ea40000100800 */
[----:B--2---:R-:W-:-:S13]  /*136a0*/  R2UR UR4, R0 ;  /* 0x00000000000472ca */ /* 0x004fda00000e0000 */
[----:B------:R-:W-:-:S06]  /*136b0*/  ULOP3.LUT UR4, UR4, 0x2, URZ, 0xfc, !UPT ;  /* 0x0000000204047892 */ /* 0x000fcc000f8efc3f */
[----:B------:R-:W-:-:S05]  /*136c0*/  IMAD.U32 R0, RZ, RZ, UR4 ;  /* 0x00000004ff007e24 */ /* 0x000fca000f8e00ff */
[----:B------:R-:W-:-:S13]  /*136d0*/  ISETP.NE.AND P0, PT, R0, 0x3, PT ;  /* 0x000000030000780c */ /* 0x000fda0003f05270 */
[----:B------:R-:W-:Y:S05]  /*136e0*/  @!P0 BRA `(.L_x_1151) ;  /* 0x0000000000048947 */ /* 0x000fea0003800000 */
[----:B------:R-:W-:Y:S01]  /*136f0*/  BPT.TRAP 0x1 ;  /* 0x000000040000795c */ /* 0x000fe20000300000 */
.L_x_1151:
[----:B------:R-:W-:Y:S01]  /*13700*/  IMAD R3, R23, 0x8, R5 ;  /* 0x0000000817037824 */ /* 0x000fe200078e0205 */
[----:B------:R-:W-:Y:S01]  /*13710*/  SHF.L.U32 R2, R25, 0x1f, RZ ;  /* 0x0000001f19027819 */ /* 0x000fe200000006ff */
[----:B------:R-:W-:-:S03]  /*13720*/  VIADD R23, R23, 0x1 ;  /* 0x0000000117177836 */ /* 0x000fc60000000000 */
[----:B------:R-:W1:Y:S02]  /*13730*/  SYNCS.PHASECHK.TRANS64.TRYWAIT P1, [R3+URZ+0x30840], R2 ;  /* 0x03084002030075a7 */ /* 0x000e64000802017f */
[----:B------:R-:W-:-:S04]  /*13740*/  ISETP.NE.AND P2, PT, R23, 0x2, PT ;  /* 0x000000021700780c */ /* 0x000fc80003f45270 */
[----:B------:R-:W-:Y:S01]  /*13750*/  SEL R0, RZ, 0x1, P2 ;  /* 0x00000001ff007807 */ /* 0x000fe20001000000 */
[----:B-1----:R-:W-:Y:S08]  /*13760*/  @!P1 BRA `(.L_x_1152) ;  /* 0x0000002800749947 */ /* 0x002ff00003800000 */
.L_x_1233:
[----:B------:R-:W-:Y:S02]  /*13770*/  SEL R23, R23, RZ, P2 ;  /* 0x000000ff17177207 */ /* 0x000fe40001000000 */
[----:B------:R-:W-:Y:S01]  /*13780*/  LOP3.LUT R0, R25, R0, RZ, 0x3c, !PT ;  /* 0x0000000019007212 */ /* 0x000fe200078e3cff */
[----:B------:R-:W-:Y:S06]  /*13790*/  @!P0 BRA `(.L_x_1153) ;  /* 0x0000000000048947 */ /* 0x000fec0003800000 */
[----:B------:R-:W-:Y:S01]  /*137a0*/  BPT.TRAP 0x1 ;  /* 0x000000040000795c */ /* 0x000fe20000300000 */
.L_x_1153:
[----:B------:R-:W-:Y:S01]  /*137b0*/  IMAD R23, R23, 0x8, R5 ;  /* 0x0000000817177824 */ /* 0x000fe200078e0205 */
[----:B------:R-:W-:-:S04]  /*137c0*/  SHF.L.U32 R0, R0, 0x1f, RZ ;  /* 0x0000001f00007819 */ /* 0x000fc800000006ff */
[----:B------:R-:W2:Y:S02]  /*137d0*/  SYNCS.PHASECHK.TRANS64.TRYWAIT P1, [R23+URZ+0x30840], R0 ;  /* 0x03084000170075a7 */ /* 0x000ea4000802017f */
[----:B--2---:R-:W-:Y:S05]  /*137e0*/  @!P1 BRA `(.L_x_1154) ;  /* 0x0000002800689947 */ /* 0x004fea0003800000 */
.L_x_1234:
[----:B------:R-:W-:Y:S05]  /*137f0*/  @!P0 BRA `(.L_x_1155) ;  /* 0x0000000000048947 */ /* 0x000fea0003800000 */
[----:B------:R-:W-:Y:S01]  /*13800*/  BPT.TRAP 0x1 ;  /* 0x000000040000795c */ /* 0x000fe20000300000 */
.L_x_1155:
[----:B------:R-:W3:Y:S02]  /*13810*/  SYNCS.PHASECHK.TRANS64.TRYWAIT P1, [R3+URZ+0x30860], R2 ;  /* 0x03086002030075a7 */ /* 0x000ee4000802017f */
[----:B---3--:R-:W-:Y:S05]  /*13820*/  @!P1 BRA `(.L_x_1156) ;  /* 0x00000028006c9947 */ /* 0x008fea0003800000 */
.L_x_1235:
[----:B------:R-:W-:Y:S05]  /*13830*/  @!P0 BRA `(.L_x_1157) ;  /* 0x0000000000048947 */ /* 0x000fea0003800000 */
[----:B------:R-:W-:Y:S01]  /*13840*/  BPT.TRAP 0x1 ;  /* 0x000000040000795c */ /* 0x000fe20000300000 */
.L_x_1157:
[----:B----4-:R4:W0:Y:S02]  /*13850*/  SYNCS.PHASECHK.TRANS64.TRYWAIT P0, [R23+URZ+0x30860], R0 ;  /* 0x03086000170075a7 */ /* 0x010824000800017f */
[----:B0-----:R-:W-:Y:S05]  /*13860*/  @!P0 NANOSLEEP.SYNCS 0x989680 ;  /* 0x009896800000895d */ /* 0x001fea0003900000 */
[----:B------:R-:W0:Y:S02]  /*13870*/  @!P0 SYNCS.PHASECHK.TRANS64 P0, [R23+URZ+0x30860], R0 ;  /* 0x03086000170085a7 */ /* 0x000e24000800007f */
[----:B0-----:R-:W-:Y:S05]  /*13880*/  @!P0 BRA `(.L_x_1157) ;  /* 0xfffffffc00f08947 */ /* 0x001fea000383ffff */
.L_x_1149:
[----:B------:R-:W-:Y:S05]  /*13890*/  BSYNC B0 ;  /* 0x0000000000007941 */ /* 0x000fea0003800000 */
.L_x_1148:
[----:B------:R-:W-:Y:S05]  /*138a0*/  EXIT ;  /* 0x000000000000794d */ /* 0x000fea0003800000 */
.L_x_994:
[----:B0-----:R-:W-:-:S04]  /*138b0*/  IMAD.U32 R3, RZ, RZ, UR40 ;  /* 0x00000028ff037e24 */ /* 0x001fc8000f8e00ff */
[----:B------:R0:W1:Y:S03]  /*138c0*/  SYNCS.PHASECHK.TRANS64.TRYWAIT P1, [R3+URZ+0x30800], R0 ;  /* 0x03080000030075a7 */ /* 0x000066000802017f */
[----:B-1----:R-:W-:Y:S05]  /*138d0*/  @!P1 NANOSLEEP.SYNCS 0x989680 ;  /* 0x009896800000995d */ /* 0x002fea0003900000 */
[----:B------:R-:W1:Y:S02]  /*138e0*/  @!P1 SYNCS.PHASECHK.TRANS64 P1, [R3+URZ+0x30800], R0 ;  /* 0x03080000030095a7 */ /* 0x000e64000802007f */
[----:B-1----:R-:W-:Y:S05]  /*138f0*/  @!P1 BRA `(.L_x_994) ;  /* 0xfffffffc00ec9947 */ /* 0x002fea000383ffff */
[----:B------:R-:W-:Y:S05]  /*13900*/  BRA `(.L_x_1158) ;  /* 0xfffffee000d47947 */ /* 0x000fea000383ffff */
.L_x_998:
[----:B-1----:R1:W2:Y:S02]  /*13910*/  SYNCS.PHASECHK.TRANS64.TRYWAIT P1, [R3+URZ+0x30830], R0 ;  /* 0x03083000030075a7 */ /* 0x0022a4000802017f */
[----:B--2---:R-:W-:Y:S05]  /*13920*/  @!P1 NANOSLEEP.SYNCS 0x989680 ;  /* 0x009896800000995d */ /* 0x004fea0003900000 */
[----:B------:R-:W2:Y:S02]  /*13930*/  @!P1 SYNCS.PHASECHK.TRANS64 P1, [R3+URZ+0x30830], R0 ;  /* 0x03083000030095a7 */ /* 0x000ea4000802007f */
[----:B--2---:R-:W-:Y:S05]  /*13940*/  @!P1 BRA `(.L_x_998) ;  /* 0xfffffffc00f09947 */ /* 0x004fea000383ffff */
[----:B------:R-:W-:Y:S05]  /*13950*/  BRA `(.L_x_997) ;  /* 0xfffffee000f07947 */ /* 0x000fea000383ffff */
.L_x_1015:
[----:B-1----:R-:W-:-:S04]  /*13960*/  IMAD.U32 R4, RZ, RZ, UR6 ;  /* 0x00000006ff047e24 */ /* 0x002fc8000f8e00ff */
[----:B------:R1:W2:Y:S03]  /*13970*/  SYNCS.PHASECHK.TRANS64.TRYWAIT P1, [R4+URZ+0x30830], R3 ;  /* 0x03083003040075a7 */ /* 0x0002a6000802017f */
[----:B--2---:R-:W-:Y:S05]  /*13980*/  @!P1 NANOSLEEP.SYNCS 0x989680 ;  /* 0x009896800000995d */ /* 0x004fea0003900000 */
[----:B------:R-:W2:Y:S02]  /*13990*/  @!P1 SYNCS.PHASECHK.TRANS64 P1, [R4+URZ+0x30830], R3 ;  /* 0x03083003040095a7 */ /* 0x000ea4000802007f */
[----:B--2---:R-:W-:Y:S05]  /*139a0*/  @!P1 BRA `(.L_x_1015) ;  /* 0xfffffffc00ec9947 */ /* 0x004fea000383ffff */
[----:B------:R-:W-:Y:S05]  /*139b0*/  BRA `(.L_x_1014) ;  /* 0xffffff0c00147947 */ /* 0x000fea000383ffff */
.L_x_1019:
[----:B01----:R-:W-:-:S04]  /*139c0*/  IMAD.U32 R3, RZ, RZ, UR5 ;  /* 0x00000005ff037e24 */ /* 0x003fc8000f8e00ff */
[----:B------:R0:W1:Y:S03]  /*139d0*/  SYNCS.PHASECHK.TRANS64.TRYWAIT P1, [R3+URZ+0x30850], R0 ;  /* 0x03085000030075a7 */ /* 0x000066000802017f */
[----:B-1----:R-:W-:Y:S05]  /*139e0*/  @!P1 NANOSLEEP.SYNCS 0x989680 ;  /* 0x009896800000995d */ /* 0x002fea0003900000 */
[----:B------:R-:W1:Y:S02]  /*139f0*/  @!P1 SYNCS.PHASECHK.TRANS64 P1, [R3+URZ+0x30850], R0 ;  /* 0x03085000030095a7 */ /* 0x000e64000802007f */
[----:B-1----:R-:W-:Y:S05]  /*13a00*/  @!P1 BRA `(.L_x_1019) ;  /* 0xfffffffc00ec9947 */ /* 0x002fea000383ffff */
[----:B------:R-:W-:Y:S05]  /*13a10*/  BRA `(.L_x_1018) ;  /* 0xffffff1800ac7947 */ /* 0x000fea000383ffff */
.L_x_1038:
[----:B-1----:R-:W-:-:S04]  /*13a20*/  IMAD.U32 R4, RZ, RZ, UR6 ;  /* 0x00000006ff047e24 */ /* 0x002fc8000f8e00ff */
[----:B------:R1:W2:Y:S03]  /*13a30*/  SYNCS.PHASECHK.TRANS64.TRYWAIT P1, [R4+URZ+0x30830], R3 ;  /* 0x03083003040075a7 */ /* 0x0002a6000802017f */
[----:B--2---:R-:W-:Y:S05]  /*13a40*/  @!P1 NANOSLEEP.SYNCS 0x989680 ;  /* 0x009896800000995d */ /* 0x004fea0003900000 */
[----:B------:R-:W2:Y:S02]  /*13a50*/  @!P1 SYNCS.PHASECHK.TRANS64 P1, [R4+URZ+0x30830], R3 ;  /* 0x03083003040095a7 */ /* 0x000ea4000802007f */
[----:B--2---:R-:W-:Y:S05]  /*13a60*/  @!P1 BRA `(.L_x_1038) ;  /* 0xfffffffc00ec9947 */ /* 0x004fea000383ffff */
[----:B------:R-:W-:Y:S05]  /*13a70*/  BRA `(.L_x_1037) ;  /* 0xffffff3400987947 */ /* 0x000fea000383ffff */
.L_x_1042:
[----:B01----:R-:W-:-:S04]  /*13a80*/  IMAD.U32 R3, RZ, RZ, UR5 ;  /* 0x00000005ff037e24 */ /* 0x003fc8000f8e00ff */
[----:B------:R0:W1:Y:S03]  /*13a90*/  SYNCS.PHASECHK.TRANS64.TRYWAIT P1, [R3+URZ+0x30850], R0 ;  /* 0x03085000030075a7 */ /* 0x000066000802017f */
[----:B-1----:R-:W-:Y:S05]  /*13aa0*/  @!P1 NANOSLEEP.SYNCS 0x989680 ;  /* 0x009896800000995d */ /* 0x002fea0003900000 */
[----:B------:R-:W1:Y:S02]  /*13ab0*/  @!P1 SYNCS.PHASECHK.TRANS64 P1, [R3+URZ+0x30850], R0 ;  /* 0x03085000030095a7 */ /* 0x000e64000802007f */
[----:B-1----:R-:W-:Y:S05]  /*13ac0*/  @!P1 BRA `(.L_x_1042) ;  /* 0xfffffffc00ec9947 */ /* 0x002fea000383ffff */
[----:B------:R-:W-:Y:S05]  /*13ad0*/  BRA `(.L_x_1041) ;  /* 0xffffff4400307947 */ /* 0x000fea000383ffff */
.L_x_1050:
[----:B-1----:R-:W-:-:S04]  /*13ae0*/  IMAD.U32 R4, RZ, RZ, UR5 ;  /* 0x00000005ff047e24 */ /* 0x002fc8000f8e00ff */
[----:B------:R1:W2:Y:S03]  /*13af0*/  SYNCS.PHASECHK.TRANS64.TRYWAIT P1, [R4+URZ+0x30830], R3 ;  /* 0x03083003040075a7 */ /* 0x0002a6000802017f */
[----:B--2---:R-:W-:Y:S05]  /*13b00*/  @!P1 NANOSLEEP.SYNCS 0x989680 ;  /* 0x009896800000995d */ /* 0x004fea0003900000 */
[----:B------:R-:W2:Y:S02]  /*13b10*/  @!P1 SYNCS.PHASECHK.TRANS64 P1, [R4+URZ+0x30830], R3 ;  /* 0x03083003040095a7 */ /* 0x000ea4000802007f */
[----:B--2---:R-:W-:Y:S05]  /*13b20*/  @!P1 BRA `(.L_x_1050) ;  /* 0xfffffffc00ec9947 */ /* 0x004fea000383ffff */
[----:B------:R-:W-:Y:S05]  /*13b30*/  BRA `(.L_x_1049) ;  /* 0xffffff5000c87947 */ /* 0x000fea000383ffff */
.L_x_1054:
[----:B01----:R-:W-:-:S04]  /*13b40*/  IMAD.U32 R3, RZ, RZ, UR5 ;  /* 0x00000005ff037e24 */ /* 0x003fc8000f8e00ff */
[----:B------:R0:W1:Y:S03]  /*13b50*/  SYNCS.PHASECHK.TRANS64.TRYWAIT P1, [R3+URZ+0x30850], R0 ;  /* 0x03085000030075a7 */ /* 0x000066000802017f */
[----:B-1----:R-:W-:Y:S05]  /*13b60*/  @!P1 NANOSLEEP.SYNCS 0x989680 ;  /* 0x009896800000995d */ /* 0x002fea0003900000 */
[----:B------:R-:W1:Y:S02]  /*13b70*/  @!P1 SYNCS.PHASECHK.TRANS64 P1, [R3+URZ+0x30850], R0 ;  /* 0x03085000030095a7 */ /* 0x000e64000802007f */
[----:B-1----:R-:W-:Y:S05]  /*13b80*/  @!P1 BRA `(.L_x_1054) ;  /* 0xfffffffc00ec9947 */ /* 0x002fea000383ffff */
[----:B------:R-:W-:Y:S05]  /*13b90*/  BRA `(.L_x_1053) ;  /* 0xffffff6000607947 */ /* 0x000fea000383ffff */
.L_x_1069:
[----:B-1----:R-:W-:-:S04]  /*13ba0*/  IMAD.U32 R7, RZ, RZ, UR5 ;  /* 0x00000005ff077e24 */ /* 0x002fc8000f8e00ff */
[----:B------:R1:W2:Y:S03]  /*13bb0*/  SYNCS.PHASECHK.TRANS64.TRYWAIT P1, [R7+URZ+0x30850], R0 ;  /* 0x03085000070075a7 */ /* 0x0002a6000802017f */
[----:B--2---:R-:W-:Y:S05]  /*13bc0*/  @!P1 NANOSLEEP.SYNCS 0x989680 ;  /* 0x009896800000995d */ /* 0x004fea0003900000 */
[----:B------:R-:W2:Y:S02]  /*13bd0*/  @!P1 SYNCS.PHASECHK.TRANS64 P1, [R7+URZ+0x30850], R0 ;  /* 0x03085000070095a7 */ /* 0x000ea4000802007f */
[----:B--2---:R-:W-:Y:S05]  /*13be0*/  @!P1 BRA `(.L_x_1069) ;  /* 0xfffffffc00ec9947 */ /* 0x004fea000383ffff */
[----:B------:R-:W-:Y:S05]  /*13bf0*/  BRA `(.L_x_1068) ;  /* 0xffffff80008c7947 */ /* 0x000fea000383ffff */
.L_x_1106:
[----:B------:R-:W0:Y:S01]  /*13c00*/  S2R R19, SR_TID.X ;  /* 0x0000000000137919 */ /* 0x000e220000002100 */
        /* <DEDUP_REMOVED lines=9> */
.L_x_1159:
[----:B------:R-:W-:Y:S05]  /*13ca0*/  BRA `(.L_x_1160) ;  /* 0xffffffc800dc7947 */ /* 0x000fea000383ffff */
.L_x_1109:
[----:B0-----:R0:W1:Y:S02]  /*13cb0*/  SYNCS.PHASECHK.TRANS64.TRYWAIT P0, [R4+URZ+0x30840], R3 ;  /* 0x03084003040075a7 */ /* 0x001064000800017f */
[----:B-1----:R-:W-:Y:S05]  /*13cc0*/  @!P0 NANOSLEEP.SYNCS 0x989680 ;  /* 0x009896800000895d */ /* 0x002fea0003900000 */
[----:B------:R-:W1:Y:S02]  /*13cd0*/  @!P0 SYNCS.PHASECHK.TRANS64 P0, [R4+URZ+0x30840], R3 ;  /* 0x03084003040085a7 */ /* 0x000e64000800007f */
[----:B-1----:R-:W-:Y:S05]  /*13ce0*/  @!P0 BRA `(.L_x_1109) ;  /* 0xfffffffc00f08947 */ /* 0x002fea000383ffff */
[----:B------:R-:W-:Y:S05]  /*13cf0*/  BRA `(.L_x_1161) ;  /* 0xffffffcc00c87947 */ /* 0x000fea000383ffff */
.L_x_1110:
[----:B------:R-:W-:Y:S01]  /*13d00*/  BSSY B0, `(.L_x_1162) ;  /* 0x0000008000007945 */ /* 0x000fe20003800000 */
[----:B------:R-:W-:Y:S01]  /*13d10*/  MOV R13, R6 ;  /* 0x00000006000d7202 */ /* 0x000fe20000000f00 */
[----:B------:R-:W-:Y:S02]  /*13d20*/  IMAD.MOV.U32 R12, RZ, RZ, RZ ;  /* 0x000000ffff0c7224 */ /* 0x000fe400078e00ff */
[----:B------:R-:W-:Y:S02]  /*13d30*/  IMAD.MOV.U32 R11, RZ, RZ, 0x181f ;  /* 0x0000181fff0b7424 */ /* 0x000fe400078e00ff */
[----:B------:R-:W-:-:S07]  /*13d40*/  IMAD.MOV.U32 R15, RZ, RZ, -0x1 ;  /* 0xffffffffff0f7424 */ /* 0x000fce00078e00ff */
[----:B------:R-:W-:Y:S05]  /*13d50*/  WARPSYNC.COLLECTIVE R15, `(.L_x_1163) ;  /* 0x000000000f087348 */ /* 0x000fea0003c00000 */
[----:B------:R0:W1:Y:S02]  /*13d60*/  SHFL.IDX P6, R14, R13, R12, R11 ;  /* 0x0000000c0d0e7389 */ /* 0x00006400000c000b */
[----:B01----:R-:W-:Y:S01]  /*13d70*/  ENDCOLLECTIVE ;  /* 0x000000000000791b */ /* 0x003fe20003800000 */
.L_x_1163:
[----:B------:R-:W-:Y:S05]  /*13d80*/  BSYNC B0 ;  /* 0x0000000000007941 */ /* 0x000fea0003800000 */
.L_x_1162:
[----:B------:R-:W-:Y:S02]  /*13d90*/  IMAD.MOV.U32 R13, RZ, RZ, R5 ;  /* 0x000000ffff0d7224 */ /* 0x000fe400078e0005 */
[----:B------:R-:W-:Y:S02]  /*13da0*/  IMAD.MOV.U32 R12, RZ, RZ, RZ ;  /* 0x000000ffff0c7224 */ /* 0x000fe400078e00ff */
[----:B------:R-:W-:Y:S02]  /*13db0*/  IMAD.MOV.U32 R11, RZ, RZ, 0x181f ;  /* 0x0000181fff0b7424 */ /* 0x000fe400078e00ff */
[----:B------:R-:W-:Y:S02]  /*13dc0*/  IMAD.MOV.U32 R15, RZ, RZ, -0x1 ;  /* 0xffffffffff0f7424 */ /* 0x000fe400078e00ff */
[----:B------:R-:W-:Y:S02]  /*13dd0*/  IMAD.MOV.U32 R2, RZ, RZ, R14 ;  /* 0x000000ffff027224 */ /* 0x000fe400078e000e */
[----:B------:R-:W-:-:S07]  /*13de0*/  @P0 IMAD R9, R0, 0x2, R17 ;  /* 0x0000000200090824 */ /* 0x000fce00078e0211 */
[----:B------:R-:W-:Y:S05]  /*13df0*/  WARPSYNC.COLLECTIVE R15, `(.L_x_1164) ;  /* 0x000000000f087348 */ /* 0x000fea0003c00000 */
[----:B------:R0:W1:Y:S02]  /*13e00*/  SHFL.IDX P6, R14, R13, R12, R11 ;  /* 0x0000000c0d0e7389 */ /* 0x00006400000c000b */
[----:B01----:R-:W-:Y:S01]  /*13e10*/  ENDCOLLECTIVE ;  /* 0x000000000000791b */ /* 0x003fe20003800000 */
.L_x_1164:
[----:B------:R-:W-:Y:S02]  /*13e20*/  IMAD.MOV.U32 R13, RZ, RZ, R6 ;  /* 0x000000ffff0d7224 */ /* 0x000fe400078e0006 */
[----:B------:R-:W-:Y:S01]  /*13e30*/  IMAD.MOV.U32 R12, RZ, RZ, 0x1 ;  /* 0x00000001ff0c7424 */ /* 0x000fe200078e00ff */
[----:B------:R-:W-:-:S05]  /*13e40*/  @P0 LEA R14, P1, R37, R14, 0x1 ;  /* 0x0000000e250e0211 */ /* 0x000fca00078208ff */
[----:B------:R-:W-:Y:S02]  /*13e50*/  @P0 IMAD.X R3, RZ, RZ, R2, P1 ;  /* 0x000000ffff030224 */ /* 0x000fe400008e0602 */
[----:B------:R-:W-:-:S07]  /*13e60*/  @P0 IMAD.MOV.U32 R2, RZ, RZ, R14 ;  /* 0x000000ffff020224 */ /* 0x000fce00078e000e */
[----:B------:R-:W-:Y:S05]  /*13e70*/  WARPSYNC.COLLECTIVE R15, `(.L_x_1165) ;  /* 0x000000000f087348 */ /* 0x000fea0003c00000 */
[----:B------:R0:W1:Y:S02]  /*13e80*/  SHFL.IDX P6, R14, R13, R12, R11 ;  /* 0x0000000c0d0e7389 */ /* 0x00006400000c000b */
[----:B01----:R-:W-:Y:S01]  /*13e90*/  ENDCOLLECTIVE ;  /* 0x000000000000791b */ /* 0x003fe20003800000 */
.L_x_1165:
        /* <DEDUP_REMOVED lines=8> */
[----:B------:R-:W-:Y:S01]  /*13f20*/  ISETP.GE.AND P0, PT, R7, 0x11, PT ;  /* 0x000000110700780c */ /* 0x000fe20003f06270 */
[----:B------:R-:W-:-:S12]  /*13f30*/  IMAD.MOV.U32 R8, RZ, RZ, R14 ;  /* 0x000000ffff087224 */ /* 0x000fd800078e000e */
[----:B0-----:R-:W-:Y:S05]  /*13f40*/  WARPSYNC.COLLECTIVE R15, `(.L_x_1166) ;  /* 0x000000000f087348 */ /* 0x001fea0003c00000 */
[----:B------:R1:W2:Y:S02]  /*13f50*/  SHFL.IDX P6, R14, R13, R12, R11 ;  /* 0x0000000c0d0e7389 */ /* 0x0002a400000c000b */
[----:B012---:R-:W-:Y:S01]  /*13f60*/  ENDCOLLECTIVE ;  /* 0x000000000000791b */ /* 0x007fe20003800000 */
.L_x_1166:
[----:B------:R-:W-:Y:S02]  /*13f70*/  @P0 IMAD R27, R0, 0x2, R17 ;  /* 0x00000002001b0824 */ /* 0x000fe400078e0211 */
[----:B------:R-:W-:Y:S02]  /*13f80*/  IMAD.MOV.U32 R13, RZ, RZ, R6 ;  /* 0x000000ffff0d7224 */ /* 0x000fe400078e0006 */
[----:B------:R-:W-:Y:S01]  /*13f90*/  IMAD.MOV.U32 R12, RZ, RZ, 0x2 ;  /* 0x00000002ff0c7424 */ /* 0x000fe200078e00ff */
[----:B------:R-:W-:-:S04]  /*13fa0*/  @P0 LEA R14, P1, R37, R14, 0x1 ;  /* 0x0000000e250e0211 */ /* 0x000fc800078208ff */
[----:B------:R-:W-:Y:S01]  /*13fb0*/  @P0 MOV R2, R14 ;  /* 0x0000000e00020202 */ /* 0x000fe20000000f00 */
[----:B------:R-:W-:-:S08]  /*13fc0*/  @P0 IMAD.X R21, RZ, RZ, R8, P1 ;  /* 0x000000ffff150224 */ /* 0x000fd000008e0608 */
[----:B------:R-:W-:Y:S05]  /*13fd0*/  WARPSYNC.COLLECTIVE R15, `(.L_x_1167) ;  /* 0x000000000f087348 */ /* 0x000fea0003c00000 */
[----:B------:R0:W1:Y:S02]  /*13fe0*/  SHFL.IDX P6, R14, R13, R12, R11 ;  /* 0x0000000c0d0e7389 */ /* 0x00006400000c000b */
[----:B01----:R-:W-:Y:S01]  /*13ff0*/  ENDCOLLECTIVE ;  /* 0x000000000000791b */ /* 0x003fe20003800000 */
.L_x_1167:
        /* <DEDUP_REMOVED lines=9> */
[----:B------:R-:W-:Y:S01]  /*14090*/  ISETP.GE.AND P0, PT, R7, 0x21, PT ;  /* 0x000000210700780c */ /* 0x000fe20003f06270 */
[----:B------:R-:W-:-:S12]  /*140a0*/  IMAD.MOV.U32 R8, RZ, RZ, R14 ;  /* 0x000000ffff087224 */ /* 0x000fd800078e000e */
[----:B0-----:R-:W-:Y:S05]  /*140b0*/  WARPSYNC.COLLECTIVE R15, `(.L_x_1168) ;  /* 0x000000000f087348 */ /* 0x001fea0003c00000 */
[----:B------:R1:W2:Y:S02]  /*140c0*/  SHFL.IDX P6, R14, R13, R12, R11 ;  /* 0x0000000c0d0e7389 */ /* 0x0002a400000c000b */
[----:B012---:R-:W-:Y:S01]  /*140d0*/  ENDCOLLECTIVE ;  /* 0x000000000000791b */ /* 0x007fe20003800000 */
.L_x_1168:
[----:B------:R-:W-:Y:S02]  /*140e0*/  @P0 IMAD R21, R0, 0x2, R17 ;  /* 0x0000000200150824 */ /* 0x000fe400078e0211 */
[----:B------:R-:W-:Y:S02]  /*140f0*/  IMAD.MOV.U32 R13, RZ, RZ, R6 ;  /* 0x000000ffff0d7224 */ /* 0x000fe400078e0006 */
[----:B------:R-:W-:Y:S01]  /*14100*/  IMAD.MOV.U32 R12, RZ, RZ, 0x3 ;  /* 0x00000003ff0c7424 */ /* 0x000fe200078e00ff */
[----:B------:R-:W-:-:S05]  /*14110*/  @P0 LEA R14, P1, R37, R14, 0x1 ;  /* 0x0000000e250e0211 */ /* 0x000fca00078208ff */
[----:B------:R-:W-:-:S08]  /*14120*/  @P0 IMAD.MOV.U32 R2, RZ, RZ, R14 ;  /* 0x000000ffff020224 */ /* 0x000fd000078e000e */
[----:B------:R-:W-:Y:S05]  /*14130*/  WARPSYNC.COLLECTIVE R15, `(.L_x_1169) ;  /* 0x000000000f087348 */ /* 0x000fea0003c00000 */
[----:B------:R0:W1:Y:S02]  /*14140*/  SHFL.IDX P6, R14, R13, R12, R11 ;  /* 0x0000000c0d0e7389 */ /* 0x00006400000c000b */
[----:B01----:R-:W-:Y:S01]  /*14150*/  ENDCOLLECTIVE ;  /* 0x000000000000791b */ /* 0x003fe20003800000 */
.L_x_1169:
        /* <DEDUP_REMOVED lines=10> */
[----:B------:R-:W-:-:S07]  /*14200*/  IMAD.MOV.U32 R8, RZ, RZ, R14 ;  /* 0x000000ffff087224 */ /* 0x000fce00078e000e */
[----:B0-----:R-:W-:Y:S05]  /*14210*/  WARPSYNC.COLLECTIVE R15, `(.L_x_1170) ;  /* 0x000000000f087348 */ /* 0x001fea0003c00000 */
[----:B------:R1:W2:Y:S02]  /*14220*/  SHFL.IDX P6, R14, R13, R12, R11 ;  /* 0x0000000c0d0e7389 */ /* 0x0002a400000c000b */
[----:B012---:R-:W-:Y:S01]  /*14230*/  ENDCOLLECTIVE ;  /* 0x000000000000791b */ /* 0x007fe20003800000 */
.L_x_1170:
[----:B------:R-:W-:Y:S05]  /*14240*/  BRA `(.L_x_1171) ;  /* 0xffffffcc007c7947 */ /* 0x000fea000383ffff */
.L_x_1115:
[----:B------:R-:W-:Y:S02]  /*14250*/  IMAD.MOV.U32 R13, RZ, RZ, R4 ;  /* 0x000000ffff0d7224 */ /* 0x000fe400078e0004 */
[----:B------:R-:W-:Y:S02]  /*14260*/  IMAD.MOV.U32 R12, RZ, RZ, RZ ;  /* 0x000000ffff0c7224 */ /* 0x000fe400078e00ff */
[----:B------:R-:W-:Y:S02]  /*14270*/  IMAD.MOV.U32 R11, RZ, RZ, 0x181f ;  /* 0x0000181fff0b7424 */ /* 0x000fe400078e00ff */
[----:B------:R-:W-:Y:S02]  /*14280*/  IMAD.MOV.U32 R15, RZ, RZ, -0x1 ;  /* 0xffffffffff0f7424 */ /* 0x000fe400078e00ff */
[----:B------:R-:W-:-:S07]  /*14290*/  VIADD R0, R36, UR44 ;  /* 0x0000002c24007c36 */ /* 0x000fce0008000000 */
[----:B------:R-:W-:Y:S05]  /*142a0*/  WARPSYNC.COLLECTIVE R15, `(.L_x_1172) ;  /* 0x000000000f087348 */ /* 0x000fea0003c00000 */
[----:B------:R0:W1:Y:S02]  /*142b0*/  SHFL.IDX P6, R14, R13, R12, R11 ;  /* 0x0000000c0d0e7389 */ /* 0x00006400000c000b */
[----:B01----:R-:W-:Y:S01]  /*142c0*/  ENDCOLLECTIVE ;  /* 0x000000000000791b */ /* 0x003fe20003800000 */
.L_x_1172:
[C---:B------:R-:W-:Y:S01]  /*142d0*/  VIADD R6, R0.reuse, 0x10 ;  /* 0x0000001000067836 */ /* 0x040fe20000000000 */
[----:B------:R-:W-:Y:S01]  /*142e0*/  ISETP.GE.AND P0, PT, R0, UR39, PT ;  /* 0x0000002700007c0c */ /* 0x000fe2000bf06270 */
[----:B------:R-:W-:Y:S01]  /*142f0*/  IMAD.MOV.U32 R13, RZ, RZ, R5 ;  /* 0x000000ffff0d7224 */ /* 0x000fe200078e0005 */
[----:B------:R-:W-:-:S11]  /*14300*/  MOV R2, R14 ;  /* 0x0000000e00027202 */ /* 0x000fd60000000f00 */
[----:B------:R-:W-:Y:S05]  /*14310*/  WARPSYNC.COLLECTIVE R15, `(.L_x_1173) ;  /* 0x000000000f087348 */ /* 0x000fea0003c00000 */
[----:B------:R0:W1:Y:S02]  /*14320*/  SHFL.IDX P6, R14, R13, R12, R11 ;  /* 0x0000000c0d0e7389 */ /* 0x00006400000c000b */
[----:B01----:R-:W-:Y:S01]  /*14330*/  ENDCOLLECTIVE ;  /* 0x000000000000791b */ /* 0x003fe20003800000 */
.L_x_1173:
        /* <DEDUP_REMOVED lines=8> */
.L_x_1174:
[----:B------:R-:W-:Y:S01]  /*143c0*/  @!PT LDS RZ, [RZ] ;  /* 0x00000000fffff984 */ /* 0x000fe20000000800 */
[----:B------:R-:W-:Y:S01]  /*143d0*/  @!PT LDS RZ, [RZ] ;  /* 0x00000000fffff984 */ /* 0x000fe20000000800 */
[----:B------:R-:W-:Y:S01]  /*143e0*/  @!PT LDS RZ, [RZ] ;  /* 0x00000000fffff984 */ /* 0x000fe20000000800 */
[----:B------:R0:W-:Y:S04]  /*143f0*/  @!P0 LDGSTS.E.BYPASS.LTC128B.128 [R31+0x10400], desc[UR36][R2.64], !P2 ;  /* 0x10400000021f8fae */ /* 0x0001e8000d101d64 */
[----:B------:R0:W-:Y:S04]  /*14400*/  @!P0 LDGSTS.E.BYPASS.LTC128B.128 [R31+0x14400], desc[UR36][R2.64+0x80], !P3 ;  /* 0x14400080021f8fae */ /* 0x0001e8000d901d64 */
[----:B------:R0:W-:Y:S01]  /*14410*/  @!P0 LDGSTS.E.BYPASS.LTC128B.128 [R31+0x18400], desc[UR36][R2.64+0x100], !P4 ;  /* 0x18400100021f8fae */ /* 0x0001e2000e101d64 */
[----:B------:R-:W-:-:S03]  /*14420*/  IMAD.MOV.U32 R13, RZ, RZ, R5 ;  /* 0x000000ffff0d7224 */ /* 0x000fc600078e0005 */
[----:B------:R0:W-:Y:S01]  /*14430*/  @!P0 LDGSTS.E.BYPASS.LTC128B.128 [R31+0x1c400], desc[UR36][R2.64+0x180], !P5 ;  /* 0x1c400180021f8fae */ /* 0x0001e2000e901d64 */
[----:B------:R-:W-:Y:S01]  /*14440*/  ISETP.GE.AND P0, PT, R6, UR39, PT ;  /* 0x0000002706007c0c */ /* 0x000fe2000bf06270 */
[----:B------:R-:W-:-:S12]  /*14450*/  IMAD.MOV.U32 R6, RZ, RZ, R14 ;  /* 0x000000ffff067224 */ /* 0x000fd800078e000e */
[----:B0-----:R-:W-:Y:S05]  /*14460*/  WARPSYNC.COLLECTIVE R15, `(.L_x_1175) ;  /* 0x000000000f087348 */ /* 0x001fea0003c00000 */
[----:B------:R1:W2:Y:S02]  /*14470*/  SHFL.IDX P6, R14, R13, R12, R11 ;  /* 0x0000000c0d0e7389 */ /* 0x0002a400000c000b */
[----:B012---:R-:W-:Y:S01]  /*14480*/  ENDCOLLECTIVE ;  /* 0x000000000000791b */ /* 0x007fe20003800000 */
.L_x_1175:
[----:B------:R-:W-:Y:S02]  /*14490*/  IMAD.MOV.U32 R13, RZ, RZ, R4 ;  /* 0x000000ffff0d7224 */ /* 0x000fe400078e0004 */
[----:B------:R-:W-:Y:S01]  /*144a0*/  IMAD.MOV.U32 R12, RZ, RZ, 0x2 ;  /* 0x00000002ff0c7424 */ /* 0x000fe200078e00ff */
[----:B------:R-:W-:-:S05]  /*144b0*/  @!P0 LEA R14, P1, R37, R14, 0x1 ;  /* 0x0000000e250e8211 */ /* 0x000fca00078208ff */
[----:B------:R-:W-:-:S08]  /*144c0*/  @!P0 IMAD.MOV.U32 R2, RZ, RZ, R14 ;  /* 0x000000ffff028224 */ /* 0x000fd000078e000e */
[----:B------:R-:W-:Y:S05]  /*144d0*/  WARPSYNC.COLLECTIVE R15, `(.L_x_1176) ;  /* 0x000000000f087348 */ /* 0x000fea0003c00000 */
[----:B------:R0:W1:Y:S02]  /*144e0*/  SHFL.IDX P6, R14, R13, R12, R11 ;  /* 0x0000000c0d0e7389 */ /* 0x00006400000c000b */
[----:B01----:R-:W-:Y:S01]  /*144f0*/  ENDCOLLECTIVE ;  /* 0x000000000000791b */ /* 0x003fe20003800000 */
.L_x_1176:
[----:B------:R-:W-:Y:S02]  /*14500*/  @!P0 IMAD.X R7, RZ, RZ, R6, P1 ;  /* 0x000000ffff078224 */ /* 0x000fe400008e0606 */
[----:B------:R-:W-:Y:S02]  /*14510*/  VIADD R6, R0, 0x20 ;  /* 0x0000002000067836 */ /* 0x000fe40000000000 */
        /* <DEDUP_REMOVED lines=9> */
[----:B------:R-:W-:Y:S01]  /*145b0*/  ISETP.GE.AND P0, PT, R6, UR39, PT ;  /* 0x0000002706007c0c */ /* 0x000fe2000bf06270 */
[----:B------:R-:W-:-:S12]  /*145c0*/  IMAD.MOV.U32 R6, RZ, RZ, R14 ;  /* 0x000000ffff067224 */ /* 0x000fd800078e000e */
[----:B0-----:R-:W-:Y:S05]  /*145d0*/  WARPSYNC.COLLECTIVE R15, `(.L_x_1177) ;  /* 0x000000000f087348 */ /* 0x001fea0003c00000 */
[----:B------:R1:W2:Y:S02]  /*145e0*/  SHFL.IDX P6, R14, R13, R12, R11 ;  /* 0x0000000c0d0e7389 */ /* 0x0002a400000c000b */
[----:B012---:R-:W-:Y:S01]  /*145f0*/  ENDCOLLECTIVE ;  /* 0x000000000000791b */ /* 0x007fe20003800000 */
.L_x_1177:
[----:B------:R-:W-:Y:S02]  /*14600*/  IMAD.MOV.U32 R13, RZ, RZ, R4 ;  /* 0x000000ffff0d7224 */ /* 0x000fe400078e0004 */
[----:B------:R-:W-:Y:S01]  /*14610*/  IMAD.MOV.U32 R12, RZ, RZ, 0x3 ;  /* 0x00000003ff0c7424 */ /* 0x000fe200078e00ff */
[----:B------:R-:W-:-:S04]  /*14620*/  @!P0 LEA R14, P1, R37, R14, 0x1 ;  /* 0x0000000e250e8211 */ /* 0x000fc800078208ff */
[----:B------:R-:W-:Y:S01]  /*14630*/  @!P0 IADD3.X R7, RZ, R6, RZ, P1, !PT ;  /* 0x00000006ff078210 */ /* 0x000fe20000ffe4ff */
[----:B------:R-:W-:-:S08]  /*14640*/  @!P0 IMAD.MOV.U32 R2, RZ, RZ, R14 ;  /* 0x000000ffff028224 */ /* 0x000fd000078e000e */
[----:B------:R-:W-:Y:S05]  /*14650*/  WARPSYNC.COLLECTIVE R15, `(.L_x_1178) ;  /* 0x000000000f087348 */ /* 0x000fea0003c00000 */
[----:B------:R0:W1:Y:S02]  /*14660*/  SHFL.IDX P6, R14, R13, R12, R11 ;  /* 0x0000000c0d0e7389 */ /* 0x00006400000c000b */
[----:B01----:R-:W-:Y:S01]  /*14670*/  ENDCOLLECTIVE ;  /* 0x000000000000791b */ /* 0x003fe20003800000 */
.L_x_1178:
        /* <DEDUP_REMOVED lines=15> */
.L_x_1179:
[----:B------:R-:W-:Y:S02]  /*14770*/  IMAD.MOV.U32 R13, RZ, RZ, R4 ;  /* 0x000000ffff0d7224 */ /* 0x000fe400078e0004 */
[----:B------:R-:W-:Y:S01]  /*14780*/  IMAD.MOV.U32 R12, RZ, RZ, 0x4 ;  /* 0x00000004ff0c7424 */ /* 0x000fe200078e00ff */
[----:B------:R-:W-:-:S05]  /*14790*/  @!P0 LEA R14, P1, R37, R14, 0x1 ;  /* 0x0000000e250e8211 */ /* 0x000fca00078208ff */
[----:B------:R-:W-:-:S08]  /*147a0*/  @!P0 IMAD.MOV.U32 R2, RZ, RZ, R14 ;  /* 0x000000ffff028224 */ /* 0x000fd000078e000e */
[----:B------:R-:W-:Y:S05]  /*147b0*/  WARPSYNC.COLLECTIVE R15, `(.L_x_1180) ;  /* 0x000000000f087348 */ /* 0x000fea0003c00000 */
[----:B------:R0:W1:Y:S02]  /*147c0*/  SHFL.IDX P6, R14, R13, R12, R11 ;  /* 0x0000000c0d0e7389 */ /* 0x00006400000c000b */
[----:B01----:R-:W-:Y:S01]  /*147d0*/  ENDCOLLECTIVE ;  /* 0x000000000000791b */ /* 0x003fe20003800000 */
.L_x_1180:
        /* <DEDUP_REMOVED lines=16> */
.L_x_1181:
[----:B------:R-:W-:Y:S02]  /*148e0*/  IMAD.MOV.U32 R13, RZ, RZ, R4 ;  /* 0x000000ffff0d7224 */ /* 0x000fe400078e0004 */
[----:B------:R-:W-:Y:S01]  /*148f0*/  IMAD.MOV.U32 R12, RZ, RZ, 0x5 ;  /* 0x00000005ff0c7424 */ /* 0x000fe200078e00ff */
[----:B------:R-:W-:-:S05]  /*14900*/  @!P0 LEA R14, P1, R37, R14, 0x1 ;  /* 0x0000000e250e8211 */ /* 0x000fca00078208ff */
[----:B------:R-:W-:-:S08]  /*14910*/  @!P0 IMAD.MOV.U32 R2, RZ, RZ, R14 ;  /* 0x000000ffff028224 */ /* 0x000fd000078e000e */
[----:B------:R-:W-:Y:S05]  /*14920*/  WARPSYNC.COLLECTIVE R15, `(.L_x_1182) ;  /* 0x000000000f087348 */ /* 0x000fea0003c00000 */
[----:B------:R0:W1:Y:S02]  /*14930*/  SHFL.IDX P6, R14, R13, R12, R11 ;  /* 0x0000000c0d0e7389 */ /* 0x00006400000c000b */
[----:B01----:R-:W-:Y:S01]  /*14940*/  ENDCOLLECTIVE ;  /* 0x000000000000791b */ /* 0x003fe20003800000 */
.L_x_1182:
[----:B------:R-:W-:Y:S02]  /*14950*/  @!P0 IMAD.X R7, RZ, RZ, R6, P1 ;  /* 0x000000ffff078224 */ /* 0x000fe400008e0606 */
[----:B------:R-:W-:-:S03]  /*14960*/  VIADD R6, R0, 0x50 ;  /* 0x0000005000067836 */ /* 0x000fc60000000000 */
[----:B------:R-:W-:-:S05]  /*14970*/  @!P0 MOV R3, R7 ;  /* 0x0000000700038202 */ /* 0x000fca0000000f00 */
        /* <DEDUP_REMOVED lines=8> */
[----:B------:R-:W-:Y:S01]  /*14a00*/  ISETP.GE.AND P0, PT, R6, UR39, PT ;  /* 0x0000002706007c0c */ /* 0x000fe2000bf06270 */
[----:B------:R-:W-:-:S12]  /*14a10*/  IMAD.MOV.U32 R6, RZ, RZ, R14 ;  /* 0x000000ffff067224 */ /* 0x000fd800078e000e */
[----:B0-----:R-:W-:Y:S05]  /*14a20*/  WARPSYNC.COLLECTIVE R15, `(.L_x_1183) ;  /* 0x000000000f087348 */ /* 0x001fea0003c00000 */
[----:B------:R1:W2:Y:S02]  /*14a30*/  SHFL.IDX P6, R14, R13, R12, R11 ;  /* 0x0000000c0d0e7389 */ /* 0x0002a400000c000b */
[----:B012---:R-:W-:Y:S01]  /*14a40*/  ENDCOLLECTIVE ;  /* 0x000000000000791b */ /* 0x007fe20003800000 */
.L_x_1183:
[----:B------:R-:W-:Y:S02]  /*14a50*/  IMAD.MOV.U32 R13, RZ, RZ, R4 ;  /* 0x000000ffff0d7224 */ /* 0x000fe400078e0004 */
[----:B------:R-:W-:Y:S01]  /*14a60*/  IMAD.MOV.U32 R12, RZ, RZ, 0x6 ;  /* 0x00000006ff0c7424 */ /* 0x000fe200078e00ff */
[----:B------:R-:W-:-:S05]  /*14a70*/  @!P0 LEA R14, P1, R37, R14, 0x1 ;  /* 0x0000000e250e8211 */ /* 0x000fca00078208ff */
[----:B------:R-:W-:-:S08]  /*14a80*/  @!P0 IMAD.MOV.U32 R2, RZ, RZ, R14 ;  /* 0x000000ffff028224 */ /* 0x000fd000078e000e */
[----:B------:R-:W-:Y:S05]  /*14a90*/  WARPSYNC.COLLECTIVE R15, `(.L_x_1184) ;  /* 0x000000000f087348 */ /* 0x000fea0003c00000 */
[----:B------:R0:W1:Y:S02]  /*14aa0*/  SHFL.IDX P6, R14, R13, R12, R11 ;  /* 0x0000000c0d0e7389 */ /* 0x00006400000c000b */
[----:B01----:R-:W-:Y:S01]  /*14ab0*/  ENDCOLLECTIVE ;  /* 0x000000000000791b */ /* 0x003fe20003800000 */
.L_x_1184:
        /* <DEDUP_REMOVED lines=16> */
.L_x_1185:
[----:B------:R-:W-:Y:S01]  /*14bc0*/  IMAD.MOV.U32 R13, RZ, RZ, R4 ;  /* 0x000000ffff0d7224 */ /* 0x000fe200078e0004 */
[----:B------:R-:W-:Y:S02]  /*14bd0*/  MOV R12, 0x7 ;  /* 0x00000007000c7802 */ /* 0x000fe40000000f00 */
[----:B------:R-:W-:-:S05]  /*14be0*/  @!P0 LEA R14, P1, R37, R14, 0x1 ;  /* 0x0000000e250e8211 */ /* 0x000fca00078208ff */
[----:B------:R-:W-:-:S08]  /*14bf0*/  @!P0 IMAD.MOV.U32 R2, RZ, RZ, R14 ;  /* 0x000000ffff028224 */ /* 0x000fd000078e000e */
[----:B------:R-:W-:Y:S05]  /*14c00*/  WARPSYNC.COLLECTIVE R15, `(.L_x_1186) ;  /* 0x000000000f087348 */ /* 0x000fea0003c00000 */
[----:B------:R0:W1:Y:S02]  /*14c10*/  SHFL.IDX P6, R14, R13, R12, R11 ;  /* 0x0000000c0d0e7389 */ /* 0x00006400000c000b */
[----:B01----:R-:W-:Y:S01]  /*14c20*/  ENDCOLLECTIVE ;  /* 0x000000000000791b */ /* 0x003fe20003800000 */
.L_x_1186:
        /* <DEDUP_REMOVED lines=14> */
.L_x_1187:
[----:B------:R-:W-:Y:S05]  /*14d10*/  BRA `(.L_x_1188) ;  /* 0xffffffcc00a47947 */ /* 0x000fea000383ffff */
.L_x_1118:
[----:B0-----:R0:W1:Y:S02]  /*14d20*/  SYNCS.PHASECHK.TRANS64.TRYWAIT P0, [R17+URZ+0x30820], R0 ;  /* 0x03082000110075a7 */ /* 0x001064000800017f */
[----:B-1----:R-:W-:Y:S05]  /*14d30*/  @!P0 NANOSLEEP.SYNCS 0x989680 ;  /* 0x009896800000895d */ /* 0x002fea0003900000 */
[----:B------:R-:W1:Y:S02]  /*14d40*/  @!P0 SYNCS.PHASECHK.TRANS64 P0, [R17+URZ+0x30820], R0 ;  /* 0x03082000110085a7 */ /* 0x000e64000800007f */
[----:B-1----:R-:W-:Y:S05]  /*14d50*/  @!P0 BRA `(.L_x_1118) ;  /* 0xfffffffc00f08947 */ /* 0x002fea000383ffff */
[----:B------:R-:W-:Y:S05]  /*14d60*/  BRA `(.L_x_1189) ;  /* 0xffffffd0000c7947 */ /* 0x000fea000383ffff */
.L_x_1122:
[----:B0-----:R0:W1:Y:S02]  /*14d70*/  SYNCS.PHASECHK.TRANS64.TRYWAIT P0, [R7+URZ+0x30840], R2 ;  /* 0x03084002070075a7 */ /* 0x001064000800017f */
[----:B-1----:R-:W-:Y:S05]  /*14d80*/  @!P0 NANOSLEEP.SYNCS 0x989680 ;  /* 0x009896800000895d */ /* 0x002fea0003900000 */
[----:B------:R-:W1:Y:S02]  /*14d90*/  @!P0 SYNCS.PHASECHK.TRANS64 P0, [R7+URZ+0x30840], R2 ;  /* 0x03084002070085a7 */ /* 0x000e64000800007f */
[----:B-1----:R-:W-:Y:S05]  /*14da0*/  @!P0 BRA `(.L_x_1122) ;  /* 0xfffffffc00f08947 */ /* 0x002fea000383ffff */
[----:B------:R-:W-:Y:S05]  /*14db0*/  BRA `(.L_x_1190) ;  /* 0xffffffd000cc7947 */ /* 0x000fea000383ffff */
.L_x_1123:
        /* <DEDUP_REMOVED lines=8> */
.L_x_1192:
[----:B------:R-:W-:Y:S05]  /*14e40*/  BSYNC B1 ;  /* 0x0000000000017941 */ /* 0x000fea0003800000 */
.L_x_1191:
[----:B------:R-:W-:Y:S02]  /*14e50*/  IMAD.MOV.U32 R13, RZ, RZ, R20 ;  /* 0x000000ffff0d7224 */ /* 0x000fe400078e0014 */
[----:B------:R-:W-:Y:S02]  /*14e60*/  IMAD.MOV.U32 R12, RZ, RZ, RZ ;  /* 0x000000ffff0c7224 */ /* 0x000fe400078e00ff */
[----:B------:R-:W-:Y:S02]  /*14e70*/  IMAD.MOV.U32 R11, RZ, RZ, 0x181f ;  /* 0x0000181fff0b7424 */ /* 0x000fe400078e00ff */
[----:B------:R-:W-:Y:S02]  /*14e80*/  IMAD.MOV.U32 R15, RZ, RZ, -0x1 ;  /* 0xffffffffff0f7424 */ /* 0x000fe400078e00ff */
[----:B------:R-:W-:Y:S02]  /*14e90*/  IMAD.MOV.U32 R3, RZ, RZ, R14 ;  /* 0x000000ffff037224 */ /* 0x000fe400078e000e */
[----:B------:R-:W-:-:S07]  /*14ea0*/  IMAD.SHL.U32 R4, R37, 0x2, RZ ;  /* 0x0000000225047824 */ /* 0x000fce00078e00ff */
[----:B------:R-:W-:Y:S05]  /*14eb0*/  WARPSYNC.COLLECTIVE R15, `(.L_x_1193) ;  /* 0x000000000f087348 */ /* 0x000fea0003c00000 */
[----:B------:R0:W1:Y:S02]  /*14ec0*/  SHFL.IDX P6, R14, R13, R12, R11 ;  /* 0x0000000c0d0e7389 */ /* 0x00006400000c000b */
[----:B01----:R-:W-:Y:S01]  /*14ed0*/  ENDCOLLECTIVE ;  /* 0x000000000000791b */ /* 0x003fe20003800000 */
.L_x_1193:
[----:B------:R-:W-:Y:S02]  /*14ee0*/  IMAD R21, R21, 0x2, R17 ;  /* 0x0000000215157824 */ /* 0x000fe400078e0211 */
[----:B------:R-:W-:Y:S02]  /*14ef0*/  IMAD.MOV.U32 R13, RZ, RZ, R27 ;  /* 0x000000ffff0d7224 */ /* 0x000fe400078e001b */
[----:B------:R-:W-:Y:S01]  /*14f00*/  IMAD.MOV.U32 R12, RZ, RZ, 0x1 ;  /* 0x00000001ff0c7424 */ /* 0x000fe200078e00ff */
[----:B------:R-:W-:-:S13]  /*14f10*/  IADD3 R2, P0, R14, R4, RZ ;  /* 0x000000040e027210 */ /* 0x000fda0007f1e0ff */
[----:B------:R-:W-:Y:S05]  /*14f20*/  WARPSYNC.COLLECTIVE R15, `(.L_x_1194) ;  /* 0x000000000f087348 */ /* 0x000fea0003c00000 */
[----:B------:R0:W1:Y:S02]  /*14f30*/  SHFL.IDX P6, R14, R13, R12, R11 ;  /* 0x0000000c0d0e7389 */ /* 0x00006400000c000b */
[----:B01----:R-:W-:Y:S01]  /*14f40*/  ENDCOLLECTIVE ;  /* 0x000000000000791b */ /* 0x003fe20003800000 */
.L_x_1194:
[----:B------:R-:W-:-:S05]  /*14f50*/  IMAD.X R3, RZ, RZ, R3, P0 ;  /* 0x000000ffff037224 */ /* 0x000fca00000e0603 */
        /* <DEDUP_REMOVED lines=12> */
.L_x_1195:
[----:B------:R-:W-:Y:S02]  /*15020*/  IMAD.MOV.U32 R13, RZ, RZ, R27 ;  /* 0x000000ffff0d7224 */ /* 0x000fe400078e001b */
[----:B------:R-:W-:Y:S01]  /*15030*/  IMAD.MOV.U32 R12, RZ, RZ, 0x2 ;  /* 0x00000002ff0c7424 */ /* 0x000fe200078e00ff */
[----:B------:R-:W-:-:S13]  /*15040*/  IADD3 R2, P0, R14, R4, RZ ;  /* 0x000000040e027210 */ /* 0x000fda0007f1e0ff */
[----:B------:R-:W-:Y:S05]  /*15050*/  WARPSYNC.COLLECTIVE R15, `(.L_x_1196) ;  /* 0x000000000f087348 */ /* 0x000fea0003c00000 */
[----:B------:R0:W1:Y:S02]  /*15060*/  SHFL.IDX P6, R14, R13, R12, R11 ;  /* 0x0000000c0d0e7389 */ /* 0x00006400000c000b */
[----:B01----:R-:W-:Y:S01]  /*15070*/  ENDCOLLECTIVE ;  /* 0x000000000000791b */ /* 0x003fe20003800000 */
.L_x_1196:
        /* <DEDUP_REMOVED lines=13> */
.L_x_1197:
[----:B------:R-:W-:Y:S02]  /*15150*/  IMAD.MOV.U32 R13, RZ, RZ, R27 ;  /* 0x000000ffff0d7224 */ /* 0x000fe400078e001b */
[----:B------:R-:W-:Y:S01]  /*15160*/  IMAD.MOV.U32 R12, RZ, RZ, 0x3 ;  /* 0x00000003ff0c7424 */ /* 0x000fe200078e00ff */
[----:B------:R-:W-:-:S13]  /*15170*/  IADD3 R2, P0, R14, R4, RZ ;  /* 0x000000040e027210 */ /* 0x000fda0007f1e0ff */
[----:B------:R-:W-:Y:S05]  /*15180*/  WARPSYNC.COLLECTIVE R15, `(.L_x_1198) ;  /* 0x000000000f087348 */ /* 0x000fea0003c00000 */
[----:B------:R0:W1:Y:S02]  /*15190*/  SHFL.IDX P6, R14, R13, R12, R11 ;  /* 0x0000000c0d0e7389 */ /* 0x00006400000c000b */
[----:B01----:R-:W-:Y:S01]  /*151a0*/  ENDCOLLECTIVE ;  /* 0x000000000000791b */ /* 0x003fe20003800000 */
.L_x_1198:
        /* <DEDUP_REMOVED lines=13> */
.L_x_1199:
[----:B------:R-:W-:Y:S05]  /*15280*/  BRA `(.L_x_1200) ;  /* 0xffffffd000787947 */ /* 0x000fea000383ffff */
.L_x_1128:
[----:B0-----:R0:W1:Y:S02]  /*15290*/  SYNCS.PHASECHK.TRANS64.TRYWAIT P0, [R7+URZ+0x30860], R2 ;  /* 0x03086002070075a7 */ /* 0x001064000800017f */
[----:B-1----:R-:W-:Y:S05]  /*152a0*/  @!P0 NANOSLEEP.SYNCS 0x989680 ;  /* 0x009896800000895d */ /* 0x002fea0003900000 */
[----:B------:R-:W1:Y:S02]  /*152b0*/  @!P0 SYNCS.PHASECHK.TRANS64 P0, [R7+URZ+0x30860], R2 ;  /* 0x03086002070085a7 */ /* 0x000e64000800007f */
[----:B-1----:R-:W-:Y:S05]  /*152c0*/  @!P0 BRA `(.L_x_1128) ;  /* 0xfffffffc00f08947 */ /* 0x002fea000383ffff */
[----:B------:R-:W-:Y:S05]  /*152d0*/  BRA `(.L_x_1201) ;  /* 0xffffffd000d87947 */ /* 0x000fea000383ffff */
.L_x_1129:
        /* <DEDUP_REMOVED lines=8> */
.L_x_1203:
[----:B------:R-:W-:Y:S05]  /*15360*/  BSYNC B1 ;  /* 0x0000000000017941 */ /* 0x000fea0003800000 */
.L_x_1202:
        /* <DEDUP_REMOVED lines=9> */
.L_x_1204:
[----:B------:R-:W-:Y:S02]  /*15400*/  IMAD.MOV.U32 R13, RZ, RZ, R19 ;  /* 0x000000ffff0d7224 */ /* 0x000fe400078e0013 */
[----:B------:R-:W-:Y:S01]  /*15410*/  IMAD.MOV.U32 R12, RZ, RZ, 0x1 ;  /* 0x00000001ff0c7424 */ /* 0x000fe200078e00ff */
[----:B------:R-:W-:-:S13]  /*15420*/  IADD3 R2, P0, R14, R4, RZ ;  /* 0x000000040e027210 */ /* 0x000fda0007f1e0ff */
[----:B------:R-:W-:Y:S05]  /*15430*/  WARPSYNC.COLLECTIVE R15, `(.L_x_1205) ;  /* 0x000000000f087348 */ /* 0x000fea0003c00000 */
[----:B------:R0:W1:Y:S02]  /*15440*/  SHFL.IDX P6, R14, R13, R12, R11 ;  /* 0x0000000c0d0e7389 */ /* 0x00006400000c000b */
[----:B01----:R-:W-:Y:S01]  /*15450*/  ENDCOLLECTIVE ;  /* 0x000000000000791b */ /* 0x003fe20003800000 */
.L_x_1205:
        /* <DEDUP_REMOVED lines=17> */
.L_x_1206:
[----:B------:R-:W-:Y:S02]  /*15570*/  IMAD.MOV.U32 R13, RZ, RZ, R19 ;  /* 0x000000ffff0d7224 */ /* 0x000fe400078e0013 */
[----:B------:R-:W-:Y:S01]  /*15580*/  IMAD.MOV.U32 R12, RZ, RZ, 0x2 ;  /* 0x00000002ff0c7424 */ /* 0x000fe200078e00ff */
[----:B------:R-:W-:-:S13]  /*15590*/  IADD3 R2, P0, R14, R4, RZ ;  /* 0x000000040e027210 */ /* 0x000fda0007f1e0ff */
[----:B------:R-:W-:Y:S05]  /*155a0*/  WARPSYNC.COLLECTIVE R15, `(.L_x_1207) ;  /* 0x000000000f087348 */ /* 0x000fea0003c00000 */
[----:B------:R0:W1:Y:S02]  /*155b0*/  SHFL.IDX P6, R14, R13, R12, R11 ;  /* 0x0000000c0d0e7389 */ /* 0x00006400000c000b */
[----:B01----:R-:W-:Y:S01]  /*155c0*/  ENDCOLLECTIVE ;  /* 0x000000000000791b */ /* 0x003fe20003800000 */
.L_x_1207:
        /* <DEDUP_REMOVED lines=17> */
.L_x_1208:
[----:B------:R-:W-:Y:S02]  /*156e0*/  IMAD.MOV.U32 R13, RZ, RZ, R19 ;  /* 0x000000ffff0d7224 */ /* 0x000fe400078e0013 */
[----:B------:R-:W-:Y:S01]  /*156f0*/  IMAD.MOV.U32 R12, RZ, RZ, 0x3 ;  /* 0x00000003ff0c7424 */ /* 0x000fe200078e00ff */
[----:B------:R-:W-:-:S13]  /*15700*/  IADD3 R2, P0, R14, R4, RZ ;  /* 0x000000040e027210 */ /* 0x000fda0007f1e0ff */
[----:B------:R-:W-:Y:S05]  /*15710*/  WARPSYNC.COLLECTIVE R15, `(.L_x_1209) ;  /* 0x000000000f087348 */ /* 0x000fea0003c00000 */
[----:B------:R0:W1:Y:S02]  /*15720*/  SHFL.IDX P6, R14, R13, R12, R11 ;  /* 0x0000000c0d0e7389 */ /* 0x00006400000c000b */
[----:B01----:R-:W-:Y:S01]  /*15730*/  ENDCOLLECTIVE ;  /* 0x000000000000791b */ /* 0x003fe20003800000 */
.L_x_1209:
        /* <DEDUP_REMOVED lines=12> */
.L_x_1210:
        /* <DEDUP_REMOVED lines=9> */
.L_x_1137:
[----:B0-----:R0:W1:Y:S02]  /*15890*/  SYNCS.PHASECHK.TRANS64.TRYWAIT P0, [R4+URZ+0x30860], R3 ;  /* 0x03086003040075a7 */ /* 0x001064000800017f */
[----:B-1----:R-:W-:Y:S05]  /*158a0*/  @!P0 NANOSLEEP.SYNCS 0x989680 ;  /* 0x009896800000895d */ /* 0x002fea0003900000 */
[----:B------:R-:W1:Y:S02]  /*158b0*/  @!P0 SYNCS.PHASECHK.TRANS64 P0, [R4+URZ+0x30860], R3 ;  /* 0x03086003040085a7 */ /* 0x000e64000800007f */
[----:B-1----:R-:W-:Y:S05]  /*158c0*/  @!P0 BRA `(.L_x_1137) ;  /* 0xfffffffc00f08947 */ /* 0x002fea000383ffff */
[----:B------:R-:W-:Y:S05]  /*158d0*/  BRA `(.L_x_1212) ;  /* 0xffffffd4005c7947 */ /* 0x000fea000383ffff */
.L_x_1138:
        /* <DEDUP_REMOVED lines=8> */
.L_x_1214:
[----:B------:R-:W-:Y:S05]  /*15960*/  BSYNC B0 ;  /* 0x0000000000007941 */ /* 0x000fea0003800000 */
.L_x_1213:
        /* <DEDUP_REMOVED lines=9> */
.L_x_1215:
[----:B------:R-:W-:Y:S02]  /*15a00*/  IMAD.MOV.U32 R13, RZ, RZ, R19 ;  /* 0x000000ffff0d7224 */ /* 0x000fe400078e0013 */
[----:B------:R-:W-:Y:S01]  /*15a10*/  IMAD.MOV.U32 R12, RZ, RZ, 0x1 ;  /* 0x00000001ff0c7424 */ /* 0x000fe200078e00ff */
[----:B------:R-:W-:-:S13]  /*15a20*/  IADD3 R2, P0, R14, R6, RZ ;  /* 0x000000060e027210 */ /* 0x000fda0007f1e0ff */
[----:B------:R-:W-:Y:S05]  /*15a30*/  WARPSYNC.COLLECTIVE R15, `(.L_x_1216) ;  /* 0x000000000f087348 */ /* 0x000fea0003c00000 */
[----:B------:R0:W1:Y:S02]  /*15a40*/  SHFL.IDX P6, R14, R13, R12, R11 ;  /* 0x0000000c0d0e7389 */ /* 0x00006400000c000b */
[----:B01----:R-:W-:Y:S01]  /*15a50*/  ENDCOLLECTIVE ;  /* 0x000000000000791b */ /* 0x003fe20003800000 */
.L_x_1216:
[----:B------:R-:W-:Y:S01]  /*15a60*/  IMAD.X R3, RZ, RZ, R0, P0 ;  /* 0x000000ffff037224 */ /* 0x000fe200000e0600 */
[----:B------:R-:W-:Y:S01]  /*15a70*/  ISETP.LT.OR P0, PT, R5, 0x1, P5 ;  /* 0x000000010500780c */ /* 0x000fe20002f01670 */
[----:B------:R-:W-:Y:S02]  /*15a80*/  IMAD R0, R8, 0x2, R17 ;  /* 0x0000000208007824 */ /* 0x000fe400078e0211 */
        /* <DEDUP_REMOVED lines=10> */
.L_x_1217:
[----:B------:R-:W-:Y:S01]  /*15b30*/  @!PT LDS RZ, [RZ] ;  /* 0x00000000fffff984 */ /* 0x000fe20000000800 */
[----:B------:R-:W-:Y:S01]  /*15b40*/  @!PT LDS RZ, [RZ] ;  /* 0x00000000fffff984 */ /* 0x000fe20000000800 */
[----:B------:R-:W-:Y:S01]  /*15b50*/  @!PT LDS RZ, [RZ] ;  /* 0x00000000fffff984 */ /* 0x000fe20000000800 */
[----:B------:R-:W-:Y:S01]  /*15b60*/  LDGSTS.E.BYPASS.LTC128B.128 [R0+0x2400], desc[UR36][R2.64+0x80], !P0 ;  /* 0x0240008002007fae */ /* 0x000fe2000c101d64 */
[----:B------:R-:W-:Y:S01]  /*15b70*/  ISETP.LT.OR P0, PT, R5, 0x1, P3 ;  /* 0x000000010500780c */ /* 0x000fe20001f01670 */
[----:B------:R-:W-:Y:S01]  /*15b80*/  IMAD.MOV.U32 R13, RZ, RZ, R19 ;  /* 0x000000ffff0d7224 */ /* 0x000fe200078e0013 */
[----:B------:R-:W-:-:S11]  /*15b90*/  MOV R12, 0x2 ;  /* 0x00000002000c7802 */ /* 0x000fd60000000f00 */
[----:B------:R-:W-:Y:S01]  /*15ba0*/  LDGSTS.E.BYPASS.LTC128B.128 [R0+0x4400], desc[UR36][R2.64+0x100], !P0 ;  /* 0x0440010002007fae */ /* 0x000fe2000c101d64 */
[----:B------:R-:W-:-:S13]  /*15bb0*/  ISETP.LT.OR P0, PT, R5, 0x1, P1 ;  /* 0x000000010500780c */ /* 0x000fda0000f01670 */
[----:B------:R0:W-:Y:S02]  /*15bc0*/  LDGSTS.E.BYPASS.LTC128B.128 [R0+0x6400], desc[UR36][R2.64+0x180], !P0 ;  /* 0x0640018002007fae */ /* 0x0001e4000c101d64 */
[----:B0-----:R-:W-:-:S13]  /*15bd0*/  IADD3 R2, P0, R14, R6, RZ ;  /* 0x000000060e027210 */ /* 0x001fda0007f1e0ff */
[----:B------:R-:W-:Y:S05]  /*15be0*/  WARPSYNC.COLLECTIVE R15, `(.L_x_1218) ;  /* 0x000000000f087348 */ /* 0x000fea0003c00000 */
[----:B------:R0:W1:Y:S02]  /*15bf0*/  SHFL.IDX P6, R14, R13, R12, R11 ;  /* 0x0000000c0d0e7389 */ /* 0x00006400000c000b */
[----:B01----:R-:W-:Y:S01]  /*15c00*/  ENDCOLLECTIVE ;  /* 0x000000000000791b */ /* 0x003fe20003800000 */
.L_x_1218:
        /* <DEDUP_REMOVED lines=12> */
.L_x_1219:
        /* <DEDUP_REMOVED lines=14> */
.L_x_1220:
        /* <DEDUP_REMOVED lines=12> */
.L_x_1221:
        /* <DEDUP_REMOVED lines=9> */
.L_x_1143:
[----:B------:R-:W-:Y:S01]  /*15f00*/  BSSY B0, `(.L_x_1223) ;  /* 0x0000008000007945 */ /* 0x000fe20003800000 */
[----:B------:R-:W-:Y:S02]  /*15f10*/  IMAD.MOV.U32 R13, RZ, RZ, R34 ;  /* 0x000000ffff0d7224 */ /* 0x000fe400078e0022 */
[----:B------:R-:W-:Y:S02]  /*15f20*/  IMAD.MOV.U32 R12, RZ, RZ, RZ ;  /* 0x000000ffff0c7224 */ /* 0x000fe400078e00ff */
[----:B------:R-:W-:Y:S02]  /*15f30*/  IMAD.MOV.U32 R11, RZ, RZ, 0x1f ;  /* 0x0000001fff0b7424 */ /* 0x000fe400078e00ff */
[----:B------:R-:W-:-:S07]  /*15f40*/  IMAD.MOV.U32 R15, RZ, RZ, -0x1 ;  /* 0xffffffffff0f7424 */ /* 0x000fce00078e00ff */
[----:B-----5:R-:W-:Y:S05]  /*15f50*/  WARPSYNC.COLLECTIVE R15, `(.L_x_1224) ;  /* 0x000000000f087348 */ /* 0x020fea0003c00000 */
[----:B------:R0:W1:Y:S02]  /*15f60*/  SHFL.IDX P6, R14, R13, R12, R11 ;  /* 0x0000000c0d0e7389 */ /* 0x00006400000c000b */
[----:B01---5:R-:W-:Y:S01]  /*15f70*/  ENDCOLLECTIVE ;  /* 0x000000000000791b */ /* 0x023fe20003800000 */
.L_x_1224:
[----:B------:R-:W-:Y:S05]  /*15f80*/  BSYNC B0 ;  /* 0x0000000000007941 */ /* 0x000fea0003800000 */
.L_x_1223:
[----:B------:R-:W-:Y:S05]  /*15f90*/  BRA `(.L_x_1225) ;  /* 0xffffffd400287947 */ /* 0x000fea000383ffff */
.L_x_1146:
[----:B-1----:R1:W2:Y:S02]  /*15fa0*/  SYNCS.PHASECHK.TRANS64.TRYWAIT P0, [R5+URZ+0x30820], R0 ;  /* 0x03082000050075a7 */ /* 0x0022a4000800017f */
[----:B--2---:R-:W-:Y:S05]  /*15fb0*/  @!P0 NANOSLEEP.SYNCS 0x989680 ;  /* 0x009896800000895d */ /* 0x004fea0003900000 */
[----:B------:R-:W2:Y:S02]  /*15fc0*/  @!P0 SYNCS.PHASECHK.TRANS64 P0, [R5+URZ+0x30820], R0 ;  /* 0x03082000050085a7 */ /* 0x000ea4000800007f */
[----:B--2---:R-:W-:Y:S05]  /*15fd0*/  @!P0 BRA `(.L_x_1146) ;  /* 0xfffffffc00f08947 */ /* 0x004fea000383ffff */
[----:B------:R-:W-:Y:S05]  /*15fe0*/  BRA `(.L_x_1226) ;  /* 0xffffffd400707947 */ /* 0x000fea000383ffff */
.L_x_1147:
[----:B------:R-:W2:Y:S01]  /*15ff0*/  S2R R2, SR_TID.X ;  /* 0x0000000000027919 */ /* 0x000ea20000002100 */
[----:B------:R-:W-:Y:S01]  /*16000*/  BSSY B0, `(.L_x_1227) ;  /* 0x000000a000007945 */ /* 0x000fe20003800000 */
[----:B------:R-:W-:Y:S02]  /*16010*/  IMAD.MOV.U32 R12, RZ, RZ, RZ ;  /* 0x000000ffff0c7224 */ /* 0x000fe400078e00ff */
[----:B------:R-:W-:Y:S02]  /*16020*/  IMAD.MOV.U32 R11, RZ, RZ, 0x1f ;  /* 0x0000001fff0b7424 */ /* 0x000fe400078e00ff */
[----:B------:R-:W-:Y:S01]  /*16030*/  IMAD.MOV.U32 R15, RZ, RZ, -0x1 ;  /* 0xffffffffff0f7424 */ /* 0x000fe200078e00ff */
[----:B--2---:R-:W-:-:S04]  /*16040*/  SHF.R.U32.HI R2, RZ, 0x5, R2 ;  /* 0x00000005ff027819 */ /* 0x004fc80000011602 */
[----:B------:R-:W-:-:S05]  /*16050*/  LOP3.LUT R2, R2, 0x3, RZ, 0xc0, !PT ;  /* 0x0000000302027812 */ /* 0x000fca00078ec0ff */
[----:B------:R-:W-:-:S07]  /*16060*/  IMAD.MOV.U32 R13, RZ, RZ, R2 ;  /* 0x000000ffff0d7224 */ /* 0x000fce00078e0002 */
[----:B01---5:R-:W-:Y:S05]  /*16070*/  WARPSYNC.COLLECTIVE R15, `(.L_x_1228) ;  /* 0x000000000f087348 */ /* 0x023fea0003c00000 */
[----:B------:R2:W3:Y:S02]  /*16080*/  SHFL.IDX P6, R14, R13, R12, R11 ;  /* 0x0000000c0d0e7389 */ /* 0x0004e400000c000b */
[----:B0123-5:R-:W-:Y:S01]  /*16090*/  ENDCOLLECTIVE ;  /* 0x000000000000791b */ /* 0x02ffe20003800000 */
.L_x_1228:
[----:B------:R-:W-:Y:S05]  /*160a0*/  BSYNC B0 ;  /* 0x0000000000007941 */ /* 0x000fea0003800000 */
.L_x_1227:
[----:B------:R-:W-:Y:S05]  /*160b0*/  BRA `(.L_x_1229) ;  /* 0xffffffd400587947 */ /* 0x000fea000383ffff */
.L_x_1150:
[----:B------:R-:W-:Y:S01]  /*160c0*/  BSSY B1, `(.L_x_1230) ;  /* 0x0000006000017945 */ /* 0x000fe20003800000 */
[----:B------:R-:W-:-:S07]  /*160d0*/  IMAD.MOV.U32 R15, RZ, RZ, -0x1 ;  /* 0xffffffffff0f7424 */ /* 0x000fce00078e00ff */
[----:B01---5:R-:W-:Y:S05]  /*160e0*/  WARPSYNC.COLLECTIVE R15, `(.L_x_1231) ;  /* 0x000000000f0c7348 */ /* 0x023fea0003c00000 */
[----:B------:R-:W-:Y:S02]  /*160f0*/  ELECT P6, UR62, PT ;  /* 0x00000000003e782f */ /* 0x000fe400038c0000 */
[----:B------:R-:W-:Y:S01]  /*16100*/  MOV R14, UR62 ;  /* 0x0000003e000e7c02 */ /* 0x000fe20008000f00 */
[----:B01---5:R-:W-:Y:S10]  /*16110*/  ENDCOLLECTIVE ;  /* 0x000000000000791b */ /* 0x023ff40003800000 */
.L_x_1231:
[----:B------:R-:W-:Y:S05]  /*16120*/  BSYNC B1 ;  /* 0x0000000000017941 */ /* 0x000fea0003800000 */
.L_x_1230:
[----:B------:R-:W-:Y:S05]  /*16130*/  BRA `(.L_x_1232) ;  /* 0xffffffd400507947 */ /* 0x000fea000383ffff */
.L_x_1152:
[----:B-1----:R1:W2:Y:S02]  /*16140*/  SYNCS.PHASECHK.TRANS64.TRYWAIT P1, [R3+URZ+0x30840], R2 ;  /* 0x03084002030075a7 */ /* 0x0022a4000802017f */
[----:B--2---:R-:W-:Y:S05]  /*16150*/  @!P1 NANOSLEEP.SYNCS 0x989680 ;  /* 0x009896800000995d */ /* 0x004fea0003900000 */
[----:B------:R-:W2:Y:S02]  /*16160*/  @!P1 SYNCS.PHASECHK.TRANS64 P1, [R3+URZ+0x30840], R2 ;  /* 0x03084002030095a7 */ /* 0x000ea4000802007f */
[----:B--2---:R-:W-:Y:S05]  /*16170*/  @!P1 BRA `(.L_x_1152) ;  /* 0xfffffffc00f09947 */ /* 0x004fea000383ffff */
[----:B------:R-:W-:Y:S05]  /*16180*/  BRA `(.L_x_1233) ;  /* 0xffffffd400787947 */ /* 0x000fea000383ffff */
.L_x_1154:
[----:B--2---:R2:W3:Y:S02]  /*16190*/  SYNCS.PHASECHK.TRANS64.TRYWAIT P1, [R23+URZ+0x30840], R0 ;  /* 0x03084000170075a7 */ /* 0x0044e4000802017f */
[----:B---3--:R-:W-:Y:S05]  /*161a0*/  @!P1 NANOSLEEP.SYNCS 0x989680 ;  /* 0x009896800000995d */ /* 0x008fea0003900000 */
[----:B------:R-:W3:Y:S02]  /*161b0*/  @!P1 SYNCS.PHASECHK.TRANS64 P1, [R23+URZ+0x30840], R0 ;  /* 0x03084000170095a7 */ /* 0x000ee4000802007f */
[----:B---3--:R-:W-:Y:S05]  /*161c0*/  @!P1 BRA `(.L_x_1154) ;  /* 0xfffffffc00f09947 */ /* 0x008fea000383ffff */
[----:B------:R-:W-:Y:S05]  /*161d0*/  BRA `(.L_x_1234) ;  /* 0xffffffd400847947 */ /* 0x000fea000383ffff */
.L_x_1156:
[----:B---3--:R3:W4:Y:S02]  /*161e0*/  SYNCS.PHASECHK.TRANS64.TRYWAIT P1, [R3+URZ+0x30860], R2 ;  /* 0x03086002030075a7 */ /* 0x008724000802017f */
[----:B----4-:R-:W-:Y:S05]  /*161f0*/  @!P1 NANOSLEEP.SYNCS 0x989680 ;  /* 0x009896800000995d */ /* 0x010fea0003900000 */
[----:B------:R-:W4:Y:S02]  /*16200*/  @!P1 SYNCS.PHASECHK.TRANS64 P1, [R3+URZ+0x30860], R2 ;  /* 0x03086002030095a7 */ /* 0x000f24000802007f */
[----:B----4-:R-:W-:Y:S05]  /*16210*/  @!P1 BRA `(.L_x_1156) ;  /* 0xfffffffc00f09947 */ /* 0x010fea000383ffff */
[----:B------:R-:W-:Y:S05]  /*16220*/  BRA `(.L_x_1235) ;  /* 0xffffffd400807947 */ /* 0x000fea000383ffff */
.L_x_1236:
        /* <DEDUP_REMOVED lines=13> */
.L_x_3296:


//--------------------- .text._ZN7cutlass13device_kernelIN5flash11enable_sm90INS1_16FlashAttnFwdSm90INS1_25CollectiveMainloopFwdSm90ILi2EN4cute5tupleIJNS5_1CILi1EEES8_S8_EEENS6_IJNS7_ILi128EEENS7_ILi64EEENS7_ILi256EEEEEELi256ENS_10bfloat16_tEfNS_4arch4Sm90ELb0ELb1ELb0ELb1ELb1ELb0ELb0ELb1ELb1ELb1ELb0ELb0EEENS1_21CollectiveEpilogueFwdINS6_IJSA_SC_SB_EEES9_SE_SG_Li256ELb1ELb1ELb0ELb0EEENS1_36VarlenDynamicPersistentTileSchedulerILi128ELi64ELi256ELi128ELb0ELb1ELb1ELb1ELb0ELb1EEEEEEEEEvNT_6ParamsE --------------------------
	.section	.text._ZN7cutlass13device_kernelIN5flash11enable_sm90INS1_16FlashAttnFwdSm90INS1_25CollectiveMainloopFwdSm90ILi2EN4cute5tupleIJNS5_1CILi1EEES8_S8_EEENS6_IJNS7_ILi128EEENS7_ILi64EEENS7_ILi256EEEEEELi256ENS_10bfloat16_tEfNS_4arch4Sm90ELb0ELb1ELb0ELb1ELb1ELb0ELb0ELb1ELb1ELb1ELb0ELb0EEENS1_21CollectiveEpilogueFwdINS6_IJSA_SC_SB_EEES9_SE_SG_Li256ELb1ELb1ELb0ELb0EEENS1_36VarlenDynamicPersistentTileSchedulerILi128ELi64ELi256ELi128ELb0ELb1ELb1ELb1ELb0ELb1EEEEEEEEEvNT_6ParamsE,"ax",@progbits
	.align	128
.text._ZN7cutlass13device_kernelIN5flash11enable_sm90INS1_16FlashAttnFwdSm90INS1_25CollectiveMainloopFwdSm90ILi2EN4cute5tupleIJNS5_1CILi1EEES8_S8_EEENS6_IJNS7_ILi128EEENS7_ILi64EEENS7_ILi256EEEEEELi256ENS_10bfloat16_tEfNS_4arch4Sm90ELb0ELb1ELb0ELb1ELb1ELb0ELb0ELb1ELb1ELb1ELb0ELb0EEENS1_21CollectiveEpilogueFwdINS6_IJSA_SC_SB_EEES9_SE_SG_Li256ELb1ELb1ELb0ELb0EEENS1_36VarlenDynamicPersistentTileSchedulerILi128ELi64ELi256ELi128ELb0ELb1ELb1ELb1ELb0ELb1EEEEEEEEEvNT_6ParamsE:
        .type           _ZN7cutlass13device_kernelIN5flash11enable_sm90INS1_16FlashAttnFwdSm90INS1_25CollectiveMainloopFwdSm90ILi2EN4cute5tupleIJNS5_1CILi1EEES8_S8_EEENS6_IJNS7_ILi128EEENS7_ILi64EEENS7_ILi256EEEEEELi256ENS_10bfloat16_tEfNS_4arch4Sm90ELb0ELb1ELb0ELb1ELb1ELb0ELb0ELb1ELb1ELb1ELb0ELb0EEENS1_21CollectiveEpilogueFwdINS6_IJSA_SC_SB_EEES9_SE_SG_Li256ELb1ELb1ELb0ELb0EEENS1_36VarlenDynamicPersistentTileSchedulerILi128ELi64ELi256ELi128ELb0ELb1ELb1ELb1ELb0ELb1EEEEEEEEEvNT_6ParamsE,@function
        .size           _ZN7cutlass13device_kernelIN5flash11enable_sm90INS1_16FlashAttnFwdSm90INS1_25CollectiveMainloopFwdSm90ILi2EN4cute5tupleIJNS5_1CILi1EEES8_S8_EEENS6_IJNS7_ILi128EEENS7_ILi64EEENS7_ILi256EEEEEELi256ENS_10bfloat16_tEfNS_4arch4Sm90ELb0ELb1ELb0ELb1ELb1ELb0ELb0ELb1ELb1ELb1ELb0ELb0EEENS1_21CollectiveEpilogueFwdINS6_IJSA_SC_SB_EEES9_SE_SG_Li256ELb1ELb1ELb0ELb0EEENS1_36VarlenDynamicPersistentTileSchedulerILi128ELi64ELi256ELi128ELb0ELb1ELb1ELb1ELb0ELb1EEEEEEEEEvNT_6ParamsE,(.L_x_3297 - _ZN7cutlass13device_kernelIN5flash11enable_sm90INS1_16FlashAttnFwdSm90INS1_25CollectiveMainloopFwdSm90ILi2EN4cute5tupleIJNS5_1CILi1EEES8_S8_EEENS6_IJNS7_ILi128EEENS7_ILi64EEENS7_ILi256EEEEEELi256ENS_10bfloat16_tEfNS_4arch4Sm90ELb0ELb1ELb0ELb1ELb1ELb0ELb0ELb1ELb1ELb1ELb0ELb0EEENS1_21CollectiveEpilogueFwdINS6_IJSA_SC_SB_EEES9_SE_SG_Li256ELb1ELb1ELb0ELb0EEENS1_36VarlenDynamicPersistentTileSchedulerILi128ELi64ELi256ELi128ELb0ELb1ELb1ELb1ELb0ELb1EEEEEEEEEvNT_6ParamsE)
        .other          _ZN7cutlass13device_kernelIN5flash11enable_sm90INS1_16FlashAttnFwdSm90INS1_25CollectiveMainloopFwdSm90ILi2EN4cute5tupleIJNS5_1CILi1EEES8_S8_EEENS6_IJNS7_ILi128EEENS7_ILi64EEENS7_ILi256EEEEEELi256ENS_10bfloat16_tEfNS_4arch4Sm90ELb0ELb1ELb0ELb1ELb1ELb0ELb0ELb1ELb1ELb1ELb0ELb0EEENS1_21CollectiveEpilogueFwdINS6_IJSA_SC_SB_EEES9_SE_SG_Li256ELb1ELb1ELb0ELb0EEENS1_36VarlenDynamicPersistentTileSchedulerILi128ELi64ELi256ELi128ELb0ELb1ELb1ELb1ELb0ELb1EEEEEEEEEvNT_6ParamsE,@"STO_CUDA_ENTRY STV_DEFAULT"
_ZN7cutlass13device_kernelIN5flash11enable_sm90INS1_16FlashAttnFwdSm90INS1_25CollectiveMainloopFwdSm90ILi2EN4cute5tupleIJNS5_1CILi1EEES8_S8_EEENS6_IJNS7_ILi128EEENS7_ILi64EEENS7_ILi256EEEEEELi256ENS_10bfloat16_tEfNS_4arch4Sm90ELb0ELb1ELb0ELb1ELb1ELb0ELb0ELb1ELb1ELb1ELb0ELb0EEENS1_21CollectiveEpilogueFwdINS6_IJSA_SC_SB_EEES9_SE_SG_Li256ELb1ELb1ELb0ELb0EEENS1_36VarlenDynamicPersistentTileSchedulerILi128ELi64ELi256ELi128ELb0ELb1ELb1ELb1ELb0ELb1EEEEEEEEEvNT_6ParamsE:
        /* <DEDUP_REMOVED lines=45> */
.L_x_1237:
        /* <DEDUP_REMOVED lines=22> */
.L_x_1238:
        /* <DEDUP_REMOVED lines=18> */
.L_x_1239:
        /* <DEDUP_REMOVED lines=22> */
.L_x_1240:
        /* <DEDUP_REMOVED lines=23> */
.L_x_1241:
        /* <DEDUP_REMOVED lines=10> */
.L_x_1243:
        /* <DEDUP_REMOVED lines=14> */
[----:B------:R-:W2:Y:S01]  /*09a0*/  LDL R2, [R1+0x20] ;  /* 0x0000200001027983 */ /* 0x000ea20000100800 */
[----:B------:R-:W-:Y:S01]  /*09b0*/  VIADD R219, R0, 0xffffff80 ;  /* 0xffffff8000db7836 */ /* 0x000fe20000000000 */
[----:B------:R-:W-:Y:S01]  /*09c0*/  R2UR UR6, R11 ;  /* 0x000000000b0672ca */ /* 0x000fe200000e0000 */
[----:B------:R-:W-:Y:S01]  /*09d0*/  UMOV UR38, URZ ;  /* 0x0000003f00267c82 */ /* 0x000fe20008000000 */
[----:B------:R-:W-:Y:S01]  /*09e0*/  R2UR UR5, R9 ;  /* 0x00000000090572ca */ /* 0x000fe200000e0000 */
[----:B------:R-:W-:Y:S01]  /*09f0*/  UMOV UR39, URZ ;  /* 0x0000003f00277c82 */ /* 0x000fe20008000000 */
[----:B------:R-:W-:Y:S02]  /*0a00*/  SHF.R.S32.HI R0, RZ, 0x1f, R219 ;  /* 0x0000001fff007819 */ /* 0x000fe400000114db */
[----:B------:R-:W-:Y:S02]  /*0a10*/  R2UR UR7, R10 ;  /* 0x000000000a0772ca */ /* 0x000fe400000e0000 */
[----:B0-----:R-:W-:-:S02]  /*0a20*/  LEA.HI R3, R0, R219, RZ, 0x4 ;  /* 0x000000db00037211 */ /* 0x001fc400078f20ff */
[CC--:B------:R-:W-:Y:S02]  /*0a30*/  LEA.HI R4, R0.reuse, R219.reuse, RZ, 0x5 ;  /* 0x000000db00047211 */ /* 0x0c0fe400078f28ff */
[----:B------:R-:W-:Y:S02]  /*0a40*/  SHF.R.S32.HI R6, RZ, 0x4, R3 ;  /* 0x00000004ff067819 */ /* 0x000fe40000011403 */
[----:B------:R-:W-:Y:S01]  /*0a50*/  LEA.HI R11, R0, R219, RZ, 0x2 ;  /* 0x000000db000b7211 */ /* 0x000fe200078f10ff */
[----:B------:R-:W-:Y:S01]  /*0a60*/  IMAD.SHL.U32 R5, R4, 0x20, RZ ;  /* 0x0000002004057824 */ /* 0x000fe200078e00ff */
[C---:B------:R-:W-:Y:S02]  /*0a70*/  LOP3.LUT R4, R3.reuse, 0x3fffff0, RZ, 0xc0, !PT ;  /* 0x03fffff003047812 */ /* 0x040fe400078ec0ff */
[----:B------:R-:W-:Y:S02]  /*0a80*/  LEA.HI R3, R3, R6, RZ, 0x1 ;  /* 0x0000000603037211 */ /* 0x000fe400078f08ff */
[----:B------:R-:W-:Y:S01]  /*0a90*/  LOP3.LUT R5, R5, 0xfffffc00, RZ, 0xc0, !PT ;  /* 0xfffffc0005057812 */ /* 0x000fe200078ec0ff */
[----:B------:R-:W-:Y:S01]  /*0aa0*/  IMAD.IADD R4, R219, 0x1, -R4 ;  /* 0x00000001db047824 */ /* 0x000fe200078e0a04 */
[----:B------:R-:W-:-:S03]  /*0ab0*/  LOP3.LUT R3, R3, 0x1ffffffe, RZ, 0xc0, !PT ;  /* 0x1ffffffe03037812 */ /* 0x000fc600078ec0ff */
[----:B------:R-:W-:Y:S02]  /*0ac0*/  IMAD R4, R4, 0x40, R5 ;  /* 0x0000004004047824 */ /* 0x000fe400078e0205 */
[----:B------:R-:W-:Y:S01]  /*0ad0*/  IMAD.IADD R3, R6, 0x1, -R3 ;  /* 0x0000000106037824 */ /* 0x000fe200078e0a03 */
[----:B------:R-:W-:-:S03]  /*0ae0*/  LOP3.LUT R6, R11, 0xfffffffc, RZ, 0xc0, !PT ;  /* 0xfffffffc0b067812 */ /* 0x000fc600078ec0ff */
[----:B------:R-:W-:Y:S02]  /*0af0*/  IMAD R213, R3, 0x8, R4 ;  /* 0x0000000803d57824 */ /* 0x000fe400078e0204 */
[----:B------:R-:W-:Y:S01]  /*0b00*/  IMAD.IADD R5, R219, 0x1, -R6 ;  /* 0x00000001db057824 */ /* 0x000fe200078e0a06 */
[----:B--2---:R-:W-:Y:S02]  /*0b10*/  R2UR UR4, R2 ;  /* 0x00000000020472ca */ /* 0x004fe400000e0000 */
[CC--:B------:R-:W-:Y:S02]  /*0b20*/  LEA.HI R2, R0.reuse, R219.reuse, RZ, 0x7 ;  /* 0x000000db00027211 */ /* 0x0c0fe400078f38ff */
[----:B------:R-:W-:Y:S02]  /*0b30*/  LEA.HI R0, R0, R219, RZ, 0x3 ;  /* 0x000000db00007211 */ /* 0x000fe400078f18ff */
[----:B------:R-:W-:Y:S02]  /*0b40*/  LOP3.LUT R210, R2, 0xffffff80, RZ, 0xc0, !PT ;  /* 0xffffff8002d27812 */ /* 0x000fe400078ec0ff */
[----:B------:R-:W-:-:S02]  /*0b50*/  SHF.R.S32.HI R211, RZ, 0x7, R2 ;  /* 0x00000007ffd37819 */ /* 0x000fc40000011402 */
[----:B------:R-:W-:Y:S01]  /*0b60*/  SHF.R.S32.HI R207, RZ, 0x3, R0 ;  /* 0x00000003ffcf7819 */ /* 0x000fe20000011400 */
[----:B------:R-:W-:Y:S01]  /*0b70*/  IMAD.IADD R210, R219, 0x1, -R210 ;  /* 0x00000001dbd27824 */ /* 0x000fe200078e0ad2 */
[----:B------:R-:W-:Y:S01]  /*0b80*/  LEA.HI R2, R2, R211, RZ, 0x1 ;  /* 0x000000d302027211 */ /* 0x000fe200078f08ff */
[----:B------:R-:W-:-:S03]  /*0b90*/  ULOP3.LUT UR8, UR4, 0x1, URZ, 0xfc, !UPT ;  /* 0x0000000104087892 */ /* 0x000fc6000f8efc3f */
[----:B------:R-:W-:Y:S01]  /*0ba0*/  SHF.R.S32.HI R7, RZ, 0x1f, R210 ;  /* 0x0000001fff077819 */ /* 0x000fe200000114d2 */
[----:B------:R-:W-:Y:S01]  /*0bb0*/  UMOV UR4, URZ ;  /* 0x0000003f00047c82 */ /* 0x000fe20008000000 */
[----:B------:R-:W-:Y:S01]  /*0bc0*/  LOP3.LUT R6, R2, 0x3fffffe, RZ, 0xc0, !PT ;  /* 0x03fffffe02067812 */ /* 0x000fe200078ec0ff */
[----:B------:R-:W-:Y:S01]  /*0bd0*/  IMAD.U32 R214, RZ, RZ, UR8 ;  /* 0x00000008ffd67e24 */ /* 0x000fe2000f8e00ff */
[-C--:B------:R-:W-:Y:S01]  /*0be0*/  LEA.HI R8, R7, R210.reuse, RZ, 0x2 ;  /* 0x000000d207087211 */ /* 0x080fe200078f10ff */
[----:B------:R-:W-:Y:S01]  /*0bf0*/  IMAD.U32 R209, RZ, RZ, UR4 ;  /* 0x00000004ffd17e24 */ /* 0x000fe2000f8e00ff */
[----:B------:R-:W-:Y:S01]  /*0c00*/  LOP3.LUT R2, R0, 0xfffffff8, RZ, 0xc0, !PT ;  /* 0xfffffff800027812 */ /* 0x000fe200078ec0ff */
[----:B------:R-:W-:Y:S01]  /*0c10*/  IMAD.IADD R6, R211, 0x1, -R6 ;  /* 0x00000001d3067824 */ /* 0x000fe200078e0a06 */
[--C-:B------:R-:W-:Y:S02]  /*0c20*/  SHF.R.S32.HI R9, RZ, 0x2, R8.reuse ;  /* 0x00000002ff097819 */ /* 0x100fe40000011408 */
[----:B------:R-:W-:Y:S01]  /*0c30*/  SHF.R.S32.HI R10, RZ, 0x1f, R8 ;  /* 0x0000001fff0a7819 */ /* 0x000fe20000011408 */
[----:B------:R-:W-:Y:S01]  /*0c40*/  IMAD.IADD R205, R219, 0x1, -R2 ;  /* 0x00000001dbcd7824 */ /* 0x000fe200078e0a02 */
[----:B------:R-:W-:-:S02]  /*0c50*/  LEA.HI R7, R7, R210, RZ, 0x5 ;  /* 0x000000d207077211 */ /* 0x000fc400078f28ff */
[----:B------:R-:W-:Y:S02]  /*0c60*/  LEA.HI R10, R10, R9, RZ, 0x3 ;  /* 0x000000090a0a7211 */ /* 0x000fe400078f18ff */
[----:B------:R-:W-:Y:S02]  /*0c70*/  SHF.R.S32.HI R7, RZ, 0x5, R7 ;  /* 0x00000005ff077819 */ /* 0x000fe40000011407 */
[----:B------:R-:W-:Y:S02]  /*0c80*/  LOP3.LUT R10, R10, 0xfffffff8, RZ, 0xc0, !PT ;  /* 0xfffffff80a0a7812 */ /* 0x000fe400078ec0ff */
[----:B------:R-:W-:Y:S02]  /*0c90*/  SHF.L.U32 R23, R205, 0x3, RZ ;  /* 0x00000003cd177819 */ /* 0x000fe400000006ff */
[----:B------:R-:W-:Y:S01]  /*0ca0*/  LOP3.LUT R19, R8, 0x7ffffffc, RZ, 0xc0, !PT ;  /* 0x7ffffffc08137812 */ /* 0x000fe200078ec0ff */
[----:B------:R-:W-:Y:S01]  /*0cb0*/  IMAD.IADD R10, R9, 0x1, -R10 ;  /* 0x00000001090a7824 */ /* 0x000fe200078e0a0a */
[----:B------:R-:W-:Y:S01]  /*0cc0*/  LEA.HI R9, R5, R5, RZ, 0x1 ;  /* 0x0000000505097211 */ /* 0x000fe200078f08ff */
[----:B------:R-:W-:Y:S01]  /*0cd0*/  VIADD R203, R23, 0x40 ;  /* 0x0000004017cb7836 */ /* 0x000fe20000000000 */
[----:B------:R-:W-:Y:S01]  /*0ce0*/  SHF.R.S32.HI R218, RZ, 0x1f, R23 ;  /* 0x0000001fffda7819 */ /* 0x000fe20000011417 */
[----:B------:R-:W-:Y:S01]  /*0cf0*/  IMAD R7, R7, 0x10, R10 ;  /* 0x0000001007077824 */ /* 0x000fe200078e020a */
[----:B------:R-:W-:Y:S01]  /*0d00*/  LOP3.LUT R10, R9, 0x1ffffffe, RZ, 0xc0, !PT ;  /* 0x1ffffffe090a7812 */ /* 0x000fe200078ec0ff */
[C---:B------:R-:W-:Y:S01]  /*0d10*/  VIADD R202, R23.reuse, 0x80 ;  /* 0x0000008017ca7836 */ /* 0x040fe20000000000 */
[----:B------:R-:W-:Y:S01]  /*0d20*/  SHF.R.S32.HI R217, RZ, 0x1f, R203 ;  /* 0x0000001fffd97819 */ /* 0x000fe200000114cb */
[----:B------:R-:W-:-:S02]  /*0d30*/  VIADD R204, R23, 0xc0 ;  /* 0x000000c017cc7836 */ /* 0x000fc40000000000 */
[----:B------:R-:W-:Y:S01]  /*0d40*/  IMAD.IADD R5, R5, 0x1, -R10 ;  /* 0x0000000105057824 */ /* 0x000fe200078e0a0a */
[----:B------:R-:W-:Y:S01]  /*0d50*/  SHF.R.S32.HI R216, RZ, 0x1f, R202 ;  /* 0x0000001fffd87819 */ /* 0x000fe200000114ca */
[----:B------:R-:W-:Y:S01]  /*0d60*/  IMAD R212, R6, 0x40, R7 ;  /* 0x0000004006d47824 */ /* 0x000fe200078e0207 */
[----:B------:R-:W-:Y:S01]  /*0d70*/  SHF.R.S32.HI R215, RZ, 0x1f, R204 ;  /* 0x0000001fffd77819 */ /* 0x000fe200000114cc */
[----:B------:R-:W-:Y:S02]  /*0d80*/  IMAD.IADD R19, R210, 0x1, -R19 ;  /* 0x00000001d2137824 */ /* 0x000fe400078e0a13 */
[----:B------:R-:W-:-:S07]  /*0d90*/  IMAD R200, R5, 0x8, R212 ;  /* 0x0000000805c87824 */ /* 0x000fce00078e02d4 */
.L_x_1351:
[----:B------:R-:W-:Y:S01]  /*0da0*/  ULDC.64 UR8, c[0x0][0xa28] ;  /* 0x00028a0000087ab9 */ /* 0x000fe20000000a00 */
[----:B------:R-:W-:Y:S01]  /*0db0*/  ULDC UR4, c[0x0][0x424] ;  /* 0x0001090000047ab9 */ /* 0x000fe20000000800 */
[----:B------:R-:W-:-:S04]  /*0dc0*/  UISETP.NE.U32.AND UP0, UPT, UR8, URZ, UPT ;  /* 0x0000003f0800728c */ /* 0x000fc8000bf05070 */
[----:B------:R-:W-:-:S03]  /*0dd0*/  UISETP.NE.AND.EX UP0, UPT, UR9, URZ, UPT, UP0 ;  /* 0x0000003f0900728c */ /* 0x000fc6000bf05300 */
[----:B------:R-:W-:Y:S02]  /*0de0*/  ULDC.64 UR8, c[0x0][0xa18] ;  /* 0x0002860000087ab9 */ /* 0x000fe40000000a00 */
[----:B------:R-:W-:Y:S01]  /*0df0*/  UISETP.NE.U32.AND UP1, UPT, UR8, URZ, UPT ;  /* 0x0000003f0800728c */ /* 0x000fe2000bf25070 */
[----:B------:R-:W-:-:S03]  /*0e00*/  PLOP3.LUT P0, PT, PT, PT, UP0, 0x80, 0x0 ;  /* 0x000000000000781c */ /* 0x000fc60003f0f008 */
[----:B------:R-:W-:-:S03]  /*0e10*/  UISETP.NE.AND.EX UP1, UPT, UR9, URZ, UPT, UP1 ;  /* 0x0000003f0900728c */ /* 0x000fc6000bf25310 */
[----:B------:R-:W-:Y:S02]  /*0e20*/  @UP0 ULDC.64 UR8, c[0x0][0xa28] ;  /* 0x00028a0000080ab9 */ /* 0x000fe40000000a00 */
[----:B------:R-:W-:Y:S01]  /*0e30*/  @UP0 UIMAD.WIDE UR8, UR6, 0x4, UR8 ;  /* 0x00000004060808a5 */ /* 0x000fe2000f8e0208 */
[----:B------:R-:W-:-:S05]  /*0e40*/  PLOP3.LUT P2, PT, PT, PT, UP1, 0x80, 0x0 ;  /* 0x000000000000781c */ /* 0x000fca0003f4f018 */
[----:B------:R-:W-:Y:S01]  /*0e50*/  @UP1 ULDC.64 UR10, c[0x0][0xa18] ;  /* 0x00028600000a1ab9 */ /* 0x000fe20000000a00 */
[----:B0-2-4-:R-:W-:Y:S02]  /*0e60*/  IMAD.U32 R2, RZ, RZ, UR8 ;  /* 0x00000008ff027e24 */ /* 0x015fe4000f8e00ff */
[----:B------:R-:W-:Y:S01]  /*0e70*/  IMAD.U32 R3, RZ, RZ, UR9 ;  /* 0x00000009ff037e24 */ /* 0x000fe2000f8e00ff */
[----:B------:R-:W-:-:S04]  /*0e80*/  @UP1 UIMAD.WIDE UR8, UR6, 0x4, UR10 ;  /* 0x00000004060818a5 */ /* 0x000fc8000f8e020a */
[----:B------:R-:W2:Y:S02]  /*0e90*/  @P0 LDG.E R2, desc[UR36][R2.64] ;  /* 0x0000002402020981 */ /* 0x000ea4000c1e1900 */
[----:B------:R-:W-:Y:S02]  /*0ea0*/  IMAD.U32 R4, RZ, RZ, UR8 ;  /* 0x00000008ff047e24 */ /* 0x000fe4000f8e00ff */
[----:B------:R-:W-:Y:S01]  /*0eb0*/  IMAD.U32 R5, RZ, RZ, UR9 ;  /* 0x00000009ff057e24 */ /* 0x000fe2000f8e00ff */
[----:B------:R-:W-:-:S04]  /*0ec0*/  ULDC.64 UR8, c[0x0][0x418] ;  /* 0x0001060000087ab9 */ /* 0x000fc80000000a00 */
[----:B---3--:R-:W3:Y:S01]  /*0ed0*/  @P2 LDG.E R4, desc[UR36][R4.64] ;  /* 0x0000002404042981 */ /* 0x008ee2000c1e1900 */
[----:B------:R-:W-:Y:S01]  /*0ee0*/  UISETP.NE.U32.AND UP0, UPT, UR8, URZ, UPT ;  /* 0x0000003f0800728c */ /* 0x000fe2000bf05070 */
[----:B------:R-:W-:Y:S01]  /*0ef0*/  IMAD.U32 R206, RZ, RZ, UR7 ;  /* 0x00000007ffce7e24 */ /* 0x000fe2000f8e00ff */
[----:B------:R-:W-:Y:S02]  /*0f00*/  UMOV UR42, URZ ;  /* 0x0000003f002a7c82 */ /* 0x000fe40008000000 */
[----:B------:R-:W-:-:S03]  /*0f10*/  UISETP.NE.AND.EX UP0, UPT, UR9, URZ, UPT, UP0 ;  /* 0x0000003f0900728c */ /* 0x000fc6000bf05300 */
[----:B------:R-:W-:Y:S01]  /*0f20*/  ULDC.64 UR8, c[0x0][0xa20] ;  /* 0x0002880000087ab9 */ /* 0x000fe20000000a00 */
[----:B------:R-:W-:Y:S01]  /*0f30*/  USEL UR4, UR4, 0x1, UP0 ;  /* 0x0000000104047887 */ /* 0x000fe20008000000 */
[----:B------:R-:W-:Y:S01]  /*0f40*/  ISETP.NE.U32.AND P1, PT, RZ, UR8, PT ;  /* 0x00000008ff007c0c */ /* 0x000fe2000bf25070 */
[----:B------:R-:W-:Y:S02]  /*0f50*/  ULDC UR8, c[0x0][0x2f0] ;  /* 0x0000bc0000087ab9 */ /* 0x000fe40000000800 */
[----:B------:R-:W-:Y:S01]  /*0f60*/  UIMAD UR4, UR4, UR8, URZ ;  /* 0x00000008040472a4 */ /* 0x000fe2000f8e023f */
[----:B------:R-:W-:Y:S02]  /*0f70*/  ISETP.NE.AND.EX P1, PT, RZ, UR9, PT, P1 ;  /* 0x00000009ff007c0c */ /* 0x000fe4000bf25310 */
[----:B--2---:R-:W-:Y:S02]  /*0f80*/  @P0 R2UR UR42, R2 ;  /* 0x00000000022a02ca */ /* 0x004fe400000e0000 */
[----:B---3--:R-:W-:Y:S01]  /*0f90*/  @P2 R2UR UR41, R4 ;  /* 0x00000000042922ca */ /* 0x008fe200000e0000 */
[----:B-1----:R-:W-:-:S14]  /*0fa0*/  @P2 BRA `(.L_x_1244) ;  /* 0x0000000000382947 */ /* 0x002fdc0003800000 */
[----:B------:R-:W-:Y:S01]  /*0fb0*/  ULDC.64 UR8, c[0x0][0xa00] ;  /* 0x0002800000087ab9 */ /* 0x000fe20000000a00 */
[----:B------:R-:W-:Y:S01]  /*0fc0*/  ULDC UR41, c[0x0][0x288] ;  /* 0x0000a20000297ab9 */ /* 0x000fe20000000800 */
[----:B------:R-:W-:-:S04]  /*0fd0*/  ISETP.NE.U32.AND P0, PT, RZ, UR8, PT ;  /* 0x00000008ff007c0c */ /* 0x000fc8000bf05070 */
[----:B------:R-:W-:-:S13]  /*0fe0*/  ISETP.NE.AND.EX P0, PT, RZ, UR9, PT, P0 ;  /* 0x00000009ff007c0c */ /* 0x000fda000bf05300 */
[----:B------:R-:W-:Y:S05]  /*0ff0*/  @!P0 BRA `(.L_x_1244) ;  /* 0x0000000000248947 */ /* 0x000fea0003800000 */
[----:B------:R-:W-:Y:S02]  /*1000*/  ULDC.64 UR8, c[0x0][0xa00] ;  /* 0x0002800000087ab9 */ /* 0x000fe40000000a00 */
[----:B------:R-:W-:-:S06]  /*1010*/  UIMAD.WIDE UR8, UR6, 0x4, UR8 ;  /* 0x00000004060878a5 */ /* 0x000fcc000f8e0208 */
[----:B------:R-:W-:Y:S02]  /*1020*/  IMAD.U32 R2, RZ, RZ, UR8 ;  /* 0x00000008ff027e24 */ /* 0x000fe4000f8e00ff */
[----:B------:R-:W-:-:S05]  /*1030*/  IMAD.U32 R3, RZ, RZ, UR9 ;  /* 0x00000009ff037e24 */ /* 0x000fca000f8e00ff */
[----:B------:R-:W2:Y:S04]  /*1040*/  LDG.E R4, desc[UR36][R2.64] ;  /* 0x0000002402047981 */ /* 0x000ea8000c1e1900 */
[----:B------:R-:W3:Y:S01]  /*1050*/  LDG.E R0, desc[UR36][R2.64+0x4] ;  /* 0x0000042402007981 */ /* 0x000ee2000c1e1900 */
[----:B--2---:R-:W-:Y:S02]  /*1060*/  R2UR UR41, R4 ;  /* 0x00000000042972ca */ /* 0x004fe400000e0000 */
[----:B---3--:R-:W-:-:S13]  /*1070*/  R2UR UR7, R0 ;  /* 0x00000000000772ca */ /* 0x008fda00000e0000 */
[----:B------:R-:W-:-:S12]  /*1080*/  UIADD3 UR41, -UR41, UR7, URZ ;  /* 0x0000000729297290 */ /* 0x000fd8000fffe13f */
.L_x_1244:
[----:B------:R-:W-:Y:S01]  /*1090*/  IMAD.U32 R208, RZ, RZ, UR6 ;  /* 0x00000006ffd07e24 */ /* 0x000fe2000f8e00ff */
[----:B------:R-:W-:Y:S06]  /*10a0*/  @!P1 BRA `(.L_x_1245) ;  /* 0x00000000001c9947 */ /* 0x000fec0003800000 */
[----:B------:R-:W-:Y:S02]  /*10b0*/  ULDC.64 UR8, c[0x0][0xa20] ;  /* 0x0002880000087ab9 */ /* 0x000fe40000000a00 */
[----:B------:R-:W-:-:S06]  /*10c0*/  UIMAD.WIDE UR6, UR6, 0x4, UR8 ;  /* 0x00000004060678a5 */ /* 0x000fcc000f8e0208 */
[----:B------:R-:W-:Y:S01]  /*10d0*/  IMAD.U32 R2, RZ, RZ, UR6 ;  /* 0x00000006ff027e24 */ /* 0x000fe2000f8e00ff */
[----:B------:R-:W-:-:S05]  /*10e0*/  MOV R3, UR7 ;  /* 0x0000000700037c02 */ /* 0x000fca0008000f00 */
[----:B------:R-:W2:Y:S02]  /*10f0*/  LDG.E R2, desc[UR36][R2.64] ;  /* 0x0000002402027981 */ /* 0x000ea4000c1e1900 */
[----:B--2---:R-:W-:Y:S01]  /*1100*/  R2UR UR4, R2 ;  /* 0x00000000020472ca */ /* 0x004fe200000e0000 */
[----:B------:R-:W-:-:S14]  /*1110*/  BRA `(.L_x_1246) ;  /* 0x0000000000347947 */ /* 0x000fdc0003800000 */
.L_x_1245:
[----:B------:R-:W-:Y:S02]  /*1120*/  ULDC.64 UR8, c[0x0][0xa08] ;  /* 0x0002820000087ab9 */ /* 0x000fe40000000a00 */
        /* <DEDUP_REMOVED lines=12> */
.L_x_1246:
[----:B------:R-:W-:Y:S01]  /*11f0*/  ULDC UR6, c[0x0][0x448] ;  /* 0x0001120000067ab9 */ /* 0x000fe20000000800 */
[----:B------:R-:W-:Y:S02]  /*1200*/  USHF.L.U32 UR60, UR5, 0x7, URZ ;  /* 0x00000007053c7899 */ /* 0x000fe4000800063f */
[----:B------:R-:W-:Y:S02]  /*1210*/  UISETP.NE.AND UP0, UPT, UR6, 0x1, UPT ;  /* 0x000000010600788c */ /* 0x000fe4000bf05270 */
[----:B------:R-:W-:Y:S02]  /*1220*/  UIADD3 UR42, -UR42, UR4, URZ ;  /* 0x000000042a2a7290 */ /* 0x000fe4000fffe13f */
[----:B------:R-:W-:Y:S02]  /*1230*/  UIADD3 UR8, UR60, 0x7f, URZ ;  /* 0x0000007f3c087890 */ /* 0x000fe4000fffe03f */
[----:B------:R-:W-:Y:S02]  /*1240*/  UP2UR UR4, UPR, URZ, 0x1 ;  /* 0x000000013f047883 */ /* 0x000fe40008000000 */
[----:B------:R-:W-:-:S03]  /*1250*/  UIADD3 UR9, UR42, 0x1, -UR41 ;  /* 0x000000012a097890 */ /* 0x000fc6000fffe829 */
[----:B------:R-:W-:Y:S01]  /*1260*/  @UP0 ULDC UR6, c[0x0][0x44c] ;  /* 0x0001130000060ab9 */ /* 0x000fe20000000800 */
[----:B------:R-:W-:Y:S01]  /*1270*/  IMAD.U32 R22, RZ, RZ, UR4 ;  /* 0x00000004ff167e24 */ /* 0x000fe2000f8e00ff */
[----:B------:R-:W-:Y:S01]  /*1280*/  UIMAD.WIDE.U32 UR6, UR8, UR6, URZ ;  /* 0x00000006080672a5 */ /* 0x000fe2000f8e003f */
[----:B------:R-:W-:Y:S01]  /*1290*/  @UP0 ULDC UR10, c[0x0][0x450] ;  /* 0x00011400000a0ab9 */ /* 0x000fe20000000800 */
[----:B------:R-:W-:Y:S02]  /*12a0*/  ULDC.64 UR4, c[0x0][0x9e0] ;  /* 0x0002780000047ab9 */ /* 0x000fe40000000a00 */
[----:B------:R-:W-:Y:S02]  /*12b0*/  @UP0 USHF.R.U32.HI UR8, URZ, UR10, UR7 ;  /* 0x0000000a3f080299 */ /* 0x000fe40008011607 */
[----:B------:R-:W-:Y:S02]  /*12c0*/  UISETP.GE.AND UP0, UPT, UR5, 0x1, UPT ;  /* 0x000000010500788c */ /* 0x000fe4000bf06270 */
[----:B------:R-:W-:-:S02]  /*12d0*/  UIADD3 UR8, UR9, UR8, URZ ;  /* 0x0000000809087290 */ /* 0x000fc4000fffe03f */
[----:B------:R-:W-:Y:S02]  /*12e0*/  UP2UR UR43, UPR, URZ, 0x1 ;  /* 0x000000013f2b7883 */ /* 0x000fe40008000000 */
[----:B------:R-:W-:Y:S01]  /*12f0*/  PLOP3.LUT P0, PT, PT, PT, UP0, 0x40, 0x0 ;  /* 0x000000000000781c */ /* 0x000fe20003f0e808 */
[----:B------:R-:W-:-:S06]  /*1300*/  UIADD3 UR4, UR8, UR4, URZ ;  /* 0x0000000408047290 */ /* 0x000fcc000fffe03f */
[----:B------:R-:W-:-:S06]  /*1310*/  IMAD.U32 R0, RZ, RZ, UR4 ;  /* 0x00000004ff007e24 */ /* 0x000fcc000f8e00ff */
[----:B------:R-:W-:Y:S05]  /*1320*/  @P0 BRA `(.L_x_1247) ;  /* 0x0000000000400947 */ /* 0x000fea0003800000 */
        /* <DEDUP_REMOVED lines=10> */
.L_x_1248:
[----:B------:R-:W-:-:S11]  /*13d0*/  UISETP.NE.AND UP0, UPT, UR5, 0x1, UPT ;  /* 0x000000010500788c */ /* 0x000fd6000bf05270 */
[----:B------:R-:W-:Y:S02]  /*13e0*/  @UP0 ULDC.64 UR8, c[0x0][0x9e8] ;  /* 0x00027a0000080ab9 */ /* 0x000fe40000000a00 */
[----:B------:R-:W-:-:S04]  /*13f0*/  UIMAD.WIDE.U32 UR6, UR4, UR8, URZ ;  /* 0x00000008040672a5 */ /* 0x000fc8000f8e003f */
[----:B------:R-:W-:-:S12]  /*1400*/  @UP0 USHF.R.U32.HI UR4, URZ, UR9, UR7 ;  /* 0x000000093f040299 */ /* 0x000fd80008011607 */
.L_x_1249:
[----:B------:R-:W-:-:S06]  /*1410*/  UIMAD UR4, UR4, UR5, UR5 ;  /* 0x00000005040472a4 */ /* 0x000fcc000f8e0205 */
[----:B------:R-:W-:-:S07]  /*1420*/  VIMNMX R0, R0, UR4, PT ;  /* 0x0000000400007c48 */ /* 0x000fce000bfe0100 */
.L_x_1247:
[----:B------:R-:W-:Y:S01]  /*1430*/  R2UR UR4, R22 ;  /* 0x00000000160472ca */ /* 0x000fe200000e0000 */
[----:B------:R-:W-:Y:S01]  /*1440*/  UMOV UR9, UR60 ;  /* 0x0000003c00097c82 */ /* 0x000fe20008000000 */
[----:B------:R-:W-:Y:S01]  /*1450*/  VIADD R0, R0, 0x3f ;  /* 0x0000003f00007836 */ /* 0x000fe20000000000 */
[----:B------:R-:W-:Y:S01]  /*1460*/  UIADD3 UR48, UR42, -UR41, URZ ;  /* 0x800000292a307290 */ /* 0x000fe2000fffe03f */
[----:B------:R-:W-:-:S03]  /*1470*/  ULDC UR10, c[0x0][0x9dc] ;  /* 0x00027700000a7ab9 */ /* 0x000fc60000000800 */
[----:B------:R-:W-:-:S04]  /*1480*/  SHF.R.S32.HI R3, RZ, 0x1f, R0 ;  /* 0x0000001fff037819 */ /* 0x000fc80000011400 */
[----:B------:R-:W-:Y:S02]  /*1490*/  LEA.HI R3, R3, R0, RZ, 0x6 ;  /* 0x0000000003037211 */ /* 0x000fe400078f30ff */
[----:B------:R-:W-:Y:S02]  /*14a0*/  UISETP.NE.AND UP0, UPT, UR4, URZ, UPT ;  /* 0x0000003f0400728c */ /* 0x000fe4000bf05270 */
[----:B------:R-:W-:Y:S01]  /*14b0*/  UIADD3 UR4, UR42, 0x3f, URZ ;  /* 0x0000003f2a047890 */ /* 0x000fe2000fffe03f */
[----:B------:R-:W-:-:S03]  /*14c0*/  SHF.R.S32.HI R3, RZ, 0x6, R3 ;  /* 0x00000006ff037819 */ /* 0x000fc60000011403 */
[----:B------:R-:W-:-:S04]  /*14d0*/  USHF.R.S32.HI UR8, URZ, 0x1f, UR4 ;  /* 0x0000001f3f087899 */ /* 0x000fc80008011404 */
[----:B------:R-:W-:Y:S01]  /*14e0*/  ULEA.HI UR8, UR8, UR4, URZ, 0x6 ;  /* 0x0000000408087291 */ /* 0x000fe2000f8f303f */
[----:B------:R-:W-:Y:S01]  /*14f0*/  @UP0 ULDC UR6, c[0x0][0x44c] ;  /* 0x0001130000060ab9 */ /* 0x000fe20000000800 */
[----:B------:R-:W-:Y:S01]  /*1500*/  @UP0 ULDC UR11, c[0x0][0x450] ;  /* 0x00011400000b0ab9 */ /* 0x000fe20000000800 */
[----:B------:R-:W-:Y:S02]  /*1510*/  UIMAD.WIDE.U32 UR6, UR60, UR6, URZ ;  /* 0x000000063c0672a5 */ /* 0x000fe4000f8e003f */
[----:B------:R-:W-:Y:S02]  /*1520*/  USHF.R.S32.HI UR8, URZ, 0x6, UR8 ;  /* 0x000000063f087899 */ /* 0x000fe40008011408 */
[----:B------:R-:W-:Y:S02]  /*1530*/  @UP0 USHF.R.U32.HI UR9, URZ, UR11, UR7 ;  /* 0x0000000b3f090299 */ /* 0x000fe40008011607 */
[----:B------:R-:W-:Y:S02]  /*1540*/  UISETP.GE.AND UP0, UPT, UR5, 0x1, UPT ;  /* 0x000000010500788c */ /* 0x000fe4000bf06270 */
[----:B------:R-:W-:Y:S01]  /*1550*/  UIADD3 UR4, UR48, UR9, URZ ;  /* 0x0000000930047290 */ /* 0x000fe2000fffe03f */
[----:B------:R-:W-:-:S03]  /*1560*/  VIMNMX R62, R3, UR8, PT ;  /* 0x00000008033e7c48 */ /* 0x000fc6000bfe0100 */
[----:B------:R-:W-:Y:S01]  /*1570*/  PLOP3.LUT P0, PT, PT, PT, UP0, 0x40, 0x0 ;  /* 0x000000000000781c */ /* 0x000fe20003f0e808 */
[----:B------:R-:W-:-:S12]  /*1580*/  UIADD3 UR9, UR4, -UR10, URZ ;  /* 0x8000000a04097290 */ /* 0x000fd8000fffe03f */
        /* <DEDUP_REMOVED lines=11> */
.L_x_1251:
[----:B------:R-:W-:-:S11]  /*1640*/  UISETP.NE.AND UP0, UPT, UR5, 0x1, UPT ;  /* 0x000000010500788c */ /* 0x000fd6000bf05270 */
[----:B------:R-:W-:Y:S02]  /*1650*/  @UP0 ULDC.64 UR10, c[0x0][0x9e8] ;  /* 0x00027a00000a0ab9 */ /* 0x000fe40000000a00 */
[----:B------:R-:W-:-:S04]  /*1660*/  UIMAD.WIDE.U32 UR6, UR4, UR10, URZ ;  /* 0x0000000a040672a5 */ /* 0x000fc8000f8e003f */
[----:B------:R-:W-:-:S12]  /*1670*/  @UP0 USHF.R.U32.HI UR4, URZ, UR11, UR7 ;  /* 0x0000000b3f040299 */ /* 0x000fd80008011607 */
.L_x_1252:
[----:B------:R-:W-:-:S04]  /*1680*/  UIMAD UR4, UR4, UR5, URZ ;  /* 0x00000005040472a4 */ /* 0x000fc8000f8e023f */
[----:B------:R-:W-:-:S04]  /*1690*/  UISETP.LT.AND UP0, UPT, UR9, UR4, UPT ;  /* 0x000000040900728c */ /* 0x000fc8000bf01270 */
[----:B------:R-:W-:-:S12]  /*16a0*/  USEL UR9, UR9, UR4, !UP0 ;  /* 0x0000000409097287 */ /* 0x000fd8000c000000 */
.L_x_1250:
        /* <DEDUP_REMOVED lines=33> */
[----:B------:R-:W-:Y:S01]  /*18c0*/  CS2R R104, SRZ ;  /* 0x0000000000687805 */ /* 0x000fe2000001ff00 */
[----:B------:R-:W-:Y:S01]  /*18d0*/  IMAD.MOV.U32 R166, RZ, RZ, RZ ;  /* 0x000000ffffa67224 */ /* 0x000fe200078e00ff */
        /* <DEDUP_REMOVED lines=36> */
[----:B------:R-:W-:Y:S01]  /*1b20*/  IMAD.MOV.U32 R8, RZ, RZ, RZ ;  /* 0x000000ffff087224 */ /* 0x000fe200078e00ff */
        /* <DEDUP_REMOVED lines=35> */
.L_x_1254:
        /* <DEDUP_REMOVED lines=11> */
.L_x_1446:
[----:B------:R-:W-:Y:S05]  /*1e10*/  @!P0 BRA `(.L_x_1256) ;  /* 0x0000000000048947 */ /* 0x000fea0003800000 */
[----:B------:R-:W-:Y:S01]  /*1e20*/  BPT.TRAP 0x1 ;  /* 0x000000040000795c */ /* 0x000fe20000300000 */
.L_x_1256:
[----:B0-----:R-:W-:Y:S02]  /*1e30*/  IMAD.U32 R3, RZ, RZ, UR39 ;  /* 0x00000027ff037e24 */ /* 0x001fe4000f8e00ff */
[----:B------:R-:W-:-:S03]  /*1e40*/  IMAD.U32 R0, RZ, RZ, UR38 ;  /* 0x00000026ff007e24 */ /* 0x000fc6000f8e00ff */
[----:B------:R-:W-:Y:S02]  /*1e50*/  LEA R3, R3, UR40, 0x3 ;  /* 0x0000002803037c11 */ /* 0x000fe4000f8e18ff */
[----:B------:R-:W-:-:S04]  /*1e60*/  SHF.L.U32 R0, R0, 0x1f, RZ ;  /* 0x0000001f00007819 */ /* 0x000fc800000006ff */
[----:B------:R0:W1:Y:S01]  /*1e70*/  SYNCS.PHASECHK.TRANS64.TRYWAIT P1, [R3+URZ+0x30830], R0 ;  /* 0x03083000030075a7 */ /* 0x000062000802017f */
[----:B------:R-:W-:Y:S05]  /*1e80*/  @!P0 BRA `(.L_x_1257) ;  /* 0x0000000000048947 */ /* 0x000fea0003800000 */
[----:B------:R-:W-:Y:S01]  /*1e90*/  BPT.TRAP 0x1 ;  /* 0x000000040000795c */ /* 0x000fe20000300000 */
.L_x_1257:
[----:B-1----:R-:W-:Y:S05]  /*1ea0*/  @P1 BRA `(.L_x_1258) ;  /* 0x0000000000081947 */ /* 0x002fea0003800000 */
[----:B------:R-:W1:Y:S02]  /*1eb0*/  SYNCS.PHASECHK.TRANS64.TRYWAIT P1, [R3+URZ+0x30830], R0 ;  /* 0x03083000030075a7 */ /* 0x000e64000802017f */
[----:B-1----:R-:W-:Y:S05]  /*1ec0*/  @!P1 BRA `(.L_x_1259) ;  /* 0x0000013400a09947 */ /* 0x002fea0003800000 */
.L_x_1258:
        /* <DEDUP_REMOVED lines=101> */
[----:B------:R-:W-:Y:S01]  /*2520*/  MOV R6, UR8 ;  /* 0x0000000800067c02 */ /* 0x000fe20008000f00 */
        /* <DEDUP_REMOVED lines=41> */
.L_x_1260:
[----:B------:R-:W-:Y:S01]  /*27c0*/  R2UR UR4, R22 ;  /* 0x00000000160472ca */ /* 0x000fe200000e0000 */
[----:B------:R-:W2:Y:S01]  /*27d0*/  S2UR UR6, SR_CgaCtaId ;  /* 0x00000000000679c3 */ /* 0x000ea20000008800 */
[----:B01----:R-:W-:Y:S01]  /*27e0*/  VIADD R0, R200, UR60 ;  /* 0x0000003cc8007c36 */ /* 0x003fe20008000000 */
[----:B------:R-:W-:Y:S01]  /*27f0*/  UISETP.NE.AND UP0, UPT, UR43, URZ, UPT ;  /* 0x0000003f2b00728c */ /* 0x000fe2000bf05270 */
[----:B------:R-:W-:Y:S01]  /*2800*/  IMAD.U32 R18, RZ, RZ, UR41 ;  /* 0x00000029ff127e24 */ /* 0x000fe2000f8e00ff */
[----:B------:R-:W-:Y:S01]  /*2810*/  ULDC UR7, c[0x0][0x9e0] ;  /* 0x0002780000077ab9 */ /* 0x000fe20000000800 */
[----:B------:R-:W-:-:S07]  /*2820*/  IMAD.MOV.U32 R2, RZ, RZ, R0 ;  /* 0x000000ffff027224 */ /* 0x000fce00078e0000 */
[----:B------:R-:W-:Y:S01]  /*2830*/  UISETP.NE.AND UP1, UPT, UR4, URZ, UPT ;  /* 0x0000003f0400728c */ /* 0x000fe2000bf25270 */
[----:B------:R-:W-:-:S05]  /*2840*/  R2UR UR4, R3 ;  /* 0x00000000030472ca */ /* 0x000fca00000e0000 */
[----:B------:R-:W-:Y:S02]  /*2850*/  PLOP3.LUT P1, PT, PT, PT, UP1, 0x80, 0x0 ;  /* 0x000000000000781c */ /* 0x000fe40003f2f018 */
[----:B------:R-:W-:-:S03]  /*2860*/  PLOP3.LUT P2, PT, PT, PT, UP1, 0x80, 0x0 ;  /* 0x000000000000781c */ /* 0x000fc60003f4f018 */
[----:B------:R-:W-:-:S03]  /*2870*/  @UP1 ULDC UR5, c[0x0][0x44c] ;  /* 0x0001130000051ab9 */ /* 0x000fc60000000800 */
[----:B------:R-:W-:-:S04]  /*2880*/  UIADD3 UR4, UR4, 0x30840, URZ ;  /* 0x0003084004047890 */ /* 0x000fc8000fffe03f */
[----:B--2---:R-:W-:Y:S01]  /*2890*/  UPRMT UR4, UR6, 0x654, UR4 ;  /* 0x0000065406047896 */ /* 0x004fe20008000004 */
[----:B------:R-:W-:Y:S01]  /*28a0*/  @P1 IMAD.HI.U32 R3, R0, UR5, RZ ;  /* 0x0000000500031c27 */ /* 0x000fe2000f8e00ff */
[----:B------:R-:W-:Y:S01]  /*28b0*/  @UP1 ULDC UR5, c[0x0][0x450] ;  /* 0x0001140000051ab9 */ /* 0x000fe20000000800 */
[----:B------:R-:W-:Y:S01]  /*28c0*/  PLOP3.LUT P1, PT, PT, PT, UP0, 0x40, 0x0 ;  /* 0x000000000000781c */ /* 0x000fe20003f2e808 */
[----:B------:R-:W-:Y:S02]  /*28d0*/  ULDC UR6, c[0x0][0x9dc] ;  /* 0x0002770000067ab9 */ /* 0x000fe40000000800 */
[----:B------:R-:W-:Y:S01]  /*28e0*/  @P2 SHF.R.U32.HI R2, RZ, UR5, R3 ;  /* 0x00000005ff022c19 */ /* 0x000fe20008011603 */
[----:B------:R-:W-:Y:S02]  /*28f0*/  IMAD.MOV.U32 R3, RZ, RZ, -0x40 ;  /* 0xffffffc0ff037424 */ /* 0x000fe400078e00ff */
[----:B------:R-:W-:Y:S01]  /*2900*/  SYNCS.ARRIVE.TRANS64.RED.A1T0 RZ, [UR4], RZ ;  /* 0x000000ffffff79a7 */ /* 0x000fe20008100404 */
[----:B------:R-:W-:Y:S01]  /*2910*/  ULOP3.LUT UR4, URZ, UR6, URZ, 0x33, !UPT ;  /* 0x000000063f047292 */ /* 0x000fe2000f8e333f */
[----:B------:R-:W0:Y:S01]  /*2920*/  SHFL.IDX PT, R4, R2, RZ, 0x1c1f ;  /* 0x001c1fff02047589 */ /* 0x000e2200000e0000 */
[----:B------:R-:W-:-:S04]  /*2930*/  IMAD R20, R62, R3, 0x40 ;  /* 0x000000403e147424 */ /* 0x000fc800078e0203 */
[----:B------:R-:W-:-:S04]  /*2940*/  VIADD R0, R20, 0x1 ;  /* 0x0000000114007836 */ /* 0x000fc80000000000 */
[----:B------:R-:W-:Y:S02]  /*2950*/  IMAD R3, R19, -0x2, R0 ;  /* 0xfffffffe13037824 */ /* 0x000fe400078e0200 */
[----:B------:R-:W-:-:S03]  /*2960*/  VIADD R0, R20, UR42 ;  /* 0x0000002a14007c36 */ /* 0x000fc60008000000 */
[----:B------:R-:W-:Y:S01]  /*2970*/  IADD3 R3, -R18, UR42, R3 ;  /* 0x0000002a12037c10 */ /* 0x000fe2000fffe103 */
[----:B------:R-:W-:Y:S01]  /*2980*/  IMAD R21, R19, -0x2, R0 ;  /* 0xfffffffe13157824 */ /* 0x000fe200078e0200 */
[----:B------:R-:W-:-:S03]  /*2990*/  LEA R18, R62, 0xffffffc0, 0x6 ;  /* 0xffffffc03e127811 */ /* 0x000fc600078e30ff */
[C---:B------:R-:W-:Y:S02]  /*29a0*/  VIADD R56, R3.reuse, UR7 ;  /* 0x0000000703387c36 */ /* 0x040fe40008000000 */
[----:B------:R-:W-:-:S03]  /*29b0*/  VIADD R57, R3, UR4 ;  /* 0x0000000403397c36 */ /* 0x000fc60008000000 */
[----:B0-----:R-:W-:Y:S01]  /*29c0*/  VIADDMNMX R0, R4, R56, R21, PT ;  /* 0x0000003804007246 */ /* 0x001fe20003800115 */
[----:B------:R-:W-:Y:S01]  /*29d0*/  IMAD.IADD R3, R57, 0x1, R4 ;  /* 0x0000000139037824 */ /* 0x000fe200078e0204 */
[----:B------:R-:W-:Y:S06]  /*29e0*/  @P1 BRA `(.L_x_1261) ;  /* 0x0000000000641947 */ /* 0x000fec0003800000 */
[----:B------:R-:W-:Y:S01]  /*29f0*/  IMAD.U32 R5, RZ, RZ, UR41 ;  /* 0x00000029ff057e24 */ /* 0x000fe2000f8e00ff */
[----:B------:R-:W-:Y:S04]  /*2a00*/  BSSY B0, `(.L_x_1262) ;  /* 0x0000013000007945 */ /* 0x000fe80003800000 */
[----:B------:R-:W-:-:S04]  /*2a10*/  IADD3 R5, -R5, UR42, R4 ;  /* 0x0000002a05057c10 */ /* 0x000fc8000fffe104 */
        /* <DEDUP_REMOVED lines=11> */
.L_x_1263:
[----:B------:R-:W-:Y:S02]  /*2ad0*/  ULDC UR4, c[0x0][0x9e4] ;  /* 0x0002790000047ab9 */ /* 0x000fe40000000800 */
[----:B------:R-:W-:-:S05]  /*2ae0*/  IMAD.U32 R59, RZ, RZ, UR4 ;  /* 0x00000004ff3b7e24 */ /* 0x000fca000f8e00ff */
[----:B------:R-:W-:-:S13]  /*2af0*/  ISETP.NE.AND P1, PT, R59, 0x1, PT ;  /* 0x000000013b00780c */ /* 0x000fda0003f25270 */
[----:B------:R-:W0:Y:S02]  /*2b00*/  @P1 LDC.64 R60, c[0x0][0x9e8] ;  /* 0x00027a00ff3c1b82 */ /* 0x000e240000000a00 */
[----:B0-----:R-:W-:-:S05]  /*2b10*/  @P1 IMAD.HI.U32 R4, R5, R60, RZ ;  /* 0x0000003c05041227 */ /* 0x001fca00078e00ff */
[----:B------:R-:W-:-:S07]  /*2b20*/  @P1 SHF.R.U32.HI R5, RZ, R61, R4 ;  /* 0x0000003dff051219 */ /* 0x000fce0000011604 */
.L_x_1264:
[----:B------:R-:W-:Y:S05]  /*2b30*/  BSYNC B0 ;  /* 0x0000000000007941 */ /* 0x000fea0003800000 */
.L_x_1262:
[----:B------:R-:W-:-:S04]  /*2b40*/  IMAD R4, R5, R59, -R18 ;  /* 0x0000003b05047224 */ /* 0x000fc800078e0a12 */
[----:B------:R-:W-:-:S05]  /*2b50*/  IMAD R4, R19, -0x2, R4 ;  /* 0xfffffffe13047824 */ /* 0x000fca00078e0204 */
[----:B------:R-:W-:Y:S02]  /*2b60*/  VIADDMNMX R0, R4, R59, R0, PT ;  /* 0x0000003b04007246 */ /* 0x000fe40003800100 */
[----:B------:R-:W-:-:S07]  /*2b70*/  VIMNMX R3, R3, R4, !PT ;  /* 0x0000000403037248 */ /* 0x000fce0007fe0100 */
.L_x_1261:
        /* <DEDUP_REMOVED lines=15> */
[C---:B------:R-:W-:Y:S02]  /*2c70*/  ISETP.GT.AND P4, PT, R3.reuse, 0x9, !P6 ;  /* 0x000000090300780c */ /* 0x040fe40007784270 */
        /* <DEDUP_REMOVED lines=28> */
[C---:B------:R-:W-:Y:S02]  /*2e40*/  ISETP.GT.AND P3, PT, R3.reuse, 0x28, !P4 ;  /* 0x000000280300780c */ /* 0x040fe40006764270 */
        /* <DEDUP_REMOVED lines=50> */
.L_x_1267:
[----:B------:R-:W-:Y:S02]  /*3170*/  ULDC UR4, c[0x0][0x9e4] ;  /* 0x0002790000047ab9 */ /* 0x000fe40000000800 */
[----:B------:R-:W-:-:S04]  /*3180*/  MOV R21, UR4 ;  /* 0x0000000400157c02 */ /* 0x000fc80008000f00 */
[----:B------:R-:W-:-:S13]  /*3190*/  ISETP.NE.AND P6, PT, R21, 0x1, PT ;  /* 0x000000011500780c */ /* 0x000fda0003fc5270 */
[----:B------:R-:W0:Y:S02]  /*31a0*/  @P6 LDC.64 R56, c[0x0][0x9e8] ;  /* 0x00027a00ff386b82 */ /* 0x000e240000000a00 */
[----:B0-----:R-:W-:-:S05]  /*31b0*/  @P6 IMAD.HI.U32 R2, R5, R56, RZ ;  /* 0x0000003805026227 */ /* 0x001fca00078e00ff */
[----:B------:R-:W-:-:S07]  /*31c0*/  @P6 SHF.R.U32.HI R5, RZ, R57, R2 ;  /* 0x00000039ff056219 */ /* 0x000fce0000011602 */
.L_x_1268:
[----:B------:R-:W-:Y:S05]  /*31d0*/  BSYNC B0 ;  /* 0x0000000000007941 */ /* 0x000fea0003800000 */
.L_x_1266:
[----:B------:R-:W-:-:S04]  /*31e0*/  IMAD R2, R5, R21, -R18 ;  /* 0x0000001505027224 */ /* 0x000fc800078e0a12 */
[----:B------:R-:W-:-:S05]  /*31f0*/  IMAD R2, R19, -0x2, R2 ;  /* 0xfffffffe13027824 */ /* 0x000fca00078e0202 */
[----:B------:R-:W-:Y:S02]  /*3200*/  VIADDMNMX R0, R2, R21, R0, PT ;  /* 0x0000001502007246 */ /* 0x000fe40003800100 */
[----:B------:R-:W-:-:S07]  /*3210*/  VIMNMX R3, R3, R2, !PT ;  /* 0x0000000203037248 */ /* 0x000fce0007fe0100 */
.L_x_1265:
[----:B------:R-:W-:Y:S01]  /*3220*/  ISETP.GT.AND P1, PT, R3, 0x1, !P1 ;  /* 0x000000010300780c */ /* 0x000fe20004f24270 */
[----:B------:R-:W-:Y:S01]  /*3230*/  ULDC UR10, c[0x0][0x988] ;  /* 0x00026200000a7ab9 */ /* 0x000fe20000000800 */
[----:B------:R-:W-:Y:S01]  /*3240*/  FMNMX.FTZ R2, R25, R59, !PT ;  /* 0x0000003b19027209 */ /* 0x000fe20007810000 */
[----:B------:R-:W-:Y:S01]  /*3250*/  UISETP.NE.AND UP0, UPT, UR43, URZ, UPT ;  /* 0x0000003f2b00728c */ /* 0x000fe2000bf05270 */
[----:B------:R-:W-:Y:S01]  /*3260*/  ISETP.LT.OR P1, PT, R0, 0x2, P1 ;  /* 0x000000020000780c */ /* 0x000fe20000f21670 */
[----:B------:R-:W-:Y:S01]  /*3270*/  UMOV UR11, UR60 ;  /* 0x0000003c000b7c82 */ /* 0x000fe20008000000 */
[----:B------:R-:W-:Y:S01]  /*3280*/  FMNMX.FTZ R2, R61, R2, !PT ;  /* 0x000000023d027209 */ /* 0x000fe20007810000 */
[----:B------:R-:W-:Y:S01]  /*3290*/  VIADD R220, R62, 0xfffffffe ;  /* 0xfffffffe3edc7836 */ /* 0x000fe20000000000 */
[----:B------:R-:W-:Y:S02]  /*32a0*/  FSEL R27, R27, -INF , !P1 ;  /* 0xff8000001b1b7808 */ /* 0x000fe40004800000 */
[----:B------:R-:W-:-:S02]  /*32b0*/  ISETP.NE.AND P1, PT, R58, RZ, PT ;  /* 0x000000ff3a00720c */ /* 0x000fc40003f25270 */
[----:B------:R-:W-:Y:S02]  /*32c0*/  FMNMX.FTZ R2, R29, R2, !PT ;  /* 0x000000021d027209 */ /* 0x000fe40007810000 */
[----:B------:R-:W-:Y:S02]  /*32d0*/  ISETP.GT.AND P1, PT, R3, 0x9, !P1 ;  /* 0x000000090300780c */ /* 0x000fe40004f24270 */
[----:B------:R-:W-:Y:S02]  /*32e0*/  FMNMX.FTZ R2, R63, R2, !PT ;  /* 0x000000023f027209 */ /* 0x000fe40007810000 */
[----:B------:R-:W-:Y:S02]  /*32f0*/  ISETP.LT.OR P1, PT, R0, 0xa, P1 ;  /* 0x0000000a0000780c */ /* 0x000fe40000f21670 */
[----:B------:R-:W-:Y:S02]  /*3300*/  FMNMX.FTZ R2, R33, R2, !PT ;  /* 0x0000000221027209 */ /* 0x000fe40007810000 */
[----:B------:R-:W-:-:S02]  /*3310*/  FSEL R31, R31, -INF , !P1 ;  /* 0xff8000001f1f7808 */ /* 0x000fc40004800000 */
[----:B------:R-:W-:Y:S02]  /*3320*/  ISETP.NE.AND P1, PT, R60, RZ, PT ;  /* 0x000000ff3c00720c */ /* 0x000fe40003f25270 */
[----:B------:R-:W-:Y:S02]  /*3330*/  FMNMX.FTZ R2, R65, R2, !PT ;  /* 0x0000000241027209 */ /* 0x000fe40007810000 */
[----:B------:R-:W-:Y:S02]  /*3340*/  ISETP.GT.AND P1, PT, R3, 0x10, !P1 ;  /* 0x000000100300780c */ /* 0x000fe40004f24270 */
        /* <DEDUP_REMOVED lines=92> */
[--C-:B------:R-:W-:Y:S01]  /*3910*/  FFMA.FTZ R37, R45, UR10, -R18.reuse ;  /* 0x0000000a2d257c23 */ /* 0x100fe20008010812 */
[----:B------:R-:W-:Y:S01]  /*3920*/  FMNMX.FTZ R0, R54, R3, !PT ;  /* 0x0000000336007209 */ /* 0x000fe20007810000 */
[----:B------:R-:W-:Y:S01]  /*3930*/  FFMA.FTZ R40, R71, UR10, -R18 ;  /* 0x0000000a47287c23 */ /* 0x000fe20008010812 */
[----:B------:R-:W-:Y:S01]  /*3940*/  R2UR UR4, R22 ;  /* 0x00000000160472ca */ /* 0x000fe200000e0000 */
[----:B------:R1:W-:Y:S01]  /*3950*/  MUFU.EX2 R198, R2 ;  /* 0x0000000200c67308 */ /* 0x0003e20000000800 */
[----:B------:R-:W-:-:S02]  /*3960*/  FMNMX.FTZ R0, R55, R0, !PT ;  /* 0x0000000037007209 */ /* 0x000fc40007810000 */
[----:B0-----:R-:W-:-:S03]  /*3970*/  F2FP.BF16.F32.PACK_AB R196, R20, R5 ;  /* 0x0000000514c4723e */ /* 0x001fc600000010ff */
[----:B------:R-:W1:Y:S02]  /*3980*/  SHFL.BFLY PT, R3, R0, 0x2, 0x1f ;  /* 0x0c401f0000037f89 */ /* 0x000e6400000e0000 */
[----:B------:R-:W-:Y:S04]  /*3990*/  MUFU.EX2 R24, R24 ;  /* 0x0000001800187308 */ /* 0x000fe80000000800 */
[----:B------:R-:W-:-:S04]  /*39a0*/  UISETP.NE.AND UP1, UPT, UR4, URZ, UPT ;  /* 0x0000003f0400728c */ /* 0x000fc8000bf25270 */
[----:B------:R-:W0:Y:S07]  /*39b0*/  MUFU.EX2 R25, R25 ;  /* 0x0000001900197308 */ /* 0x000e2e0000000800 */
[----:B------:R-:W-:Y:S01]  /*39c0*/  @UP1 ULDC UR4, c[0x0][0x44c] ;  /* 0x0001130000041ab9 */ /* 0x000fe20000000800 */
[----:B------:R-:W-:Y:S01]  /*39d0*/  MUFU.EX2 R28, R28 ;  /* 0x0000001c001c7308 */ /* 0x000fe20000000800 */
[----:B------:R-:W-:Y:S01]  /*39e0*/  UIMAD.WIDE.U32 UR4, UR60, UR4, URZ ;  /* 0x000000043c0472a5 */ /* 0x000fe2000f8e003f */
[----:B------:R-:W-:-:S03]  /*39f0*/  @UP1 ULDC UR14, c[0x0][0x450] ;  /* 0x00011400000e1ab9 */ /* 0x000fc60000000800 */
[----:B------:R-:W-:Y:S01]  /*3a00*/  @UP1 USHF.R.U32.HI UR11, URZ, UR14, UR5 ;  /* 0x0000000e3f0b1299 */ /* 0x000fe20008011605 */
[----:B-1----:R-:W-:Y:S01]  /*3a10*/  FMNMX.FTZ R2, R0, R3, !PT ;  /* 0x0000000300027209 */ /* 0x002fe20007810000 */
[--C-:B------:R-:W-:Y:S01]  /*3a20*/  FFMA.FTZ R0, R41, UR10, -R18.reuse ;  /* 0x0000000a29007c23 */ /* 0x100fe20008010812 */
[----:B------:R-:W-:Y:S01]  /*3a30*/  FFMA.FTZ R41, R49, UR10, -R18 ;  /* 0x0000000a31297c23 */ /* 0x000fe20008010812 */
[----:B------:R-:W-:Y:S01]  /*3a40*/  FADD.FTZ R49, R5, R20 ;  /* 0x0000001405317221 */ /* 0x000fe20000010000 */
[----:B------:R-:W1:Y:S01]  /*3a50*/  MUFU.EX2 R29, R29 ;  /* 0x0000001d001d7308 */ /* 0x000e620000000800 */
[----:B------:R-:W2:Y:S01]  /*3a60*/  SHFL.BFLY PT, R3, R2, 0x1, 0x1f ;  /* 0x0c201f0002037f89 */ /* 0x000ea200000e0000 */
[----:B------:R-:W-:Y:S01]  /*3a70*/  UIADD3 UR48, UR48, UR11, URZ ;  /* 0x0000000b30307290 */ /* 0x000fe2000fffe03f */
[----:B0-----:R-:W-:-:S03]  /*3a80*/  F2FP.BF16.F32.PACK_AB R192, R25, R24 ;  /* 0x0000001819c0723e */ /* 0x001fc600000010ff */
[----:B------:R-:W-:Y:S02]  /*3a90*/  UIADD3 UR7, UR48, UR7, URZ ;  /* 0x0000000730077290 */ /* 0x000fe4000fffe03f */
[----:B------:R0:W-:Y:S08]  /*3aa0*/  MUFU.EX2 R33, R0 ;  /* 0x0000000000217308 */ /* 0x0001f00000000800 */
[----:B------:R-:W3:Y:S01]  /*3ab0*/  MUFU.EX2 R32, R32 ;  /* 0x0000002000207308 */ /* 0x000ee20000000800 */
[----:B-1----:R-:W-:-:S07]  /*3ac0*/  F2FP.BF16.F32.PACK_AB R194, R29, R28 ;  /* 0x0000001c1dc2723e */ /* 0x002fce00000010ff */
[----:B------:R-:W-:Y:S01]  /*3ad0*/  MUFU.EX2 R36, R36 ;  /* 0x0000002400247308 */ /* 0x000fe20000000800 */
[----:B--2---:R-:W-:Y:S01]  /*3ae0*/  FMNMX.FTZ R3, R2, R3, !PT ;  /* 0x0000000302037209 */ /* 0x004fe20007810000 */
[--C-:B------:R-:W-:Y:S01]  /*3af0*/  FFMA.FTZ R2, R73, UR10, -R18.reuse ;  /* 0x0000000a49027c23 */ /* 0x100fe20008010812 */
[----:B------:R-:W-:Y:S02]  /*3b00*/  FFMA.FTZ R18, R53, UR10, -R18 ;  /* 0x0000000a35127c23 */ /* 0x000fe40008010812 */
        /* <DEDUP_REMOVED lines=95> */
.L_x_1270:
[----:B------:R-:W-:Y:S02]  /*4100*/  ULDC UR11, c[0x0][0x9e4] ;  /* 0x00027900000b7ab9 */ /* 0x000fe40000000800 */
[----:B------:R-:W-:-:S11]  /*4110*/  UISETP.NE.AND UP0, UPT, UR11, 0x1, UPT ;  /* 0x000000010b00788c */ /* 0x000fd6000bf05270 */
[----:B------:R-:W-:Y:S02]  /*4120*/  @UP0 ULDC.64 UR4, c[0x0][0x9e8] ;  /* 0x00027a0000040ab9 */ /* 0x000fe40000000a00 */
[----:B------:R-:W-:-:S04]  /*4130*/  UIMAD.WIDE.U32 UR14, UR18, UR4, URZ ;  /* 0x00000004120e72a5 */ /* 0x000fc8000f8e003f */
[----:B------:R-:W-:-:S12]  /*4140*/  @UP0 USHF.R.U32.HI UR18, URZ, UR5, UR15 ;  /* 0x000000053f120299 */ /* 0x000fd8000801160f */
.L_x_1271:
[----:B------:R-:W-:-:S04]  /*4150*/  UIMAD UR11, UR18, UR11, UR11 ;  /* 0x0000000b120b72a4 */ /* 0x000fc8000f8e020b */
[----:B------:R-:W-:-:S04]  /*4160*/  UISETP.LT.AND UP0, UPT, UR7, UR11, UPT ;  /* 0x0000000b0700728c */ /* 0x000fc8000bf01270 */
[----:B------:R-:W-:-:S12]  /*4170*/  USEL UR7, UR7, UR11, UP0 ;  /* 0x0000000b07077287 */ /* 0x000fd80008000000 */
.L_x_1269:
        /* <DEDUP_REMOVED lines=75> */
[----:B------:R-:W-:Y:S01]  /*4630*/  UMOV UR7, UR38 ;  /* 0x0000002600077c82 */ /* 0x000fe20008000000 */
[----:B------:R-:W-:Y:S01]  /*4640*/  IMAD.MOV.U32 R21, RZ, RZ, R4 ;  /* 0x000000ffff157224 */ /* 0x000fe200078e0004 */
[----:B------:R-:W-:Y:S01]  /*4650*/  UMOV UR4, UR39 ;  /* 0x0000002700047c82 */ /* 0x000fe20008000000 */
[----:B------:R-:W-:Y:S01]  /*4660*/  IMAD.MOV.U32 R2, RZ, RZ, 0x3f800000 ;  /* 0x3f800000ff027424 */ /* 0x000fe200078e00ff */
[----:B------:R-:W-:Y:S01]  /*4670*/  ULDC UR55, c[0x0][0x9e4] ;  /* 0x0002790000377ab9 */ /* 0x000fe20000000800 */
[----:B------:R-:W-:Y:S01]  /*4680*/  IMAD.MOV.U32 R151, RZ, RZ, RZ ;  /* 0x000000ffff977224 */ /* 0x000fe200078e00ff */
[----:B------:R-:W-:Y:S01]  /*4690*/  ULDC UR59, c[0x0][0x9dc] ;  /* 0x00027700003b7ab9 */ /* 0x000fe20000000800 */
[----:B------:R-:W-:-:S05]  /*46a0*/  ULDC UR58, c[0x0][0x988] ;  /* 0x00026200003a7ab9 */ /* 0x000fca0000000800 */
.L_x_1291:
[----:B------:R-:W-:-:S04]  /*46b0*/  UISETP.NE.AND UP0, UPT, UR4, 0x1, UPT ;  /* 0x000000010400788c */ /* 0x000fc8000bf05270 */
[----:B------:R-:W-:-:S04]  /*46c0*/  USEL UR38, URZ, 0x1, UP0 ;  /* 0x000000013f267887 */ /* 0x000fc80008000000 */
[----:B------:R-:W-:Y:S01]  /*46d0*/  ULOP3.LUT UR38, UR7, UR38, URZ, 0x3c, !UPT ;  /* 0x0000002607267292 */ /* 0x000fe2000f8e3c3f */
[----:B------:R-:W-:Y:S11]  /*46e0*/  @!P0 BRA `(.L_x_1273) ;  /* 0x0000000000048947 */ /* 0x000ff60003800000 */
[----:B------:R-:W-:Y:S01]  /*46f0*/  BPT.TRAP 0x1 ;  /* 0x000000040000795c */ /* 0x000fe20000300000 */
.L_x_1273:
        /* <DEDUP_REMOVED lines=9> */
.L_x_1274:
[----:B-1----:R-:W-:Y:S05]  /*4790*/  @P1 BRA `(.L_x_1275) ;  /* 0x0000000000081947 */ /* 0x002fea0003800000 */
[----:B------:R-:W1:Y:S02]  /*47a0*/  SYNCS.PHASECHK.TRANS64.TRYWAIT P1, [UR6+0x30830], R3 ;  /* 0x03083003ff0075a7 */ /* 0x000e640008020146 */
[----:B-1----:R-:W-:Y:S05]  /*47b0*/  @!P1 BRA `(.L_x_1276) ;  /* 0x0000010c00789947 */ /* 0x002fea0003800000 */
.L_x_1275:
        /* <DEDUP_REMOVED lines=227> */
.L_x_1277:
[----:B------:R-:W-:Y:S01]  /*55f0*/  ULEA UR5, UR4, UR40, 0x3 ;  /* 0x0000002804057291 */ /* 0x000fe2000f8e183f */
[----:B------:R-:W-:-:S05]  /*5600*/  IMAD.U32 R0, RZ, RZ, UR7 ;  /* 0x00000007ff007e24 */ /* 0x000fca000f8e00ff */
[----:B------:R-:W-:-:S04]  /*5610*/  SHF.L.U32 R0, R0, 0x1f, RZ ;  /* 0x0000001f00007819 */ /* 0x000fc800000006ff */
[----:B------:R2:W3:Y:S01]  /*5620*/  SYNCS.PHASECHK.TRANS64.TRYWAIT P1, [UR5+0x30850], R0 ;  /* 0x03085000ff0075a7 */ /* 0x0004e20008020145 */
[----:B------:R-:W-:Y:S05]  /*5630*/  @!P0 BRA `(.L_x_1278) ;  /* 0x0000000000048947 */ /* 0x000fea0003800000 */
[----:B------:R-:W-:Y:S01]  /*5640*/  BPT.TRAP 0x1 ;  /* 0x000000040000795c */ /* 0x000fe20000300000 */
.L_x_1278:
[----:B---3--:R-:W-:Y:S05]  /*5650*/  @P1 BRA `(.L_x_1279) ;  /* 0x0000000000081947 */ /* 0x008fea0003800000 */
[----:B------:R-:W3:Y:S02]  /*5660*/  SYNCS.PHASECHK.TRANS64.TRYWAIT P1, [UR5+0x30850], R0 ;  /* 0x03085000ff0075a7 */ /* 0x000ee40008020145 */
[----:B---3--:R-:W-:Y:S05]  /*5670*/  @!P1 BRA `(.L_x_1280) ;  /* 0x000000fc00e09947 */ /* 0x008fea0003800000 */
.L_x_1279:
        /* <DEDUP_REMOVED lines=30> */
.L_x_1281:
[----:B------:R-:W-:Y:S01]  /*5860*/  R2UR UR4, R22 ;  /* 0x00000000160472ca */ /* 0x000fe200000e0000 */
[----:B------:R-:W3:Y:S01]  /*5870*/  S2UR UR7, SR_CgaCtaId ;  /* 0x00000000000779c3 */ /* 0x000ee20000008800 */
[----:B------:R-:W-:Y:S01]  /*5880*/  VIADD R187, R200, UR60 ;  /* 0x0000003cc8bb7c36 */ /* 0x000fe20008000000 */
[----:B------:R-:W-:Y:S01]  /*5890*/  UIADD3 UR6, UR6, 0x30840, URZ ;  /* 0x0003084006067890 */ /* 0x000fe2000fffe03f */
[----:B-1----:R-:W-:Y:S01]  /*58a0*/  IMAD.SHL.U32 R4, R220, 0x40, RZ ;  /* 0x00000040dc047824 */ /* 0x002fe200078e00ff */
[----:B------:R-:W-:Y:S01]  /*58b0*/  UISETP.NE.AND UP0, UPT, UR43, URZ, UPT ;  /* 0x0000003f2b00728c */ /* 0x000fe2000bf05270 */
[----:B0-----:R-:W-:-:S07]  /*58c0*/  IMAD.U32 R3, RZ, RZ, UR41 ;  /* 0x00000029ff037e24 */ /* 0x001fce000f8e00ff */
[----:B------:R-:W-:-:S06]  /*58d0*/  UISETP.NE.AND UP1, UPT, UR4, URZ, UPT ;  /* 0x0000003f0400728c */ /* 0x000fcc000bf25270 */
[----:B------:R-:W-:Y:S02]  /*58e0*/  PLOP3.LUT P1, PT, PT, PT, UP1, 0x80, 0x0 ;  /* 0x000000000000781c */ /* 0x000fe40003f2f018 */
[----:B------:R-:W-:-:S03]  /*58f0*/  PLOP3.LUT P2, PT, PT, PT, UP1, 0x80, 0x0 ;  /* 0x000000000000781c */ /* 0x000fc60003f4f018 */
[----:B------:R-:W-:Y:S01]  /*5900*/  @UP1 ULDC UR4, c[0x0][0x44c] ;  /* 0x0001130000041ab9 */ /* 0x000fe20000000800 */
[----:B---3--:R-:W-:-:S03]  /*5910*/  UPRMT UR6, UR7, 0x654, UR6 ;  /* 0x0000065407067896 */ /* 0x008fc60008000006 */
[----:B------:R-:W-:-:S04]  /*5920*/  ULDC UR7, c[0x0][0x9e0] ;  /* 0x0002780000077ab9 */ /* 0x000fc80000000800 */
[----:B--2---:R-:W-:Y:S01]  /*5930*/  @P1 IMAD.HI.U32 R0, R187, UR4, RZ ;  /* 0x00000004bb001c27 */ /* 0x004fe2000f8e00ff */
[----:B------:R-:W-:Y:S01]  /*5940*/  @UP1 ULDC UR4, c[0x0][0x450] ;  /* 0x0001140000041ab9 */ /* 0x000fe20000000800 */
[----:B------:R-:W-:Y:S01]  /*5950*/  PLOP3.LUT P1, PT, PT, PT, UP0, 0x40, 0x0 ;  /* 0x000000000000781c */ /* 0x000fe20003f2e808 */
[----:B------:R-:W-:Y:S01]  /*5960*/  SYNCS.ARRIVE.TRANS64.RED.A1T0 RZ, [UR6], RZ ;  /* 0x000000ffffff79a7 */ /* 0x000fe20008100406 */
[----:B------:R-:W-:Y:S01]  /*5970*/  UMOV UR6, UR59 ;  /* 0x0000003b00067c82 */ /* 0x000fe20008000000 */
[----:B------:R-:W-:Y:S01]  /*5980*/  @P2 SHF.R.U32.HI R187, RZ, UR4, R0 ;  /* 0x00000004ffbb2c19 */ /* 0x000fe20008011600 */
[----:B------:R-:W-:Y:S01]  /*5990*/  ULOP3.LUT UR4, URZ, UR6, URZ, 0x33, !UPT ;  /* 0x000000063f047292 */ /* 0x000fe2000f8e333f */
[----:B------:R-:W-:-:S03]  /*59a0*/  IADD3 R0, -R4, 0x1, RZ ;  /* 0x0000000104007810 */ /* 0x000fc60007ffe1ff */
[----:B------:R-:W0:Y:S02]  /*59b0*/  SHFL.IDX PT, R189, R187, RZ, 0x1c1f ;  /* 0x001c1fffbbbd7589 */ /* 0x000e2400000e0000 */
[----:B------:R-:W-:-:S05]  /*59c0*/  IMAD R0, R19, -0x2, R0 ;  /* 0xfffffffe13007824 */ /* 0x000fca00078e0200 */
[----:B------:R-:W-:-:S05]  /*59d0*/  IADD3 R184, -R3, UR42, R0 ;  /* 0x0000002a03b87c10 */ /* 0x000fca000fffe100 */
[C---:B------:R-:W-:Y:S02]  /*59e0*/  VIADD R0, R184.reuse, UR7 ;  /* 0x00000007b8007c36 */ /* 0x040fe40008000000 */
[----:B------:R-:W-:Y:S02]  /*59f0*/  VIADD R184, R184, UR4 ;  /* 0x00000004b8b87c36 */ /* 0x000fe40008000000 */
[--C-:B0-----:R-:W-:Y:S02]  /*5a00*/  IMAD.IADD R186, R0, 0x1, R189.reuse ;  /* 0x0000000100ba7824 */ /* 0x101fe400078e02bd */
[----:B------:R-:W-:Y:S01]  /*5a10*/  IMAD.IADD R185, R184, 0x1, R189 ;  /* 0x00000001b8b97824 */ /* 0x000fe200078e02bd */
[----:B------:R-:W-:Y:S06]  /*5a20*/  @P1 BRA `(.L_x_1282) ;  /* 0x00000000005c1947 */ /* 0x000fec0003800000 */
[----:B------:R-:W-:Y:S01]  /*5a30*/  MOV R2, UR41 ;  /* 0x0000002900027c02 */ /* 0x000fe20008000f00 */
[----:B------:R-:W-:Y:S03]  /*5a40*/  BSSY B0, `(.L_x_1283) ;  /* 0x0000011000007945 */ /* 0x000fe60003800000 */
[----:B------:R-:W-:-:S04]  /*5a50*/  IADD3 R189, -R2, UR42, R189 ;  /* 0x0000002a02bd7c10 */ /* 0x000fc8000fffe1bd */
        /* <DEDUP_REMOVED lines=10> */
.L_x_1284:
[----:B------:R-:W-:-:S05]  /*5b00*/  IMAD.U32 R191, RZ, RZ, UR55 ;  /* 0x00000037ffbf7e24 */ /* 0x000fca000f8e00ff */
[----:B------:R-:W-:-:S13]  /*5b10*/  ISETP.NE.AND P1, PT, R191, 0x1, PT ;  /* 0x00000001bf00780c */ /* 0x000fda0003f25270 */
[----:B------:R-:W0:Y:S02]  /*5b20*/  @P1 LDC.64 R2, c[0x0][0x9e8] ;  /* 0x00027a00ff021b82 */ /* 0x000e240000000a00 */
[----:B0-----:R-:W-:-:S05]  /*5b30*/  @P1 IMAD.HI.U32 R2, R189, R2, RZ ;  /* 0x00000002bd021227 */ /* 0x001fca00078e00ff */
[----:B------:R-:W-:-:S07]  /*5b40*/  @P1 SHF.R.U32.HI R189, RZ, R3, R2 ;  /* 0x00000003ffbd1219 */ /* 0x000fce0000011602 */
.L_x_1285:
[----:B------:R-:W-:Y:S05]  /*5b50*/  BSYNC B0 ;  /* 0x0000000000007941 */ /* 0x000fea0003800000 */
.L_x_1283:
[----:B------:R-:W-:-:S04]  /*5b60*/  IMAD R2, R189, R191, -R4 ;  /* 0x000000bfbd027224 */ /* 0x000fc800078e0a04 */
[----:B------:R-:W-:-:S05]  /*5b70*/  IMAD R2, R19, -0x2, R2 ;  /* 0xfffffffe13027824 */ /* 0x000fca00078e0202 */
[----:B------:R-:W-:Y:S02]  /*5b80*/  VIADDMNMX R186, R2, R191, R186, PT ;  /* 0x000000bf02ba7246 */ /* 0x000fe400038001ba */
[----:B------:R-:W-:-:S07]  /*5b90*/  VIMNMX R185, R185, R2, !PT ;  /* 0x00000002b9b97248 */ /* 0x000fce0007fe0100 */
.L_x_1282:
        /* <DEDUP_REMOVED lines=55> */
[----:B------:R-:W-:Y:S01]  /*5f10*/  IMAD.U32 R2, RZ, RZ, UR41 ;  /* 0x00000029ff027e24 */ /* 0x000fe2000f8e00ff */
[----:B------:R-:W-:Y:S04]  /*5f20*/  BSSY B0, `(.L_x_1287) ;  /* 0x0000011000007945 */ /* 0x000fe80003800000 */
        /* <DEDUP_REMOVED lines=11> */
.L_x_1288:
[----:B------:R-:W-:-:S05]  /*5fe0*/  IMAD.U32 R186, RZ, RZ, UR55 ;  /* 0x00000037ffba7e24 */ /* 0x000fca000f8e00ff */
[----:B------:R-:W-:-:S13]  /*5ff0*/  ISETP.NE.AND P2, PT, R186, 0x1, PT ;  /* 0x00000001ba00780c */ /* 0x000fda0003f45270 */
[----:B------:R-:W0:Y:S02]  /*6000*/  @P2 LDC.64 R2, c[0x0][0x9e8] ;  /* 0x00027a00ff022b82 */ /* 0x000e240000000a00 */
[----:B0-----:R-:W-:-:S05]  /*6010*/  @P2 IMAD.HI.U32 R2, R185, R2, RZ ;  /* 0x00000002b9022227 */ /* 0x001fca00078e00ff */
[----:B------:R-:W-:-:S07]  /*6020*/  @P2 SHF.R.U32.HI R185, RZ, R3, R2 ;  /* 0x00000003ffb92219 */ /* 0x000fce0000011602 */
.L_x_1289:
[----:B------:R-:W-:Y:S05]  /*6030*/  BSYNC B0 ;  /* 0x0000000000007941 */ /* 0x000fea0003800000 */
.L_x_1287:
[----:B------:R-:W-:-:S04]  /*6040*/  IMAD R4, R185, R186, -R4 ;  /* 0x000000bab9047224 */ /* 0x000fc800078e0a04 */
[----:B------:R-:W-:-:S05]  /*6050*/  IMAD R3, R19, -0x2, R4 ;  /* 0xfffffffe13037824 */ /* 0x000fca00078e0204 */
[----:B------:R-:W-:Y:S02]  /*6060*/  VIADDMNMX R0, R3, R186, R0, PT ;  /* 0x000000ba03007246 */ /* 0x000fe40003800100 */
[----:B------:R-:W-:-:S07]  /*6070*/  VIMNMX R184, R184, R3, !PT ;  /* 0x00000003b8b87248 */ /* 0x000fce0007fe0100 */
.L_x_1286:
        /* <DEDUP_REMOVED lines=84> */
[----:B------:R-:W-:Y:S01]  /*65c0*/  FSEL R154, R4, RZ, P3 ;  /* 0x000000ff049a7208 */ /* 0x000fe20001800000 */
[--C-:B------:R-:W-:Y:S01]  /*65d0*/  FFMA.FTZ R192, R160, UR10, -R2.reuse ;  /* 0x0000000aa0c07c23 */ /* 0x100fe20008010802 */
[----:B------:R-:W-:Y:S01]  /*65e0*/  FMNMX.FTZ R3, R171, R152, !PT ;  /* 0x00000098ab037209 */ /* 0x000fe20007810000 */
[--C-:B------:R-:W-:Y:S01]  /*65f0*/  FFMA.FTZ R194, R164, UR10, -R2.reuse ;  /* 0x0000000aa4c27c23 */ /* 0x100fe20008010802 */
[--C-:B------:R-:W-:Y:S01]  /*6600*/  FFMA.FTZ R165, R165, UR10, -R2.reuse ;  /* 0x0000000aa5a57c23 */ /* 0x100fe20008010802 */
[----:B------:R-:W-:Y:S01]  /*6610*/  FADD.FTZ R154, -R154, R21 ;  /* 0x000000159a9a7221 */ /* 0x000fe20000010100 */
[----:B------:R-:W-:Y:S01]  /*6620*/  FMNMX.FTZ R152, R174, R3, !PT ;  /* 0x00000003ae987209 */ /* 0x000fe20007810000 */
[--C-:B------:R-:W-:Y:S01]  /*6630*/  FFMA.FTZ R188, R168, UR10, -R2.reuse ;  /* 0x0000000aa8bc7c23 */ /* 0x100fe20008010802 */
[--C-:B------:R-:W-:Y:S01]  /*6640*/  FFMA.FTZ R190, R172, UR10, -R2.reuse ;  /* 0x0000000aacbe7c23 */ /* 0x100fe20008010802 */
[--C-:B------:R-:W-:Y:S01]  /*6650*/  FFMA.FTZ R157, R173, UR10, -R2.reuse ;  /* 0x0000000aad9d7c23 */ /* 0x100fe20008010802 */
[----:B------:R-:W-:Y:S01]  /*6660*/  FMNMX.FTZ R3, R175, R152, !PT ;  /* 0x00000098af037209 */ /* 0x000fe20007810000 */
[--C-:B------:R-:W-:Y:S01]  /*6670*/  FFMA.FTZ R184, R176, UR10, -R2.reuse ;  /* 0x0000000ab0b87c23 */ /* 0x100fe20008010802 */
[--C-:B------:R-:W-:Y:S01]  /*6680*/  FFMA.FTZ R153, R177, UR10, -R2.reuse ;  /* 0x0000000ab1997c23 */ /* 0x100fe20008010802 */
[----:B------:R-:W-:Y:S01]  /*6690*/  FFMA.FTZ R186, R180, UR10, -R2 ;  /* 0x0000000ab4ba7c23 */ /* 0x000fe20008010802 */
[----:B------:R-:W-:Y:S01]  /*66a0*/  FMNMX.FTZ R152, R178, R3, !PT ;  /* 0x00000003b2987209 */ /* 0x000fe20007810000 */
[----:B------:R-:W-:Y:S03]  /*66b0*/  MUFU.EX2 R187, R187 ;  /* 0x000000bb00bb7308 */ /* 0x000fe60000000800 */
[----:B------:R-:W-:-:S02]  /*66c0*/  FMNMX.FTZ R3, R179, R152, !PT ;  /* 0x00000098b3037209 */ /* 0x000fc40007810000 */
[----:B------:R-:W-:Y:S01]  /*66d0*/  FSEL R152, R183, -INF , !P1 ;  /* 0xff800000b7987808 */ /* 0x000fe20004800000 */
[--C-:B------:R-:W-:Y:S01]  /*66e0*/  FFMA.FTZ R183, R161, UR10, -R2.reuse ;  /* 0x0000000aa1b77c23 */ /* 0x100fe20008010802 */
[----:B------:R-:W-:Y:S01]  /*66f0*/  FMNMX.FTZ R3, R182, R3, !PT ;  /* 0x00000003b6037209 */ /* 0x000fe20007810000 */
[--C-:B------:R-:W-:Y:S01]  /*6700*/  FFMA.FTZ R161, R169, UR10, -R2.reuse ;  /* 0x0000000aa9a17c23 */ /* 0x100fe20008010802 */
[----:B------:R-:W-:Y:S01]  /*6710*/  FFMA.FTZ R2, R181, UR10, -R2 ;  /* 0x0000000ab5027c23 */ /* 0x000fe20008010802 */
[----:B------:R-:W-:Y:S01]  /*6720*/  MUFU.EX2 R196, R196 ;  /* 0x000000c400c47308 */ /* 0x000fe20000000800 */
[----:B------:R-:W-:-:S05]  /*6730*/  FMNMX.FTZ R3, R152, R3, !PT ;  /* 0x0000000398037209 */ /* 0x000fca0007810000 */
[----:B------:R-:W0:Y:S02]  /*6740*/  SHFL.BFLY PT, R0, R3, 0x2, 0x1f ;  /* 0x0c401f0003007f89 */ /* 0x000e2400000e0000 */
[----:B------:R1:W-:Y:S08]  /*6750*/  MUFU.EX2 R21, R2 ;  /* 0x0000000200157308 */ /* 0x0003f00000000800 */
        /* <DEDUP_REMOVED lines=9> */
[----:B------:R-:W-:-:S03]  /*67f0*/  FMUL.FTZ R0, R154, UR10 ;  /* 0x0000000a9a007c20 */ /* 0x000fc60008410000 */
[C---:B------:R-:W-:Y:S01]  /*6800*/  FSETP.NEU.FTZ.AND P1, PT, R3.reuse, -INF , PT ;  /* 0xff8000000300780b */ /* 0x040fe20003f3d000 */
[----:B------:R-:W-:Y:S02]  /*6810*/  FMUL.FTZ R156, R3, UR10 ;  /* 0x0000000a039c7c20 */ /* 0x000fe40008410000 */
[----:B------:R-:W-:Y:S03]  /*6820*/  MUFU.EX2 R188, R188 ;  /* 0x000000bc00bc7308 */ /* 0x000fe60000000800 */
[----:B------:R-:W-:-:S05]  /*6830*/  FSEL R154, R156, RZ, P1 ;  /* 0x000000ff9c9a7208 */ /* 0x000fca0000800000 */
[----:B------:R-:W0:Y:S01]  /*6840*/  MUFU.EX2 R0, R0 ;  /* 0x0000000000007308 */ /* 0x000e220000000800 */
[--C-:B------:R-:W-:Y:S01]  /*6850*/  FFMA.FTZ R156, R155, UR10, -R154.reuse ;  /* 0x0000000a9b9c7c23 */ /* 0x100fe2000801089a */
[----:B------:R-:W-:Y:S01]  /*6860*/  FSEL R155, R3, RZ, P1 ;  /* 0x000000ff039b7208 */ /* 0x000fe20000800000 */
[--C-:B------:R-:W-:Y:S01]  /*6870*/  FFMA.FTZ R197, R185, UR10, -R154.reuse ;  /* 0x0000000ab9c57c23 */ /* 0x100fe2000801089a */
[--C-:B------:R-:W-:Y:S01]  /*6880*/  FFMA.FTZ R199, R158, UR10, -R154.reuse ;  /* 0x0000000a9ec77c23 */ /* 0x100fe2000801089a */
[--C-:B------:R-:W-:Y:S01]  /*6890*/  FFMA.FTZ R158, R159, UR10, -R154.reuse ;  /* 0x0000000a9f9e7c23 */ /* 0x100fe2000801089a */
[----:B------:R-:W-:Y:S01]  /*68a0*/  FFMA.FTZ R193, R162, UR10, -R154 ;  /* 0x0000000aa2c17c23 */ /* 0x000fe2000801089a */
[----:B------:R-:W-:Y:S01]  /*68b0*/  FADD.FTZ R155, -R155, R20 ;  /* 0x000000149b9b7221 */ /* 0x000fe20000010100 */
[----:B------:R-:W-:Y:S01]  /*68c0*/  MUFU.EX2 R156, R156 ;  /* 0x0000009c009c7308 */ /* 0x000fe20000000800 */
[--C-:B------:R-:W-:Y:S01]  /*68d0*/  FFMA.FTZ R160, R163, UR10, -R154.reuse ;  /* 0x0000000aa3a07c23 */ /* 0x100fe2000801089a */
[--C-:B------:R-:W-:Y:S01]  /*68e0*/  FFMA.FTZ R195, R166, UR10, -R154.reuse ;  /* 0x0000000aa6c37c23 */ /* 0x100fe2000801089a */
[----:B-1----:R-:W-:Y:S01]  /*68f0*/  FMUL.FTZ R2, R155, UR10 ;  /* 0x0000000a9b027c20 */ /* 0x002fe20008410000 */
[--C-:B------:R-:W-:Y:S01]  /*6900*/  FFMA.FTZ R20, R167, UR10, -R154.reuse ;  /* 0x0000000aa7147c23 */ /* 0x100fe2000801089a */
[--C-:B------:R-:W-:Y:S01]  /*6910*/  FFMA.FTZ R155, R170, UR10, -R154.reuse ;  /* 0x0000000aaa9b7c23 */ /* 0x100fe2000801089a */
[--C-:B------:R-:W-:Y:S01]  /*6920*/  FFMA.FTZ R162, R171, UR10, -R154.reuse ;  /* 0x0000000aaba27c23 */ /* 0x100fe2000801089a */
[--C-:B------:R-:W-:Y:S01]  /*6930*/  FFMA.FTZ R191, R174, UR10, -R154.reuse ;  /* 0x0000000aaebf7c23 */ /* 0x100fe2000801089a */
[----:B------:R-:W-:Y:S01]  /*6940*/  MUFU.EX2 R197, R197 ;  /* 0x000000c500c57308 */ /* 0x000fe20000000800 */
[----:B0-----:R-:W-:Y:S01]  /*6950*/  FFMA.FTZ R159, R0, R18, R187 ;  /* 0x00000012009f7223 */ /* 0x001fe200000100bb */
[--C-:B------:R-:W-:Y:S01]  /*6960*/  FFMA.FTZ R164, R175, UR10, -R154.reuse ;  /* 0x0000000aafa47c23 */ /* 0x100fe2000801089a */
[--C-:B------:R-:W-:Y:S01]  /*6970*/  FFMA.FTZ R185, R178, UR10, -R154.reuse ;  /* 0x0000000ab2b97c23 */ /* 0x100fe2000801089a */
[----:B------:R-:W-:Y:S01]  /*6980*/  FFMA.FTZ R152, R152, UR10, -R154 ;  /* 0x0000000a98987c23 */ /* 0x000fe2000801089a */
[----:B------:R-:W-:-:S03]  /*6990*/  FADD.FTZ R159, R196, R159 ;  /* 0x0000009fc49f7221 */ /* 0x000fc60000010000 */
[----:B------:R-:W0:Y:S01]  /*69a0*/  MUFU.EX2 R2, R2 ;  /* 0x0000000200027308 */ /* 0x000e220000000800 */
[----:B------:R-:W-:-:S04]  /*69b0*/  FADD.FTZ R166, R198, R159 ;  /* 0x0000009fc6a67221 */ /* 0x000fc80000010000 */
[----:B------:R-:W-:-:S03]  /*69c0*/  FADD.FTZ R159, R189, R166 ;  /* 0x000000a6bd9f7221 */ /* 0x000fc60000010000 */
[----:B------:R-:W1:Y:S01]  /*69d0*/  MUFU.EX2 R199, R199 ;  /* 0x000000c700c77308 */ /* 0x000e620000000800 */
[----:B------:R-:W-:-:S04]  /*69e0*/  FADD.FTZ R166, R192, R159 ;  /* 0x0000009fc0a67221 */ /* 0x000fc80000010000 */
[----:B------:R-:W-:Y:S01]  /*69f0*/  FADD.FTZ R159, R183, R166 ;  /* 0x000000a6b79f7221 */ /* 0x000fe20000010000 */
[--C-:B------:R-:W-:Y:S02]  /*6a00*/  FFMA.FTZ R166, R179, UR10, -R154.reuse ;  /* 0x0000000ab3a67c23 */ /* 0x100fe4000801089a */
[----:B------:R-:W2:Y:S01]  /*6a10*/  MUFU.EX2 R158, R158 ;  /* 0x0000009e009e7308 */ /* 0x000ea20000000800 */
[----:B0-----:R-:W-:Y:S01]  /*6a20*/  FFMA.FTZ R5, R2, R5, R197 ;  /* 0x0000000502057223 */ /* 0x001fe200000100c5 */
[----:B------:R-:W-:Y:S01]  /*6a30*/  FADD.FTZ R168, R194, R159 ;  /* 0x0000009fc2a87221 */ /* 0x000fe20000010000 */
[----:B------:R-:W-:Y:S02]  /*6a40*/  FFMA.FTZ R159, R182, UR10, -R154 ;  /* 0x0000000ab69f7c23 */ /* 0x000fe4000801089a */
[----:B------:R-:W-:Y:S01]  /*6a50*/  FADD.FTZ R18, R156, R5 ;  /* 0x000000059c127221 */ /* 0x000fe20000010000 */
[----:B------:R-:W-:Y:S02]  /*6a60*/  FADD.FTZ R163, R165, R168 ;  /* 0x000000a8a5a37221 */ /* 0x000fe40000010000 */
[----:B------:R-:W0:Y:S01]  /*6a70*/  MUFU.EX2 R193, R193 ;  /* 0x000000c100c17308 */ /* 0x000e220000000800 */
[----:B-1----:R-:W-:Y:S01]  /*6a80*/  FADD.FTZ R5, R199, R18 ;  /* 0x00000012c7057221 */ /* 0x002fe20000010000 */
[----:B------:R-:W-:-:S06]  /*6a90*/  FADD.FTZ R168, R188, R163 ;  /* 0x000000a3bca87221 */ /* 0x000fcc0000010000 */
        /* <DEDUP_REMOVED lines=35> */
[----:B------:R-:W-:Y:S01]  /*6cd0*/  FADD.FTZ R18, R21, R154 ;  /* 0x0000009a15127221 */ /* 0x000fe20000010000 */
[----:B--2---:R-:W-:Y:S01]  /*6ce0*/  FADD.FTZ R5, R152, R5 ;  /* 0x0000000598057221 */ /* 0x004fe20000010000 */
[----:B------:R-:W-:Y:S06]  /*6cf0*/  @!P0 BRA `(.L_x_1290) ;  /* 0x0000000000048947 */ /* 0x000fec0003800000 */
[----:B------:R-:W-:Y:S01]  /*6d00*/  BPT.TRAP 0x1 ;  /* 0x000000040000795c */ /* 0x000fe20000300000 */
.L_x_1290:
[----:B------:R-:W0:Y:S01]  /*6d10*/  S2UR UR4, SR_CgaCtaId ;  /* 0x00000000000479c3 */ /* 0x000e220000008800 */
[----:B------:R-:W-:Y:S01]  /*6d20*/  UIADD3 UR5, UR5, 0x30860, URZ ;  /* 0x0003086005057890 */ /* 0x000fe2000fffe03f */
[----:B------:R-:W-:Y:S01]  /*6d30*/  ISETP.GT.AND P1, PT, R220, UR54, PT ;  /* 0x00000036dc007c0c */ /* 0x000fe2000bf24270 */
[----:B------:R-:W-:Y:S01]  /*6d40*/  UMOV UR7, UR38 ;  /* 0x0000002600077c82 */ /* 0x000fe20008000000 */
[----:B------:R-:W-:Y:S01]  /*6d50*/  F2FP.BF16.F32.PACK_AB R196, R196, R187 ;  /* 0x000000bbc4c4723e */ /* 0x000fe200000010ff */
[----:B------:R-:W-:Y:S01]  /*6d60*/  VIADD R220, R220, 0xffffffff ;  /* 0xffffffffdcdc7836 */ /* 0x000fe20000000000 */
[----:B------:R-:W-:Y:S02]  /*6d70*/  F2FP.BF16.F32.PACK_AB R198, R189, R198 ;  /* 0x000000c6bdc6723e */ /* 0x000fe400000010ff */
        /* <DEDUP_REMOVED lines=20> */
.L_x_1272:
[----:B------:R-:W-:Y:S01]  /*6ec0*/  R2UR UR4, R22 ;  /* 0x00000000160472ca */ /* 0x000fe200000e0000 */
[----:B------:R-:W-:Y:S02]  /*6ed0*/  UISETP.NE.AND UP0, UPT, UR43, URZ, UPT ;  /* 0x0000003f2b00728c */ /* 0x000fe4000bf05270 */
[----:B------:R-:W-:Y:S02]  /*6ee0*/  UIADD3 UR11, UR60, 0x7f, URZ ;  /* 0x0000007f3c0b7890 */ /* 0x000fe4000fffe03f */
[----:B------:R-:W-:Y:S02]  /*6ef0*/  UIADD3 UR7, UR42, 0x1, -UR41 ;  /* 0x000000012a077890 */ /* 0x000fe4000fffe829 */
[----:B------:R-:W-:-:S06]  /*6f00*/  PLOP3.LUT P1, PT, PT, PT, UP0, 0x40, 0x0 ;  /* 0x000000000000781c */ /* 0x000fcc0003f2e808 */
[----:B------:R-:W-:-:S11]  /*6f10*/  UISETP.NE.AND UP1, UPT, UR4, URZ, UPT ;  /* 0x0000003f0400728c */ /* 0x000fd6000bf25270 */
[----:B------:R-:W-:Y:S01]  /*6f20*/  @UP1 ULDC UR4, c[0x0][0x44c] ;  /* 0x0001130000041ab9 */ /* 0x000fe20000000800 */
[----:B------:R-:W-:Y:S01]  /*6f30*/  @UP1 ULDC UR14, c[0x0][0x450] ;  /* 0x00011400000e1ab9 */ /* 0x000fe20000000800 */
[----:B------:R-:W-:-:S04]  /*6f40*/  UIMAD.WIDE.U32 UR4, UR11, UR4, URZ ;  /* 0x000000040b0472a5 */ /* 0x000fc8000f8e003f */
[----:B------:R-:W-:-:S04]  /*6f50*/  @UP1 USHF.R.U32.HI UR11, URZ, UR14, UR5 ;  /* 0x0000000e3f0b1299 */ /* 0x000fc80008011605 */
[----:B------:R-:W-:-:S04]  /*6f60*/  UIADD3 UR15, UR7, UR11, URZ ;  /* 0x0000000b070f7290 */ /* 0x000fc8000fffe03f */
[----:B------:R-:W-:Y:S01]  /*6f70*/  UIADD3 UR11, UR15, -UR6, URZ ;  /* 0x800000060f0b7290 */ /* 0x000fe2000fffe03f */
[----:B------:R-:W-:Y:S11]  /*6f80*/  @P1 BRA `(.L_x_1292) ;  /* 0x00000000004c1947 */ /* 0x000ff60003800000 */
[----:B------:R-:W-:-:S06]  /*6f90*/  UISETP.GT.AND UP0, UPT, UR15, -0x1, UPT ;  /* 0xffffffff0f00788c */ /* 0x000fcc000bf04270 */
[----:B------:R-:W-:-:S13]  /*6fa0*/  PLOP3.LUT P1, PT, PT, PT, UP0, 0x80, 0x0 ;  /* 0x000000000000781c */ /* 0x000fda0003f2f008 */
[----:B------:R-:W-:Y:S05]  /*6fb0*/  @P1 BRA `(.L_x_1293) ;  /* 0x0000000000201947 */ /* 0x000fea0003800000 */
[----:B------:R-:W-:Y:S01]  /*6fc0*/  ULDC UR14, c[0x0][0x9e4] ;  /* 0x00027900000e7ab9 */ /* 0x000fe20000000800 */
[----:B------:R-:W-:Y:S02]  /*6fd0*/  ULOP3.LUT UR15, URZ, UR15, URZ, 0x33, !UPT ;  /* 0x0000000f3f0f7292 */ /* 0x000fe4000f8e333f */
[----:B------:R-:W-:-:S11]  /*6fe0*/  UISETP.NE.AND UP0, UPT, UR14, 0x1, UPT ;  /* 0x000000010e00788c */ /* 0x000fd6000bf05270 */
[----:B------:R-:W-:Y:S02]  /*6ff0*/  @UP0 ULDC.64 UR4, c[0x0][0x9e8] ;  /* 0x00027a0000040ab9 */ /* 0x000fe40000000a00 */
[----:B------:R-:W-:-:S04]  /*7000*/  UIMAD.WIDE.U32 UR6, UR15, UR4, URZ ;  /* 0x000000040f0672a5 */ /* 0x000fc8000f8e003f */
[----:B------:R-:W-:-:S04]  /*7010*/  @UP0 USHF.R.U32.HI UR15, URZ, UR5, UR7 ;  /* 0x000000053f0f0299 */ /* 0x000fc80008011607 */
[----:B------:R-:W-:Y:S01]  /*7020*/  ULOP3.LUT UR15, URZ, UR15, URZ, 0x33, !UPT ;  /* 0x0000000f3f0f7292 */ /* 0x000fe2000f8e333f */
[----:B------:R-:W-:Y:S11]  /*7030*/  BRA `(.L_x_1294) ;  /* 0x0000000000147947 */ /* 0x000ff60003800000 */
.L_x_1293:
[----:B------:R-:W-:Y:S02]  /*7040*/  ULDC UR14, c[0x0][0x9e4] ;  /* 0x00027900000e7ab9 */ /* 0x000fe40000000800 */
[----:B------:R-:W-:-:S11]  /*7050*/  UISETP.NE.AND UP0, UPT, UR14, 0x1, UPT ;  /* 0x000000010e00788c */ /* 0x000fd6000bf05270 */
[----:B------:R-:W-:Y:S02]  /*7060*/  @UP0 ULDC.64 UR4, c[0x0][0x9e8] ;  /* 0x00027a0000040ab9 */ /* 0x000fe40000000a00 */
[----:B------:R-:W-:-:S04]  /*7070*/  UIMAD.WIDE.U32 UR6, UR15, UR4, URZ ;  /* 0x000000040f0672a5 */ /* 0x000fc8000f8e003f */
[----:B------:R-:W-:-:S12]  /*7080*/  @UP0 USHF.R.U32.HI UR15, URZ, UR5, UR7 ;  /* 0x000000053f0f0299 */ /* 0x000fd80008011607 */
.L_x_1294:
[----:B------:R-:W-:-:S04]  /*7090*/  UIMAD UR14, UR15, UR14, URZ ;  /* 0x0000000e0f0e72a4 */ /* 0x000fc8000f8e023f */
[----:B------:R-:W-:-:S04]  /*70a0*/  UISETP.LT.AND UP0, UPT, UR11, UR14, UPT ;  /* 0x0000000e0b00728c */ /* 0x000fc8000bf01270 */
[----:B------:R-:W-:-:S12]  /*70b0*/  USEL UR11, UR11, UR14, !UP0 ;  /* 0x0000000e0b0b7287 */ /* 0x000fd8000c000000 */
.L_x_1292:
[----:B------:R-:W-:Y:S01]  /*70c0*/  UIADD3 UR11, UR11, 0x3f, URZ ;  /* 0x0000003f0b0b7890 */ /* 0x000fe2000fffe03f */
[----:B------:R-:W-:-:S03]  /*70d0*/  R2UR UR5, R201 ;  /* 0x00000000c90572ca */ /* 0x000fc600000e0000 */
[----:B------:R-:W-:-:S04]  /*70e0*/  USHF.R.S32.HI UR4, URZ, 0x1f, UR11 ;  /* 0x0000001f3f047899 */ /* 0x000fc8000801140b */
[----:B------:R-:W-:-:S04]  /*70f0*/  ULEA.HI UR4, UR4, UR11, URZ, 0x6 ;  /* 0x0000000b04047291 */ /* 0x000fc8000f8f303f */
[----:B------:R-:W-:-:S04]  /*7100*/  USHF.R.S32.HI UR4, URZ, 0x6, UR4 ;  /* 0x000000063f047899 */ /* 0x000fc80008011404 */
[----:B------:R-:W-:-:S04]  /*7110*/  UISETP.LT.AND UP0, UPT, UR5, UR4, UPT ;  /* 0x000000040500728c */ /* 0x000fc8000bf01270 */
[----:B------:R-:W-:-:S06]  /*7120*/  USEL UR54, UR5, UR4, !UP0 ;  /* 0x0000000405367287 */ /* 0x000fcc000c000000 */
[----:B------:R-:W-:-:S13]  /*7130*/  ISETP.GE.AND P1, PT, R220, UR54, PT ;  /* 0x00000036dc007c0c */ /* 0x000fda000bf26270 */
[----:B------:R-:W-:Y:S05]  /*7140*/  @!P1 BRA `(.L_x_1295) ;  /* 0x0000001c00489947 */ /* 0x000fea0003800000 */
[----:B------:R-:W-:Y:S01]  /*7150*/  IMAD.MOV.U32 R20, RZ, RZ, R3 ;  /* 0x000000ffff147224 */ /* 0x000fe200078e0003 */
[----:B------:R-:W-:Y:S01]  /*7160*/  UMOV UR7, UR38 ;  /* 0x0000002600077c82 */ /* 0x000fe20008000000 */
[----:B------:R-:W-:Y:S01]  /*7170*/  IMAD.MOV.U32 R21, RZ, RZ, R4 ;  /* 0x000000ffff157224 */ /* 0x000fe200078e0004 */
[----:B------:R-:W-:Y:S01]  /*7180*/  UMOV UR4, UR39 ;  /* 0x0000002700047c82 */ /* 0x000fe20008000000 */
[----:B------:R-:W-:-:S05]  /*7190*/  ULDC UR55, c[0x0][0x988] ;  /* 0x0002620000377ab9 */ /* 0x000fca0000000800 */
.L_x_1306:
[----:B------:R-:W-:-:S04]  /*71a0*/  UISETP.NE.AND UP0, UPT, UR4, 0x1, UPT ;  /* 0x000000010400788c */ /* 0x000fc8000bf05270 */
[----:B------:R-:W-:-:S04]  /*71b0*/  USEL UR38, URZ, 0x1, UP0 ;  /* 0x000000013f267887 */ /* 0x000fc80008000000 */
[----:B------:R-:W-:Y:S01]  /*71c0*/  ULOP3.LUT UR38, UR7, UR38, URZ, 0x3c, !UPT ;  /* 0x0000002607267292 */ /* 0x000fe2000f8e3c3f */
[----:B------:R-:W-:Y:S11]  /*71d0*/  @!P0 BRA `(.L_x_1296) ;  /* 0x0000000000048947 */ /* 0x000ff60003800000 */
[----:B------:R-:W-:Y:S01]  /*71e0*/  BPT.TRAP 0x1 ;  /* 0x000000040000795c */ /* 0x000fe20000300000 */
.L_x_1296:
        /* <DEDUP_REMOVED lines=9> */
.L_x_1297:
[----:B-1----:R-:W-:Y:S05]  /*7280*/  @P1 BRA `(.L_x_1298) ;  /* 0x0000000000081947 */ /* 0x002fea0003800000 */
[----:B------:R-:W1:Y:S02]  /*7290*/  SYNCS.PHASECHK.TRANS64.TRYWAIT P1, [UR6+0x30830], R3 ;  /* 0x03083003ff0075a7 */ /* 0x000e640008020146 */
[----:B-1----:R-:W-:Y:S05]  /*72a0*/  @!P1 BRA `(.L_x_1299) ;  /* 0x000000e000ec9947 */ /* 0x002fea0003800000 */
.L_x_1298:
        /* <DEDUP_REMOVED lines=227> */
.L_x_1300:
[----:B------:R-:W-:Y:S01]  /*80e0*/  ULEA UR5, UR4, UR40, 0x3 ;  /* 0x0000002804057291 */ /* 0x000fe2000f8e183f */
[----:B------:R-:W-:-:S05]  /*80f0*/  IMAD.U32 R0, RZ, RZ, UR7 ;  /* 0x00000007ff007e24 */ /* 0x000fca000f8e00ff */
[----:B------:R-:W-:-:S04]  /*8100*/  SHF.L.U32 R0, R0, 0x1f, RZ ;  /* 0x0000001f00007819 */ /* 0x000fc800000006ff */
[----:B------:R2:W3:Y:S01]  /*8110*/  SYNCS.PHASECHK.TRANS64.TRYWAIT P1, [UR5+0x30850], R0 ;  /* 0x03085000ff0075a7 */ /* 0x0004e20008020145 */
[----:B------:R-:W-:Y:S05]  /*8120*/  @!P0 BRA `(.L_x_1301) ;  /* 0x0000000000048947 */ /* 0x000fea0003800000 */
[----:B------:R-:W-:Y:S01]  /*8130*/  BPT.TRAP 0x1 ;  /* 0x000000040000795c */ /* 0x000fe20000300000 */
.L_x_1301:
[----:B---3--:R-:W-:Y:S05]  /*8140*/  @P1 BRA `(.L_x_1302) ;  /* 0x0000000000081947 */ /* 0x008fea0003800000 */
[----:B------:R-:W3:Y:S02]  /*8150*/  SYNCS.PHASECHK.TRANS64.TRYWAIT P1, [UR5+0x30850], R0 ;  /* 0x03085000ff0075a7 */ /* 0x000ee40008020145 */
[----:B---3--:R-:W-:Y:S05]  /*8160*/  @!P1 BRA `(.L_x_1303) ;  /* 0x000000d400549947 */ /* 0x008fea0003800000 */
.L_x_1302:
        /* <DEDUP_REMOVED lines=30> */
.L_x_1304:
        /* <DEDUP_REMOVED lines=68> */
[----:B------:R-:W-:Y:S03]  /*8790*/  MUFU.EX2 R2, R2 ;  /* 0x0000000200027308 */ /* 0x000fe60000000800 */
[--C-:B------:R-:W-:Y:S01]  /*87a0*/  FFMA.FTZ R197, R154, UR10, -R20.reuse ;  /* 0x0000000a9ac57c23 */ /* 0x100fe20008010814 */
[--C-:B------:R-:W-:Y:S01]  /*87b0*/  FFMA.FTZ R152, R155, UR10, -R20.reuse ;  /* 0x0000000a9b987c23 */ /* 0x100fe20008010814 */
[--C-:B------:R-:W-:Y:S01]  /*87c0*/  FFMA.FTZ R199, R158, UR10, -R20.reuse ;  /* 0x0000000a9ec77c23 */ /* 0x100fe20008010814 */
[--C-:B------:R-:W-:Y:S01]  /*87d0*/  FFMA.FTZ R154, R159, UR10, -R20.reuse ;  /* 0x0000000a9f9a7c23 */ /* 0x100fe20008010814 */
[--C-:B------:R-:W-:Y:S01]  /*87e0*/  FFMA.FTZ R193, R162, UR10, -R20.reuse ;  /* 0x0000000aa2c17c23 */ /* 0x100fe20008010814 */
[----:B------:R-:W0:Y:S01]  /*87f0*/  MUFU.EX2 R21, R21 ;  /* 0x0000001500157308 */ /* 0x000e220000000800 */
[--C-:B------:R-:W-:Y:S01]  /*8800*/  FFMA.FTZ R156, R163, UR10, -R20.reuse ;  /* 0x0000000aa39c7c23 */ /* 0x100fe20008010814 */
[--C-:B------:R-:W-:Y:S01]  /*8810*/  FFMA.FTZ R195, R166, UR10, -R20.reuse ;  /* 0x0000000aa6c37c23 */ /* 0x100fe20008010814 */
[--C-:B------:R-:W-:Y:S01]  /*8820*/  FFMA.FTZ R158, R167, UR10, -R20.reuse ;  /* 0x0000000aa79e7c23 */ /* 0x100fe20008010814 */
[--C-:B------:R-:W-:Y:S01]  /*8830*/  FFMA.FTZ R189, R170, UR10, -R20.reuse ;  /* 0x0000000aaabd7c23 */ /* 0x100fe20008010814 */
[--C-:B------:R-:W-:Y:S01]  /*8840*/  FFMA.FTZ R160, R171, UR10, -R20.reuse ;  /* 0x0000000aaba07c23 */ /* 0x100fe20008010814 */
[--C-:B------:R-:W-:Y:S01]  /*8850*/  FFMA.FTZ R191, R174, UR10, -R20.reuse ;  /* 0x0000000aaebf7c23 */ /* 0x100fe20008010814 */
[----:B------:R-:W-:Y:S01]  /*8860*/  FFMA.FTZ R162, R175, UR10, -R20 ;  /* 0x0000000aafa27c23 */ /* 0x000fe20008010814 */
[----:B------:R-:W1:Y:S08]  /*8870*/  MUFU.EX2 R197, R197 ;  /* 0x000000c500c57308 */ /* 0x000e700000000800 */
[----:B------:R-:W2:Y:S01]  /*8880*/  MUFU.EX2 R196, R196 ;  /* 0x000000c400c47308 */ /* 0x000ea20000000800 */
[----:B0-----:R-:W-:-:S07]  /*8890*/  FFMA.FTZ R155, R0, R18, R21 ;  /* 0x00000012009b7223 */ /* 0x001fce0000010015 */
[----:B------:R-:W0:Y:S01]  /*88a0*/  MUFU.EX2 R152, R152 ;  /* 0x0000009800987308 */ /* 0x000e220000000800 */
[----:B-1----:R-:W-:-:S07]  /*88b0*/  FFMA.FTZ R5, R2, R5, R197 ;  /* 0x0000000502057223 */ /* 0x002fce00000100c5 */
[----:B------:R-:W1:Y:S01]  /*88c0*/  MUFU.EX2 R198, R198 ;  /* 0x000000c600c67308 */ /* 0x000e620000000800 */
[----:B--2---:R-:W-:-:S07]  /*88d0*/  FADD.FTZ R155, R196, R155 ;  /* 0x0000009bc49b7221 */ /* 0x004fce0000010000 */
[----:B------:R-:W2:Y:S01]  /*88e0*/  MUFU.EX2 R199, R199 ;  /* 0x000000c700c77308 */ /* 0x000ea20000000800 */
[----:B0-----:R-:W-:-:S07]  /*88f0*/  FADD.FTZ R18, R152, R5 ;  /* 0x0000000598127221 */ /* 0x001fce0000010000 */
[----:B------:R-:W0:Y:S01]  /*8900*/  MUFU.EX2 R187, R187 ;  /* 0x000000bb00bb7308 */ /* 0x000e220000000800 */
[----:B-1----:R-:W-:Y:S01]  /*8910*/  FADD.FTZ R164, R198, R155 ;  /* 0x0000009bc6a47221 */ /* 0x002fe20000010000 */
[----:B------:R-:W-:-:S06]  /*8920*/  FFMA.FTZ R155, R178, UR10, -R20 ;  /* 0x0000000ab29b7c23 */ /* 0x000fcc0008010814 */
        /* <DEDUP_REMOVED lines=16> */
[----:B0-----:R-:W-:Y:S01]  /*8a30*/  FADD.FTZ R166, R194, R159 ;  /* 0x0000009fc2a67221 */ /* 0x001fe20000010000 */
[--C-:B------:R-:W-:Y:S01]  /*8a40*/  FFMA.FTZ R159, R182, UR10, -R20.reuse ;  /* 0x0000000ab69f7c23 */ /* 0x100fe20008010814 */
[----:B------:R-:W-:-:S05]  /*8a50*/  FFMA.FTZ R20, R183, UR10, -R20 ;  /* 0x0000000ab7147c23 */ /* 0x000fca0008010814 */
        /* <DEDUP_REMOVED lines=34> */
[----:B0-----:R-:W-:-:S03]  /*8c80*/  FADD.FTZ R18, R169, R166 ;  /* 0x000000a6a9127221 */ /* 0x001fc60000010000 */
[----:B-1----:R-:W-:Y:S01]  /*8c90*/  FADD.FTZ R5, R20, R5 ;  /* 0x0000000514057221 */ /* 0x002fe20000010000 */
[----:B------:R-:W-:Y:S06]  /*8ca0*/  @!P0 BRA `(.L_x_1305) ;  /* 0x0000000000048947 */ /* 0x000fec0003800000 */
[----:B------:R-:W-:Y:S01]  /*8cb0*/  BPT.TRAP 0x1 ;  /* 0x000000040000795c */ /* 0x000fe20000300000 */
.L_x_1305:
[----:B------:R-:W0:Y:S01]  /*8cc0*/  S2UR UR4, SR_CgaCtaId ;  /* 0x00000000000479c3 */ /* 0x000e220000008800 */
[----:B------:R-:W-:Y:S01]  /*8cd0*/  UIADD3 UR5, UR5, 0x30860, URZ ;  /* 0x0003086005057890 */ /* 0x000fe2000fffe03f */
[C---:B------:R-:W-:Y:S01]  /*8ce0*/  ISETP.GT.AND P1, PT, R220.reuse, UR54, PT ;  /* 0x00000036dc007c0c */ /* 0x040fe2000bf24270 */
[----:B------:R-:W-:Y:S01]  /*8cf0*/  UMOV UR7, UR38 ;  /* 0x0000002600077c82 */ /* 0x000fe20008000000 */
[----:B------:R-:W-:Y:S01]  /*8d00*/  F2FP.BF16.F32.PACK_AB R198, R187, R198 ;  /* 0x000000c6bbc6723e */ /* 0x000fe200000010ff */
[----:B------:R-:W-:Y:S01]  /*8d10*/  VIADD R220, R220, 0xffffffff ;  /* 0xffffffffdcdc7836 */ /* 0x000fe20000000000 */
[----:B------:R-:W-:Y:S02]  /*8d20*/  F2FP.BF16.F32.PACK_AB R196, R196, R21 ;  /* 0x00000015c4c4723e */ /* 0x000fe400000010ff */
[----:B------:R-:W-:Y:S02]  /*8d30*/  F2FP.BF16.F32.PACK_AB R192, R185, R192 ;  /* 0x000000c0b9c0723e */ /* 0x000fe400000010ff */
        /* <DEDUP_REMOVED lines=16> */
[----:B------:R-:W-:Y:S02]  /*8e40*/  F2FP.BF16.F32.PACK_AB R186, R169, R186 ;  /* 0x000000baa9ba723e */ /* 0x000fe400000010ff */
[----:B------:R-:W-:Y:S01]  /*8e50*/  MOV R21, R4 ;  /* 0x0000000400157202 */ /* 0x000fe20000000f00 */
[----:B------:R-:W-:Y:S06]  /*8e60*/  @P1 BRA `(.L_x_1306) ;  /* 0xffffffe000cc1947 */ /* 0x000fec000383ffff */
.L_x_1295:
        /* <DEDUP_REMOVED lines=11> */
.L_x_1326:
        /* <DEDUP_REMOVED lines=8> */
.L_x_1308:
[----:B------:R-:W-:Y:S01]  /*8fa0*/  ULEA UR5, UR39, UR40, 0x3 ;  /* 0x0000002827057291 */ /* 0x000fe2000f8e183f */
[----:B------:R-:W-:-:S05]  /*8fb0*/  IMAD.U32 R3, RZ, RZ, UR38 ;  /* 0x00000026ff037e24 */ /* 0x000fca000f8e00ff */
[----:B------:R-:W-:-:S04]  /*8fc0*/  SHF.L.U32 R3, R3, 0x1f, RZ ;  /* 0x0000001f03037819 */ /* 0x000fc800000006ff */
[----:B------:R0:W1:Y:S01]  /*8fd0*/  SYNCS.PHASECHK.TRANS64.TRYWAIT P1, [UR5+0x30830], R3 ;  /* 0x03083003ff0075a7 */ /* 0x0000620008020145 */
[----:B------:R-:W-:Y:S05]  /*8fe0*/  @!P0 BRA `(.L_x_1309) ;  /* 0x0000000000048947 */ /* 0x000fea0003800000 */
[----:B------:R-:W-:Y:S01]  /*8ff0*/  BPT.TRAP 0x1 ;  /* 0x000000040000795c */ /* 0x000fe20000300000 */
.L_x_1309:
[----:B-1----:R-:W-:Y:S05]  /*9000*/  @P1 BRA `(.L_x_1310) ;  /* 0x0000000000081947 */ /* 0x002fea0003800000 */
[----:B------:R-:W1:Y:S02]  /*9010*/  SYNCS.PHASECHK.TRANS64.TRYWAIT P1, [UR5+0x30830], R3 ;  /* 0x03083003ff0075a7 */ /* 0x000e640008020145 */
[----:B-1----:R-:W-:Y:S05]  /*9020*/  @!P1 BRA `(.L_x_1311) ;  /* 0x000000c400bc9947 */ /* 0x002fea0003800000 */
.L_x_1310:
        /* <DEDUP_REMOVED lines=227> */
.L_x_1312:
[----:B------:R-:W-:Y:S01]  /*9e60*/  ULEA UR5, UR4, UR40, 0x3 ;  /* 0x0000002804057291 */ /* 0x000fe2000f8e183f */
[----:B------:R-:W-:-:S05]  /*9e70*/  IMAD.U32 R0, RZ, RZ, UR6 ;  /* 0x00000006ff007e24 */ /* 0x000fca000f8e00ff */
[----:B------:R-:W-:-:S04]  /*9e80*/  SHF.L.U32 R0, R0, 0x1f, RZ ;  /* 0x0000001f00007819 */ /* 0x000fc800000006ff */
[----:B------:R2:W3:Y:S01]  /*9e90*/  SYNCS.PHASECHK.TRANS64.TRYWAIT P1, [UR5+0x30850], R0 ;  /* 0x03085000ff0075a7 */ /* 0x0004e20008020145 */
[----:B------:R-:W-:Y:S05]  /*9ea0*/  @!P0 BRA `(.L_x_1313) ;  /* 0x0000000000048947 */ /* 0x000fea0003800000 */
[----:B------:R-:W-:Y:S01]  /*9eb0*/  BPT.TRAP 0x1 ;  /* 0x000000040000795c */ /* 0x000fe20000300000 */
.L_x_1313:
[----:B---3--:R-:W-:Y:S05]  /*9ec0*/  @P1 BRA `(.L_x_1314) ;  /* 0x0000000000081947 */ /* 0x008fea0003800000 */
[----:B------:R-:W3:Y:S02]  /*9ed0*/  SYNCS.PHASECHK.TRANS64.TRYWAIT P1, [UR5+0x30850], R0 ;  /* 0x03085000ff0075a7 */ /* 0x000ee40008020145 */
[----:B---3--:R-:W-:Y:S05]  /*9ee0*/  @!P1 BRA `(.L_x_1315) ;  /* 0x000000b800249947 */ /* 0x008fea0003800000 */
.L_x_1314:
        /* <DEDUP_REMOVED lines=30> */
.L_x_1316:
[----:B------:R-:W-:Y:S01]  /*a0d0*/  R2UR UR4, R22 ;  /* 0x00000000160472ca */ /* 0x000fe200000e0000 */
[----:B------:R-:W3:Y:S01]  /*a0e0*/  S2UR UR10, SR_CgaCtaId ;  /* 0x00000000000a79c3 */ /* 0x000ee20000008800 */
[----:B------:R-:W-:Y:S01]  /*a0f0*/  VIADD R188, R200, UR60 ;  /* 0x0000003cc8bc7c36 */ /* 0x000fe20008000000 */
[----:B------:R-:W-:Y:S01]  /*a100*/  UISETP.NE.AND UP0, UPT, UR43, URZ, UPT ;  /* 0x0000003f2b00728c */ /* 0x000fe2000bf05270 */
[----:B-1----:R-:W-:Y:S02]  /*a110*/  IMAD.SHL.U32 R4, R220, 0x40, RZ ;  /* 0x00000040dc047824 */ /* 0x002fe400078e00ff */
[----:B0-----:R-:W-:-:S07]  /*a120*/  IMAD.U32 R3, RZ, RZ, UR41 ;  /* 0x00000029ff037e24 */ /* 0x001fce000f8e00ff */
[----:B------:R-:W-:Y:S02]  /*a130*/  UISETP.NE.AND UP1, UPT, UR4, URZ, UPT ;  /* 0x0000003f0400728c */ /* 0x000fe4000bf25270 */
[----:B------:R-:W-:-:S04]  /*a140*/  ULEA UR4, UR7, UR40, 0x3 ;  /* 0x0000002807047291 */ /* 0x000fc8000f8e183f */
[----:B------:R-:W-:Y:S01]  /*a150*/  PLOP3.LUT P1, PT, PT, PT, UP1, 0x80, 0x0 ;  /* 0x000000000000781c */ /* 0x000fe20003f2f018 */
[----:B------:R-:W-:Y:S01]  /*a160*/  UIADD3 UR4, UR4, 0x30840, URZ ;  /* 0x0003084004047890 */ /* 0x000fe2000fffe03f */
[----:B------:R-:W-:-:S03]  /*a170*/  PLOP3.LUT P2, PT, PT, PT, UP1, 0x80, 0x0 ;  /* 0x000000000000781c */ /* 0x000fc60003f4f018 */
[----:B------:R-:W-:Y:S01]  /*a180*/  @UP1 ULDC UR6, c[0x0][0x44c] ;  /* 0x0001130000061ab9 */ /* 0x000fe20000000800 */
[----:B---3--:R-:W-:-:S07]  /*a190*/  UPRMT UR4, UR10, 0x654, UR4 ;  /* 0x000006540a047896 */ /* 0x008fce0008000004 */
[----:B--2---:R-:W-:Y:S01]  /*a1a0*/  @P1 IMAD.HI.U32 R0, R188, UR6, RZ ;  /* 0x00000006bc001c27 */ /* 0x004fe2000f8e00ff */
[----:B------:R-:W-:Y:S01]  /*a1b0*/  @UP1 ULDC UR6, c[0x0][0x450] ;  /* 0x0001140000061ab9 */ /* 0x000fe20000000800 */
[----:B------:R-:W-:Y:S01]  /*a1c0*/  PLOP3.LUT P1, PT, PT, PT, UP0, 0x40, 0x0 ;  /* 0x000000000000781c */ /* 0x000fe20003f2e808 */
[----:B------:R-:W-:Y:S01]  /*a1d0*/  SYNCS.ARRIVE.TRANS64.RED.A1T0 RZ, [UR4], RZ ;  /* 0x000000ffffff79a7 */ /* 0x000fe20008100404 */
[----:B------:R-:W-:Y:S01]  /*a1e0*/  ULOP3.LUT UR4, URZ, UR55, URZ, 0x33, !UPT ;  /* 0x000000373f047292 */ /* 0x000fe2000f8e333f */
[----:B------:R-:W-:Y:S02]  /*a1f0*/  @P2 SHF.R.U32.HI R188, RZ, UR6, R0 ;  /* 0x00000006ffbc2c19 */ /* 0x000fe40008011600 */
        /* <DEDUP_REMOVED lines=22> */
.L_x_1319:
[----:B------:R-:W-:-:S05]  /*a360*/  IMAD.U32 R189, RZ, RZ, UR54 ;  /* 0x00000036ffbd7e24 */ /* 0x000fca000f8e00ff */
[----:B------:R-:W-:-:S13]  /*a370*/  ISETP.NE.AND P1, PT, R189, 0x1, PT ;  /* 0x00000001bd00780c */ /* 0x000fda0003f25270 */
[----:B------:R-:W0:Y:S02]  /*a380*/  @P1 LDC.64 R2, c[0x0][0x9e8] ;  /* 0x00027a00ff021b82 */ /* 0x000e240000000a00 */
[----:B0-----:R-:W-:-:S05]  /*a390*/  @P1 IMAD.HI.U32 R2, R185, R2, RZ ;  /* 0x00000002b9021227 */ /* 0x001fca00078e00ff */
[----:B------:R-:W-:-:S07]  /*a3a0*/  @P1 SHF.R.U32.HI R185, RZ, R3, R2 ;  /* 0x00000003ffb91219 */ /* 0x000fce0000011602 */
.L_x_1320:
[----:B------:R-:W-:Y:S05]  /*a3b0*/  BSYNC B0 ;  /* 0x0000000000007941 */ /* 0x000fea0003800000 */
.L_x_1318:
[----:B------:R-:W-:-:S04]  /*a3c0*/  IMAD R2, R185, R189, -R4 ;  /* 0x000000bdb9027224 */ /* 0x000fc800078e0a04 */
[----:B------:R-:W-:-:S05]  /*a3d0*/  IMAD R2, R19, -0x2, R2 ;  /* 0xfffffffe13027824 */ /* 0x000fca00078e0202 */
[----:B------:R-:W-:Y:S02]  /*a3e0*/  VIADDMNMX R187, R2, R189, R187, PT ;  /* 0x000000bd02bb7246 */ /* 0x000fe400038001bb */
[----:B------:R-:W-:-:S07]  /*a3f0*/  VIMNMX R186, R186, R2, !PT ;  /* 0x00000002baba7248 */ /* 0x000fce0007fe0100 */
.L_x_1317:
        /* <DEDUP_REMOVED lines=68> */
.L_x_1323:
[----:B------:R-:W-:-:S05]  /*a840*/  IMAD.U32 R152, RZ, RZ, UR54 ;  /* 0x00000036ff987e24 */ /* 0x000fca000f8e00ff */
[----:B------:R-:W-:-:S13]  /*a850*/  ISETP.NE.AND P2, PT, R152, 0x1, PT ;  /* 0x000000019800780c */ /* 0x000fda0003f45270 */
[----:B------:R-:W0:Y:S02]  /*a860*/  @P2 LDC.64 R2, c[0x0][0x9e8] ;  /* 0x00027a00ff022b82 */ /* 0x000e240000000a00 */
[----:B0-----:R-:W-:-:S05]  /*a870*/  @P2 IMAD.HI.U32 R2, R187, R2, RZ ;  /* 0x00000002bb022227 */ /* 0x001fca00078e00ff */
[----:B------:R-:W-:-:S07]  /*a880*/  @P2 SHF.R.U32.HI R187, RZ, R3, R2 ;  /* 0x00000003ffbb2219 */ /* 0x000fce0000011602 */
.L_x_1324:
[----:B------:R-:W-:Y:S05]  /*a890*/  BSYNC B0 ;  /* 0x0000000000007941 */ /* 0x000fea0003800000 */
.L_x_1322:
[----:B------:R-:W-:-:S04]  /*a8a0*/  IMAD R4, R187, R152, -R4 ;  /* 0x00000098bb047224 */ /* 0x000fc800078e0a04 */
[----:B------:R-:W-:-:S05]  /*a8b0*/  IMAD R3, R19, -0x2, R4 ;  /* 0xfffffffe13037824 */ /* 0x000fca00078e0204 */
[----:B------:R-:W-:Y:S02]  /*a8c0*/  VIADDMNMX R0, R3, R152, R0, PT ;  /* 0x0000009803007246 */ /* 0x000fe40003800100 */
[----:B------:R-:W-:-:S07]  /*a8d0*/  VIMNMX R184, R184, R3, !PT ;  /* 0x00000003b8b87248 */ /* 0x000fce0007fe0100 */
.L_x_1321:
        /* <DEDUP_REMOVED lines=201> */
.L_x_1325:
        /* <DEDUP_REMOVED lines=11> */
[----:B------:R-:W-:Y:S01]  /*b620*/  ISETP.GT.AND P1, PT, R220, UR4, PT ;  /* 0x00000004dc007c0c */ /* 0x000fe2000bf24270 */
        /* <DEDUP_REMOVED lines=16> */
.L_x_1307:
        /* <DEDUP_REMOVED lines=131> */
.L_x_1327:
[----:B------:R-:W-:Y:S01]  /*bf60*/  ULEA UR5, UR39, UR40, 0x3 ;  /* 0x0000002827057291 */ /* 0x000fe2000f8e183f */
[----:B------:R-:W-:-:S05]  /*bf70*/  IMAD.U32 R0, RZ, RZ, UR38 ;  /* 0x00000026ff007e24 */ /* 0x000fca000f8e00ff */
[----:B------:R-:W-:-:S04]  /*bf80*/  SHF.L.U32 R0, R0, 0x1f, RZ ;  /* 0x0000001f00007819 */ /* 0x000fc800000006ff */
[----:B------:R0:W1:Y:S01]  /*bf90*/  SYNCS.PHASECHK.TRANS64.TRYWAIT P1, [UR5+0x30850], R0 ;  /* 0x03085000ff0075a7 */ /* 0x0000620008020145 */
[----:B------:R-:W-:Y:S05]  /*bfa0*/  @!P0 BRA `(.L_x_1328) ;  /* 0x0000000000048947 */ /* 0x000fea0003800000 */
[----:B------:R-:W-:Y:S01]  /*bfb0*/  BPT.TRAP 0x1 ;  /* 0x000000040000795c */ /* 0x000fe20000300000 */
.L_x_1328:
[----:B-1----:R-:W-:Y:S05]  /*bfc0*/  @P1 BRA `(.L_x_1329) ;  /* 0x0000000000081947 */ /* 0x002fea0003800000 */
[----:B------:R-:W1:Y:S02]  /*bfd0*/  SYNCS.PHASECHK.TRANS64.TRYWAIT P1, [UR5+0x30850], R0 ;  /* 0x03085000ff0075a7 */ /* 0x000e640008020145 */
[----:B-1----:R-:W-:Y:S05]  /*bfe0*/  @!P1 BRA `(.L_x_1330) ;  /* 0x0000009400fc9947 */ /* 0x002fea0003800000 */
.L_x_1329:
        /* <DEDUP_REMOVED lines=21> */
[----:B------:R-:W-:-:S02]  /*c140*/  IMAD.U32 R7, RZ, RZ, UR10 ;  /* 0x0000000aff077e24 */ /* 0x000fc4000f8e00ff */
[----:B------:R-:W-:Y:S02]  /*c150*/  IMAD.MOV.U32 R0, RZ, RZ, -0x800000 ;  /* 0xff800000ff007424 */ /* 0x000fe400078e00ff */
        /* <DEDUP_REMOVED lines=33> */
.L_x_1331:
        /* <DEDUP_REMOVED lines=141> */
.L_x_1253:
[----:B------:R-:W0:Y:S01]  /*cc40*/  S2R R5, SR_CgaCtaId ;  /* 0x0000000000057919 */ /* 0x000e220000008800 */
[----:B------:R-:W-:Y:S01]  /*cc50*/  MOV R22, 0x400 ;  /* 0x0000040000167802 */ /* 0x000fe20000000f00 */
[----:B------:R-:W-:Y:S01]  /*cc60*/  BSSY B0, `(.L_x_1332) ;  /* 0x00002dd000007945 */ /* 0x000fe20003800000 */
[----:B------:R-:W-:Y:S02]  /*cc70*/  BAR.SYNC.DEFER_BLOCKING 0x5, 0x180 ;  /* 0x0146000000007b1d */ /* 0x000fe40000010000 */
[----:B0-----:R-:W-:-:S05]  /*cc80*/  LEA R22, R5, R22, 0x18 ;  /* 0x0000001605167211 */ /* 0x001fca00078ec0ff */
[----:B------:R-:W0:Y:S02]  /*cc90*/  LDS.128 R4, [R22+0x308d0] ;  /* 0x0308d00016047984 */ /* 0x000e240000000c00 */
[----:B0-----:R-:W-:Y:S02]  /*cca0*/  R2UR UR5, R5 ;  /* 0x00000000050572ca */ /* 0x001fe400000e0000 */
[----:B------:R-:W-:Y:S02]  /*ccb0*/  R2UR UR7, R6 ;  /* 0x00000000060772ca */ /* 0x000fe400000e0000 */
[----:B------:R-:W-:Y:S01]  /*ccc0*/  R2UR UR6, R7 ;  /* 0x00000000070672ca */ /* 0x000fe200000e0000 */
[----:B------:R-:W-:Y:S06]  /*ccd0*/  BAR.ARV 0x4, 0x180 ;  /* 0x0106000000007b1d */ /* 0x000fec0000002000 */
[----:B------:R-:W-:Y:S08]  /*cce0*/  @P0 BRA `(.L_x_1333) ;  /* 0x0000001c00dc0947 */ /* 0x000ff00003800000 */
[----:B------:R-:W0:Y:S01]  /*ccf0*/  S2R R7, SR_SWINHI ;  /* 0x0000000000077919 */ /* 0x000e220000002f00 */
[----:B------:R-:W-:Y:S01]  /*cd00*/  F2FP.BF16.F32.PACK_AB R24, R25, R24 ;  /* 0x000000181918723e */ /* 0x000fe200000010ff */
[----:B------:R-:W-:Y:S01]  /*cd10*/  ULDC.64 UR8, c[0x0][0xc00] ;  /* 0x0003000000087ab9 */ /* 0x000fe20000000a00 */
[----:B------:R-:W-:Y:S01]  /*cd20*/  F2FP.BF16.F32.PACK_AB R25, R161, R26 ;  /* 0x0000001aa119723e */ /* 0x000fe200000010ff */
[----:B------:R-:W-:Y:S01]  /*cd30*/  UISETP.NE.U32.AND UP0, UPT, UR8, URZ, UPT ;  /* 0x0000003f0800728c */ /* 0x000fe2000bf05070 */
[----:B------:R-:W-:Y:S02]  /*cd40*/  F2FP.BF16.F32.PACK_AB R26, R29, R28 ;  /* 0x0000001c1d1a723e */ /* 0x000fe400000010ff */
[----:B------:R-:W-:Y:S01]  /*cd50*/  F2FP.BF16.F32.PACK_AB R27, R8, R27 ;  /* 0x0000001b081b723e */ /* 0x000fe200000010ff */
[----:B------:R-:W-:Y:S01]  /*cd60*/  UISETP.NE.AND.EX UP0, UPT, UR9, URZ, UPT, UP0 ;  /* 0x0000003f0900728c */ /* 0x000fe2000bf05300 */
[----:B------:R-:W-:Y:S02]  /*cd70*/  F2FP.BF16.F32.PACK_AB R32, R33, R32 ;  /* 0x000000202120723e */ /* 0x000fe400000010ff */
[----:B------:R-:W-:Y:S01]  /*cd80*/  F2FP.BF16.F32.PACK_AB R33, R160, R34 ;  /* 0x00000022a021723e */ /* 0x000fe200000010ff */
[----:B------:R-:W-:Y:S01]  /*cd90*/  ULDC.64 UR8, c[0x0][0xc00] ;  /* 0x0003000000087ab9 */ /* 0x000fe20000000a00 */
        /* <DEDUP_REMOVED lines=10> */
[----:B------:R-:W-:Y:S02]  /*ce40*/  MOV R4, R22 ;  /* 0x0000001600047202 */ /* 0x000fe40000000f00 */
[----:B0-----:R-:W-:Y:S02]  /*ce50*/  MOV R5, R7 ;  /* 0x0000000700057202 */ /* 0x001fe40000000f00 */
[----:B------:R-:W-:-:S02]  /*ce60*/  F2FP.BF16.F32.PACK_AB R51, R155, R51 ;  /* 0x000000339b33723e */ /* 0x000fc400000010ff */
[----:B------:R-:W-:Y:S01]  /*ce70*/  F2FP.BF16.F32.PACK_AB R57, R154, R58 ;  /* 0x0000003a9a39723e */ /* 0x000fe200000010ff */
[----:B------:R-:W-:Y:S01]  /*ce80*/  IMAD.WIDE R102, R213, 0x2, R4 ;  /* 0x00000002d5667825 */ /* 0x000fe200078e0204 */
[----:B------:R-:W-:Y:S02]  /*ce90*/  F2FP.BF16.F32.PACK_AB R64, R65, R64 ;  /* 0x000000404140723e */ /* 0x000fe400000010ff */
[----:B------:R-:W-:Y:S02]  /*cea0*/  F2FP.BF16.F32.PACK_AB R58, R61, R60 ;  /* 0x0000003c3d3a723e */ /* 0x000fe400000010ff */
[C---:B------:R-:W-:Y:S02]  /*ceb0*/  IADD3 R169, P1, R102.reuse, 0x20, RZ ;  /* 0x0000002066a97810 */ /* 0x040fe40007f3e0ff */
        /* <DEDUP_REMOVED lines=9> */
[C---:B------:R-:W-:Y:S01]  /*cf50*/  LOP3.LUT R7, R102.reuse, 0x380, RZ, 0xc0, !PT ;  /* 0x0000038066077812 */ /* 0x040fe200078ec0ff */
[----:B------:R-:W-:Y:S01]  /*cf60*/  IMAD.X R31, RZ, RZ, R103, P5 ;  /* 0x000000ffff1f7224 */ /* 0x000fe200028e0667 */
[----:B------:R-:W-:-:S02]  /*cf70*/  IADD3 R167, P1, R102, 0xc060, RZ ;  /* 0x0000c06066a77810 */ /* 0x000fc40007f3e0ff */
[----:B------:R-:W-:Y:S02]  /*cf80*/  LOP3.LUT R10, R169, 0x380, RZ, 0xc0, !PT ;  /* 0x00000380a90a7812 */ /* 0x000fe400078ec0ff */
[C---:B------:R-:W-:Y:S01]  /*cf90*/  IADD3 R177, P6, R102.reuse, 0x4020, RZ ;  /* 0x0000402066b17810 */ /* 0x040fe20007fde0ff */
[--C-:B------:R-:W-:Y:S01]  /*cfa0*/  IMAD.X R9, RZ, RZ, R103.reuse, P1 ;  /* 0x000000ffff097224 */ /* 0x100fe200008e0667 */
[----:B------:R-:W-:Y:S02]  /*cfb0*/  IADD3 R181, P2, R102, 0x4060, RZ ;  /* 0x0000406066b57810 */ /* 0x000fe40007f5e0ff */
[----:B------:R-:W-:Y:S01]  /*cfc0*/  LOP3.LUT R12, R171, 0x380, RZ, 0xc0, !PT ;  /* 0x00000380ab0c7812 */ /* 0x000fe200078ec0ff */
[--C-:B------:R-:W-:Y:S01]  /*cfd0*/  IMAD.X R21, RZ, RZ, R103.reuse, P6 ;  /* 0x000000ffff157224 */ /* 0x100fe200030e0667 */
[----:B------:R-:W-:Y:S01]  /*cfe0*/  LOP3.LUT R14, R173, 0x380, RZ, 0xc0, !PT ;  /* 0x00000380ad0e7812 */ /* 0x000fe200078ec0ff */
[----:B------:R-:W-:Y:S01]  /*cff0*/  IMAD.X R39, RZ, RZ, R103, P2 ;  /* 0x000000ffff277224 */ /* 0x000fe200010e0667 */
[----:B------:R-:W-:-:S02]  /*d000*/  LOP3.LUT R16, R175, 0x380, RZ, 0xc0, !PT ;  /* 0x00000380af107812 */ /* 0x000fc400078ec0ff */
[----:B------:R-:W-:Y:S02]  /*d010*/  IADD3 R6, P5, R102, 0xc020, RZ ;  /* 0x0000c02066067810 */ /* 0x000fe40007fbe0ff */
[----:B------:R-:W-:Y:S02]  /*d020*/  SHF.R.U64 R7, R7, 0x3, RZ ;  /* 0x0000000307077819 */ /* 0x000fe400000012ff */
[----:B------:R-:W-:Y:S01]  /*d030*/  SHF.R.U64 R10, R10, 0x3, RZ ;  /* 0x000000030a0a7819 */ /* 0x000fe200000012ff */
[----:B------:R-:W-:Y:S01]  /*d040*/  IMAD.X R99, RZ, RZ, R103, P5 ;  /* 0x000000ffff637224 */ /* 0x000fe200028e0667 */
[----:B------:R-:W-:Y:S02]  /*d050*/  LOP3.LUT R161, R167, 0x380, RZ, 0xc0, !PT ;  /* 0x00000380a7a17812 */ /* 0x000fe400078ec0ff */
[----:B------:R-:W-:Y:S02]  /*d060*/  IADD3 R54, P0, R102, 0x8020, RZ ;  /* 0x0000802066367810 */ /* 0x000fe40007f1e0ff */
[----:B------:R-:W-:-:S02]  /*d070*/  SHF.R.U64 R12, R12, 0x3, RZ ;  /* 0x000000030c0c7819 */ /* 0x000fc400000012ff */
[----:B------:R-:W-:Y:S01]  /*d080*/  LOP3.LUT R20, R177, 0x380, RZ, 0xc0, !PT ;  /* 0x00000380b1147812 */ /* 0x000fe200078ec0ff */
[--C-:B------:R-:W-:Y:S01]  /*d090*/  IMAD.X R55, RZ, RZ, R103.reuse, P0 ;  /* 0x000000ffff377224 */ /* 0x100fe200000e0667 */
[----:B------:R-:W-:Y:S02]  /*d0a0*/  IADD3 R62, P4, R102, 0x8040, RZ ;  /* 0x00008040663e7810 */ /* 0x000fe40007f9e0ff */
[----:B------:R-:W-:Y:S02]  /*d0b0*/  IADD3.X R17, RZ, R103, RZ, P3, !PT ;  /* 0x00000067ff117210 */ /* 0x000fe40001ffe4ff */
[----:B------:R-:W-:Y:S01]  /*d0c0*/  SHF.R.U64 R14, R14, 0x3, RZ ;  /* 0x000000030e0e7819 */ /* 0x000fe200000012ff */
[----:B------:R-:W-:Y:S01]  /*d0d0*/  IMAD.X R63, RZ, RZ, R103, P4 ;  /* 0x000000ffff3f7224 */ /* 0x000fe200020e0667 */
[----:B------:R-:W-:Y:S02]  /*d0e0*/  LOP3.LUT R30, R179, 0x380, RZ, 0xc0, !PT ;  /* 0x00000380b31e7812 */ /* 0x000fe400078ec0ff */
[----:B------:R-:W-:-:S02]  /*d0f0*/  IADD3 R70, P3, R102, 0x8060, RZ ;  /* 0x0000806066467810 */ /* 0x000fc40007f7e0ff */
[C---:B------:R-:W-:Y:S02]  /*d100*/  IADD3 R94, P6, R102.reuse, 0xc000, RZ ;  /* 0x0000c000665e7810 */ /* 0x040fe40007fde0ff */
[----:B------:R-:W-:Y:S01]  /*d110*/  IADD3 R168, P2, R102, 0xc040, RZ ;  /* 0x0000c04066a87810 */ /* 0x000fe20007f5e0ff */
[--C-:B------:R-:W-:Y:S01]  /*d120*/  IMAD.X R71, RZ, RZ, R103.reuse, P3 ;  /* 0x000000ffff477224 */ /* 0x100fe200018e0667 */
[----:B------:R-:W-:Y:S01]  /*d130*/  SHF.R.U64 R16, R16, 0x3, RZ ;  /* 0x0000000310107819 */ /* 0x000fe200000012ff */
[--C-:B------:R-:W-:Y:S01]  /*d140*/  IMAD.X R95, RZ, RZ, R103.reuse, P6 ;  /* 0x000000ffff5f7224 */ /* 0x100fe200030e0667 */
[----:B------:R-:W-:Y:S02]  /*d150*/  LOP3.LUT R38, R181, 0x380, RZ, 0xc0, !PT ;  /* 0x00000380b5267812 */ /* 0x000fe400078ec0ff */
[----:B------:R-:W-:Y:S01]  /*d160*/  LOP3.LUT R102, R7, R102, RZ, 0x3c, !PT ;  /* 0x0000006607667212 */ /* 0x000fe200078e3cff */
[----:B------:R-:W-:Y:S01]  /*d170*/  IMAD.X R7, RZ, RZ, R103, P2 ;  /* 0x000000ffff077224 */ /* 0x000fe200010e0667 */
[----:B------:R-:W-:-:S02]  /*d180*/  LOP3.LUT R10, R10, R169, RZ, 0x3c, !PT ;  /* 0x000000a90a0a7212 */ /* 0x000fc400078e3cff */
[----:B------:R-:W-:Y:S02]  /*d190*/  LOP3.LUT R46, R183, 0x380, RZ, 0xc0, !PT ;  /* 0x00000380b72e7812 */ /* 0x000fe400078ec0ff */
[----:B------:R-:W-:Y:S02]  /*d1a0*/  LOP3.LUT R98, R6, 0x380, RZ, 0xc0, !PT ;  /* 0x0000038006627812 */ /* 0x000fe400078ec0ff */
[----:B------:R-:W-:Y:S02]  /*d1b0*/  SHF.R.U64 R28, R161, 0x3, RZ ;  /* 0x00000003a11c7819 */ /* 0x000fe400000012ff */
[----:B------:R-:W-:Y:S02]  /*d1c0*/  LOP3.LUT R12, R12, R171, RZ, 0x3c, !PT ;  /* 0x000000ab0c0c7212 */ /* 0x000fe400078e3cff */
[----:B------:R-:W-:Y:S02]  /*d1d0*/  SHF.R.U64 R20, R20, 0x3, RZ ;  /* 0x0000000314147819 */ /* 0x000fe400000012ff */
[----:B------:R-:W-:-:S02]  /*d1e0*/  LOP3.LUT R169, R54, 0x380, RZ, 0xc0, !PT ;  /* 0x0000038036a97812 */ /* 0x000fc400078ec0ff */
[----:B------:R-:W-:Y:S02]  /*d1f0*/  LOP3.LUT R14, R14, R173, RZ, 0x3c, !PT ;  /* 0x000000ad0e0e7212 */ /* 0x000fe400078e3cff */
[----:B------:R-:W-:Y:S02]  /*d200*/  SHF.R.U64 R30, R30, 0x3, RZ ;  /* 0x000000031e1e7819 */ /* 0x000fe400000012ff */
[----:B------:R-:W-:Y:S02]  /*d210*/  LOP3.LUT R171, R62, 0x380, RZ, 0xc0, !PT ;  /* 0x000003803eab7812 */ /* 0x000fe400078ec0ff */
[----:B------:R-:W-:Y:S02]  /*d220*/  LOP3.LUT R16, R16, R175, RZ, 0x3c, !PT ;  /* 0x000000af10107212 */ /* 0x000fe400078e3cff */
[----:B------:R-:W-:Y:S02]  /*d230*/  SHF.R.U64 R38, R38, 0x3, RZ ;  /* 0x0000000326267819 */ /* 0x000fe400000012ff */
[----:B------:R-:W-:-:S02]  /*d240*/  LOP3.LUT R173, R70, 0x380, RZ, 0xc0, !PT ;  /* 0x0000038046ad7812 */ /* 0x000fc400078ec0ff */
[----:B------:R-:W-:Y:S02]  /*d250*/  SHF.R.U64 R46, R46, 0x3, RZ ;  /* 0x000000032e2e7819 */ /* 0x000fe400000012ff */
[----:B------:R-:W-:Y:S02]  /*d260*/  LOP3.LUT R175, R94, 0x380, RZ, 0xc0, !PT ;  /* 0x000003805eaf7812 */ /* 0x000fe400078ec0ff */
[----:B------:R-:W-:Y:S01]  /*d270*/  MOV R102, R102 ;  /* 0x0000006600667202 */ /* 0x000fe20000000f00 */
[----:B------:R-:W-:Y:S01]  /*d280*/  BAR.SYNC.DEFER_BLOCKING 0x1, 0x100 ;  /* 0x0044000000007b1d */ /* 0x000fe20000010000 */
[----:B------:R-:W-:Y:S02]  /*d290*/  SHF.R.U64 R29, R98, 0x3, RZ ;  /* 0x00000003621d7819 */ /* 0x000fe400000012ff */
[----:B------:R-:W-:Y:S02]  /*d2a0*/  LOP3.LUT R8, R28, R167, RZ, 0x3c, !PT ;  /* 0x000000a71c087212 */ /* 0x000fe400078e3cff */
[----:B------:R-:W-:-:S02]  /*d2b0*/  LOP3.LUT R20, R20, R177, RZ, 0x3c, !PT ;  /* 0x000000b114147212 */ /* 0x000fc400078e3cff */
[----:B------:R-:W-:Y:S02]  /*d2c0*/  SHF.R.U64 R169, R169, 0x3, RZ ;  /* 0x00000003a9a97819 */ /* 0x000fe400000012ff */
[----:B------:R-:W-:Y:S02]  /*d2d0*/  MOV R28, R10 ;  /* 0x0000000a001c7202 */ /* 0x000fe40000000f00 */
[----:B------:R-:W-:Y:S02]  /*d2e0*/  LOP3.LUT R30, R30, R179, RZ, 0x3c, !PT ;  /* 0x000000b31e1e7212 */ /* 0x000fe400078e3cff */
[----:B------:R-:W-:Y:S02]  /*d2f0*/  SHF.R.U64 R171, R171, 0x3, RZ ;  /* 0x00000003abab7819 */ /* 0x000fe400000012ff */
[----:B------:R-:W-:Y:S02]  /*d300*/  LOP3.LUT R103, R168, 0x380, RZ, 0xc0, !PT ;  /* 0x00000380a8677812 */ /* 0x000fe400078ec0ff */
[----:B------:R-:W-:-:S02]  /*d310*/  MOV R12, R12 ;  /* 0x0000000c000c7202 */ /* 0x000fc40000000f00 */
[----:B------:R-:W-:Y:S02]  /*d320*/  LOP3.LUT R38, R38, R181, RZ, 0x3c, !PT ;  /* 0x000000b526267212 */ /* 0x000fe400078e3cff */
[----:B------:R-:W-:Y:S02]  /*d330*/  SHF.R.U64 R173, R173, 0x3, RZ ;  /* 0x00000003adad7819 */ /* 0x000fe400000012ff */
[----:B------:R-:W-:Y:S01]  /*d340*/  MOV R14, R14 ;  /* 0x0000000e000e7202 */ /* 0x000fe20000000f00 */
[----:B------:R-:W-:Y:S01]  /*d350*/  STSM.16.M88.4 [R102], R24 ;  /* 0x0000001866007844 */ /* 0x000fe20000000200 */
[----:B------:R-:W-:Y:S02]  /*d360*/  LOP3.LUT R46, R46, R183, RZ, 0x3c, !PT ;  /* 0x000000b72e2e7212 */ /* 0x000fe400078e3cff */
[----:B------:R-:W-:Y:S01]  /*d370*/  SHF.R.U64 R175, R175, 0x3, RZ ;  /* 0x00000003afaf7819 */ /* 0x000fe200000012ff */
[----:B------:R-:W-:Y:S01]  /*d380*/  STSM.16.M88.4 [R28], R32 ;  /* 0x000000201c007844 */ /* 0x000fe20000000200 */
[----:B------:R-:W-:-:S02]  /*d390*/  LOP3.LUT R98, R29, R6, RZ, 0x3c, !PT ;  /* 0x000000061d627212 */ /* 0x000fc400078e3cff */
[----:B------:R-:W-:Y:S01]  /*d3a0*/  MOV R16, R16 ;  /* 0x0000001000107202 */ /* 0x000fe20000000f00 */
[----:B------:R0:W-:Y:S01]  /*d3b0*/  STSM.16.M88.4 [R12], R40 ;  /* 0x000000280c007844 */ /* 0x0001e20000000200 */
[----:B------:R-:W-:Y:S02]  /*d3c0*/  F2FP.BF16.F32.PACK_AB R59, R153, R59 ;  /* 0x0000003b993b723e */ /* 0x000fe400000010ff */
[----:B------:R-:W-:Y:S01]  /*d3d0*/  F2FP.BF16.F32.PACK_AB R65, R152, R66 ;  /* 0x000000429841723e */ /* 0x000fe200000010ff */
[----:B------:R-:W-:Y:S01]  /*d3e0*/  STSM.16.M88.4 [R14], R48 ;  /* 0x000000300e007844 */ /* 0x000fe20000000200 */
[----:B------:R-:W-:Y:S02]  /*d3f0*/  F2FP.BF16.F32.PACK_AB R72, R73, R72 ;  /* 0x000000484948723e */ /* 0x000fe400000010ff */
[----:B------:R-:W-:Y:S01]  /*d400*/  LOP3.LUT R54, R169, R54, RZ, 0x3c, !PT ;  /* 0x00000036a9367212 */ /* 0x000fe200078e3cff */
[----:B------:R-:W-:Y:S01]  /*d410*/  STSM.16.M88.4 [R16], R56 ;  /* 0x0000003810007844 */ /* 0x000fe20000000200 */
[----:B------:R-:W-:-:S02]  /*d420*/  MOV R20, R20 ;  /* 0x0000001400147202 */ /* 0x000fc40000000f00 */
[----:B------:R-:W-:Y:S02]  /*d430*/  F2FP.BF16.F32.PACK_AB R66, R69, R68 ;  /* 0x000000444542723e */ /* 0x000fe400000010ff */
[----:B------:R-:W-:Y:S02]  /*d440*/  F2FP.BF16.F32.PACK_AB R67, R18, R67 ;  /* 0x000000431243723e */ /* 0x000fe400000010ff */
[----:B------:R-:W-:Y:S02]  /*d450*/  F2FP.BF16.F32.PACK_AB R73, R3, R74 ;  /* 0x0000004a0349723e */ /* 0x000fe400000010ff */
[----:B------:R-:W-:Y:S01]  /*d460*/  F2FP.BF16.F32.PACK_AB R80, R81, R80 ;  /* 0x000000505150723e */ /* 0x000fe200000010ff */
[----:B------:R-:W-:Y:S01]  /*d470*/  STSM.16.M88.4 [R20], R64 ;  /* 0x0000004014007844 */ /* 0x000fe20000000200 */
[----:B------:R-:W-:Y:S02]  /*d480*/  LOP3.LUT R62, R171, R62, RZ, 0x3c, !PT ;  /* 0x0000003eab3e7212 */ /* 0x000fe400078e3cff */
        /* <DEDUP_REMOVED lines=9> */
[----:B------:R-:W-:Y:S01]  /*d520*/  R2UR UR4, R208 ;  /* 0x00000000d00472ca */ /* 0x000fe200000e0000 */
[----:B------:R-:W-:Y:S01]  /*d530*/  ULDC UR10, c[0x0][0xa88] ;  /* 0x0002a200000a7ab9 */ /* 0x000fe20000000800 */
[----:B------:R-:W-:Y:S01]  /*d540*/  SHF.R.U64 R103, R103, 0x3, RZ ;  /* 0x0000000367677819 */ /* 0x000fe200000012ff */
[----:B------:R-:W1:Y:S01]  /*d550*/  LDC R18, c[0x0][0xbe8] ;  /* 0x0002fa00ff127b82 */ /* 0x000e620000000800 */
[----:B------:R-:W-:Y:S02]  /*d560*/  MOV R30, R30 ;  /* 0x0000001e001e7202 */ /* 0x000fe40000000f00 */
[----:B------:R-:W-:-:S02]  /*d570*/  F2FP.BF16.F32.PACK_AB R74, R77, R76 ;  /* 0x0000004c4d4a723e */ /* 0x000fc400000010ff */
[----:B------:R-:W-:Y:S02]  /*d580*/  F2FP.BF16.F32.PACK_AB R81, R83, R82 ;  /* 0x000000525351723e */ /* 0x000fe400000010ff */
[----:B------:R-:W-:Y:S01]  /*d590*/  LOP3.LUT R70, R173, R70, RZ, 0x3c, !PT ;  /* 0x00000046ad467212 */ /* 0x000fe200078e3cff */
[----:B------:R-:W-:Y:S01]  /*d5a0*/  STSM.16.M88.4 [R30], R72 ;  /* 0x000000481e007844 */ /* 0x000fe20000000200 */
[----:B------:R-:W-:Y:S01]  /*d5b0*/  MOV R38, R38 ;  /* 0x0000002600267202 */ /* 0x000fe20000000f00 */
[----:B------:R-:W-:Y:S01]  /*d5c0*/  UIMAD.WIDE UR8, UR4, 0x4, UR8 ;  /* 0x00000004040878a5 */ /* 0x000fe2000f8e0208 */
[----:B------:R-:W-:Y:S02]  /*d5d0*/  F2FP.BF16.F32.PACK_AB R82, R85, R84 ;  /* 0x000000545552723e */ /* 0x000fe400000010ff */
[----:B------:R-:W-:Y:S02]  /*d5e0*/  F2FP.BF16.F32.PACK_AB R83, R87, R86 ;  /* 0x000000565753723e */ /* 0x000fe400000010ff */
[----:B------:R-:W-:-:S02]  /*d5f0*/  LOP3.LUT R94, R175, R94, RZ, 0x3c, !PT ;  /* 0x0000005eaf5e7212 */ /* 0x000fc400078e3cff */
[----:B------:R-:W-:Y:S01]  /*d600*/  MOV R46, R46 ;  /* 0x0000002e002e7202 */ /* 0x000fe20000000f00 */
[----:B------:R-:W-:Y:S01]  /*d610*/  STSM.16.M88.4 [R38], R80 ;  /* 0x0000005026007844 */ /* 0x000fe20000000200 */
[----:B------:R-:W-:Y:S02]  /*d620*/  MOV R11, R98 ;  /* 0x00000062000b7202 */ /* 0x000fe40000000f00 */
[----:B------:R-:W-:Y:S02]  /*d630*/  F2FP.BF16.F32.PACK_AB R76, R89, R88 ;  /* 0x00000058594c723e */ /* 0x000fe400000010ff */
[----:B------:R-:W-:Y:S02]  /*d640*/  F2FP.BF16.F32.PACK_AB R77, R91, R90 ;  /* 0x0000005a5b4d723e */ /* 0x000fe400000010ff */
[----:B------:R-:W-:Y:S02]  /*d650*/  F2FP.BF16.F32.PACK_AB R78, R93, R92 ;  /* 0x0000005c5d4e723e */ /* 0x000fe400000010ff */
[----:B------:R-:W-:-:S02]  /*d660*/  MOV R54, R54 ;  /* 0x0000003600367202 */ /* 0x000fc40000000f00 */
[----:B------:R-:W-:Y:S01]  /*d670*/  F2FP.BF16.F32.PACK_AB R97, R164, R163 ;  /* 0x000000a3a461723e */ /* 0x000fe200000010ff */
[----:B------:R-:W-:Y:S01]  /*d680*/  STSM.16.M88.4 [R46], R76 ;  /* 0x0000004c2e007844 */ /* 0x000fe20000000200 */
[----:B------:R-:W-:Y:S02]  /*d690*/  F2FP.BF16.F32.PACK_AB R98, R101, R100 ;  /* 0x000000646562723e */ /* 0x000fe400000010ff */
[----:B------:R-:W-:Y:S02]  /*d6a0*/  F2FP.BF16.F32.PACK_AB R99, R166, R165 ;  /* 0x000000a5a663723e */ /* 0x000fe400000010ff */
[----:B------:R-:W-:Y:S02]  /*d6b0*/  F2FP.BF16.F32.PACK_AB R105, R107, R106 ;  /* 0x0000006a6b69723e */ /* 0x000fe400000010ff */
[----:B------:R-:W-:Y:S01]  /*d6c0*/  LOP3.LUT R6, R103, R168, RZ, 0x3c, !PT ;  /* 0x000000a867067212 */ /* 0x000fe200078e3cff */
[----:B------:R-:W-:Y:S01]  /*d6d0*/  STSM.16.M88.4 [R54], R96 ;  /* 0x0000006036007844 */ /* 0x000fe20000000200 */
[----:B------:R-:W-:-:S02]  /*d6e0*/  MOV R62, R62 ;  /* 0x0000003e003e7202 */ /* 0x000fc40000000f00 */
[----:B------:R-:W-:Y:S02]  /*d6f0*/  F2FP.BF16.F32.PACK_AB R106, R109, R108 ;  /* 0x0000006c6d6a723e */ /* 0x000fe400000010ff */
[----:B------:R-:W-:Y:S02]  /*d700*/  F2FP.BF16.F32.PACK_AB R107, R111, R110 ;  /* 0x0000006e6f6b723e */ /* 0x000fe400000010ff */
[----:B------:R-:W-:Y:S02]  /*d710*/  F2FP.BF16.F32.PACK_AB R113, R115, R114 ;  /* 0x000000727371723e */ /* 0x000fe400000010ff */
[----:B------:R-:W-:Y:S01]  /*d720*/  MOV R70, R70 ;  /* 0x0000004600467202 */ /* 0x000fe20000000f00 */
[----:B------:R-:W-:Y:S01]  /*d730*/  STSM.16.M88.4 [R62], R104 ;  /* 0x000000683e007844 */ /* 0x000fe20000000200 */
[----:B------:R-:W-:Y:S02]  /*d740*/  F2FP.BF16.F32.PACK_AB R114, R117, R116 ;  /* 0x000000747572723e */ /* 0x000fe400000010ff */
[----:B------:R-:W-:-:S02]  /*d750*/  F2FP.BF16.F32.PACK_AB R115, R119, R118 ;  /* 0x000000767773723e */ /* 0x000fc400000010ff */
[----:B------:R-:W-:Y:S02]  /*d760*/  F2FP.BF16.F32.PACK_AB R121, R123, R122 ;  /* 0x0000007a7b79723e */ /* 0x000fe400000010ff */
[----:B------:R-:W-:Y:S01]  /*d770*/  MOV R94, R94 ;  /* 0x0000005e005e7202 */ /* 0x000fe20000000f00 */
[----:B------:R-:W-:Y:S01]  /*d780*/  STSM.16.M88.4 [R70], R112 ;  /* 0x0000007046007844 */ /* 0x000fe20000000200 */
[----:B------:R-:W-:Y:S02]  /*d790*/  F2FP.BF16.F32.PACK_AB R122, R125, R124 ;  /* 0x0000007c7d7a723e */ /* 0x000fe400000010ff */
[----:B------:R-:W-:Y:S02]  /*d7a0*/  F2FP.BF16.F32.PACK_AB R123, R127, R126 ;  /* 0x0000007e7f7b723e */ /* 0x000fe400000010ff */
[----:B------:R-:W-:Y:S02]  /*d7b0*/  F2FP.BF16.F32.PACK_AB R129, R131, R130 ;  /* 0x000000828381723e */ /* 0x000fe400000010ff */
[----:B------:R-:W-:Y:S01]  /*d7c0*/  F2FP.BF16.F32.PACK_AB R130, R133, R132 ;  /* 0x000000848582723e */ /* 0x000fe200000010ff */
[----:B------:R-:W-:Y:S01]  /*d7d0*/  STSM.16.M88.4 [R94], R120 ;  /* 0x000000785e007844 */ /* 0x000fe20000000200 */
[----:B------:R-:W-:-:S02]  /*d7e0*/  F2FP.BF16.F32.PACK_AB R131, R135, R134 ;  /* 0x000000868783723e */ /* 0x000fc400000010ff */
[----:B------:R-:W-:Y:S02]  /*d7f0*/  F2FP.BF16.F32.PACK_AB R137, R139, R138 ;  /* 0x0000008a8b89723e */ /* 0x000fe400000010ff */
[----:B------:R-:W-:Y:S01]  /*d800*/  MOV R10, R6 ;  /* 0x00000006000a7202 */ /* 0x000fe20000000f00 */
[----:B------:R-:W-:Y:S01]  /*d810*/  STSM.16.M88.4 [R11], R128 ;  /* 0x000000800b007844 */ /* 0x000fe20000000200 */
[----:B------:R-:W-:Y:S01]  /*d820*/  F2FP.BF16.F32.PACK_AB R138, R141, R140 ;  /* 0x0000008c8d8a723e */ /* 0x000fe200000010ff */
[----:B------:R-:W-:Y:S01]  /*d830*/  IMAD.U32 R6, RZ, RZ, UR8 ;  /* 0x00000008ff067e24 */ /* 0x000fe2000f8e00ff */
[----:B------:R-:W-:Y:S01]  /*d840*/  F2FP.BF16.F32.PACK_AB R139, R143, R142 ;  /* 0x0000008e8f8b723e */ /* 0x000fe200000010ff */
[----:B------:R-:W-:Y:S01]  /*d850*/  IMAD.U32 R7, RZ, RZ, UR9 ;  /* 0x00000009ff077e24 */ /* 0x000fe2000f8e00ff */
[----:B------:R-:W-:Y:S01]  /*d860*/  F2FP.BF16.F32.PACK_AB R145, R147, R146 ;  /* 0x000000929391723e */ /* 0x000fe200000010ff */
[----:B------:R-:W-:Y:S01]  /*d870*/  ULDC.64 UR8, c[0x0][0xc08] ;  /* 0x0003020000087ab9 */ /* 0x000fe20000000a00 */
[----:B------:R-:W-:Y:S01]  /*d880*/  MOV R8, R8 ;  /* 0x0000000800087202 */ /* 0x000fe20000000f00 */
[----:B------:R2:W-:Y:S01]  /*d890*/  STSM.16.M88.4 [R10], R136 ;  /* 0x000000880a007844 */ /* 0x0005e20000000200 */
[----:B------:R-:W-:-:S02]  /*d8a0*/  F2FP.BF16.F32.PACK_AB R146, R149, R148 ;  /* 0x000000949592723e */ /* 0x000fc400000010ff */
[----:B------:R-:W-:Y:S02]  /*d8b0*/  F2FP.BF16.F32.PACK_AB R147, R151, R150 ;  /* 0x000000969793723e */ /* 0x000fe400000010ff */
[----:B------:R-:W-:-:S03]  /*d8c0*/  PLOP3.LUT P0, PT, PT, PT, UP0, 0x80, 0x0 ;  /* 0x000000000000781c */ /* 0x000fc60003f0f008 */
[----:B------:R3:W-:Y:S01]  /*d8d0*/  STSM.16.M88.4 [R8], R144 ;  /* 0x0000009008007844 */ /* 0x0007e20000000200 */
[----:B------:R-:W-:Y:S09]  /*d8e0*/  BAR.SYNC.DEFER_BLOCKING 0x1, 0x100 ;  /* 0x0044000000007b1d */ /* 0x000ff20000010000 */
[----:B------:R-:W4:Y:S01]  /*d8f0*/  @P0 LDG.E R3, desc[UR36][R6.64] ;  /* 0x0000002406030981 */ /* 0x000f22000c1e1900 */
[----:B------:R-:W-:Y:S01]  /*d900*/  UISETP.NE.U32.AND UP1, UPT, UR8, URZ, UPT ;  /* 0x0000003f0800728c */ /* 0x000fe2000bf25070 */
[----:B-1----:R-:W-:-:S03]  /*d910*/  ISETP.NE.AND P1, PT, R18, 0x1, PT ;  /* 0x000000011200780c */ /* 0x002fc60003f25270 */
[----:B------:R-:W-:-:S06]  /*d920*/  UISETP.NE.AND.EX UP1, UPT, UR9, URZ, UPT, UP1 ;  /* 0x0000003f0900728c */ /* 0x000fcc000bf25310 */
[----:B------:R-:W-:-:S04]  /*d930*/  PLOP3.LUT P2, PT, PT, PT, UP1, 0x80, 0x0 ;  /* 0x000000000000781c */ /* 0x000fc80003f4f018 */
[----:B------:R-:W1:Y:S01]  /*d940*/  @P1 LDC R9, c[0x0][0xbec] ;  /* 0x0002fb00ff091b82 */ /* 0x000e620000000800 */
[----:B------:R-:W-:Y:S02]  /*d950*/  @UP1 ULDC.64 UR8, c[0x0][0xc08] ;  /* 0x0003020000081ab9 */ /* 0x000fe40000000a00 */
[----:B------:R-:W-:-:S03]  /*d960*/  @UP1 UIMAD.WIDE UR8, UR4, 0x4, UR8 ;  /* 0x00000004040818a5 */ /* 0x000fc6000f8e0208 */
[----:B------:R-:W-:Y:S02]  /*d970*/  UMOV UR4, URZ ;  /* 0x0000003f00047c82 */ /* 0x000fe40008000000 */
[----:B0-----:R-:W0:Y:S01]  /*d980*/  @P1 LDC R12, c[0x0][0xbf0] ;  /* 0x0002fc00ff0c1b82 */ /* 0x001e220000000800 */
[----:B--2---:R-:W-:Y:S02]  /*d990*/  IMAD.U32 R10, RZ, RZ, UR8 ;  /* 0x00000008ff0a7e24 */ /* 0x004fe4000f8e00ff */
[----:B------:R-:W-:Y:S01]  /*d9a0*/  IMAD.U32 R11, RZ, RZ, UR9 ;  /* 0x00000009ff0b7e24 */ /* 0x000fe2000f8e00ff */
[----:B----4-:R-:W-:Y:S01]  /*d9b0*/  @P0 R2UR UR4, R3 ;  /* 0x00000000030402ca */ /* 0x010fe200000e0000 */
[----:B------:R-:W-:-:S06]  /*d9c0*/  IMAD.U32 R3, RZ, RZ, UR10 ;  /* 0x0000000aff037e24 */ /* 0x000fcc000f8e00ff */
[----:B------:R3:W5:Y:S01]  /*d9d0*/  @P2 LDG.E R3, desc[UR36][R10.64] ;  /* 0x000000240a032981 */ /* 0x000762000c1e1900 */
[----:B01----:R-:W-:Y:S07]  /*d9e0*/  @P2 BRA `(.L_x_1334) ;  /* 0x0000000000102947 */ /* 0x003fee0003800000 */
[----:B------:R-:W-:Y:S05]  /*d9f0*/  @!P0 BRA `(.L_x_1334) ;  /* 0x00000000000c8947 */ /* 0x000fea0003800000 */
[----:B---3--:R-:W2:Y:S04]  /*da00*/  LDG.E R8, desc[UR36][R6.64] ;  /* 0x0000002406087981 */ /* 0x008ea8000c1e1900 */
[----:B-----5:R-:W2:Y:S02]  /*da10*/  LDG.E R3, desc[UR36][R6.64+0x4] ;  /* 0x0000042406037981 */ /* 0x020ea4000c1e1900 */
[----:B--2---:R-:W-:-:S07]  /*da20*/  IADD3 R3, -R8, R3, RZ ;  /* 0x0000000308037210 */ /* 0x004fce0007ffe1ff */
.L_x_1334:
[----:B------:R-:W-:Y:S01]  /*da30*/  R2UR UR19, R206 ;  /* 0x00000000ce1372ca */ /* 0x000fe200000e0000 */
[----:B------:R-:W-:Y:S01]  /*da40*/  USHF.R.S32.HI UR9, URZ, 0x1f, UR4 ;  /* 0x0000001f3f097899 */ /* 0x000fe20008011404 */
[----:B------:R-:W-:Y:S01]  /*da50*/  R2UR UR13, R208 ;  /* 0x00000000d00d72ca */ /* 0x000fe200000e0000 */
[----:B------:R-:W-:Y:S01]  /*da60*/  ULDC.64 UR14, c[0x0][0xb90] ;  /* 0x0002e400000e7ab9 */ /* 0x000fe20000000a00 */
[----:B------:R-:W-:Y:S01]  /*da70*/  UMOV UR8, UR4 ;  /* 0x0000000400087c82 */ /* 0x000fe20008000000 */
[----:B---3--:R-:W-:Y:S02]  /*da80*/  VIADD R8, R200, UR60 ;  /* 0x0000003cc8087c36 */ /* 0x008fe40008000000 */
[----:B------:R-:W-:Y:S02]  /*da90*/  VIADD R26, R212, UR60 ;  /* 0x0000003cd41a7c36 */ /* 0x000fe40008000000 */
[----:B------:R-:W-:-:S04]  /*daa0*/  @P1 IMAD.HI.U32 R7, R8, R9, RZ ;  /* 0x0000000908071227 */ /* 0x000fc800078e00ff */
[----:B------:R-:W-:Y:S01]  /*dab0*/  USHF.R.S32.HI UR16, URZ, 0x1f, UR19 ;  /* 0x0000001f3f107899 */ /* 0x000fe20008011413 */
[----:B------:R-:W-:Y:S01]  /*dac0*/  IMAD.MOV.U32 R6, RZ, RZ, R8 ;  /* 0x000000ffff067224 */ /* 0x000fe200078e0008 */
[----:B------:R-:W-:Y:S01]  /*dad0*/  UIMAD.WIDE.U32 UR10, UR19, UR14, UR8 ;  /* 0x0000000e130a72a5 */ /* 0x000fe2000f8e0008 */
[----:B------:R-:W-:Y:S01]  /*dae0*/  @P1 SHF.R.U32.HI R6, RZ, R12, R7 ;  /* 0x0000000cff061219 */ /* 0x000fe20000011607 */
[----:B------:R-:W-:Y:S01]  /*daf0*/  USHF.R.S32.HI UR8, URZ, 0x1f, UR13 ;  /* 0x0000001f3f087899 */ /* 0x000fe2000801140d */
[----:B------:R-:W-:Y:S01]  /*db00*/  IMAD R7, R207, 0x40, R23 ;  /* 0x00000040cf077824 */ /* 0x000fe200078e0217 */
[----:B------:R-:W-:Y:S01]  /*db10*/  UIMAD UR12, UR16, UR14, URZ ;  /* 0x0000000e100c72a4 */ /* 0x000fe2000f8e023f */
[----:B-----5:R-:W-:Y:S01]  /*db20*/  IMAD R79, R3, R18, RZ ;  /* 0x00000012034f7224 */ /* 0x020fe200078e02ff */
[----:B------:R-:W-:Y:S01]  /*db30*/  USEL UR18, UR8, URZ, !UP0 ;  /* 0x0000003f08127287 */ /* 0x000fe2000c000000 */
[----:B------:R-:W-:Y:S01]  /*db40*/  IMAD.MOV R9, RZ, RZ, -R6 ;  /* 0x000000ffff097224 */ /* 0x000fe200078e0a06 */
[----:B------:R-:W-:Y:S01]  /*db50*/  UIMAD UR12, UR19, UR15, UR12 ;  /* 0x0000000f130c72a4 */ /* 0x000fe2000f8e020c */
[----:B------:R-:W-:Y:S01]  /*db60*/  IMAD.WIDE R4, R7, 0x2, R4 ;  /* 0x0000000207047825 */ /* 0x000fe200078e0204 */
[----:B------:R-:W-:Y:S01]  /*db70*/  USEL UR17, UR13, URZ, !UP0 ;  /* 0x0000003f0d117287 */ /* 0x000fe2000c000000 */
[----:B------:R-:W-:Y:S01]  /*db80*/  SHF.R.S32.HI R7, RZ, 0x1f, R6 ;  /* 0x0000001fff077819 */ /* 0x000fe20000011406 */
[----:B------:R-:W-:Y:S01]  /*db90*/  ULDC.64 UR14, c[0x0][0xb98] ;  /* 0x0002e600000e7ab9 */ /* 0x000fe20000000a00 */
[----:B------:R-:W-:Y:S01]  /*dba0*/  UIADD3 UR11, UR11, UR12, URZ ;  /* 0x0000000c0b0b7290 */ /* 0x000fe2000fffe03f */
[----:B------:R-:W-:Y:S01]  /*dbb0*/  IMAD R9, R18, R9, R8 ;  /* 0x0000000912097224 */ /* 0x000fe200078e0208 */
[----:B------:R-:W-:Y:S01]  /*dbc0*/  UIMAD UR8, UR18, UR14, URZ ;  /* 0x0000000e120872a4 */ /* 0x000fe2000f8e023f */
[C---:B------:R-:W-:Y:S01]  /*dbd0*/  IADD3 R11, P5, R4.reuse, 0x1000, RZ ;  /* 0x00001000040b7810 */ /* 0x040fe20007fbe0ff */
[----:B------:R-:W-:Y:S01]  /*dbe0*/  UIMAD.WIDE.U32 UR10, UR17, UR14, UR10 ;  /* 0x0000000e110a72a5 */ /* 0x000fe2000f8e000a */
[C---:B------:R-:W-:Y:S01]  /*dbf0*/  IADD3 R53, P3, R4.reuse, 0x4000, RZ ;  /* 0x0000400004357810 */ /* 0x040fe20007f7e0ff */
[----:B------:R-:W-:Y:S01]  /*dc00*/  UIMAD UR8, UR17, UR15, UR8 ;  /* 0x0000000f110872a4 */ /* 0x000fe2000f8e0208 */
[----:B------:R-:W-:Y:S01]  /*dc10*/  SHF.R.S32.HI R8, RZ, 0x1f, R9 ;  /* 0x0000001fff087819 */ /* 0x000fe20000011409 */
[----:B------:R-:W-:Y:S01]  /*dc20*/  ULDC.64 UR12, c[0x0][0xaa0] ;  /* 0x0002a800000c7ab9 */ /* 0x000fe20000000a00 */
[----:B------:R-:W-:-:S02]  /*dc30*/  IADD3 R29, P2, R4, 0x5000, RZ ;  /* 0x00005000041d7810 */ /* 0x000fc40007f5e0ff */
[----:B------:R-:W-:Y:S01]  /*dc40*/  IADD3 R6, P0, R6, UR10, RZ ;  /* 0x0000000a06067c10 */ /* 0x000fe2000ff1e0ff */
[----:B------:R-:W-:Y:S01]  /*dc50*/  IMAD.U32 R10, RZ, RZ, UR8 ;  /* 0x00000008ff0a7e24 */ /* 0x000fe2000f8e00ff */
[----:B------:R-:W-:Y:S02]  /*dc60*/  LOP3.LUT R52, R53, 0x380, RZ, 0xc0, !PT ;  /* 0x0000038035347812 */ /* 0x000fe400078ec0ff */
[----:B------:R-:W-:Y:S02]  /*dc70*/  LOP3.LUT R28, R29, 0x380, RZ, 0xc0, !PT ;  /* 0x000003801d1c7812 */ /* 0x000fe400078ec0ff */
[----:B------:R-:W-:Y:S01]  /*dc80*/  IADD3.X R7, R7, UR11, R10, P0, !PT ;  /* 0x0000000b07077c10 */ /* 0x000fe200087fe40a */
[----:B------:R-:W-:Y:S01]  /*dc90*/  ULDC.64 UR10, c[0x0][0xb88] ;  /* 0x0002e200000a7ab9 */ /* 0x000fe20000000a00 */
[----:B------:R-:W-:Y:S01]  /*dca0*/  SHF.R.U64 R52, R52, 0x3, RZ ;  /* 0x0000000334347819 */ /* 0x000fe200000012ff */
[----:B------:R-:W-:Y:S01]  /*dcb0*/  IMAD R10, R8, UR10, RZ ;  /* 0x0000000a080a7c24 */ /* 0x000fe2000f8e02ff */
[----:B------:R-:W-:Y:S01]  /*dcc0*/  LOP3.LUT R8, R11, 0x380, RZ, 0xc0, !PT ;  /* 0x000003800b087812 */ /* 0x000fe200078ec0ff */
[----:B------:R-:W-:Y:S01]  /*dcd0*/  IMAD.WIDE.U32 R6, R9, UR10, R6 ;  /* 0x0000000a09067c25 */ /* 0x000fe2000f8e0006 */
[----:B------:R-:W-:-:S02]  /*dce0*/  SHF.R.U64 R28, R28, 0x3, RZ ;  /* 0x000000031c1c7819 */ /* 0x000fc400000012ff */
[----:B------:R-:W-:Y:S01]  /*dcf0*/  SHF.R.U64 R8, R8, 0x3, RZ ;  /* 0x0000000308087819 */ /* 0x000fe200000012ff */
[----:B------:R-:W-:Y:S01]  /*dd00*/  IMAD R15, R9, UR11, R10 ;  /* 0x0000000b090f7c24 */ /* 0x000fe2000f8e020a */
[----:B------:R-:W-:Y:S01]  /*dd10*/  ULDC.64 UR10, c[0x0][0xb50] ;  /* 0x0002d400000a7ab9 */ /* 0x000fe20000000a00 */
[----:B------:R-:W-:Y:S01]  /*dd20*/  LOP3.LUT R52, R52, R53, RZ, 0x3c, !PT ;  /* 0x0000003534347212 */ /* 0x000fe200078e3cff */
[----:B------:R-:W-:Y:S01]  /*dd30*/  IMAD.X R53, RZ, RZ, R5, P3 ;  /* 0x000000ffff357224 */ /* 0x000fe200018e0605 */
[----:B------:R-:W-:Y:S01]  /*dd40*/  LEA R14, P0, R6, UR10, 0x2 ;  /* 0x0000000a060e7c11 */ /* 0x000fe2000f8010ff */
[----:B------:R-:W-:Y:S01]  /*dd50*/  IMAD.IADD R7, R7, 0x1, R15 ;  /* 0x0000000107077824 */ /* 0x000fe200078e020f */
[----:B------:R-:W-:Y:S01]  /*dd60*/  LOP3.LUT R8, R8, R11, RZ, 0x3c, !PT ;  /* 0x0000000b08087212 */ /* 0x000fe200078e3cff */
[----:B------:R-:W-:Y:S01]  /*dd70*/  IMAD.X R9, RZ, RZ, R5, P5 ;  /* 0x000000ffff097224 */ /* 0x000fe200028e0605 */
[----:B------:R-:W-:Y:S01]  /*dd80*/  IADD3 R41, P3, R4, 0xa000, RZ ;  /* 0x0000a00004297810 */ /* 0x000fe20007f7e0ff */
[----:B------:R-:W-:Y:S01]  /*dd90*/  SHFL.IDX PT, R16, R14, RZ, 0x1c1f ;  /* 0x001c1fff0e107589 */ /* 0x000fe200000e0000 */
[----:B------:R-:W-:-:S02]  /*dda0*/  LEA.HI.X R11, R6, UR11, R7, 0x2, P0 ;  /* 0x0000000b060b7c11 */ /* 0x000fc400080f1407 */
[----:B------:R-:W-:Y:S01]  /*ddb0*/  IADD3 R25, P0, R4, 0x3000, RZ ;  /* 0x0000300004197810 */ /* 0x000fe20007f1e0ff */
[----:B------:R-:W-:Y:S01]  /*ddc0*/  SHFL.IDX PT, R20, R14, 0x1, 0x1c1f ;  /* 0x003c1f000e147f89 */ /* 0x000fe200000e0000 */
[----:B------:R-:W-:Y:S01]  /*ddd0*/  LOP3.LUT R28, R28, R29, RZ, 0x3c, !PT ;  /* 0x0000001d1c1c7212 */ /* 0x000fe200078e3cff */
[----:B------:R-:W-:Y:S01]  /*dde0*/  IMAD.X R29, RZ, RZ, R5, P2 ;  /* 0x000000ffff1d7224 */ /* 0x000fe200010e0605 */
[----:B------:R-:W-:Y:S01]  /*ddf0*/  LOP3.LUT R24, R25, 0x380, RZ, 0xc0, !PT ;  /* 0x0000038019187812 */ /* 0x000fe200078ec0ff */
[----:B------:R-:W0:Y:S01]  /*de00*/  SHFL.IDX PT, R17, R11, RZ, 0x1c1f ;  /* 0x001c1fff0b117589 */ /* 0x000e2200000e0000 */
[----:B------:R-:W-:Y:S02]  /*de10*/  LOP3.LUT R40, R41, 0x380, RZ, 0xc0, !PT ;  /* 0x0000038029287812 */ /* 0x000fe400078ec0ff */
[----:B------:R-:W-:Y:S01]  /*de20*/  SHF.R.U64 R24, R24, 0x3, RZ ;  /* 0x0000000318187819 */ /* 0x000fe200000012ff */
[----:B------:R-:W1:Y:S01]  /*de30*/  SHFL.IDX PT, R21, R11, 0x1, 0x1c1f ;  /* 0x003c1f000b157f89 */ /* 0x000e6200000e0000 */
[----:B------:R-:W-:-:S02]  /*de40*/  IADD3 R45, P2, R4, 0xb000, RZ ;  /* 0x0000b000042d7810 */ /* 0x000fc40007f5e0ff */
[----:B------:R-:W-:Y:S01]  /*de50*/  LOP3.LUT R24, R24, R25, RZ, 0x3c, !PT ;  /* 0x0000001918187212 */ /* 0x000fe200078e3cff */
[----:B------:R-:W-:Y:S01]  /*de60*/  IMAD.X R25, RZ, RZ, R5, P0 ;  /* 0x000000ffff197224 */ /* 0x000fe200000e0605 */
[----:B------:R-:W-:Y:S02]  /*de70*/  IADD3 R57, P0, R4, 0x9000, RZ ;  /* 0x0000900004397810 */ /* 0x000fe40007f1e0ff */
[----:B------:R-:W-:Y:S02]  /*de80*/  SHF.R.U64 R40, R40, 0x3, RZ ;  /* 0x0000000328287819 */ /* 0x000fe400000012ff */
[----:B------:R-:W-:Y:S02]  /*de90*/  LOP3.LUT R56, R57, 0x380, RZ, 0xc0, !PT ;  /* 0x0000038039387812 */ /* 0x000fe400078ec0ff */
[----:B------:R-:W-:Y:S02]  /*dea0*/  LOP3.LUT R44, R45, 0x380, RZ, 0xc0, !PT ;  /* 0x000003802d2c7812 */ /* 0x000fe400078ec0ff */
[----:B------:R-:W-:-:S02]  /*deb0*/  SHF.R.U64 R56, R56, 0x3, RZ ;  /* 0x0000000338387819 */ /* 0x000fc400000012ff */
[----:B------:R-:W-:Y:S01]  /*dec0*/  LOP3.LUT R40, R40, R41, RZ, 0x3c, !PT ;  /* 0x0000002928287212 */ /* 0x000fe200078e3cff */
[--C-:B------:R-:W-:Y:S01]  /*ded0*/  IMAD.X R41, RZ, RZ, R5.reuse, P3 ;  /* 0x000000ffff297224 */ /* 0x100fe200018e0605 */
[----:B------:R-:W-:Y:S01]  /*dee0*/  LOP3.LUT R56, R56, R57, RZ, 0x3c, !PT ;  /* 0x0000003938387212 */ /* 0x000fe200078e3cff */
[----:B------:R-:W-:Y:S01]  /*def0*/  IMAD.X R57, RZ, RZ, R5, P0 ;  /* 0x000000ffff397224 */ /* 0x000fe200000e0605 */
[----:B------:R-:W-:Y:S02]  /*df00*/  SHF.R.U64 R44, R44, 0x3, RZ ;  /* 0x000000032c2c7819 */ /* 0x000fe400000012ff */
[----:B------:R-:W-:Y:S02]  /*df10*/  LOP3.LUT P0, RZ, R210, 0x3, RZ, 0xc0, !PT ;  /* 0x00000003d2ff7812 */ /* 0x000fe4000780c0ff */
[----:B------:R-:W-:Y:S02]  /*df20*/  IADD3 R10, P3, R4, 0xf000, RZ ;  /* 0x0000f000040a7810 */ /* 0x000fe40007f7e0ff */
[----:B------:R-:W-:-:S02]  /*df30*/  IADD3 R6, R26, 0x8, RZ ;  /* 0x000000081a067810 */ /* 0x000fc40007ffe0ff */
[----:B------:R-:W-:Y:S01]  /*df40*/  LOP3.LUT R44, R44, R45, RZ, 0x3c, !PT ;  /* 0x0000002d2c2c7212 */ /* 0x000fe200078e3cff */
[--C-:B------:R-:W-:Y:S01]  /*df50*/  IMAD.X R45, RZ, RZ, R5.reuse, P2 ;  /* 0x000000ffff2d7224 */ /* 0x100fe200010e0605 */
[-C--:B------:R-:W-:Y:S02]  /*df60*/  ISETP.GE.OR P2, PT, R26, R79.reuse, P0 ;  /* 0x0000004f1a00720c */ /* 0x080fe40000746670 */
[----:B------:R-:W-:Y:S01]  /*df70*/  IADD3 R13, P4, R4, 0x2000, RZ ;  /* 0x00002000040d7810 */ /* 0x000fe20007f9e0ff */
[----:B------:R-:W-:Y:S01]  /*df80*/  UIMAD UR10, UR9, UR12, URZ ;  /* 0x0000000c090a72a4 */ /* 0x000fe2000f8e023f */
[----:B------:R-:W-:Y:S01]  /*df90*/  LOP3.LUT R3, R10, 0x380, RZ, 0xc0, !PT ;  /* 0x000003800a037812 */ /* 0x000fe200078ec0ff */
[----:B------:R-:W-:Y:S01]  /*dfa0*/  IMAD.X R49, RZ, RZ, R5, P3 ;  /* 0x000000ffff317224 */ /* 0x000fe200018e0605 */
[----:B------:R-:W-:Y:S02]  /*dfb0*/  ISETP.GE.OR P0, PT, R6, R79, P0 ;  /* 0x0000004f0600720c */ /* 0x000fe40000706670 */
[----:B------:R-:W-:-:S02]  /*dfc0*/  SHF.R.U64 R3, R3, 0x3, RZ ;  /* 0x0000000303037819 */ /* 0x000fc400000012ff */
[----:B------:R-:W-:Y:S02]  /*dfd0*/  LOP3.LUT R12, R13, 0x380, RZ, 0xc0, !PT ;  /* 0x000003800d0c7812 */ /* 0x000fe400078ec0ff */
[----:B------:R-:W-:Y:S01]  /*dfe0*/  LOP3.LUT R48, R3, R10, RZ, 0x3c, !PT ;  /* 0x0000000a03307212 */ /* 0x000fe200078e3cff */
[----:B0-----:R0:W-:Y:S01]  /*dff0*/  @!P2 ST.E desc[UR36][R16.64], R0 ;  /* 0x000000001000a985 */ /* 0x0011e2000c101924 */
[----:B------:R-:W2:Y:S01]  /*e000*/  @P1 LDC R3, c[0x0][0xbec] ;  /* 0x0002fb00ff031b82 */ /* 0x000ea20000000800 */
[----:B------:R-:W-:Y:S02]  /*e010*/  SHF.R.U64 R12, R12, 0x3, RZ ;  /* 0x000000030c0c7819 */ /* 0x000fe400000012ff */
[----:B------:R-:W-:Y:S02]  /*e020*/  IADD3 R33, P6, R4, 0x6000, RZ ;  /* 0x0000600004217810 */ /* 0x000fe40007fde0ff */
[----:B-1----:R1:W-:Y:S01]  /*e030*/  @!P0 ST.E desc[UR36][R20.64], R2 ;  /* 0x0000000214008985 */ /* 0x0023e2000c101924 */
[----:B------:R-:W-:Y:S01]  /*e040*/  LOP3.LUT R12, R12, R13, RZ, 0x3c, !PT ;  /* 0x0000000d0c0c7212 */ /* 0x000fe200078e3cff */
[----:B------:R-:W-:Y:S01]  /*e050*/  IMAD.X R13, RZ, RZ, R5, P4 ;  /* 0x000000ffff0d7224 */ /* 0x000fe200020e0605 */
[C---:B------:R-:W-:Y:S01]  /*e060*/  IADD3 R37, P5, R4.reuse, 0x7000, RZ ;  /* 0x0000700004257810 */ /* 0x040fe20007fbe0ff */
[----:B------:R-:W-:Y:S01]  /*e070*/  UIMAD.WIDE.U32 UR8, UR4, UR12, URZ ;  /* 0x0000000c040872a5 */ /* 0x000fe2000f8e003f */
[----:B------:R-:W-:Y:S01]  /*e080*/  IADD3 R65, P4, R4, 0x8000, RZ ;  /* 0x0000800004417810 */ /* 0x000fe20007f9e0ff */
[----:B------:R-:W-:Y:S01]  /*e090*/  UIMAD UR10, UR4, UR13, UR10 ;  /* 0x0000000d040a72a4 */ /* 0x000fe2000f8e020a */
[----:B------:R-:W-:Y:S01]  /*e0a0*/  LOP3.LUT R32, R33, 0x380, RZ, 0xc0, !PT ;  /* 0x0000038021207812 */ /* 0x000fe200078ec0ff */
[----:B0-----:R-:W-:Y:S01]  /*e0b0*/  IMAD R0, R205, 0x20, R207 ;  /* 0x00000020cd007824 */ /* 0x001fe200078e02cf */
[----:B------:R-:W-:Y:S01]  /*e0c0*/  LOP3.LUT R36, R37, 0x380, RZ, 0xc0, !PT ;  /* 0x0000038025247812 */ /* 0x000fe200078ec0ff */
[----:B------:R-:W-:Y:S01]  /*e0d0*/  ULDC.64 UR12, c[0x0][0xae8] ;  /* 0x0002ba00000c7ab9 */ /* 0x000fe20000000a00 */
[----:B------:R-:W-:Y:S01]  /*e0e0*/  LOP3.LUT R64, R65, 0x380, RZ, 0xc0, !PT ;  /* 0x0000038041407812 */ /* 0x000fe200078ec0ff */
[----:B-1----:R-:W0:Y:S01]  /*e0f0*/  @P1 LDC R21, c[0x0][0xbf0] ;  /* 0x0002fc00ff151b82 */ /* 0x002e220000000800 */
[----:B------:R-:W-:Y:S01]  /*e100*/  SHF.R.U64 R32, R32, 0x3, RZ ;  /* 0x0000000320207819 */ /* 0x000fe200000012ff */
[----:B------:R-:W-:Y:S01]  /*e110*/  UIADD3 UR9, UR9, UR10, URZ ;  /* 0x0000000a09097290 */ /* 0x000fe2000fffe03f */
[----:B------:R-:W-:Y:S01]  /*e120*/  SHF.R.U64 R36, R36, 0x3, RZ ;  /* 0x0000000324247819 */ /* 0x000fe200000012ff */
[----:B------:R-:W-:Y:S01]  /*e130*/  UIMAD UR4, UR16, UR12, URZ ;  /* 0x0000000c100472a4 */ /* 0x000fe2000f8e023f */
[----:B------:R-:W-:Y:S01]  /*e140*/  SHF.R.U64 R64, R64, 0x3, RZ ;  /* 0x0000000340407819 */ /* 0x000fe200000012ff */
[----:B------:R-:W-:Y:S01]  /*e150*/  VIADD R16, R0, UR60 ;  /* 0x0000003c00107c36 */ /* 0x000fe20008000000 */
[----:B------:R-:W-:Y:S01]  /*e160*/  LOP3.LUT R32, R32, R33, RZ, 0x3c, !PT ;  /* 0x0000002120207212 */ /* 0x000fe200078e3cff */
[--C-:B------:R-:W-:Y:S01]  /*e170*/  IMAD.X R33, RZ, RZ, R5.reuse, P6 ;  /* 0x000000ffff217224 */ /* 0x100fe200030e0605 */
[----:B------:R-:W-:Y:S01]  /*e180*/  LOP3.LUT R36, R36, R37, RZ, 0x3c, !PT ;  /* 0x0000002524247212 */ /* 0x000fe200078e3cff */
[--C-:B------:R-:W-:Y:S01]  /*e190*/  IMAD.X R37, RZ, RZ, R5.reuse, P5 ;  /* 0x000000ffff257224 */ /* 0x100fe200028e0605 */
[----:B------:R-:W-:Y:S01]  /*e1a0*/  LOP3.LUT R64, R64, R65, RZ, 0x3c, !PT ;  /* 0x0000004140407212 */ /* 0x000fe200078e3cff */
[----:B------:R-:W-:Y:S01]  /*e1b0*/  IMAD.X R65, RZ, RZ, R5, P4 ;  /* 0x000000ffff417224 */ /* 0x000fe200020e0605 */
[----:B------:R-:W-:Y:S01]  /*e1c0*/  UIMAD UR4, UR19, UR13, UR4 ;  /* 0x0000000d130472a4 */ /* 0x000fe2000f8e0204 */
[C---:B------:R-:W-:Y:S01]  /*e1d0*/  IADD3 R73, P6, R4.reuse, 0xc000, RZ ;  /* 0x0000c00004497810 */ /* 0x040fe20007fde0ff */
[----:B------:R-:W-:Y:S01]  /*e1e0*/  UIMAD.WIDE.U32 UR8, UR19, UR12, UR8 ;  /* 0x0000000c130872a5 */ /* 0x000fe2000f8e0008 */
[C---:B------:R-:W-:Y:S01]  /*e1f0*/  IADD3 R69, P5, R4.reuse, 0xd000, RZ ;  /* 0x0000d00004457810 */ /* 0x040fe20007fbe0ff */
[----:B------:R-:W-:Y:S01]  /*e200*/  ULDC.64 UR10, c[0x0][0xaf0] ;  /* 0x0002bc00000a7ab9 */ /* 0x000fe20000000a00 */
[----:B------:R-:W-:Y:S01]  /*e210*/  IADD3 R61, P4, R4, 0xe000, RZ ;  /* 0x0000e000043d7810 */ /* 0x000fe20007f9e0ff */
[----:B--2---:R-:W-:Y:S01]  /*e220*/  @P1 IMAD.HI.U32 R0, R16, R3, RZ ;  /* 0x0000000310001227 */ /* 0x004fe200078e00ff */
[----:B------:R-:W-:Y:S01]  /*e230*/  UIADD3 UR9, UR9, UR4, URZ ;  /* 0x0000000409097290 */ /* 0x000fe2000fffe03f */
[----:B------:R-:W-:Y:S01]  /*e240*/  LOP3.LUT R72, R73, 0x380, RZ, 0xc0, !PT ;  /* 0x0000038049487812 */ /* 0x000fe200078ec0ff */
[----:B------:R-:W-:Y:S01]  /*e250*/  UIMAD UR4, UR18, UR10, URZ ;  /* 0x0000000a120472a4 */ /* 0x000fe2000f8e023f */
[----:B------:R-:W-:Y:S01]  /*e260*/  LOP3.LUT R68, R69, 0x380, RZ, 0xc0, !PT ;  /* 0x0000038045447812 */ /* 0x000fe200078ec0ff */
[----:B------:R-:W-:Y:S01]  /*e270*/  IMAD.MOV.U32 R17, RZ, RZ, R16 ;  /* 0x000000ffff117224 */ /* 0x000fe200078e0010 */
[----:B------:R-:W-:-:S02]  /*e280*/  LOP3.LUT R60, R61, 0x380, RZ, 0xc0, !PT ;  /* 0x000003803d3c7812 */ /* 0x000fc400078ec0ff */
[----:B------:R-:W-:Y:S01]  /*e290*/  LOP3.LUT R7, R4, 0x380, RZ, 0xc0, !PT ;  /* 0x0000038004077812 */ /* 0x000fe200078ec0ff */
[----:B------:R-:W-:Y:S01]  /*e2a0*/  UIMAD UR4, UR17, UR11, UR4 ;  /* 0x0000000b110472a4 */ /* 0x000fe2000f8e0204 */
[----:B0-----:R-:W-:Y:S01]  /*e2b0*/  @P1 SHF.R.U32.HI R17, RZ, R21, R0 ;  /* 0x00000015ff111219 */ /* 0x001fe20000011600 */
[----:B------:R-:W-:Y:S01]  /*e2c0*/  UIMAD.WIDE.U32 UR8, UR17, UR10, UR8 ;  /* 0x0000000a110872a5 */ /* 0x000fe2000f8e0008 */
[----:B------:R-:W-:Y:S01]  /*e2d0*/  SHF.R.U64 R72, R72, 0x3, RZ ;  /* 0x0000000348487819 */ /* 0x000fe200000012ff */
[----:B------:R-:W5:Y:S01]  /*e2e0*/  LD.E.128 R8, desc[UR36][R8.64] ;  /* 0x0000002408087980 */ /* 0x000f62000c101d00 */
[----:B------:R-:W-:Y:S02]  /*e2f0*/  SHF.R.U64 R68, R68, 0x3, RZ ;  /* 0x0000000344447819 */ /* 0x000fe400000012ff */
[----:B------:R-:W-:Y:S01]  /*e300*/  SHF.R.U64 R60, R60, 0x3, RZ ;  /* 0x000000033c3c7819 */ /* 0x000fe200000012ff */
[----:B------:R-:W5:Y:S01]  /*e310*/  LD.E.128 R12, desc[UR36][R12.64] ;  /* 0x000000240c0c7980 */ /* 0x000f62000c101d00 */
[----:B------:R-:W-:Y:S01]  /*e320*/  SHF.R.U64 R7, R7, 0x3, RZ ;  /* 0x0000000307077819 */ /* 0x000fe200000012ff */
[----:B------:R-:W-:Y:S01]  /*e330*/  UIADD3 UR4, UR9, UR4, URZ ;  /* 0x0000000409047290 */ /* 0x000fe2000fffe03f */
[--C-:B------:R-:W-:Y:S01]  /*e340*/  SHF.R.S32.HI R0, RZ, 0x1f, R17.reuse ;  /* 0x0000001fff007819 */ /* 0x100fe20000011411 */
[----:B------:R-:W-:Y:S01]  /*e350*/  IMAD.MOV R21, RZ, RZ, -R17 ;  /* 0x000000ffff157224 */ /* 0x000fe200078e0a11 */
[----:B------:R-:W-:Y:S01]  /*e360*/  LOP3.LUT R72, R72, R73, RZ, 0x3c, !PT ;  /* 0x0000004948487212 */ /* 0x000fe200078e3cff */
[--C-:B------:R-:W-:Y:S01]  /*e370*/  IMAD.X R73, RZ, RZ, R5.reuse, P6 ;  /* 0x000000ffff497224 */ /* 0x100fe200030e0605 */
[----:B------:R-:W-:Y:S01]  /*e380*/  LOP3.LUT R68, R68, R69, RZ, 0x3c, !PT ;  /* 0x0000004544447212 */ /* 0x000fe200078e3cff */
[--C-:B------:R-:W-:Y:S01]  /*e390*/  IMAD.X R69, RZ, RZ, R5.reuse, P5 ;  /* 0x000000ffff457224 */ /* 0x100fe200028e0605 */
[----:B------:R-:W-:Y:S01]  /*e3a0*/  LOP3.LUT R60, R60, R61, RZ, 0x3c, !PT ;  /* 0x0000003d3c3c7212 */ /* 0x000fe200078e3cff */
[----:B------:R-:W-:Y:S01]  /*e3b0*/  IMAD.X R61, RZ, RZ, R5, P4 ;  /* 0x000000ffff3d7224 */ /* 0x000fe200020e0605 */
[----:B------:R-:W-:Y:S01]  /*e3c0*/  LOP3.LUT R4, R7, R4, RZ, 0x3c, !PT ;  /* 0x0000000407047212 */ /* 0x000fe200078e3cff */
[----:B------:R-:W-:Y:S01]  /*e3d0*/  ULDC.64 UR10, c[0x0][0xae0] ;  /* 0x0002b800000a7ab9 */ /* 0x000fe20000000a00 */
[----:B------:R-:W-:Y:S01]  /*e3e0*/  IMAD R21, R18, R21, R16 ;  /* 0x0000001512157224 */ /* 0x000fe200078e0210 */
[----:B------:R-:W5:Y:S01]  /*e3f0*/  LD.E.128 R24, desc[UR36][R24.64] ;  /* 0x0000002418187980 */ /* 0x000f62000c101d00 */
[----:B------:R-:W-:-:S02]  /*e400*/  IMAD R0, R0, UR10, RZ ;  /* 0x0000000a00007c24 */ /* 0x000fc4000f8e02ff */
[----:B------:R-:W-:Y:S01]  /*e410*/  IMAD.U32 R3, RZ, RZ, UR9 ;  /* 0x00000009ff037e24 */ /* 0x000fe2000f8e00ff */
[----:B------:R-:W5:Y:S01]  /*e420*/  LD.E.128 R4, desc[UR36][R4.64] ;  /* 0x0000002404047980 */ /* 0x000f62000c101d00 */
[----:B------:R-:W-:Y:S01]  /*e430*/  IMAD.U32 R2, RZ, RZ, UR8 ;  /* 0x00000008ff027e24 */ /* 0x000fe2000f8e00ff */
[----:B------:R-:W-:Y:S01]  /*e440*/  ULDC.64 UR8, c[0x0][0xad8] ;  /* 0x0002b60000087ab9 */ /* 0x000fe20000000a00 */
[----:B------:R-:W-:Y:S01]  /*e450*/  IMAD.U32 R3, RZ, RZ, UR4 ;  /* 0x00000004ff037e24 */ /* 0x000fe2000f8e00ff */
[----:B------:R-:W5:Y:S01]  /*e460*/  LD.E.128 R52, desc[UR36][R52.64] ;  /* 0x0000002434347980 */ /* 0x000f62000c101d00 */
[C---:B------:R-:W-:Y:S01]  /*e470*/  IMAD R77, R17.reuse, UR11, R0 ;  /* 0x0000000b114d7c24 */ /* 0x040fe2000f8e0200 */
[----:B------:R-:W-:Y:S02]  /*e480*/  SHF.R.S32.HI R0, RZ, 0x1f, R21 ;  /* 0x0000001fff007819 */ /* 0x000fe40000011415 */
[----:B------:R-:W5:Y:S01]  /*e490*/  LD.E.128 R28, desc[UR36][R28.64] ;  /* 0x000000241c1c7980 */ /* 0x000f62000c101d00 */
[----:B------:R-:W-:-:S03]  /*e4a0*/  IMAD.WIDE.U32 R2, R17, UR10, R2 ;  /* 0x0000000a11027c25 */ /* 0x000fc6000f8e0002 */
        /* <DEDUP_REMOVED lines=24> */
[----:B------:R-:W-:Y:S01]  /*e630*/  LEA R18, P3, R2, UR8, 0x1 ;  /* 0x0000000802127c11 */ /* 0x000fe2000f8608ff */
[----:B------:R-:W-:Y:S01]  /*e640*/  IMAD.IADD R3, R3, 0x1, R17 ;  /* 0x0000000103037824 */ /* 0x000fe200078e0211 */
[----:B------:R-:W-:-:S02]  /*e650*/  IADD3 R22, R22, 0x30820, RZ ;  /* 0x0003082016167810 */ /* 0x000fc40007ffe0ff */
[-C--:B------:R-:W-:Y:S01]  /*e660*/  ISETP.GE.AND P1, PT, R0, R79.reuse, PT ;  /* 0x0000004f0000720c */ /* 0x080fe20003f26270 */
[----:B------:R-:W-:Y:S01]  /*e670*/  VIADD R0, R80, 0x40 ;  /* 0x0000004050007836 */ /* 0x000fe20000000000 */
[----:B------:R-:W-:Y:S02]  /*e680*/  LEA.HI.X R78, R2, UR9, R3, 0x1, P3 ;  /* 0x00000009024e7c11 */ /* 0x000fe400098f0c03 */
[----:B------:R-:W-:Y:S01]  /*e690*/  PRMT R22, RZ, 0x654, R22 ;  /* 0x00000654ff167816 */ /* 0x000fe20000000016 */
[----:B0-----:R0:W1:Y:S01]  /*e6a0*/  SHFL.IDX PT, R76, R18, RZ, 0x181f ;  /* 0x00181fff124c7589 */ /* 0x00106200000e0000 */
        /* <DEDUP_REMOVED lines=22> */
.L_x_1336:
[----:B------:R-:W-:Y:S05]  /*e810*/  BSYNC B1 ;  /* 0x0000000000017941 */ /* 0x000fea0003800000 */
.L_x_1335:
        /* <DEDUP_REMOVED lines=21> */
.L_x_1338:
[----:B------:R-:W-:Y:S05]  /*e970*/  BSYNC B1 ;  /* 0x0000000000017941 */ /* 0x000fea0003800000 */
.L_x_1337:
        /* <DEDUP_REMOVED lines=21> */
.L_x_1340:
[----:B------:R-:W-:Y:S05]  /*ead0*/  BSYNC B1 ;  /* 0x0000000000017941 */ /* 0x000fea0003800000 */
.L_x_1339:
        /* <DEDUP_REMOVED lines=20> */
[----:B----4-:R-:W-:-:S04]  /*ec20*/  LEA R2, P0, R204, R18, 0x1 ;  /* 0x00000012cc027211 */ /* 0x010fc800078008ff */
[----:B------:R-:W-:-:S05]  /*ec30*/  LEA.HI.X R3, R204, R78, R215, 0x1, P0 ;  /* 0x0000004ecc037211 */ /* 0x000fca00000f0cd7 */
[----:B------:R0:W-:Y:S01]  /*ec40*/  ST.E.128 desc[UR36][R2.64], R48 ;  /* 0x0000003002007985 */ /* 0x0001e2000c101d24 */
[----:B------:R-:W-:Y:S05]  /*ec50*/  BRA `(.L_x_1341) ;  /* 0x0000000c00747947 */ /* 0x000fea0003800000 */
.L_x_1333:
        /* <DEDUP_REMOVED lines=26> */
[----:B------:R-:W-:-:S10]  /*ee00*/  ISETP.GE.AND P1, PT, R219, 0x80, PT ;  /* 0x00000080db00780c */ /* 0x000fd40003f26270 */
[----:B------:R-:W0:Y:S01]  /*ee10*/  @P0 LDC R9, c[0x0][0xbec] ;  /* 0x0002fb00ff090b82 */ /* 0x000e220000000800 */
[----:B--2---:R-:W-:Y:S01]  /*ee20*/  @P2 R2UR UR4, R6 ;  /* 0x00000000060422ca */ /* 0x004fe200000e0000 */
[----:B01----:R-:W-:-:S14]  /*ee30*/  @P3 BRA `(.L_x_1342) ;  /* 0x0000000000103947 */ /* 0x003fdc0003800000 */
[----:B------:R-:W-:Y:S05]  /*ee40*/  @!P2 BRA `(.L_x_1342) ;  /* 0x00000000000ca947 */ /* 0x000fea0003800000 */
[----:B------:R-:W2:Y:S04]  /*ee50*/  LDG.E R5, desc[UR36][R2.64] ;  /* 0x0000002402057981 */ /* 0x000ea8000c1e1900 */
[----:B-----5:R-:W2:Y:S02]  /*ee60*/  LDG.E R0, desc[UR36][R2.64+0x4] ;  /* 0x0000042402007981 */ /* 0x020ea4000c1e1900 */
[----:B--2---:R-:W-:-:S07]  /*ee70*/  IMAD.IADD R0, R0, 0x1, -R5 ;  /* 0x0000000100007824 */ /* 0x004fce00078e0a05 */
.L_x_1342:
[----:B------:R-:W-:Y:S01]  /*ee80*/  R2UR UR9, R208 ;  /* 0x00000000d00972ca */ /* 0x000fe200000e0000 */
[----:B------:R-:W-:Y:S01]  /*ee90*/  USHF.R.S32.HI UR11, URZ, 0x1f, UR4 ;  /* 0x0000001f3f0b7899 */ /* 0x000fe20008011404 */
[----:B------:R-:W-:Y:S11]  /*eea0*/  BSSY B1, `(.L_x_1343) ;  /* 0x000002f000017945 */ /* 0x000ff60003800000 */
[----:B------:R-:W-:-:S02]  /*eeb0*/  USHF.R.S32.HI UR8, URZ, 0x1f, UR9 ;  /* 0x0000001f3f087899 */ /* 0x000fc40008011409 */
[----:B------:R-:W-:Y:S02]  /*eec0*/  USEL UR13, UR9, URZ, !UP0 ;  /* 0x0000003f090d7287 */ /* 0x000fe4000c000000 */
[----:B------:R-:W-:Y:S01]  /*eed0*/  USEL UR14, UR8, URZ, !UP0 ;  /* 0x0000003f080e7287 */ /* 0x000fe2000c000000 */
[----:B------:R-:W-:Y:S11]  /*eee0*/  @P1 BRA `(.L_x_1344) ;  /* 0x0000000000a81947 */ /* 0x000ff60003800000 */
[----:B------:R-:W0:Y:S01]  /*eef0*/  S2R R4, SR_TID.X ;  /* 0x0000000000047919 */ /* 0x000e220000002100 */
[----:B------:R-:W1:Y:S01]  /*ef00*/  LDC R7, c[0x0][0xbe8] ;  /* 0x0002fa00ff077b82 */ /* 0x000e620000000800 */
[----:B------:R-:W-:Y:S02]  /*ef10*/  IMAD.U32 R3, RZ, RZ, UR60 ;  /* 0x0000003cff037e24 */ /* 0x000fe4000f8e00ff */
[----:B-1---5:R-:W-:-:S03]  /*ef20*/  IMAD R2, R0, R7, RZ ;  /* 0x0000000700027224 */ /* 0x022fc600078e02ff */
[----:B0-----:R-:W-:-:S04]  /*ef30*/  IADD3 R4, R3, -0x80, R4 ;  /* 0xffffff8003047810 */ /* 0x001fc80007ffe004 */
        /* <DEDUP_REMOVED lines=32> */
[----:B------:R-:W-:-:S03]  /*f140*/  LEA R4, P1, R2, UR8, 0x2 ;  /* 0x0000000802047c11 */ /* 0x000fc6000f8210ff */
[----:B------:R-:W-:-:S05]  /*f150*/  IMAD.IADD R3, R3, 0x1, R7 ;  /* 0x0000000103037824 */ /* 0x000fca00078e0207 */
[----:B------:R-:W-:Y:S01]  /*f160*/  LEA.HI.X R5, R2, UR9, R3, 0x2, P1 ;  /* 0x0000000902057c11 */ /* 0x000fe200088f1403 */
[----:B------:R-:W-:-:S05]  /*f170*/  IMAD.MOV.U32 R3, RZ, RZ, -0x800000 ;  /* 0xff800000ff037424 */ /* 0x000fca00078e00ff */
[----:B------:R0:W-:Y:S02]  /*f180*/  STG.E desc[UR36][R4.64], R3 ;  /* 0x0000000304007986 */ /* 0x0001e4000c101924 */
.L_x_1344:
[----:B------:R-:W-:Y:S05]  /*f190*/  BSYNC B1 ;  /* 0x0000000000017941 */ /* 0x000fea0003800000 */
.L_x_1343:
[----:B0-----:R-:W0:Y:S01]  /*f1a0*/  @P0 LDC R3, c[0x0][0xbf0] ;  /* 0x0002fc00ff030b82 */ /* 0x001e220000000800 */
[----:B------:R-:W-:Y:S01]  /*f1b0*/  ULDC.64 UR16, c[0x0][0xaa0] ;  /* 0x0002a80000107ab9 */ /* 0x000fe20000000a00 */
[----:B------:R-:W-:Y:S01]  /*f1c0*/  R2UR UR15, R206 ;  /* 0x00000000ce0f72ca */ /* 0x000fe200000e0000 */
[----:B------:R-:W-:Y:S01]  /*f1d0*/  UIMAD UR10, UR11, UR16, URZ ;  /* 0x000000100b0a72a4 */ /* 0x000fe2000f8e023f */
[----:B------:R-:W-:Y:S01]  /*f1e0*/  IMAD R2, R205, 0x20, R207 ;  /* 0x00000020cd027824 */ /* 0x000fe200078e02cf */
[----:B------:R-:W-:Y:S01]  /*f1f0*/  UIMAD.WIDE.U32 UR8, UR4, UR16, URZ ;  /* 0x00000010040872a5 */ /* 0x000fe2000f8e003f */
[----:B------:R-:W-:Y:S01]  /*f200*/  BSSY B1, `(.L_x_1345) ;  /* 0x0000040000017945 */ /* 0x000fe20003800000 */
[----:B------:R-:W-:Y:S02]  /*f210*/  UIMAD UR10, UR4, UR17, UR10 ;  /* 0x00000011040a72a4 */ /* 0x000fe4000f8e020a */
[----:B------:R-:W-:Y:S01]  /*f220*/  IADD3 R6, R2, UR60, RZ ;  /* 0x0000003c02067c10 */ /* 0x000fe2000fffe0ff */
[----:B------:R-:W-:Y:S01]  /*f230*/  ULDC.64 UR16, c[0x0][0xae8] ;  /* 0x0002ba0000107ab9 */ /* 0x000fe20000000a00 */
[----:B------:R-:W-:-:S02]  /*f240*/  UIADD3 UR9, UR9, UR10, URZ ;  /* 0x0000000a09097290 */ /* 0x000fc4000fffe03f */
[----:B------:R-:W-:Y:S01]  /*f250*/  UIMAD UR4, UR12, UR16, URZ ;  /* 0x000000100c0472a4 */ /* 0x000fe2000f8e023f */
[----:B------:R-:W-:Y:S01]  /*f260*/  @P0 IMAD.HI.U32 R2, R6, R9, RZ ;  /* 0x0000000906020227 */ /* 0x000fe200078e00ff */
[----:B------:R-:W-:Y:S02]  /*f270*/  UIMAD.WIDE.U32 UR8, UR15, UR16, UR8 ;  /* 0x000000100f0872a5 */ /* 0x000fe4000f8e0008 */
[----:B------:R-:W-:Y:S01]  /*f280*/  UIMAD UR4, UR15, UR17, UR4 ;  /* 0x000000110f0472a4 */ /* 0x000fe2000f8e0204 */
[----:B------:R-:W-:Y:S01]  /*f290*/  IMAD.MOV.U32 R5, RZ, RZ, R6 ;  /* 0x000000ffff057224 */ /* 0x000fe200078e0006 */
[----:B------:R-:W-:Y:S02]  /*f2a0*/  ULDC.64 UR10, c[0x0][0xaf0] ;  /* 0x0002bc00000a7ab9 */ /* 0x000fe40000000a00 */
[----:B------:R-:W-:Y:S02]  /*f2b0*/  UIADD3 UR9, UR9, UR4, URZ ;  /* 0x0000000409097290 */ /* 0x000fe4000fffe03f */
[----:B------:R-:W-:Y:S01]  /*f2c0*/  UIMAD UR4, UR14, UR10, URZ ;  /* 0x0000000a0e0472a4 */ /* 0x000fe2000f8e023f */
[----:B0-----:R-:W-:Y:S01]  /*f2d0*/  @P0 SHF.R.U32.HI R5, RZ, R3, R2 ;  /* 0x00000003ff050219 */ /* 0x001fe20000011602 */
[----:B------:R-:W-:-:S02]  /*f2e0*/  UIMAD.WIDE.U32 UR8, UR13, UR10, UR8 ;  /* 0x0000000a0d0872a5 */ /* 0x000fc4000f8e0008 */
[----:B------:R-:W-:Y:S01]  /*f2f0*/  UIMAD UR4, UR13, UR11, UR4 ;  /* 0x0000000b0d0472a4 */ /* 0x000fe2000f8e0204 */
[--C-:B------:R-:W-:Y:S01]  /*f300*/  SHF.R.S32.HI R2, RZ, 0x1f, R5.reuse ;  /* 0x0000001fff027819 */ /* 0x100fe20000011405 */
[----:B------:R-:W-:Y:S01]  /*f310*/  IMAD.MOV R7, RZ, RZ, -R5 ;  /* 0x000000ffff077224 */ /* 0x000fe200078e0a05 */
[----:B------:R-:W-:Y:S01]  /*f320*/  ULDC.64 UR10, c[0x0][0xae0] ;  /* 0x0002b800000a7ab9 */ /* 0x000fe20000000a00 */
[----:B------:R-:W-:Y:S02]  /*f330*/  UIADD3 UR4, UR9, UR4, URZ ;  /* 0x0000000409047290 */ /* 0x000fe4000fffe03f */
[----:B------:R-:W-:Y:S02]  /*f340*/  IMAD.U32 R3, RZ, RZ, UR9 ;  /* 0x00000009ff037e24 */ /* 0x000fe4000f8e00ff */
[----:B------:R-:W-:Y:S02]  /*f350*/  IMAD R4, R2, UR10, RZ ;  /* 0x0000000a02047c24 */ /* 0x000fe4000f8e02ff */
[----:B------:R-:W-:-:S02]  /*f360*/  IMAD R7, R11, R7, R6 ;  /* 0x000000070b077224 */ /* 0x000fc400078e0206 */
        /* <DEDUP_REMOVED lines=8> */
[----:B------:R-:W-:Y:S02]  /*f3f0*/  VIADD R6, R207, UR60 ;  /* 0x0000003ccf067c36 */ /* 0x000fe40008000000 */
        /* <DEDUP_REMOVED lines=32> */
.L_x_1346:
[----:B------:R-:W-:Y:S05]  /*f600*/  BSYNC B1 ;  /* 0x0000000000017941 */ /* 0x000fea0003800000 */
.L_x_1345:
        /* <DEDUP_REMOVED lines=21> */
.L_x_1348:
[----:B------:R-:W-:Y:S05]  /*f760*/  BSYNC B1 ;  /* 0x0000000000017941 */ /* 0x000fea0003800000 */
.L_x_1347:
        /* <DEDUP_REMOVED lines=21> */
.L_x_1350:
[----:B------:R-:W-:Y:S05]  /*f8c0*/  BSYNC B1 ;  /* 0x0000000000017941 */ /* 0x000fea0003800000 */
.L_x_1349:
        /* <DEDUP_REMOVED lines=22> */
.L_x_1341:
[----:B------:R-:W-:Y:S05]  /*fa30*/  BSYNC B0 ;  /* 0x0000000000007941 */ /* 0x000fea0003800000 */
.L_x_1332:
[----:B------:R-:W-:Y:S02]  /*fa40*/  ULDC UR4, c[0x0][0xc3c] ;  /* 0x00030f0000047ab9 */ /* 0x000fe40000000800 */
[----:B------:R-:W-:-:S06]  /*fa50*/  UISETP.GE.AND UP0, UPT, UR6, UR4, UPT ;  /* 0x000000040600728c */ /* 0x000fcc000bf06270 */
[----:B------:R-:W-:-:S13]  /*fa60*/  PLOP3.LUT P0, PT, PT, PT, UP0, 0x80, 0x0 ;  /* 0x000000000000781c */ /* 0x000fda0003f0f008 */
[----:B------:R-:W-:Y:S05]  /*fa70*/  @!P0 BRA `(.L_x_1351) ;  /* 0xffffff1000c88947 */ /* 0x000fea000383ffff */
[----:B------:R-:W-:Y:S05]  /*fa80*/  EXIT ;  /* 0x000000000000794d */ /* 0x000fea0003800000 */
.L_x_1242:
[----:B------:R-:W-:-:S08]  /*fa90*/  NOP ;  /* 0x0000000000007918 */ /* 0x000fd00000000000 */
[----:B0-----:R-:W0:-:S00]  /*faa0*/  USETMAXREG.DEALLOC.CTAPOOL 0x28 ;  /* 0x00000028000079c8 */ /* 0x001e0000080e0500 */
        /* <DEDUP_REMOVED lines=14> */
.L_x_1352:
[----:B------:R-:W-:Y:S01]  /*fb90*/  LOP3.LUT R5, R0, 0x1f, RZ, 0xc0, !PT ;  /* 0x0000001f00057812 */ /* 0x000fe200078ec0ff */
[----:B------:R-:W-:Y:S01]  /*fba0*/  ULDC UR4, c[0x0][0xc3c] ;  /* 0x00030f0000047ab9 */ /* 0x000fe20000000800 */
[----:B------:R-:W0:Y:S01]  /*fbb0*/  S2UR UR6, SR_CTAID.X ;  /* 0x00000000000679c3 */ /* 0x000e220000002500 */
[----:B------:R-:W-:Y:S01]  /*fbc0*/  ULDC UR5, c[0x0][0xc38] ;  /* 0x00030e0000057ab9 */ /* 0x000fe20000000800 */
[----:B------:R-:W-:-:S04]  /*fbd0*/  ISETP.NE.AND P0, PT, R5, 0x1f, PT ;  /* 0x0000001f0500780c */ /* 0x000fc80003f05270 */
[----:B------:R-:W-:-:S13]  /*fbe0*/  ISETP.GE.OR P1, PT, R5, UR4, !P0 ;  /* 0x0000000405007c0c */ /* 0x000fda000c726670 */
[----:B------:R-:W1:Y:S02]  /*fbf0*/  @!P1 LDC.64 R2, c[0x0][0xc80] ;  /* 0x00032000ff029b82 */ /* 0x000e640000000a00 */
[----:B-1----:R-:W-:-:S05]  /*fc00*/  @!P1 IMAD.WIDE.U32 R2, R5, 0x4, R2 ;  /* 0x0000000405029825 */ /* 0x002fca00078e0002 */
        /* <DEDUP_REMOVED lines=21> */
[----:B-1----:R-:W-:-:S04]  /*fd60*/  SEL R7, R7, RZ, P5 ;  /* 0x000000ff07077207 */ /* 0x002fc80002800000 */
[----:B------:R-:W-:-:S05]  /*fd70*/  IADD3 R8, R2, R7, RZ ;  /* 0x0000000702087210 */ /* 0x000fca0007ffe0ff */
[----:B------:R-:W1:Y:S02]  /*fd80*/  SHFL.IDX PT, R6, R8, 0x1f, 0x1f ;  /* 0x03e01f0008067f89 */ /* 0x000e6400000e0000 */
[----:B-1----:R-:W-:-:S04]  /*fd90*/  IMAD R6, R6, UR5, RZ ;  /* 0x0000000506067c24 */ /* 0x002fc8000f8e02ff */
[----:B------:R-:W-:Y:S01]  /*fda0*/  IMAD.MOV.U32 R3, RZ, RZ, R6 ;  /* 0x000000ffff037224 */ /* 0x000fe200078e0006 */
[----:B0-----:R-:W-:-:S13]  /*fdb0*/  ISETP.GT.AND P6, PT, R6, UR6, PT ;  /* 0x0000000606007c0c */ /* 0x001fda000bfc4270 */
[----:B------:R-:W-:Y:S05]  /*fdc0*/  @P6 BRA `(.L_x_1354) ;  /* 0x0000000000906947 */ /* 0x000fea0003800000 */
[----:B------:R-:W-:Y:S01]  /*fdd0*/  IMAD.MOV.U32 R6, RZ, RZ, R3 ;  /* 0x000000ffff067224 */ /* 0x000fe200078e0003 */
[----:B------:R-:W-:Y:S01]  /*fde0*/  UMOV UR4, URZ ;  /* 0x0000003f00047c82 */ /* 0x000fe20008000000 */
[----:B------:R-:W-:-:S05]  /*fdf0*/  ULDC UR5, c[0x0][0xc38] ;  /* 0x00030e0000057ab9 */ /* 0x000fca0000000800 */
.L_x_1358:
        /* <DEDUP_REMOVED lines=12> */
.L_x_1357:
[----:B------:R-:W-:Y:S05]  /*fec0*/  BSYNC B0 ;  /* 0x0000000000007941 */ /* 0x000fea0003800000 */
.L_x_1356:
        /* <DEDUP_REMOVED lines=20> */
.L_x_1354:
[----:B------:R-:W-:-:S04]  /*10010*/  IMAD.IADD R13, R6, 0x1, -R3 ;  /* 0x00000001060d7824 */ /* 0x000fc800078e0a03 */
[----:B------:R-:W-:-:S05]  /*10020*/  IMAD R2, R8, UR5, R13 ;  /* 0x0000000508027c24 */ /* 0x000fca000f8e020d */
[----:B------:R-:W-:Y:S02]  /*10030*/  ISETP.GT.AND P0, PT, R2, UR6, PT ;  /* 0x0000000602007c0c */ /* 0x000fe4000bf04270 */
[----:B------:R-:W0:Y:S11]  /*10040*/  LDC.64 R2, c[0x0][0xc90] ;  /* 0x00032400ff027b82 */ /* 0x000e360000000a00 */
[----:B------:R-:W-:-:S04]  /*10050*/  VOTE.ANY R9, PT, !P0 ;  /* 0x0000000000097806 */ /* 0x000fc800040e0100 */
[----:B------:R-:W1:Y:S02]  /*10060*/  POPC R15, R9 ;  /* 0x00000009000f7309 */ /* 0x000e640000000000 */
[----:B-1----:R-:W-:-:S04]  /*10070*/  VIADD R19, R15, UR4 ;  /* 0x000000040f137c36 */ /* 0x002fc80008000000 */
[----:B0-----:R-:W-:-:S05]  /*10080*/  IMAD.WIDE R2, R19, 0x4, R2 ;  /* 0x0000000413027825 */ /* 0x001fca00078e0202 */
[----:B------:R-:W2:Y:S01]  /*10090*/  LDG.E R7, desc[UR36][R2.64] ;  /* 0x0000002402077981 */ /* 0x000ea2000c1e1900 */
[----:B------:R-:W-:-:S03]  /*100a0*/  ISETP.NE.AND P0, PT, R9, RZ, PT ;  /* 0x000000ff0900720c */ /* 0x000fc60003f05270 */
[----:B------:R-:W2:Y:S02]  /*100b0*/  SHFL.IDX PT, R4, R4, R15, 0x1f ;  /* 0x00001f0f04047589 */ /* 0x000ea400000e0000 */
[----:B--2---:R-:W-:-:S05]  /*100c0*/  IMAD R6, R4, R7, RZ ;  /* 0x0000000704067224 */ /* 0x004fca00078e02ff */
[----:B------:R-:W-:-:S04]  /*100d0*/  IABS R12, R6 ;  /* 0x00000006000c7213 */ /* 0x000fc80000000000 */
[----:B------:R-:W0:Y:S08]  /*100e0*/  I2F.RP R10, R12 ;  /* 0x0000000c000a7306 */ /* 0x000e300000209400 */
[----:B0-----:R-:W0:Y:S02]  /*100f0*/  MUFU.RCP R10, R10 ;  /* 0x0000000a000a7308 */ /* 0x001e240000001000 */
[----:B0-----:R-:W-:-:S06]  /*10100*/  VIADD R11, R10, 0xffffffe ;  /* 0x0ffffffe0a0b7836 */ /* 0x001fcc0000000000 */
[----:B------:R0:W1:Y:S01]  /*10110*/  F2I.FTZ.U32.TRUNC.NTZ R3, R11 ;  /* 0x0000000b00037305 */ /* 0x000062000021f000 */
[----:B------:R-:W-:Y:S05]  /*10120*/  @!P0 BRA `(.L_x_1359) ;  /* 0x0000000000088947 */ /* 0x000fea0003800000 */
[----:B------:R-:W-:-:S05]  /*10130*/  VIADD R9, R15, 0xffffffff ;  /* 0xffffffff0f097836 */ /* 0x000fca0000000000 */
[----:B------:R2:W3:Y:S02]  /*10140*/  SHFL.IDX PT, R16, R8, R9, 0x1f ;  /* 0x00001f0908107589 */ /* 0x0004e400000e0000 */
.L_x_1359:
[----:B---3--:R-:W-:Y:S01]  /*10150*/  IMAD R16, R16, UR5, R13 ;  /* 0x0000000510107c24 */ /* 0x008fe2000f8e020d */
[----:B------:R-:W-:Y:S01]  /*10160*/  IABS R2, R6 ;  /* 0x0000000600027213 */ /* 0x000fe20000000000 */
[----:B01----:R-:W-:-:S03]  /*10170*/  IMAD.MOV R11, RZ, RZ, -R3 ;  /* 0x000000ffff0b7224 */ /* 0x003fc600078e0a03 */
[----:B--2---:R-:W-:Y:S01]  /*10180*/  IADD3 R9, -R16, UR6, RZ ;  /* 0x0000000610097c10 */ /* 0x004fe2000fffe1ff */
[----:B------:R-:W-:Y:S01]  /*10190*/  IMAD R11, R11, R12, RZ ;  /* 0x0000000c0b0b7224 */ /* 0x000fe200078e02ff */
[----:B------:R-:W-:Y:S01]  /*101a0*/  IADD3 R10, RZ, -R2, RZ ;  /* 0x80000002ff0a7210 */ /* 0x000fe20007ffe0ff */
[----:B------:R-:W-:Y:S01]  /*101b0*/  IMAD.MOV.U32 R2, RZ, RZ, RZ ;  /* 0x000000ffff027224 */ /* 0x000fe200078e00ff */
        /* <DEDUP_REMOVED lines=16> */
[----:B------:R-:W-:Y:S02]  /*102c0*/  IMAD R13, R7, R2, RZ ;  /* 0x00000002070d7224 */ /* 0x000fe400078e02ff */
[----:B------:R-:W-:Y:S02]  /*102d0*/  IMAD.MOV R2, RZ, RZ, -R2 ;  /* 0x000000ffff027224 */ /* 0x000fe400078e0a02 */
[----:B------:R-:W-:Y:S02]  /*102e0*/  IMAD.MOV R8, RZ, RZ, -R13 ;  /* 0x000000ffff087224 */ /* 0x000fe400078e0a0d */
[----:B------:R-:W-:Y:S02]  /*102f0*/  IMAD R6, R6, R2, R9 ;  /* 0x0000000206067224 */ /* 0x000fe400078e0209 */
[----:B------:R-:W-:Y:S01]  /*10300*/  IMAD.MOV.U32 R2, RZ, RZ, RZ ;  /* 0x000000ffff027224 */ /* 0x000fe200078e00ff */
[----:B------:R-:W-:Y:S02]  /*10310*/  VIADDMNMX R15, R8, UR5, R7, PT ;  /* 0x00000005080f7c46 */ /* 0x000fe4000b800107 */
[----:B------:R-:W-:-:S02]  /*10320*/  IABS R11, R6 ;  /* 0x00000006000b7213 */ /* 0x000fc40000000000 */
[----:B------:R-:W-:Y:S01]  /*10330*/  IABS R8, R15 ;  /* 0x0000000f00087213 */ /* 0x000fe20000000000 */
[----:B------:R-:W-:-:S03]  /*10340*/  IMAD.MOV R18, RZ, RZ, -R15 ;  /* 0x000000ffff127224 */ /* 0x000fc600078e0a0f */
[----:B------:R-:W0:Y:S08]  /*10350*/  I2F.RP R7, R8 ;  /* 0x0000000800077306 */ /* 0x000e300000209400 */
[----:B0-----:R-:W0:Y:S02]  /*10360*/  MUFU.RCP R7, R7 ;  /* 0x0000000700077308 */ /* 0x001e240000001000 */
[----:B0-----:R-:W-:-:S06]  /*10370*/  VIADD R3, R7, 0xffffffe ;  /* 0x0ffffffe07037836 */ /* 0x001fcc0000000000 */
[----:B------:R-:W0:Y:S02]  /*10380*/  F2I.FTZ.U32.TRUNC.NTZ R3, R3 ;  /* 0x0000000300037305 */ /* 0x000e24000021f000 */
[----:B0-----:R-:W-:-:S04]  /*10390*/  IMAD.MOV R10, RZ, RZ, -R3 ;  /* 0x000000ffff0a7224 */ /* 0x001fc800078e0a03 */
[----:B------:R-:W-:Y:S01]  /*103a0*/  IMAD.MOV.U32 R9, RZ, RZ, R10 ;  /* 0x000000ffff097224 */ /* 0x000fe200078e000a */
[----:B------:R-:W-:-:S03]  /*103b0*/  IABS R10, R15 ;  /* 0x0000000f000a7213 */ /* 0x000fc60000000000 */
[----:B------:R-:W-:-:S04]  /*103c0*/  IMAD R9, R9, R8, RZ ;  /* 0x0000000809097224 */ /* 0x000fc800078e02ff */
[----:B------:R-:W-:-:S04]  /*103d0*/  IMAD.HI.U32 R2, R3, R9, R2 ;  /* 0x0000000903027227 */ /* 0x000fc800078e0002 */
[----:B------:R-:W-:Y:S02]  /*103e0*/  IMAD.MOV R3, RZ, RZ, -R10 ;  /* 0x000000ffff037224 */ /* 0x000fe400078e0a0a */
        /* <DEDUP_REMOVED lines=8> */
[----:B------:R-:W-:Y:S01]  /*10470*/  ISETP.GE.AND P2, PT, R3, RZ, PT ;  /* 0x000000ff0300720c */ /* 0x000fe20003f46270 */
[----:B------:R-:W-:-:S06]  /*10480*/  IMAD.IADD R3, R6, 0x1, R13 ;  /* 0x0000000106037824 */ /* 0x000fcc00078e020d */
[----:B------:R-:W-:-:S06]  /*10490*/  @P0 IADD3 R2, R2, 0x1, RZ ;  /* 0x0000000102020810 */ /* 0x000fcc0007ffe0ff */
[----:B------:R-:W-:Y:S01]  /*104a0*/  @!P2 IMAD.MOV R2, RZ, RZ, -R2 ;  /* 0x000000ffff02a224 */ /* 0x000fe200078e0a02 */
[----:B------:R-:W-:-:S04]  /*104b0*/  @!P1 LOP3.LUT R2, RZ, R15, RZ, 0x33, !PT ;  /* 0x0000000fff029212 */ /* 0x000fc800078e33ff */
[----:B------:R-:W-:Y:S01]  /*104c0*/  LOP3.LUT R17, RZ, R2, RZ, 0x33, !PT ;  /* 0x00000002ff117212 */ /* 0x000fe200078e33ff */
[----:B------:R-:W-:-:S04]  /*104d0*/  IMAD R18, R2, R18, R3 ;  /* 0x0000001202127224 */ /* 0x000fc800078e0203 */
[----:B------:R-:W-:Y:S01]  /*104e0*/  IMAD.IADD R17, R4, 0x1, R17 ;  /* 0x0000000104117824 */ /* 0x000fe200078e0211 */
[----:B------:R-:W-:Y:S06]  /*104f0*/  BRA `(.L_x_1360) ;  /* 0x0000000000147947 */ /* 0x000fec0003800000 */
.L_x_1355:
[----:B------:R-:W-:Y:S01]  /*10500*/  ULDC UR4, c[0x0][0xc3c] ;  /* 0x00030f0000047ab9 */ /* 0x000fe20000000800 */
[----:B------:R-:W-:Y:S02]  /*10510*/  IMAD.MOV.U32 R17, RZ, RZ, RZ ;  /* 0x000000ffff117224 */ /* 0x000fe400078e00ff */
[----:B------:R-:W-:Y:S02]  /*10520*/  IMAD.U32 R16, RZ, RZ, UR6 ;  /* 0x00000006ff107e24 */ /* 0x000fe4000f8e00ff */
[----:B------:R-:W-:Y:S02]  /*10530*/  IMAD.MOV.U32 R18, RZ, RZ, RZ ;  /* 0x000000ffff127224 */ /* 0x000fe400078e00ff */
[----:B------:R-:W-:-:S07]  /*10540*/  IMAD.U32 R19, RZ, RZ, UR4 ;  /* 0x00000004ff137e24 */ /* 0x000fce000f8e00ff */
.L_x_1360:
[----:B------:R-:W-:-:S13]  /*10550*/  ISETP.NE.AND P0, PT, R5, RZ, PT ;  /* 0x000000ff0500720c */ /* 0x000fda0003f05270 */
[----:B------:R-:W0:Y:S01]  /*10560*/  @!P0 S2R R3, SR_CgaCtaId ;  /* 0x0000000000038919 */ /* 0x000e220000008800 */
[----:B------:R-:W-:-:S04]  /*10570*/  @!P0 MOV R2, 0x400 ;  /* 0x0000040000028802 */ /* 0x000fc80000000f00 */
[----:B0-----:R-:W-:-:S05]  /*10580*/  @!P0 LEA R2, R3, R2, 0x18 ;  /* 0x0000000203028211 */ /* 0x001fca00078ec0ff */
[----:B------:R1:W-:Y:S01]  /*10590*/  @!P0 STS.128 [R2+0x308d0], R16 ;  /* 0x0308d01002008388 */ /* 0x0003e20000000c00 */
[----:B------:R-:W-:Y:S06]  /*105a0*/  BAR.ARV 0x5, 0x180 ;  /* 0x0146000000007b1d */ /* 0x000fec0000002000 */
.L_x_1353:
[----:B------:R2:W-:Y:S01]  /*105b0*/  STL [R1+0x1c], RZ ;  /* 0x00001cff01007387 */ /* 0x0005e20000100800 */
[----:B------:R-:W-:Y:S01]  /*105c0*/  ULDC UR4, c[0x0][0xc3c] ;  /* 0x00030f0000047ab9 */ /* 0x000fe20000000800 */
[----:B------:R-:W-:Y:S01]  /*105d0*/  IMAD.MOV.U32 R28, RZ, RZ, 0x1 ;  /* 0x00000001ff1c7424 */ /* 0x000fe200078e00ff */
[----:B0-----:R-:W-:Y:S01]  /*105e0*/  ISETP.GE.AND P0, PT, R19, UR4, PT ;  /* 0x0000000413007c0c */ /* 0x001fe2000bf06270 */
[----:B------:R-:W-:-:S12]  /*105f0*/  IMAD.MOV.U32 R25, RZ, RZ, RZ ;  /* 0x000000ffff197224 */ /* 0x000fd800078e00ff */
[----:B--2---:R-:W-:Y:S05]  /*10600*/  @P0 BRA `(.L_x_1361) ;  /* 0x0000004800c80947 */ /* 0x004fea0003800000 */
[----:B-1----:R-:W2:Y:S01]  /*10610*/  LDL R2, [R1+0x20] ;  /* 0x0000200001027983 */ /* 0x002ea20000100800 */
[----:B------:R-:W0:Y:S01]  /*10620*/  S2UR UR5, SR_CgaCtaId ;  /* 0x00000000000579c3 */ /* 0x000e220000008800 */
[----:B------:R-:W-:Y:S01]  /*10630*/  IMAD.SHL.U32 R34, R0, 0x8, RZ ;  /* 0x0000000800227824 */ /* 0x000fe200078e00ff */
[----:B------:R-:W-:Y:S01]  /*10640*/  BSSY B8, `(.L_x_1361) ;  /* 0x00004ae000087945 */ /* 0x000fe20003800000 */
[----:B------:R1:W-:Y:S01]  /*10650*/  STL [R1+0x1c], RZ ;  /* 0x00001cff01007387 */ /* 0x0003e20000100800 */
[----:B------:R-:W-:Y:S01]  /*10660*/  IMAD.MOV.U32 R28, RZ, RZ, 0x1 ;  /* 0x00000001ff1c7424 */ /* 0x000fe200078e00ff */
[----:B------:R-:W-:Y:S01]  /*10670*/  ULDC UR39, c[0x0][0xc] ;  /* 0x0000030000277ab9 */ /* 0x000fe20000000800 */
[----:B------:R-:W-:Y:S01]  /*10680*/  LOP3.LUT R3, R34, 0x1f8, RZ, 0xc0, !PT ;  /* 0x000001f822037812 */ /* 0x000fe200078ec0ff */
[----:B------:R-:W-:-:S03]  /*10690*/  IMAD.MOV.U32 R25, RZ, RZ, RZ ;  /* 0x000000ffff197224 */ /* 0x000fc600078e00ff */
[----:B------:R-:W-:-:S04]  /*106a0*/  LOP3.LUT R3, R3, 0x38, R0, 0x78, !PT ;  /* 0x0000003803037812 */ /* 0x000fc800078e7800 */
[----:B------:R-:W-:Y:S02]  /*106b0*/  LOP3.LUT R32, R3, 0x200, R34, 0xf8, !PT ;  /* 0x0000020003207812 */ /* 0x000fe400078ef822 */
[----:B------:R-:W-:-:S04]  /*106c0*/  LOP3.LUT R34, R34, 0x38, RZ, 0xc0, !PT ;  /* 0x0000003822227812 */ /* 0x000fc800078ec0ff */
[C---:B------:R-:W-:Y:S02]  /*106d0*/  LOP3.LUT R37, R34.reuse, 0x80, RZ, 0xfc, !PT ;  /* 0x0000008022257812 */ /* 0x040fe400078efcff */
[----:B------:R-:W-:Y:S02]  /*106e0*/  LOP3.LUT R36, R34, 0xc0, RZ, 0xfc, !PT ;  /* 0x000000c022247812 */ /* 0x000fe400078efcff */
[----:B--2---:R-:W-:Y:S02]  /*106f0*/  R2UR UR4, R2 ;  /* 0x00000000020472ca */ /* 0x004fe400000e0000 */
[C---:B------:R-:W-:Y:S01]  /*10700*/  LOP3.LUT R2, R0.reuse, 0x7f, RZ, 0xc0, !PT ;  /* 0x0000007f00027812 */ /* 0x040fe200078ec0ff */
[----:B------:R-:W-:-:S03]  /*10710*/  IMAD.SHL.U32 R0, R0, 0x10, RZ ;  /* 0x0000001000007824 */ /* 0x000fc600078e00ff */
[----:B------:R-:W-:-:S04]  /*10720*/  SHF.R.U32.HI R2, RZ, 0x3, R2 ;  /* 0x00000003ff027819 */ /* 0x000fc80000011602 */
[----:B------:R-:W-:Y:S02]  /*10730*/  LOP3.LUT R2, R2, 0x70, R0, 0xf8, !PT ;  /* 0x0000007002027812 */ /* 0x000fe400078ef800 */
[----:B------:R-:W-:Y:S01]  /*10740*/  LOP3.LUT R0, R34, 0x40, RZ, 0xfc, !PT ;  /* 0x0000004022007812 */ /* 0x000fe200078efcff */
[----:B------:R-:W-:-:S03]  /*10750*/  ULOP3.LUT UR38, UR4, 0x2, URZ, 0xfc, !UPT ;  /* 0x0000000204267892 */ /* 0x000fc6000f8efc3f */
[----:B------:R-:W-:Y:S02]  /*10760*/  UMOV UR4, 0x400 ;  /* 0x0000040000047882 */ /* 0x000fe40000000000 */
[----:B0-----:R-:W-:-:S06]  /*10770*/  ULEA UR4, UR5, UR4, 0x18 ;  /* 0x0000000405047291 */ /* 0x001fcc000f8ec03f */
[----:B------:R-:W-:-:S04]  /*10780*/  IMAD.U32 R22, RZ, RZ, UR4 ;  /* 0x00000004ff167e24 */ /* 0x000fc8000f8e00ff */
[----:B-1----:R-:W-:-:S07]  /*10790*/  IMAD R33, R32, 0x2, R22 ;  /* 0x0000000220217824 */ /* 0x002fce00078e0216 */
.L_x_1432:
[----:B------:R-:W-:Y:S05]  /*107a0*/  YIELD ;  /* 0x0000000000007946 */ /* 0x000fea0003800000 */
[----:B------:R-:W-:Y:S01]  /*107b0*/  ULDC.64 UR4, c[0x0][0xa28] ;  /* 0x00028a0000047ab9 */ /* 0x000fe20000000a00 */
[----:B------:R-:W-:Y:S02]  /*107c0*/  MOV R24, RZ ;  /* 0x000000ff00187202 */ /* 0x000fe40000000f00 */
[----:B------:R-:W-:-:S04]  /*107d0*/  ISETP.NE.U32.AND P0, PT, RZ, UR4, PT ;  /* 0x00000004ff007c0c */ /* 0x000fc8000bf05070 */
[----:B------:R-:W-:Y:S01]  /*107e0*/  ISETP.NE.AND.EX P0, PT, RZ, UR5, PT, P0 ;  /* 0x00000005ff007c0c */ /* 0x000fe2000bf05300 */
[----:B------:R-:W-:-:S12]  /*107f0*/  ULDC.64 UR4, c[0x0][0xa18] ;  /* 0x0002860000047ab9 */ /* 0x000fd80000000a00 */
[----:B0-----:R-:W0:Y:S02]  /*10800*/  @P0 LDC.64 R2, c[0x0][0xa28] ;  /* 0x00028a00ff020b82 */ /* 0x001e240000000a00 */
[----:B0-----:R-:W-:-:S05]  /*10810*/  @P0 IMAD.WIDE R2, R19, 0x4, R2 ;  /* 0x0000000413020825 */ /* 0x001fca00078e0202 */
[----:B------:R0:W2:Y:S01]  /*10820*/  @P0 LDG.E R24, desc[UR36][R2.64] ;  /* 0x0000002402180981 */ /* 0x0000a2000c1e1900 */
[----:B------:R-:W-:Y:S01]  /*10830*/  ISETP.NE.U32.AND P0, PT, RZ, UR4, PT ;  /* 0x00000004ff007c0c */ /* 0x000fe2000bf05070 */
[----:B------:R-:W-:Y:S01]  /*10840*/  IMAD.MOV.U32 R35, RZ, RZ, RZ ;  /* 0x000000ffff237224 */ /* 0x000fe200078e00ff */
[----:B------:R-:W-:Y:S02]  /*10850*/  LOP3.LUT R23, R23, 0xfffffeff, RZ, 0xc0, !PT ;  /* 0xfffffeff17177812 */ /* 0x000fe400078ec0ff */
[----:B------:R-:W-:Y:S01]  /*10860*/  ISETP.NE.AND.EX P1, PT, RZ, UR5, PT, P0 ;  /* 0x00000005ff007c0c */ /* 0x000fe2000bf25300 */
[----:B------:R-:W-:Y:S02]  /*10870*/  ULDC.64 UR4, c[0x0][0xa00] ;  /* 0x0002800000047ab9 */ /* 0x000fe40000000a00 */
[----:B------:R-:W-:Y:S01]  /*10880*/  ISETP.NE.U32.AND P0, PT, RZ, UR4, PT ;  /* 0x00000004ff007c0c */ /* 0x000fe2000bf05070 */
[----:B0-----:R-:W0:Y:S03]  /*10890*/  LDC.64 R2, c[0x0][0xa00] ;  /* 0x00028000ff027b82 */ /* 0x001e260000000a00 */
[----:B------:R-:W-:Y:S01]  /*108a0*/  ISETP.NE.AND.EX P2, PT, RZ, UR5, PT, P0 ;  /* 0x00000005ff007c0c */ /* 0x000fe2000bf45300 */
[----:B------:R-:W-:-:S05]  /*108b0*/  ULDC.64 UR4, c[0x0][0x418] ;  /* 0x0001060000047ab9 */ /* 0x000fca0000000a00 */
[----:B-1----:R-:W1:Y:S07]  /*108c0*/  @P1 LDC.64 R4, c[0x0][0xa18] ;  /* 0x00028600ff041b82 */ /* 0x002e6e0000000a00 */
[----:B------:R-:W-:Y:S01]  /*108d0*/  @P2 LOP3.LUT R23, R23, 0x100, RZ, 0xfc, !PT ;  /* 0x0000010017172812 */ /* 0x000fe200078efcff */
[----:B0-----:R-:W-:-:S05]  /*108e0*/  IMAD.WIDE R2, R19, 0x4, R2 ;  /* 0x0000000413027825 */ /* 0x001fca00078e0202 */
[----:B------:R0:W5:Y:S01]  /*108f0*/  @P2 LDG.E R35, desc[UR36][R2.64] ;  /* 0x0000002402232981 */ /* 0x000162000c1e1900 */
[----:B-1----:R-:W-:-:S05]  /*10900*/  @P1 IMAD.WIDE R4, R19, 0x4, R4 ;  /* 0x0000000413041825 */ /* 0x002fca00078e0204 */
[----:B------:R0:W5:Y:S01]  /*10910*/  @P1 LDG.E R29, desc[UR36][R4.64] ;  /* 0x00000024041d1981 */ /* 0x000162000c1e1900 */
[----:B------:R-:W-:-:S03]  /*10920*/  UISETP.NE.U32.AND UP0, UPT, UR4, URZ, UPT ;  /* 0x0000003f0400728c */ /* 0x000fc6000bf05070 */
[----:B------:R-:W-:Y:S01]  /*10930*/  ULDC UR4, c[0x0][0x424] ;  /* 0x0001090000047ab9 */ /* 0x000fe20000000800 */
[----:B------:R-:W-:-:S03]  /*10940*/  UISETP.NE.AND.EX UP0, UPT, UR5, URZ, UPT, UP0 ;  /* 0x0000003f0500728c */ /* 0x000fc6000bf05300 */
[----:B------:R-:W-:Y:S01]  /*10950*/  ULDC UR5, c[0x0][0x2f0] ;  /* 0x0000bc0000057ab9 */ /* 0x000fe20000000800 */
[----:B------:R-:W-:-:S04]  /*10960*/  USEL UR4, UR4, 0x1, UP0 ;  /* 0x0000000104047887 */ /* 0x000fc80008000000 */
[----:B------:R-:W-:-:S06]  /*10970*/  UIMAD UR4, UR4, UR5, URZ ;  /* 0x00000005040472a4 */ /* 0x000fcc000f8e023f */
[----:B------:R-:W-:Y:S01]  /*10980*/  IMAD.U32 R0, RZ, RZ, UR4 ;  /* 0x00000004ff007e24 */ /* 0x000fe2000f8e00ff */
[----:B--2---:R0:W-:Y:S01]  /*10990*/  STL [R1+0x4], R24 ;  /* 0x0000041801007387 */ /* 0x0041e20000100800 */
[----:B---3--:R-:W-:Y:S05]  /*109a0*/  @P1 BRA `(.L_x_1362) ;  /* 0x0000000000181947 */ /* 0x008fea0003800000 */
[----:B------:R-:W-:Y:S02]  /*109b0*/  ULDC UR4, c[0x0][0x288] ;  /* 0x0000a20000047ab9 */ /* 0x000fe40000000800 */
[----:B-----5:R-:W-:Y:S01]  /*109c0*/  IMAD.U32 R29, RZ, RZ, UR4 ;  /* 0x00000004ff1d7e24 */ /* 0x020fe2000f8e00ff */
[----:B------:R-:W-:Y:S06]  /*109d0*/  @!P2 BRA `(.L_x_1362) ;  /* 0x00000000000ca947 */ /* 0x000fec0003800000 */
[----:B0-----:R-:W2:Y:S04]  /*109e0*/  LDG.E R4, desc[UR36][R2.64] ;  /* 0x0000002402047981 */ /* 0x001ea8000c1e1900 */
[----:B------:R-:W2:Y:S02]  /*109f0*/  LDG.E R29, desc[UR36][R2.64+0x4] ;  /* 0x00000424021d7981 */ /* 0x000ea4000c1e1900 */
[----:B--2---:R-:W-:-:S07]  /*10a00*/  IMAD.IADD R29, R29, 0x1, -R4 ;  /* 0x000000011d1d7824 */ /* 0x004fce00078e0a04 */
.L_x_1362:
[----:B------:R-:W-:Y:S02]  /*10a10*/  ULDC.64 UR4, c[0x0][0xa20] ;  /* 0x0002880000047ab9 */ /* 0x000fe40000000a00 */
[----:B------:R-:W-:-:S04]  /*10a20*/  ISETP.NE.U32.AND P0, PT, RZ, UR4, PT ;  /* 0x00000004ff007c0c */ /* 0x000fc8000bf05070 */
[----:B------:R-:W-:-:S13]  /*10a30*/  ISETP.NE.AND.EX P0, PT, RZ, UR5, PT, P0 ;  /* 0x00000005ff007c0c */ /* 0x000fda000bf05300 */
[----:B------:R-:W-:Y:S05]  /*10a40*/  @!P0 BRA `(.L_x_1363) ;  /* 0x0000000000108947 */ /* 0x000fea0003800000 */
[----:B0-----:R-:W0:Y:S02]  /*10a50*/  LDC.64 R2, c[0x0][0xa20] ;  /* 0x00028800ff027b82 */ /* 0x001e240000000a00 */
[----:B0-----:R-:W-:-:S05]  /*10a60*/  IMAD.WIDE R2, R19, 0x4, R2 ;  /* 0x0000000413027825 */ /* 0x001fca00078e0202 */
[----:B------:R0:W5:Y:S01]  /*10a70*/  LDG.E R0, desc[UR36][R2.64] ;  /* 0x0000002402007981 */ /* 0x000162000c1e1900 */
[----:B------:R-:W-:Y:S05]  /*10a80*/  BRA `(.L_x_1364) ;  /* 0x0000000000247947 */ /* 0x000fea0003800000 */
.L_x_1363:
[----:B------:R-:W-:Y:S02]  /*10a90*/  ULDC.64 UR4, c[0x0][0xa08] ;  /* 0x0002820000047ab9 */ /* 0x000fe40000000a00 */
[----:B------:R-:W-:-:S04]  /*10aa0*/  ISETP.NE.U32.AND P0, PT, RZ, UR4, PT ;  /* 0x00000004ff007c0c */ /* 0x000fc8000bf05070 */
[----:B------:R-:W-:-:S13]  /*10ab0*/  ISETP.NE.AND.EX P0, PT, RZ, UR5, PT, P0 ;  /* 0x00000005ff007c0c */ /* 0x000fda000bf05300 */
[----:B------:R-:W-:Y:S05]  /*10ac0*/  @!P0 BRA `(.L_x_1364) ;  /* 0x0000000000148947 */ /* 0x000fea0003800000 */
[----:B0-----:R-:W0:Y:S02]  /*10ad0*/  LDC.64 R2, c[0x0][0xa08] ;  /* 0x00028200ff027b82 */ /* 0x001e240000000a00 */
[----:B0-----:R-:W-:-:S05]  /*10ae0*/  IMAD.WIDE R2, R19, 0x4, R2 ;  /* 0x0000000413027825 */ /* 0x001fca00078e0202 */
[----:B------:R-:W2:Y:S04]  /*10af0*/  LDG.E R0, desc[UR36][R2.64] ;  /* 0x0000002402007981 */ /* 0x000ea8000c1e1900 */
[----:B------:R-:W2:Y:S02]  /*10b00*/  LDG.E R5, desc[UR36][R2.64+0x4] ;  /* 0x0000042402057981 */ /* 0x000ea4000c1e1900 */
[----:B--2---:R-:W-:-:S07]  /*10b10*/  IMAD.IADD R0, R5, 0x1, -R0 ;  /* 0x0000000105007824 */ /* 0x004fce00078e0a00 */
.L_x_1364:
[----:B0-----:R-:W0:Y:S01]  /*10b20*/  LDC R2, c[0x0][0x448] ;  /* 0x00011200ff027b82 */ /* 0x001e220000000800 */
[----:B-----5:R-:W-:Y:S01]  /*10b30*/  IMAD.IADD R26, R0, 0x1, -R24 ;  /* 0x00000001001a7824 */ /* 0x020fe200078e0a18 */
[----:B------:R-:W-:Y:S01]  /*10b40*/  LOP3.LUT R23, R23, 0xffffff7f, RZ, 0xc0, !PT ;  /* 0xffffff7f17177812 */ /* 0x000fe200078ec0ff */
[----:B------:R-:W-:-:S03]  /*10b50*/  IMAD.SHL.U32 R27, R17, 0x80, RZ ;  /* 0x00000080111b7824 */ /* 0x000fc600078e00ff */
[----:B------:R1:W-:Y:S01]  /*10b60*/  STL [R1], R26 ;  /* 0x0000001a01007387 */ /* 0x0003e20000100800 */
[----:B------:R-:W-:Y:S01]  /*10b70*/  VIADD R4, R27, 0x7f ;  /* 0x0000007f1b047836 */ /* 0x000fe20000000000 */
[----:B0-----:R-:W-:Y:S02]  /*10b80*/  ISETP.NE.AND P2, PT, R2, 0x1, PT ;  /* 0x000000010200780c */ /* 0x001fe40003f45270 */
[----:B------:R-:W0:Y:S11]  /*10b90*/  LDC.64 R2, c[0x0][0x9e0] ;  /* 0x00027800ff027b82 */ /* 0x000e360000000a00 */
[----:B------:R-:W2:Y:S01]  /*10ba0*/  @P2 LDC R5, c[0x0][0x44c] ;  /* 0x00011300ff052b82 */ /* 0x000ea20000000800 */
[----:B------:R-:W-:-:S07]  /*10bb0*/  @P2 LOP3.LUT R23, R23, 0x80, RZ, 0xfc, !PT ;  /* 0x0000008017172812 */ /* 0x000fce00078efcff */
[----:B------:R-:W3:Y:S01]  /*10bc0*/  @P2 LDC R6, c[0x0][0x450] ;  /* 0x00011400ff062b82 */ /* 0x000ee20000000800 */
[----:B0-----:R-:W-:Y:S01]  /*10bd0*/  ISETP.GE.AND P1, PT, R3, 0x1, PT ;  /* 0x000000010300780c */ /* 0x001fe20003f26270 */
[----:B--2---:R-:W-:-:S05]  /*10be0*/  @P2 IMAD.HI.U32 R5, R4, R5, RZ ;  /* 0x0000000504052227 */ /* 0x004fca00078e00ff */
[----:B---3--:R-:W-:Y:S02]  /*10bf0*/  @P2 SHF.R.U32.HI R4, RZ, R6, R5 ;  /* 0x00000006ff042219 */ /* 0x008fe40000011605 */
[----:B------:R-:W-:-:S05]  /*10c00*/  IADD3 R5, R26, 0x1, -R29 ;  /* 0x000000011a057810 */ /* 0x000fca0007ffe81d */
[----:B------:R-:W-:-:S04]  /*10c10*/  IMAD.IADD R7, R5, 0x1, R4 ;  /* 0x0000000105077824 */ /* 0x000fc800078e0204 */
[----:B------:R-:W-:Y:S01]  /*10c20*/  IMAD.IADD R2, R7, 0x1, R2 ;  /* 0x0000000107027824 */ /* 0x000fe200078e0202 */
[----:B-1----:R-:W-:Y:S06]  /*10c30*/  @!P1 BRA `(.L_x_1365) ;  /* 0x0000000000489947 */ /* 0x002fec0003800000 */
[C---:B------:R-:W-:Y:S01]  /*10c40*/  ISETP.GT.AND P0, PT, R7.reuse, RZ, PT ;  /* 0x000000ff0700720c */ /* 0x040fe20003f04270 */
[----:B------:R-:W-:Y:S01]  /*10c50*/  BSSY B0, `(.L_x_1366) ;  /* 0x000000e000007945 */ /* 0x000fe20003800000 */
[----:B------:R-:W-:-:S11]  /*10c60*/  VIADD R0, R7, 0xffffffff ;  /* 0xffffffff07007836 */ /* 0x000fd60000000000 */
[----:B------:R-:W-:Y:S05]  /*10c70*/  @P0 BRA `(.L_x_1367) ;  /* 0x00000000001c0947 */ /* 0x000fea0003800000 */
[----:B------:R-:W-:Y:S01]  /*10c80*/  ISETP.NE.AND P0, PT, R3, 0x1, PT ;  /* 0x000000010300780c */ /* 0x000fe20003f05270 */
[----:B------:R-:W-:-:S12]  /*10c90*/  IMAD.MOV R7, RZ, RZ, -R7 ;  /* 0x000000ffff077224 */ /* 0x000fd800078e0a07 */
[----:B------:R-:W0:Y:S02]  /*10ca0*/  @P0 LDC.64 R4, c[0x0][0x9e8] ;  /* 0x00027a00ff040b82 */ /* 0x000e240000000a00 */
[----:B0-----:R-:W-:-:S05]  /*10cb0*/  @P0 IMAD.HI.U32 R4, R7, R4, RZ ;  /* 0x0000000407040227 */ /* 0x001fca00078e00ff */
[----:B------:R-:W-:-:S04]  /*10cc0*/  @P0 SHF.R.U32.HI R7, RZ, R5, R4 ;  /* 0x00000005ff070219 */ /* 0x000fc80000011604 */
[----:B------:R-:W-:Y:S01]  /*10cd0*/  LOP3.LUT R0, RZ, R7, RZ, 0x33, !PT ;  /* 0x00000007ff007212 */ /* 0x000fe200078e33ff */
[----:B------:R-:W-:Y:S06]  /*10ce0*/  BRA `(.L_x_1368) ;  /* 0x0000000000107947 */ /* 0x000fec0003800000 */
.L_x_1367:
[----:B------:R-:W-:-:S13]  /*10cf0*/  ISETP.NE.AND P0, PT, R3, 0x1, PT ;  /* 0x000000010300780c */ /* 0x000fda0003f05270 */
[----:B------:R-:W0:Y:S02]  /*10d00*/  @P0 LDC.64 R4, c[0x0][0x9e8] ;  /* 0x00027a00ff040b82 */ /* 0x000e240000000a00 */
[----:B0-----:R-:W-:-:S05]  /*10d10*/  @P0 IMAD.HI.U32 R4, R0, R4, RZ ;  /* 0x0000000400040227 */ /* 0x001fca00078e00ff */
[----:B------:R-:W-:-:S07]  /*10d20*/  @P0 SHF.R.U32.HI R0, RZ, R5, R4 ;  /* 0x00000005ff000219 */ /* 0x000fce0000011604 */
.L_x_1368:
[----:B------:R-:W-:Y:S05]  /*10d30*/  BSYNC B0 ;  /* 0x0000000000007941 */ /* 0x000fea0003800000 */
.L_x_1366:
[----:B------:R-:W-:-:S05]  /*10d40*/  IMAD R5, R0, R3, R3 ;  /* 0x0000000300057224 */ /* 0x000fca00078e0203 */
[----:B------:R-:W-:-:S07]  /*10d50*/  VIMNMX R2, R2, R5, PT ;  /* 0x0000000502027248 */ /* 0x000fce0003fe0100 */
.L_x_1365:
[----:B------:R-:W0:Y:S01]  /*10d60*/  @P2 LDC R4, c[0x0][0x44c] ;  /* 0x00011300ff042b82 */ /* 0x000e220000000800 */
[----:B------:R-:W-:Y:S01]  /*10d70*/  VIADD R2, R2, 0x3f ;  /* 0x0000003f02027836 */ /* 0x000fe20000000000 */
[----:B------:R-:W-:Y:S01]  /*10d80*/  ULDC UR4, c[0x0][0x9dc] ;  /* 0x0002770000047ab9 */ /* 0x000fe20000000800 */
[----:B------:R-:W-:-:S05]  /*10d90*/  IMAD.MOV.U32 R0, RZ, RZ, R27 ;  /* 0x000000ffff007224 */ /* 0x000fca00078e001b */
[----:B------:R-:W1:Y:S01]  /*10da0*/  @P2 LDC R5, c[0x0][0x450] ;  /* 0x00011400ff052b82 */ /* 0x000e620000000800 */
[----:B0-----:R-:W-:-:S05]  /*10db0*/  @P2 IMAD.HI.U32 R4, R27, R4, RZ ;  /* 0x000000041b042227 */ /* 0x001fca00078e00ff */
[----:B-1----:R-:W-:Y:S02]  /*10dc0*/  @P2 SHF.R.U32.HI R0, RZ, R5, R4 ;  /* 0x00000005ff002219 */ /* 0x002fe40000011604 */
[----:B------:R-:W-:-:S04]  /*10dd0*/  SHF.R.S32.HI R5, RZ, 0x1f, R2 ;  /* 0x0000001fff057819 */ /* 0x000fc80000011402 */
[----:B------:R-:W-:Y:S01]  /*10de0*/  LEA.HI R4, R5, R2, RZ, 0x6 ;  /* 0x0000000205047211 */ /* 0x000fe200078f30ff */
[----:B------:R-:W-:-:S03]  /*10df0*/  VIADD R2, R26, 0x3f ;  /* 0x0000003f1a027836 */ /* 0x000fc60000000000 */
[----:B------:R-:W-:Y:S02]  /*10e00*/  SHF.R.S32.HI R4, RZ, 0x6, R4 ;  /* 0x00000006ff047819 */ /* 0x000fe40000011404 */
[----:B------:R-:W-:-:S04]  /*10e10*/  SHF.R.S32.HI R5, RZ, 0x1f, R2 ;  /* 0x0000001fff057819 */ /* 0x000fc80000011402 */
[----:B------:R-:W-:Y:S02]  /*10e20*/  LEA.HI R5, R5, R2, RZ, 0x6 ;  /* 0x0000000205057211 */ /* 0x000fe400078f30ff */
[----:B------:R-:W-:Y:S02]  /*10e30*/  IADD3 R2, R0, R26, -R29 ;  /* 0x0000001a00027210 */ /* 0x000fe40007ffe81d */
[----:B------:R-:W-:-:S03]  /*10e40*/  SHF.R.S32.HI R5, RZ, 0x6, R5 ;  /* 0x00000006ff057819 */ /* 0x000fc60000011405 */
[----:B------:R-:W-:Y:S01]  /*10e50*/  VIADD R0, R2, -UR4 ;  /* 0x8000000402007c36 */ /* 0x000fe20008000000 */
[----:B------:R-:W-:-:S05]  /*10e60*/  VIMNMX R30, R5, R4, PT ;  /* 0x00000004051e7248 */ /* 0x000fca0003fe0100 */
[----:B------:R0:W-:Y:S01]  /*10e70*/  STL [R1+0x18], R30 ;  /* 0x0000181e01007387 */ /* 0x0001e20000100800 */
[----:B------:R-:W-:Y:S05]  /*10e80*/  @!P1 BRA `(.L_x_1369) ;  /* 0x0000000000449947 */ /* 0x000fea0003800000 */
[----:B------:R-:W-:Y:S01]  /*10e90*/  ISETP.GT.AND P0, PT, R2, -0x1, PT ;  /* 0xffffffff0200780c */ /* 0x000fe20003f04270 */
[----:B------:R-:W-:-:S12]  /*10ea0*/  BSSY B0, `(.L_x_1370) ;  /* 0x000000d000007945 */ /* 0x000fd80003800000 */
[----:B------:R-:W-:Y:S05]  /*10eb0*/  @P0 BRA `(.L_x_1371) ;  /* 0x00000000001c0947 */ /* 0x000fea0003800000 */
[----:B------:R-:W-:Y:S02]  /*10ec0*/  ISETP.NE.AND P0, PT, R3, 0x1, PT ;  /* 0x000000010300780c */ /* 0x000fe40003f05270 */
[----:B------:R-:W-:-:S11]  /*10ed0*/  LOP3.LUT R7, RZ, R2, RZ, 0x33, !PT ;  /* 0x00000002ff077212 */ /* 0x000fd600078e33ff */
[----:B------:R-:W1:Y:S02]  /*10ee0*/  @P0 LDC.64 R4, c[0x0][0x9e8] ;  /* 0x00027a00ff040b82 */ /* 0x000e640000000a00 */
[----:B-1----:R-:W-:-:S05]  /*10ef0*/  @P0 IMAD.HI.U32 R4, R7, R4, RZ ;  /* 0x0000000407040227 */ /* 0x002fca00078e00ff */
[----:B------:R-:W-:-:S04]  /*10f00*/  @P0 SHF.R.U32.HI R7, RZ, R5, R4 ;  /* 0x00000005ff070219 */ /* 0x000fc80000011604 */
[----:B------:R-:W-:Y:S01]  /*10f10*/  LOP3.LUT R2, RZ, R7, RZ, 0x33, !PT ;  /* 0x00000007ff027212 */ /* 0x000fe200078e33ff */
[----:B------:R-:W-:Y:S06]  /*10f20*/  BRA `(.L_x_1372) ;  /* 0x0000000000107947 */ /* 0x000fec0003800000 */
.L_x_1371:
[----:B------:R-:W-:-:S13]  /*10f30*/  ISETP.NE.AND P0, PT, R3, 0x1, PT ;  /* 0x000000010300780c */ /* 0x000fda0003f05270 */
[----:B------:R-:W1:Y:S02]  /*10f40*/  @P0 LDC.64 R4, c[0x0][0x9e8] ;  /* 0x00027a00ff040b82 */ /* 0x000e640000000a00 */
[----:B-1----:R-:W-:-:S05]  /*10f50*/  @P0 IMAD.HI.U32 R4, R2, R4, RZ ;  /* 0x0000000402040227 */ /* 0x002fca00078e00ff */
[----:B------:R-:W-:-:S07]  /*10f60*/  @P0 SHF.R.U32.HI R2, RZ, R5, R4 ;  /* 0x00000005ff020219 */ /* 0x000fce0000011604 */
.L_x_1372:
[----:B------:R-:W-:Y:S05]  /*10f70*/  BSYNC B0 ;  /* 0x0000000000007941 */ /* 0x000fea0003800000 */
.L_x_1370:
[----:B------:R-:W-:-:S05]  /*10f80*/  IMAD R3, R2, R3, RZ ;  /* 0x0000000302037224 */ /* 0x000fca00078e02ff */
[----:B------:R-:W-:-:S07]  /*10f90*/  VIMNMX R0, R0, R3, !PT ;  /* 0x0000000300007248 */ /* 0x000fce0007fe0100 */
.L_x_1369:
[----:B------:R-:W-:Y:S01]  /*10fa0*/  SHF.R.S32.HI R3, RZ, 0x1f, R0 ;  /* 0x0000001fff037819 */ /* 0x000fe20000011400 */
[----:B------:R-:W-:Y:S03]  /*10fb0*/  BSSY B7, `(.L_x_1373) ;  /* 0x0000355000077945 */ /* 0x000fe60003800000 */
[----:B------:R-:W-:-:S04]  /*10fc0*/  LEA.HI R3, R3, R0, RZ, 0x6 ;  /* 0x0000000003037211 */ /* 0x000fc800078f30ff */
[----:B------:R-:W-:-:S04]  /*10fd0*/  SHF.R.S32.HI R3, RZ, 0x6, R3 ;  /* 0x00000006ff037819 */ /* 0x000fc80000011403 */
[----:B------:R-:W-:-:S04]  /*10fe0*/  VIMNMX R2, RZ, R3, !PT ;  /* 0x00000003ff027248 */ /* 0x000fc80007fe0100 */
[----:B------:R-:W-:Y:S01]  /*10ff0*/  ISETP.GT.AND P0, PT, R30, R2, PT ;  /* 0x000000021e00720c */ /* 0x000fe20003f04270 */
[----:B------:R1:W-:-:S12]  /*11000*/  STL [R1+0x8], R2 ;  /* 0x0000080201007387 */ /* 0x0003d80000100800 */
[----:B-1----:R-:W-:Y:S05]  /*11010*/  @P0 BRA `(.L_x_1374) ;  /* 0x0000000000440947 */ /* 0x002fea0003800000 */
[----:B------:R-:W1:Y:S02]  /*11020*/  S2R R2, SR_TID.X ;  /* 0x0000000000027919 */ /* 0x000e640000002100 */
        /* <DEDUP_REMOVED lines=10> */
[----:B------:R-:W1:Y:S02]  /*110d0*/  S2R R4, SR_LTMASK ;  /* 0x0000000000047919 */ /* 0x000e640000003900 */
[----:B-1----:R-:W-:-:S04]  /*110e0*/  LOP3.LUT R4, R4, UR4, RZ, 0xc0, !PT ;  /* 0x0000000404047c12 */ /* 0x002fc8000f8ec0ff */
[----:B------:R-:W1:Y:S01]  /*110f0*/  POPC R7, R4 ;  /* 0x0000000400077309 */ /* 0x000e620000000000 */
[----:B--2---:R-:W1:Y:S02]  /*11100*/  SHFL.IDX PT, R0, R3, R0, 0x1f ;  /* 0x00001f0003007589 */ /* 0x004e6400000e0000 */
[----:B-1----:R-:W-:Y:S01]  /*11110*/  IADD3 R16, R0, UR39, R7 ;  /* 0x0000002700107c10 */ /* 0x002fe2000fffe007 */
[----:B------:R-:W-:Y:S06]  /*11120*/  BRA `(.L_x_1375) ;  /* 0x0000003000f47947 */ /* 0x000fec0003800000 */
.L_x_1374:
[----:B------:R-:W-:Y:S01]  /*11130*/  IADD3 R0, R22, 0x20400, RZ ;  /* 0x0002040016007810 */ /* 0x000fe20007ffe0ff */
[----:B------:R-:W-:Y:S03]  /*11140*/  BSSY B6, `(.L_x_1376) ;  /* 0x0000013000067945 */ /* 0x000fe60003800000 */
[----:B------:R-:W-:-:S13]  /*11150*/  LOP3.LUT P0, RZ, R0, 0x3ff, RZ, 0xc0, !PT ;  /* 0x000003ff00ff7812 */ /* 0x000fda000780c0ff */
[----:B------:R-:W-:Y:S05]  /*11160*/  @!P0 BRA `(.L_x_1377) ;  /* 0x0000000000408947 */ /* 0x000fea0003800000 */
[----:B------:R-:W-:Y:S01]  /*11170*/  MOV R2, 0x0 ;  /* 0x0000000000027802 */ /* 0x000fe20000000f00 */
[----:B------:R-:W-:Y:S01]  /*11180*/  ULDC.64 UR6, c[0x4][0xa8] ;  /* 0x01002a0000067ab9 */ /* 0x000fe20000000a00 */
[----:B------:R-:W-:Y:S01]  /*11190*/  ULDC.64 UR8, c[0x4][0xb0] ;  /* 0x01002c0000087ab9 */ /* 0x000fe20000000a00 */
[----:B------:R-:W-:Y:S01]  /*111a0*/  ULDC.64 UR4, c[0x4][0x30] ;  /* 0x01000c0000047ab9 */ /* 0x000fe20000000a00 */
[----:B------:R-:W-:Y:S02]  /*111b0*/  IMAD.U32 R4, RZ, RZ, UR6 ;  /* 0x00000006ff047e24 */ /* 0x000fe4000f8e00ff */
[----:B------:R-:W1:Y:S01]  /*111c0*/  LDC.64 R2, c[0x4][R2] ;  /* 0x0100000002027b82 */ /* 0x000e620000000a00 */
        /* <DEDUP_REMOVED lines=9> */
[----:B01----:R-:W-:Y:S05]  /*11260*/  CALL.ABS.NOINC R2 ;  /* 0x0000000002007343 */ /* 0x003fea0003c00000 */
.L_x_1377:
[----:B------:R-:W-:Y:S05]  /*11270*/  BSYNC B6 ;  /* 0x0000000000067941 */ /* 0x000fea0003800000 */
.L_x_1376:
        /* <DEDUP_REMOVED lines=11> */
[----:B------:R-:W-:Y:S02]  /*11330*/  IMAD.U32 R5, RZ, RZ, UR7 ;  /* 0x00000007ff057e24 */ /* 0x000fe4000f8e00ff */
[----:B------:R-:W-:Y:S02]  /*11340*/  IMAD.U32 R6, RZ, RZ, UR8 ;  /* 0x00000008ff067e24 */ /* 0x000fe4000f8e00ff */
[----:B------:R-:W-:-:S02]  /*11350*/  IMAD.U32 R7, RZ, RZ, UR9 ;  /* 0x00000009ff077e24 */ /* 0x000fc4000f8e00ff */
[----:B------:R-:W-:Y:S02]  /*11360*/  IMAD.U32 R10, RZ, RZ, UR4 ;  /* 0x00000004ff0a7e24 */ /* 0x000fe4000f8e00ff */
[----:B------:R-:W-:Y:S02]  /*11370*/  IMAD.U32 R11, RZ, RZ, UR5 ;  /* 0x00000005ff0b7e24 */ /* 0x000fe4000f8e00ff */
[----:B------:R-:W-:Y:S02]  /*11380*/  IMAD.MOV.U32 R12, RZ, RZ, 0x1 ;  /* 0x00000001ff0c7424 */ /* 0x000fe400078e00ff */
[----:B-1----:R-:W-:-:S07]  /*11390*/  IMAD.MOV.U32 R13, RZ, RZ, RZ ;  /* 0x000000ffff0d7224 */ /* 0x002fce00078e00ff */
[----:B------:R-:W-:-:S07]  /*113a0*/  LEPC R20, `(.L_x_1380) ;  /* 0x000000001014794e */ /* 0x000fce0000000000 */
[----:B0-2---:R-:W-:Y:S05]  /*113b0*/  CALL.ABS.NOINC R2 ;  /* 0x0000000002007343 */ /* 0x005fea0003c00000 */
.L_x_1380:
        /* <DEDUP_REMOVED lines=15> */
.L_x_1379:
[----:B------:R-:W-:Y:S05]  /*114b0*/  BSYNC B6 ;  /* 0x0000000000067941 */ /* 0x000fea0003800000 */
.L_x_1378:
[----:B------:R-:W-:Y:S01]  /*114c0*/  ULDC.64 UR4, c[0x0][0x9f8] ;  /* 0x00027e0000047ab9 */ /* 0x000fe20000000a00 */
[----:B------:R-:W-:Y:S01]  /*114d0*/  IMAD.MOV.U32 R31, RZ, RZ, R19 ;  /* 0x000000ffff1f7224 */ /* 0x000fe200078e0013 */
[----:B------:R-:W-:Y:S01]  /*114e0*/  ISETP.NE.U32.AND P0, PT, RZ, UR4, PT ;  /* 0x00000004ff007c0c */ /* 0x000fe2000bf05070 */
[----:B------:R-:W-:Y:S01]  /*114f0*/  ULDC UR4, c[0x0][0x2f4] ;  /* 0x0000bd0000047ab9 */ /* 0x000fe20000000800 */
[----:B------:R-:W1:Y:S02]  /*11500*/  LDC R10, c[0x0][0x430] ;  /* 0x00010c00ff0a7b82 */ /* 0x000e640000000800 */
[----:B------:R-:W-:-:S13]  /*11510*/  ISETP.NE.AND.EX P0, PT, RZ, UR5, PT, P0 ;  /* 0x00000005ff007c0c */ /* 0x000fda000bf05300 */
[----:B------:R-:W2:Y:S01]  /*11520*/  @P0 LDC.64 R2, c[0x0][0x9f8] ;  /* 0x00027e00ff020b82 */ /* 0x000ea20000000a00 */
[----:B------:R-:W-:Y:S02]  /*11530*/  LOP3.LUT R17, R34, 0x40, RZ, 0xfc, !PT ;  /* 0x0000004022117812 */ /* 0x000fe400078efcff */
[----:B------:R-:W-:Y:S02]  /*11540*/  LOP3.LUT R23, R23, 0xffffffef, RZ, 0xc0, !PT ;  /* 0xffffffef17177812 */ /* 0x000fe400078ec0ff */
[----:B------:R-:W-:Y:S01]  /*11550*/  ISETP.GE.AND P2, PT, R17, UR4, PT ;  /* 0x0000000411007c0c */ /* 0x000fe2000bf46270 */
[----:B--2---:R-:W-:-:S05]  /*11560*/  @P0 IMAD.WIDE R2, R19, 0x4, R2 ;  /* 0x0000000413020825 */ /* 0x004fca00078e0202 */
[----:B------:R2:W5:Y:S01]  /*11570*/  @P0 LDG.E R31, desc[UR36][R2.64] ;  /* 0x00000024021f0981 */ /* 0x000562000c1e1900 */
[----:B------:R-:W-:Y:S01]  /*11580*/  ISETP.GE.AND P0, PT, R34, UR4, PT ;  /* 0x0000000422007c0c */ /* 0x000fe2000bf06270 */
[----:B------:R-:W-:Y:S01]  /*11590*/  UMOV UR5, 0xffffffff ;  /* 0xffffffff00057882 */ /* 0x000fe20000000000 */
[----:B------:R-:W-:Y:S01]  /*115a0*/  ISETP.GE.AND P1, PT, R37, UR4, PT ;  /* 0x0000000425007c0c */ /* 0x000fe2000bf26270 */
[----:B------:R-:W-:-:S10]  /*115b0*/  VIADD R7, R30, 0xffffffff ;  /* 0xffffffff1e077836 */ /* 0x000fd40000000000 */
[----:B------:R-:W-:Y:S02]  /*115c0*/  @P0 LOP3.LUT R23, R23, 0x10, RZ, 0xfc, !PT ;  /* 0x0000001017170812 */ /* 0x000fe400078efcff */
[----:B------:R-:W-:Y:S02]  /*115d0*/  ISETP.GE.AND P0, PT, R36, UR4, PT ;  /* 0x0000000424007c0c */ /* 0x000fe4000bf06270 */
[----:B------:R-:W-:-:S04]  /*115e0*/  LOP3.LUT R23, R23, 0xfffffff7, RZ, 0xc0, !PT ;  /* 0xfffffff717177812 */ /* 0x000fc800078ec0ff */
[----:B------:R-:W-:-:S04]  /*115f0*/  @P2 LOP3.LUT R23, R23, 0x8, RZ, 0xfc, !PT ;  /* 0x0000000817172812 */ /* 0x000fc800078efcff */
[----:B------:R-:W-:-:S04]  /*11600*/  LOP3.LUT R23, R23, 0xfffffffb, RZ, 0xc0, !PT ;  /* 0xfffffffb17177812 */ /* 0x000fc800078ec0ff */
[----:B------:R-:W-:-:S04]  /*11610*/  @P1 LOP3.LUT R23, R23, 0x4, RZ, 0xfc, !PT ;  /* 0x0000000417171812 */ /* 0x000fc800078efcff */
[----:B------:R-:W-:-:S04]  /*11620*/  LOP3.LUT R23, R23, 0xfffffffd, RZ, 0xc0, !PT ;  /* 0xfffffffd17177812 */ /* 0x000fc800078ec0ff */
[----:B------:R-:W-:Y:S01]  /*11630*/  @P0 LOP3.LUT R23, R23, 0x2, RZ, 0xfc, !PT ;  /* 0x0000000217170812 */ /* 0x000fe200078efcff */
[----:B-12---:R-:W-:Y:S06]  /*11640*/  BRA.DIV UR5, `(.L_x_1381) ;  /* 0x00000042057c7947 */ /* 0x006fec000b800000 */
.L_x_1449:
[----:B------:R-:W1:Y:S01]  /*11650*/  S2R R0, SR_TID.X ;  /* 0x0000000000007919 */ /* 0x000e620000002100 */
[----:B------:R-:W-:Y:S02]  /*11660*/  ISETP.NE.AND P1, PT, R10, 0x1, PT ;  /* 0x000000010a00780c */ /* 0x000fe40003f25270 */
[----:B-----5:R-:W-:Y:S01]  /*11670*/  SHF.R.S32.HI R11, RZ, 0x1f, R31 ;  /* 0x0000001fff0b7819 */ /* 0x020fe2000001141f */
[----:B------:R-:W2:Y:S01]  /*11680*/  S2R R9, SR_TID.X ;  /* 0x0000000000097919 */ /* 0x000ea20000002100 */
[----:B------:R-:W-:-:S03]  /*11690*/  LOP3.LUT R23, R23, 0xffffffbf, RZ, 0xc0, !PT ;  /* 0xffffffbf17177812 */ /* 0x000fc600078ec0ff */
[----:B------:R3:W-:Y:S06]  /*116a0*/  STL [R1+0xc], R11 ;  /* 0x00000c0b01007387 */ /* 0x0007ec0000100800 */
[----:B------:R-:W4:Y:S01]  /*116b0*/  @P1 LDC R5, c[0x0][0x434] ;  /* 0x00010d00ff051b82 */ /* 0x000f220000000800 */
[----:B------:R-:W-:Y:S02]  /*116c0*/  @P1 LOP3.LUT R23, R23, 0x40, RZ, 0xfc, !PT ;  /* 0x0000004017171812 */ /* 0x000fe400078efcff */
[----:B-1----:R-:W-:Y:S01]  /*116d0*/  LOP3.LUT R0, R0, 0x7f, RZ, 0xc0, !PT ;  /* 0x0000007f00007812 */ /* 0x002fe200078ec0ff */
[----:B--2---:R-:W-:-:S03]  /*116e0*/  IMAD.SHL.U32 R9, R9, 0x10, RZ ;  /* 0x0000001009097824 */ /* 0x004fc600078e00ff */
[----:B------:R-:W-:-:S04]  /*116f0*/  SHF.R.U32.HI R0, RZ, 0x3, R0 ;  /* 0x00000003ff007819 */ /* 0x000fc80000011600 */
[----:B------:R-:W-:Y:S02]  /*11700*/  LOP3.LUT R9, R0, 0x70, R9, 0xf8, !PT ;  /* 0x0000007000097812 */ /* 0x000fe400078ef809 */
[----:B------:R-:W1:Y:S03]  /*11710*/  @P1 LDC R0, c[0x0][0x438] ;  /* 0x00010e00ff001b82 */ /* 0x000e660000000800 */
[----:B------:R-:W-:-:S05]  /*11720*/  IMAD R6, R7, 0x40, R9 ;  /* 0x0000004007067824 */ /* 0x000fca00078e0209 */
[C---:B------:R-:W-:Y:S02]  /*11730*/  ISETP.GE.AND P0, PT, R6.reuse, R26, PT ;  /* 0x0000001a0600720c */ /* 0x040fe40003f06270 */
[----:B------:R-:W-:Y:S02]  /*11740*/  IADD3 R6, R6, R24, RZ ;  /* 0x0000001806067210 */ /* 0x000fe40007ffe0ff */
[----:B------:R-:W-:-:S03]  /*11750*/  ISETP.GT.U32.OR P0, PT, R9, 0x3f, P0 ;  /* 0x0000003f0900780c */ /* 0x000fc60000704470 */
[----:B----4-:R-:W-:-:S04]  /*11760*/  @P1 IMAD.HI.U32 R5, R6, R5, RZ ;  /* 0x0000000506051227 */ /* 0x010fc800078e00ff */
[----:B------:R-:W-:Y:S01]  /*11770*/  IMAD.MOV.U32 R8, RZ, RZ, R6 ;  /* 0x000000ffff087224 */ /* 0x000fe200078e0006 */
[----:B-1----:R-:W-:-:S05]  /*11780*/  @P1 SHF.R.U32.HI R8, RZ, R0, R5 ;  /* 0x00000000ff081219 */ /* 0x002fca0000011605 */
[----:B------:R-:W1:Y:S01]  /*11790*/  @!P0 LDC.64 R2, c[0x0][0x428] ;  /* 0x00010a00ff028b82 */ /* 0x000e620000000a00 */
[--C-:B------:R-:W-:Y:S01]  /*117a0*/  @!P0 SHF.R.S32.HI R5, RZ, 0x1f, R8.reuse ;  /* 0x0000001fff058819 */ /* 0x100fe20000011408 */
[----:B------:R-:W-:Y:S02]  /*117b0*/  @!P0 IMAD.MOV.U32 R4, RZ, RZ, R8 ;  /* 0x000000ffff048224 */ /* 0x000fe400078e0008 */
[-C--:B-1----:R-:W-:Y:S02]  /*117c0*/  @!P0 IMAD R0, R11, R2.reuse, RZ ;  /* 0x000000020b008224 */ /* 0x082fe400078e02ff */
[----:B------:R-:W-:-:S04]  /*117d0*/  @!P0 IMAD.WIDE.U32 R4, R31, R2, R4 ;  /* 0x000000021f048225 */ /* 0x000fc800078e0004 */
[----:B------:R-:W-:Y:S02]  /*117e0*/  @!P0 IMAD R0, R31, R3, R0 ;  /* 0x000000031f008224 */ /* 0x000fe400078e0200 */
[----:B------:R-:W1:Y:S02]  /*117f0*/  @!P0 LDC.64 R2, c[0x0][0x418] ;  /* 0x00010600ff028b82 */ /* 0x000e640000000a00 */
[----:B------:R-:W-:Y:S02]  /*11800*/  @!P0 IMAD.IADD R0, R5, 0x1, R0 ;  /* 0x0000000105008824 */ /* 0x000fe400078e0200 */
[----:B------:R-:W-:Y:S01]  /*11810*/  IMAD.MOV R5, RZ, RZ, -R8 ;  /* 0x000000ffff057224 */ /* 0x000fe200078e0a08 */
[----:B-1----:R-:W-:-:S04]  /*11820*/  @!P0 LEA R2, P1, R4, R2, 0x2 ;  /* 0x0000000204028211 */ /* 0x002fc800078210ff */
[----:B------:R-:W-:Y:S01]  /*11830*/  @!P0 LEA.HI.X R3, R4, R3, R0, 0x2, P1 ;  /* 0x0000000304038211 */ /* 0x000fe200008f1400 */
[----:B------:R-:W-:Y:S02]  /*11840*/  IMAD R4, R10, R5, R6 ;  /* 0x000000050a047224 */ /* 0x000fe400078e0206 */
[----:B------:R-:W-:Y:S02]  /*11850*/  IMAD.U32 R5, RZ, RZ, UR38 ;  /* 0x00000026ff057e24 */ /* 0x000fe4000f8e00ff */
[----:B------:R-:W-:-:S03]  /*11860*/  IMAD.MOV.U32 R0, RZ, RZ, RZ ;  /* 0x000000ffff007224 */ /* 0x000fc600078e00ff */
[----:B------:R-:W-:-:S03]  /*11870*/  ISETP.NE.AND P2, PT, R5, 0x3, PT ;  /* 0x000000030500780c */ /* 0x000fc60003f45270 */
[----:B------:R3:W5:Y:S01]  /*11880*/  @!P0 LDG.E R0, desc[UR36][R2.64] ;  /* 0x0000002402008981 */ /* 0x000762000c1e1900 */
[----:B------:R-:W-:Y:S01]  /*11890*/  ISETP.GT.U32.AND P0, PT, R9, 0x3f, PT ;  /* 0x0000003f0900780c */ /* 0x000fe20003f04070 */
[----:B------:R-:W-:Y:S01]  /*118a0*/  IMAD.MOV.U32 R26, RZ, RZ, R7 ;  /* 0x000000ffff1a7224 */ /* 0x000fe200078e0007 */
[----:B------:R-:W-:Y:S02]  /*118b0*/  LOP3.LUT R23, R23, 0xffffffdf, RZ, 0xc0, !PT ;  /* 0xffffffdf17177812 */ /* 0x000fe400078ec0ff */
[----:B0-----:R-:W-:-:S05]  /*118c0*/  SHF.R.S32.HI R30, RZ, 0x1f, R18 ;  /* 0x0000001fff1e7819 */ /* 0x001fca0000011412 */
[----:B------:R-:W-:-:S04]  /*118d0*/  @P2 LOP3.LUT R23, R23, 0x20, RZ, 0xfc, !PT ;  /* 0x0000002017172812 */ /* 0x000fc800078efcff */
[----:B------:R-:W-:-:S04]  /*118e0*/  LOP3.LUT R23, R23, 0xfffffffe, RZ, 0xc0, !PT ;  /* 0xfffffffe17177812 */ /* 0x000fc800078ec0ff */
[----:B------:R-:W-:Y:S01]  /*118f0*/  @P0 LOP3.LUT R23, R23, 0x1, RZ, 0xfc, !PT ;  /* 0x0000000117170812 */ /* 0x000fe200078efcff */
[----:B---3--:R-:W-:Y:S06]  /*11900*/  @!P2 BRA `(.L_x_1382) ;  /* 0x000000000004a947 */ /* 0x008fec0003800000 */
[----:B------:R-:W-:Y:S01]  /*11910*/  BPT.TRAP 0x1 ;  /* 0x000000040000795c */ /* 0x000fe20000300000 */
.L_x_1382:
        /* <DEDUP_REMOVED lines=25> */
.L_x_1450:
[----:B------:R-:W-:Y:S05]  /*11ab0*/  BSYNC B0 ;  /* 0x0000000000007941 */ /* 0x000fea0003800000 */
.L_x_1383:
[----:B------:R-:W2:Y:S01]  /*11ac0*/  LDL R10, [R1] ;  /* 0x00000000010a7983 */ /* 0x000ea20000100800 */
[----:B------:R-:W-:Y:S01]  /*11ad0*/  ULDC.64 UR4, c[0x0][0x300] ;  /* 0x0000c00000047ab9 */ /* 0x000fe20000000a00 */
[----:B------:R-:W-:Y:S01]  /*11ae0*/  LOP3.LUT P5, RZ, R23, 0x10, RZ, 0xc0, !PT ;  /* 0x0000001017ff7812 */ /* 0x000fe200078ac0ff */
[----:B------:R-:W-:Y:S01]  /*11af0*/  IMAD R5, R5, UR4, RZ ;  /* 0x0000000405057c24 */ /* 0x000fe2000f8e02ff */
[----:B------:R-:W1:Y:S01]  /*11b00*/  S2R R9, SR_TID.X ;  /* 0x0000000000097919 */ /* 0x000e620000002100 */
[C---:B0-----:R-:W-:Y:S01]  /*11b10*/  IMAD.WIDE.U32 R2, R4.reuse, UR4, RZ ;  /* 0x0000000404027c25 */ /* 0x041fe2000f8e00ff */
[C---:B------:R-:W-:Y:S02]  /*11b20*/  LOP3.LUT P4, RZ, R23.reuse, 0x8, RZ, 0xc0, !PT ;  /* 0x0000000817ff7812 */ /* 0x040fe4000788c0ff */
[C---:B------:R-:W-:Y:S01]  /*11b30*/  LOP3.LUT P3, RZ, R23.reuse, 0x4, RZ, 0xc0, !PT ;  /* 0x0000000417ff7812 */ /* 0x040fe2000786c0ff */
[----:B------:R-:W-:Y:S01]  /*11b40*/  IMAD R5, R4, UR5, R5 ;  /* 0x0000000504057c24 */ /* 0x000fe2000f8e0205 */
[----:B------:R-:W-:Y:S01]  /*11b50*/  ULDC.64 UR4, c[0x0][0x310] ;  /* 0x0000c40000047ab9 */ /* 0x000fe20000000a00 */
[----:B------:R-:W-:Y:S01]  /*11b60*/  LOP3.LUT P2, RZ, R23, 0x2, RZ, 0xc0, !PT ;  /* 0x0000000217ff7812 */ /* 0x000fe2000784c0ff */
[----:B------:R-:W-:-:S02]  /*11b70*/  IMAD R8, R8, UR4, RZ ;  /* 0x0000000408087c24 */ /* 0x000fc4000f8e02ff */
        /* <DEDUP_REMOVED lines=11> */
[----:B------:R-:W-:Y:S01]  /*11c30*/  UMOV UR4, 0xffffffff ;  /* 0xffffffff00047882 */ /* 0x000fe20000000000 */
[----:B-1----:R-:W-:-:S03]  /*11c40*/  LOP3.LUT R9, R9, 0x7f, RZ, 0xc0, !PT ;  /* 0x0000007f09097812 */ /* 0x002fc600078ec0ff */
[----:B------:R-:W-:Y:S02]  /*11c50*/  LEA.HI.X R0, R2, UR5, R0, 0x1, P0 ;  /* 0x0000000502007c11 */ /* 0x000fe400080f0c00 */
[----:B------:R-:W-:Y:S01]  /*11c60*/  SHF.R.U32.HI R9, RZ, 0x3, R9 ;  /* 0x00000003ff097819 */ /* 0x000fe20000011609 */
[----:B--2---:R-:W-:Y:S01]  /*11c70*/  IMAD R5, R7, -0x40, R10 ;  /* 0xffffffc007057824 */ /* 0x004fe200078e020a */
[----:B------:R-:W-:-:S03]  /*11c80*/  LEA R7, R25, R32, 0xe ;  /* 0x0000002019077211 */ /* 0x000fc600078e70ff */
[----:B------:R-:W-:-:S05]  /*11c90*/  IMAD.IADD R5, R5, 0x1, -R9 ;  /* 0x0000000105057824 */ /* 0x000fca00078e0a09 */
[----:B------:R-:W-:Y:S01]  /*11ca0*/  ISETP.GE.AND P0, PT, R5, 0x1, PT ;  /* 0x000000010500780c */ /* 0x000fe20003f06270 */
[----:B------:R-:W-:-:S12]  /*11cb0*/  BRA.DIV UR4, `(.L_x_1385) ;  /* 0x0000003e04287947 */ /* 0x000fd8000b800000 */
[----:B------:R-:W0:Y:S01]  /*11cc0*/  SHFL.IDX PT, R3, R4, RZ, 0x181f ;  /* 0x00181fff04037589 */ /* 0x000e2200000e0000 */
[----:B------:R-:W-:-:S03]  /*11cd0*/  @P0 IMAD R9, R7, 0x2, R22 ;  /* 0x0000000207090824 */ /* 0x000fc600078e0216 */
[----:B------:R-:W1:Y:S04]  /*11ce0*/  SHFL.IDX PT, R2, R0, RZ, 0x181f ;  /* 0x00181fff00027589 */ /* 0x000e6800000e0000 */
        /* <DEDUP_REMOVED lines=25> */
[----:B------:R0:W1:Y:S04]  /*11e80*/  SHFL.IDX PT, R8, R0, 0x3, 0x181f ;  /* 0x00781f0000087f89 */ /* 0x00006800000e0000 */
[----:B------:R-:W-:Y:S04]  /*11e90*/  @P0 LDGSTS.E.BYPASS.LTC128B.128 [R9+0x21400], desc[UR36][R2.64], !P5 ;  /* 0x2140000002090fae */ /* 0x000fe8000e901d64 */
[----:B------:R-:W-:Y:S04]  /*11ea0*/  @P0 LDGSTS.E.BYPASS.LTC128B.128 [R9+0x23400], desc[UR36][R2.64+0x80], !P4 ;  /* 0x2340008002090fae */ /* 0x000fe8000e101d64 */
[----:B------:R-:W-:Y:S04]  /*11eb0*/  @P0 LDGSTS.E.BYPASS.LTC128B.128 [R9+0x25400], desc[UR36][R2.64+0x100], !P3 ;  /* 0x2540010002090fae */ /* 0x000fe8000d901d64 */
[----:B------:R2:W-:Y:S04]  /*11ec0*/  @P0 LDGSTS.E.BYPASS.LTC128B.128 [R9+0x27400], desc[UR36][R2.64+0x180], !P2 ;  /* 0x2740018002090fae */ /* 0x0005e8000d101d64 */
[----:B-12---:R0:W2:Y:S02]  /*11ed0*/  SHFL.IDX PT, R2, R4, 0x3, 0x181f ;  /* 0x00781f0004027f89 */ /* 0x0060a400000e0000 */
.L_x_1460:
[----:B------:R-:W-:-:S13]  /*11ee0*/  ISETP.GE.AND P0, PT, R5, 0x31, PT ;  /* 0x000000310500780c */ /* 0x000fda0003f06270 */
[----:B--2---:R-:W-:Y:S01]  /*11ef0*/  @P0 LEA R2, P1, R34, R2, 0x1 ;  /* 0x0000000222020211 */ /* 0x004fe200078208ff */
[----:B------:R-:W-:-:S04]  /*11f00*/  @P0 IMAD R7, R7, 0x2, R22 ;  /* 0x0000000207070824 */ /* 0x000fc800078e0216 */
        /* <DEDUP_REMOVED lines=10> */
.L_x_1386:
        /* <DEDUP_REMOVED lines=10> */
.L_x_1387:
[----:B------:R2:W-:Y:S02]  /*12050*/  SYNCS.ARRIVE.TRANS64.A1T0 RZ, [R6+URZ+0x30830], RZ ;  /* 0x030830ff06ff79a7 */ /* 0x0005e4000810003f */
[----:B------:R-:W-:Y:S05]  /*12060*/  WARPSYNC.ALL ;  /* 0x0000000000007948 */ /* 0x000fea0003800000 */
[----:B------:R-:W-:Y:S01]  /*12070*/  ULDC.64 UR4, c[0x0][0x298] ;  /* 0x0000a60000047ab9 */ /* 0x000fe20000000a00 */
[----:B-1----:R-:W-:Y:S01]  /*12080*/  VIADD R2, R22, 0x10400 ;  /* 0x0001040016027836 */ /* 0x002fe20000000000 */
[----:B0-----:R-:W-:Y:S01]  /*12090*/  SHF.R.S32.HI R0, RZ, 0x1f, R35 ;  /* 0x0000001fff007819 */ /* 0x001fe20000011423 */
[----:B------:R-:W-:Y:S01]  /*120a0*/  IMAD.WIDE.U32 R4, R35, UR4, RZ ;  /* 0x0000000423047c25 */ /* 0x000fe2000f8e00ff */
[----:B------:R-:W-:Y:S01]  /*120b0*/  BSSY B6, `(.L_x_1388) ;  /* 0x0000018000067945 */ /* 0x000fe20003800000 */
[----:B------:R-:W-:Y:S01]  /*120c0*/  BAR.SYNC.DEFER_BLOCKING 0x8, 0x180 ;  /* 0x0206000000007b1d */ /* 0x000fe20000010000 */
[----:B------:R-:W-:Y:S01]  /*120d0*/  LOP3.LUT P0, RZ, R2, 0x3ff, RZ, 0xc0, !PT ;  /* 0x000003ff02ff7812 */ /* 0x000fe2000780c0ff */
[----:B------:R-:W-:-:S04]  /*120e0*/  IMAD R0, R0, UR4, RZ ;  /* 0x0000000400007c24 */ /* 0x000fc8000f8e02ff */
[----:B------:R-:W-:Y:S01]  /*120f0*/  IMAD R0, R35, UR5, R0 ;  /* 0x0000000523007c24 */ /* 0x000fe2000f8e0200 */
[----:B------:R0:W-:Y:S03]  /*12100*/  STL.64 [R1+0x10], R4 ;  /* 0x0000100401007387 */ /* 0x0001e60000100a00 */
[----:B------:R-:W-:-:S04]  /*12110*/  IMAD.IADD R35, R5, 0x1, R0 ;  /* 0x0000000105237824 */ /* 0x000fc800078e0200 */
[----:B------:R-:W-:Y:S05]  /*12120*/  @!P0 BRA `(.L_x_1389) ;  /* 0x0000000000408947 */ /* 0x000fea0003800000 */
[----:B------:R-:W-:Y:S01]  /*12130*/  MOV R2, 0x0 ;  /* 0x0000000000027802 */ /* 0x000fe20000000f00 */
[----:B------:R-:W-:Y:S01]  /*12140*/  ULDC.64 UR6, c[0x4][0xa8] ;  /* 0x01002a0000067ab9 */ /* 0x000fe20000000a00 */
[----:B------:R-:W-:Y:S01]  /*12150*/  ULDC.64 UR8, c[0x4][0xb0] ;  /* 0x01002c0000087ab9 */ /* 0x000fe20000000a00 */
[----:B------:R-:W-:Y:S01]  /*12160*/  ULDC.64 UR4, c[0x4][0x20] ;  /* 0x0100080000047ab9 */ /* 0x000fe20000000a00 */
[----:B0-----:R-:W-:Y:S01]  /*12170*/  IMAD.U32 R4, RZ, RZ, UR6 ;  /* 0x00000006ff047e24 */ /* 0x001fe2000f8e00ff */
[----:B------:R-:W-:Y:S01]  /*12180*/  MOV R11, UR5 ;  /* 0x00000005000b7c02 */ /* 0x000fe20008000f00 */
[----:B------:R-:W0:Y:S01]  /*12190*/  LDC.64 R2, c[0x4][R2] ;  /* 0x0100000002027b82 */ /* 0x000e220000000a00 */
[----:B------:R-:W-:Y:S02]  /*121a0*/  IMAD.U32 R5, RZ, RZ, UR7 ;  /* 0x00000007ff057e24 */ /* 0x000fe4000f8e00ff */
[----:B--2---:R-:W-:Y:S02]  /*121b0*/  IMAD.U32 R6, RZ, RZ, UR8 ;  /* 0x00000008ff067e24 */ /* 0x004fe4000f8e00ff */
[----:B------:R-:W-:-:S02]  /*121c0*/  IMAD.U32 R7, RZ, RZ, UR9 ;  /* 0x00000009ff077e24 */ /* 0x000fc4000f8e00ff */
[----:B------:R-:W-:Y:S02]  /*121d0*/  IMAD.U32 R10, RZ, RZ, UR4 ;  /* 0x00000004ff0a7e24 */ /* 0x000fe4000f8e00ff */
[----:B------:R-:W-:Y:S02]  /*121e0*/  IMAD.MOV.U32 R8, RZ, RZ, 0x70 ;  /* 0x00000070ff087424 */ /* 0x000fe400078e00ff */
[----:B------:R-:W-:Y:S02]  /*121f0*/  IMAD.MOV.U32 R12, RZ, RZ, 0x1 ;  /* 0x00000001ff0c7424 */ /* 0x000fe400078e00ff */
[----:B------:R-:W-:-:S07]  /*12200*/  IMAD.MOV.U32 R13, RZ, RZ, RZ ;  /* 0x000000ffff0d7224 */ /* 0x000fce00078e00ff */
[----:B------:R-:W-:-:S07]  /*12210*/  LEPC R20, `(.L_x_1389) ;  /* 0x000000001014794e */ /* 0x000fce0000000000 */
[----:B0-----:R-:W-:Y:S05]  /*12220*/  CALL.ABS.NOINC R2 ;  /* 0x0000000002007343 */ /* 0x001fea0003c00000 */
.L_x_1389:
[----:B------:R-:W-:Y:S05]  /*12230*/  BSYNC B6 ;  /* 0x0000000000067941 */ /* 0x000fea0003800000 */
.L_x_1388:
[----:B------:R-:W3:Y:S01]  /*12240*/  LDL.LU.64 R20, [R1+0x10] ;  /* 0x0000100001147983 */ /* 0x000ee20000300a00 */
[----:B------:R-:W-:Y:S01]  /*12250*/  ULDC.64 UR4, c[0x0][0x2d8] ;  /* 0x0000b60000047ab9 */ /* 0x000fe20000000a00 */
[----:B------:R-:W-:Y:S01]  /*12260*/  LOP3.LUT P6, RZ, R23, 0x100, RZ, 0xc0, !PT ;  /* 0x0000010017ff7812 */ /* 0x000fe200078cc0ff */
[----:B------:R-:W-:Y:S01]  /*12270*/  IMAD R0, R30, UR4, RZ ;  /* 0x000000041e007c24 */ /* 0x000fe2000f8e02ff */
[----:B------:R-:W-:Y:S01]  /*12280*/  LOP3.LUT R7, R34, 0x40, RZ, 0xfc, !PT ;  /* 0x0000004022077812 */ /* 0x000fe200078efcff */
[----:B------:R-:W-:Y:S01]  /*12290*/  IMAD.MOV.U32 R3, RZ, RZ, R35 ;  /* 0x000000ffff037224 */ /* 0x000fe200078e0023 */
[----:B0-----:R-:W-:Y:S01]  /*122a0*/  SEL R4, R19, RZ, !P6 ;  /* 0x000000ff13047207 */ /* 0x001fe20007000000 */
[----:B------:R-:W-:Y:S01]  /*122b0*/  IMAD R5, R18, UR5, R0 ;  /* 0x0000000512057c24 */ /* 0x000fe2000f8e0200 */
[----:B------:R-:W-:-:S04]  /*122c0*/  SHF.R.S32.HI R0, RZ, 0x1f, R19 ;  /* 0x0000001fff007819 */ /* 0x000fc80000011413 */
[----:B------:R-:W-:Y:S01]  /*122d0*/  SEL R0, R0, RZ, !P6 ;  /* 0x000000ff00007207 */ /* 0x000fe20007000000 */
[----:B---3--:R-:W-:Y:S01]  /*122e0*/  IMAD.MOV.U32 R2, RZ, RZ, R20 ;  /* 0x000000ffff027224 */ /* 0x008fe200078e0014 */
[----:B------:R-:W0:Y:S01]  /*122f0*/  LDC R21, c[0x0][0x448] ;  /* 0x00011200ff157b82 */ /* 0x000e220000000800 */
[----:B------:R-:W1:Y:S02]  /*12300*/  S2R R20, SR_TID.X ;  /* 0x0000000000147919 */ /* 0x000e640000002100 */
[----:B------:R-:W-:Y:S01]  /*12310*/  IMAD.WIDE.U32 R2, R18, UR4, R2 ;  /* 0x0000000412027c25 */ /* 0x000fe2000f8e0002 */
[----:B------:R-:W-:-:S03]  /*12320*/  ULDC.64 UR4, c[0x0][0x2e0] ;  /* 0x0000b80000047ab9 */ /* 0x000fc60000000a00 */
[----:B------:R-:W-:Y:S02]  /*12330*/  IMAD.IADD R3, R3, 0x1, R5 ;  /* 0x0000000103037824 */ /* 0x000fe400078e0205 */
[----:B------:R-:W-:Y:S02]  /*12340*/  IMAD R0, R0, UR4, RZ ;  /* 0x0000000400007c24 */ /* 0x000fe4000f8e02ff */
[----:B------:R-:W-:-:S04]  /*12350*/  IMAD.WIDE.U32 R2, R4, UR4, R2 ;  /* 0x0000000404027c25 */ /* 0x000fc8000f8e0002 */
[----:B------:R-:W-:Y:S01]  /*12360*/  IMAD R0, R4, UR5, R0 ;  /* 0x0000000504007c24 */ /* 0x000fe2000f8e0200 */
[----:B------:R-:W-:-:S03]  /*12370*/  ULDC.64 UR4, c[0x0][0x2d0] ;  /* 0x0000b40000047ab9 */ /* 0x000fc60000000a00 */
[----:B------:R-:W-:Y:S01]  /*12380*/  IMAD.IADD R3, R3, 0x1, R0 ;  /* 0x0000000103037824 */ /* 0x000fe200078e0200 */
[----:B0-----:R-:W-:Y:S02]  /*12390*/  ISETP.NE.AND P6, PT, R21, 0x1, PT ;  /* 0x000000011500780c */ /* 0x001fe40003fc5270 */
[----:B-1----:R-:W-:-:S04]  /*123a0*/  LOP3.LUT R20, R20, 0x7f, RZ, 0xc0, !PT ;  /* 0x0000007f14147812 */ /* 0x002fc800078ec0ff */
[----:B------:R-:W-:-:S07]  /*123b0*/  SHF.R.U32.HI R21, RZ, 0x3, R20 ;  /* 0x00000003ff157819 */ /* 0x000fce0000011614 */
[----:B--2---:R-:W0:Y:S01]  /*123c0*/  @P6 LDC R6, c[0x0][0x44c] ;  /* 0x00011300ff066b82 */ /* 0x004e220000000800 */
[----:B------:R-:W1:Y:S07]  /*123d0*/  S2R R20, SR_TID.X ;  /* 0x0000000000147919 */ /* 0x000e6e0000002100 */
[----:B------:R-:W2:Y:S01]  /*123e0*/  @P6 LDC R5, c[0x0][0x450] ;  /* 0x00011400ff056b82 */ /* 0x000ea20000000800 */
[----:B-1----:R-:W-:-:S05]  /*123f0*/  IMAD.SHL.U32 R20, R20, 0x10, RZ ;  /* 0x0000001014147824 */ /* 0x002fca00078e00ff */
[----:B------:R-:W-:-:S05]  /*12400*/  LOP3.LUT R20, R21, 0x70, R20, 0xf8, !PT ;  /* 0x0000007015147812 */ /* 0x000fca00078ef814 */
[----:B------:R-:W-:Y:S02]  /*12410*/  IMAD.IADD R0, R20, 0x1, R27 ;  /* 0x0000000114007824 */ /* 0x000fe400078e021b */
[----:B------:R-:W1:Y:S02]  /*12420*/  S2R R20, SR_TID.X ;  /* 0x0000000000147919 */ /* 0x000e640000002100 */
[----:B0-----:R-:W-:-:S04]  /*12430*/  @P6 IMAD.HI.U32 R6, R0, R6, RZ ;  /* 0x0000000600066227 */ /* 0x001fc800078e00ff */
[----:B------:R-:W-:Y:S01]  /*12440*/  IMAD.MOV.U32 R4, RZ, RZ, R0 ;  /* 0x000000ffff047224 */ /* 0x000fe200078e0000 */
[----:B--2---:R-:W-:Y:S02]  /*12450*/  @P6 SHF.R.U32.HI R4, RZ, R5, R6 ;  /* 0x00000005ff046219 */ /* 0x004fe40000011606 */
[----:B------:R-:W0:Y:S03]  /*12460*/  LDC R6, c[0x0][0x448] ;  /* 0x00011200ff067b82 */ /* 0x000e260000000800 */
[----:B------:R-:W-:Y:S02]  /*12470*/  IMAD.MOV R5, RZ, RZ, -R4 ;  /* 0x000000ffff057224 */ /* 0x000fe400078e0a04 */
[----:B------:R-:W-:Y:S01]  /*12480*/  IMAD.WIDE.U32 R2, R4, UR4, R2 ;  /* 0x0000000404027c25 */ /* 0x000fe2000f8e0002 */
[----:B-1----:R-:W-:-:S03]  /*12490*/  LOP3.LUT R20, R20, 0x7f, RZ, 0xc0, !PT ;  /* 0x0000007f14147812 */ /* 0x002fc600078ec0ff */
[----:B0-----:R-:W-:Y:S01]  /*124a0*/  IMAD R0, R6, R5, R0 ;  /* 0x0000000506007224 */ /* 0x001fe200078e0200 */
[----:B------:R-:W-:Y:S02]  /*124b0*/  SHF.R.S32.HI R5, RZ, 0x1f, R4 ;  /* 0x0000001fff057819 */ /* 0x000fe40000011404 */
[----:B------:R-:W-:-:S03]  /*124c0*/  SHF.R.U32.HI R8, RZ, 0x3, R20 ;  /* 0x00000003ff087819 */ /* 0x000fc60000011614 */
        /* <DEDUP_REMOVED lines=11> */
[----:B------:R-:W-:Y:S02]  /*12580*/  ULDC UR4, c[0x0][0x2b8] ;  /* 0x0000ae0000047ab9 */ /* 0x000fe40000000800 */
[----:B------:R-:W-:Y:S02]  /*12590*/  ISETP.GE.AND P4, PT, R34, UR4, PT ;  /* 0x0000000422007c0c */ /* 0x000fe4000bf86270 */
[----:B------:R-:W-:Y:S01]  /*125a0*/  LEA.HI.X R0, R2, UR5, R0, 0x1, P0 ;  /* 0x0000000502007c11 */ /* 0x000fe200080f0c00 */
[----:B------:R-:W-:Y:S01]  /*125b0*/  UMOV UR5, 0xffffffff ;  /* 0xffffffff00057882 */ /* 0x000fe20000000000 */
[----:B------:R-:W-:-:S02]  /*125c0*/  ISETP.GE.AND P3, PT, R7, UR4, PT ;  /* 0x0000000407007c0c */ /* 0x000fc4000bf66270 */
[----:B------:R-:W-:Y:S02]  /*125d0*/  ISETP.GE.AND P2, PT, R37, UR4, PT ;  /* 0x0000000425007c0c */ /* 0x000fe4000bf46270 */
[----:B------:R-:W-:Y:S01]  /*125e0*/  ISETP.GE.AND P1, PT, R36, UR4, PT ;  /* 0x0000000424007c0c */ /* 0x000fe2000bf26270 */
[----:B------:R-:W-:-:S12]  /*125f0*/  BRA.DIV UR5, `(.L_x_1390) ;  /* 0x0000003a05347947 */ /* 0x000fd8000b800000 */
[----:B------:R-:W0:Y:S01]  /*12600*/  SHFL.IDX PT, R3, R4, RZ, 0x181f ;  /* 0x00181fff04037589 */ /* 0x000e2200000e0000 */
[----:B------:R-:W-:Y:S02]  /*12610*/  IMAD R5, R29, R6, RZ ;  /* 0x000000061d057224 */ /* 0x000fe400078e02ff */
[----:B------:R-:W-:Y:S01]  /*12620*/  IMAD.IADD R27, R8, 0x1, R27 ;  /* 0x00000001081b7824 */ /* 0x000fe200078e021b */
[----:B------:R-:W1:Y:S04]  /*12630*/  SHFL.IDX PT, R2, R0, RZ, 0x181f ;  /* 0x00181fff00027589 */ /* 0x000e6800000e0000 */
[----:B------:R-:W-:Y:S01]  /*12640*/  ISETP.GE.AND P0, PT, R27, R5, PT ;  /* 0x000000051b00720c */ /* 0x000fe20003f06270 */
[----:B------:R-:W-:-:S12]  /*12650*/  SHFL.IDX PT, R14, R4, 0x7, 0x181f ;  /* 0x00f81f00040e7f89 */ /* 0x000fd800000e0000 */
[----:B0-----:R-:W-:-:S05]  /*12660*/  @!P0 LEA R6, P5, R34, R3, 0x1 ;  /* 0x0000000322068211 */ /* 0x001fca00078a08ff */
[----:B-1----:R-:W-:Y:S01]  /*12670*/  @!P0 IMAD.X R3, RZ, RZ, R2, P5 ;  /* 0x000000ffff038224 */ /* 0x002fe200028e0602 */
[----:B------:R-:W-:Y:S01]  /*12680*/  @!P0 MOV R2, R6 ;  /* 0x0000000600028202 */ /* 0x000fe20000000f00 */
[----:B------:R-:W-:-:S04]  /*12690*/  VIADD R6, R27, 0x10 ;  /* 0x000000101b067836 */ /* 0x000fc80000000000 */
        /* <DEDUP_REMOVED lines=46> */
[----:B------:R-:W-:Y:S01]  /*12980*/  VIADD R6, R27, 0x50 ;  /* 0x000000501b067836 */ /* 0x000fe20000000000 */
[----:B------:R-:W-:-:S05]  /*12990*/  @!P0 MOV R3, R7 ;  /* 0x0000000700038202 */ /* 0x000fca0000000f00 */
        /* <DEDUP_REMOVED lines=28> */
.L_x_1477:
[----:B0-----:R-:W-:Y:S01]  /*12b60*/  VIADD R0, R27, 0x70 ;  /* 0x000000701b007836 */ /* 0x001fe20000000000 */
[----:B------:R-:W-:Y:S04]  /*12b70*/  BSSY B0, `(.L_x_1391) ;  /* 0x000000c000007945 */ /* 0x000fe80003800000 */
[----:B------:R-:W-:-:S13]  /*12b80*/  ISETP.GE.AND P0, PT, R0, R5, PT ;  /* 0x000000050000720c */ /* 0x000fda0003f06270 */
[----:B------:R-:W-:Y:S05]  /*12b90*/  @P0 BRA `(.L_x_1392) ;  /* 0x0000000000240947 */ /* 0x000fea0003800000 */
[----:B------:R-:W-:-:S05]  /*12ba0*/  LEA R2, P0, R34, R14, 0x1 ;  /* 0x0000000e22027211 */ /* 0x000fca00078008ff */
        /* <DEDUP_REMOVED lines=8> */
.L_x_1392:
[----:B------:R-:W-:Y:S05]  /*12c30*/  BSYNC B0 ;  /* 0x0000000000007941 */ /* 0x000fea0003800000 */
.L_x_1391:
[----:B------:R-:W-:Y:S01]  /*12c40*/  NOP ;  /* 0x0000000000007918 */ /* 0x000fe20000000000 */
[----:B------:R-:W-:-:S13]  /*12c50*/  PLOP3.LUT P0, PT, PT, PT, PT, 0x80, 0x0 ;  /* 0x000000000000781c */ /* 0x000fda0003f0f070 */
.L_x_1393:
[----:B------:R-:W-:Y:S02]  /*12c60*/  PLOP3.LUT P1, PT, P1, P0, PT, 0xa2, 0x0 ;  /* 0x000000000000781c */ /* 0x000fe40000f21472 */
[----:B------:R-:W-:-:S08]  /*12c70*/  @P0 R2UR P1, UR4, R22 ;  /* 0x00000000160402ca */ /* 0x000fd00000020000 */
[----:B------:R-:W-:-:S05]  /*12c80*/  @P0 PLOP3.LUT P0, PT, P1, PT, PT, 0x80, 0x0 ;  /* 0x000000000000081c */ /* 0x000fca0000f0f070 */
[----:B------:R-:W-:Y:S01]  /*12c90*/  @!P1 SYNCS.ARRIVE.TRANS64.RED.A0T1 RZ, [UR4+0x30800], RZ ;  /* 0x030800ffffff99a7 */ /* 0x000fe20008200404 */
[----:B------:R-:W-:Y:S07]  /*12ca0*/  @!P1 ARRIVES.LDGSTSBAR.64.TRANSCNT [UR4+0x30800] ;  /* 0x03080000ff0099b0 */ /* 0x000fee0008000a84 */
[----:B------:R-:W-:Y:S05]  /*12cb0*/  @P0 BRA.U.ANY `(.L_x_1393) ;  /* 0xfffffffd00e80947 */ /* 0x000fea000393ffff */
[----:B0-----:R-:W2:Y:S04]  /*12cc0*/  LDL.LU R3, [R1+0x1c] ;  /* 0x00001c0001037983 */ /* 0x001ea80000300800 */
[----:B------:R-:W3:Y:S01]  /*12cd0*/  LDL.LU R2, [R1+0x18] ;  /* 0x0000180001027983 */ /* 0x000ee20000300800 */
[----:B--2---:R-:W-:Y:S02]  /*12ce0*/  VIADD R3, R3, 0x1 ;  /* 0x0000000103037836 */ /* 0x004fe40000000000 */
[----:B---3--:R-:W-:-:S03]  /*12cf0*/  VIADD R7, R2, 0xfffffffe ;  /* 0xfffffffe02077836 */ /* 0x008fc60000000000 */
[----:B------:R-:W-:Y:S01]  /*12d00*/  LEA.HI R0, R3, R3, RZ, 0x1 ;  /* 0x0000000303007211 */ /* 0x000fe200078f08ff */
[----:B------:R0:W-:Y:S03]  /*12d10*/  STL [R1+0x1c], R3 ;  /* 0x00001c0301007387 */ /* 0x0001e60000100800 */
[----:B------:R-:W-:-:S05]  /*12d20*/  LOP3.LUT R0, R0, 0xfffffffe, RZ, 0xc0, !PT ;  /* 0xfffffffe00007812 */ /* 0x000fca00078ec0ff */
[----:B------:R-:W-:-:S05]  /*12d30*/  IMAD.IADD R0, R3, 0x1, -R0 ;  /* 0x0000000103007824 */ /* 0x000fca00078e0a00 */
[----:B0-----:R-:W-:Y:S01]  /*12d40*/  SHF.L.U32 R3, R0, 0x1f, RZ ;  /* 0x0000001f00037819 */ /* 0x001fe200000006ff */
[----:B------:R-:W-:Y:S01]  /*12d50*/  NOP ;  /* 0x0000000000007918 */ /* 0x000fe20000000000 */
[----:B------:R0:W-:Y:S01]  /*12d60*/  SYNCS.ARRIVE.TRANS64.A1T0 RZ, [R22+URZ+0x30800], RZ ;  /* 0x030800ff16ff79a7 */ /* 0x0001e2000810003f */
[----:B------:R-:W-:Y:S01]  /*12d70*/  BSSY B0, `(.L_x_1394) ;  /* 0x0000003000007945 */ /* 0x000fe20003800000 */
[----:B------:R-:W2:Y:S03]  /*12d80*/  SYNCS.PHASECHK.TRANS64.TRYWAIT P0, [R22+URZ+0x30820], R3 ;  /* 0x03082003160075a7 */ /* 0x000ea6000800017f */
[----:B0-2---:R-:W-:Y:S05]  /*12d90*/  @!P0 BRA `(.L_x_1395) ;  /* 0x0000003c00208947 */ /* 0x005fea0003800000 */
.L_x_1478:
[----:B------:R-:W-:Y:S05]  /*12da0*/  BSYNC B0 ;  /* 0x0000000000007941 */ /* 0x000fea0003800000 */
.L_x_1394:
[----:B------:R-:W2:Y:S01]  /*12db0*/  LDL R0, [R1+0x8] ;  /* 0x0000080001007983 */ /* 0x000ea20000100800 */
[----:B------:R-:W-:Y:S01]  /*12dc0*/  BSSY B0, `(.L_x_1396) ;  /* 0x0000102000007945 */ /* 0x000fe20003800000 */
[----:B--2---:R-:W-:-:S13]  /*12dd0*/  ISETP.GE.AND P0, PT, R7, R0, PT ;  /* 0x000000000700720c */ /* 0x004fda0003f06270 */
[----:B------:R-:W-:Y:S05]  /*12de0*/  @!P0 BRA `(.L_x_1397) ;  /* 0x0000000c00fc8947 */ /* 0x000fea0003800000 */
[C---:B------:R-:W-:Y:S01]  /*12df0*/  LOP3.LUT R0, R34.reuse, 0x40, RZ, 0xfc, !PT ;  /* 0x0000004022007812 */ /* 0x040fe200078efcff */
[----:B------:R-:W-:Y:S01]  /*12e00*/  ULDC UR4, c[0x0][0x2f4] ;  /* 0x0000bd0000047ab9 */ /* 0x000fe20000000800 */
[----:B-1----:R-:W-:Y:S01]  /*12e10*/  IMAD.MOV.U32 R6, RZ, RZ, R25 ;  /* 0x000000ffff067224 */ /* 0x002fe200078e0019 */
[----:B------:R-:W-:Y:S01]  /*12e20*/  MOV R29, R26 ;  /* 0x0000001a001d7202 */ /* 0x000fe20000000f00 */
[----:B------:R-:W-:Y:S01]  /*12e30*/  IMAD.MOV.U32 R10, RZ, RZ, R28 ;  /* 0x000000ffff0a7224 */ /* 0x000fe200078e001c */
[----:B------:R-:W-:Y:S02]  /*12e40*/  ISETP.GE.AND P4, PT, R34, UR4, PT ;  /* 0x0000000422007c0c */ /* 0x000fe4000bf86270 */
[----:B------:R-:W-:Y:S02]  /*12e50*/  ISETP.GE.AND P3, PT, R0, UR4, PT ;  /* 0x0000000400007c0c */ /* 0x000fe4000bf66270 */
[----:B------:R-:W-:Y:S02]  /*12e60*/  ISETP.GE.AND P2, PT, R37, UR4, PT ;  /* 0x0000000425007c0c */ /* 0x000fe4000bf46270 */
[----:B------:R-:W-:-:S13]  /*12e70*/  ISETP.GE.AND P1, PT, R36, UR4, PT ;  /* 0x0000000424007c0c */ /* 0x000fda000bf26270 */
.L_x_1410:
[----:B------:R-:W2:Y:S04]  /*12e80*/  LDL R0, [R1+0x4] ;  /* 0x0000040001007983 */ /* 0x000ea80000100800 */
[----:B------:R-:W3:Y:S01]  /*12e90*/  LDL R8, [R1+0xc] ;  /* 0x00000c0001087983 */ /* 0x000ee20000100800 */
[----:B------:R-:W1:Y:S01]  /*12ea0*/  S2R R2, SR_TID.X ;  /* 0x0000000000027919 */ /* 0x000e620000002100 */
[----:B------:R-:W4:Y:S01]  /*12eb0*/  S2R R9, SR_TID.X ;  /* 0x0000000000097919 */ /* 0x000f220000002100 */
[----:B-1----:R-:W-:-:S04]  /*12ec0*/  LOP3.LUT R2, R2, 0x7f, RZ, 0xc0, !PT ;  /* 0x0000007f02027812 */ /* 0x002fc800078ec0ff */
[----:B0-----:R-:W-:Y:S02]  /*12ed0*/  SHF.R.U32.HI R3, RZ, 0x3, R2 ;  /* 0x00000003ff037819 */ /* 0x001fe40000011602 */
[----:B------:R-:W0:Y:S01]  /*12ee0*/  LDC R2, c[0x0][0x430] ;  /* 0x00010c00ff027b82 */ /* 0x000e220000000800 */
[----:B----4-:R-:W-:-:S05]  /*12ef0*/  IMAD.SHL.U32 R9, R9, 0x10, RZ ;  /* 0x0000001009097824 */ /* 0x010fca00078e00ff */
[----:B------:R-:W-:-:S04]  /*12f00*/  LOP3.LUT R9, R3, 0x70, R9, 0xf8, !PT ;  /* 0x0000007003097812 */ /* 0x000fc800078ef809 */
[----:B------:R-:W-:-:S13]  /*12f10*/  ISETP.GT.U32.AND P6, PT, R9, 0x3f, PT ;  /* 0x0000003f0900780c */ /* 0x000fda0003fc4070 */
[----:B------:R-:W1:Y:S01]  /*12f20*/  @!P6 LDC.64 R4, c[0x0][0x428] ;  /* 0x00010a00ff04eb82 */ /* 0x000e620000000a00 */
[----:B0-----:R-:W-:-:S13]  /*12f30*/  ISETP.NE.AND P0, PT, R2, 0x1, PT ;  /* 0x000000010200780c */ /* 0x001fda0003f05270 */
[----:B------:R-:W0:Y:S08]  /*12f40*/  @P0 LDC R3, c[0x0][0x434] ;  /* 0x00010d00ff030b82 */ /* 0x000e300000000800 */
[----:B------:R-:W4:Y:S01]  /*12f50*/  @P0 LDC R2, c[0x0][0x438] ;  /* 0x00010e00ff020b82 */ /* 0x000f220000000800 */
[----:B------:R-:W-:Y:S05]  /*12f60*/  YIELD ;  /* 0x0000000000007946 */ /* 0x000fea0003800000 */
[----:B------:R-:W-:Y:S01]  /*12f70*/  ULDC UR4, c[0x0][0x430] ;  /* 0x00010c0000047ab9 */ /* 0x000fe20000000800 */
[----:B--2---:R-:W-:-:S04]  /*12f80*/  IMAD R0, R7, 0x40, R0 ;  /* 0x0000004007007824 */ /* 0x004fc800078e0200 */
[----:B------:R-:W-:-:S04]  /*12f90*/  IMAD.IADD R0, R9, 0x1, R0 ;  /* 0x0000000109007824 */ /* 0x000fc800078e0200 */
[----:B0-----:R-:W-:-:S04]  /*12fa0*/  @P0 IMAD.HI.U32 R3, R0, R3, RZ ;  /* 0x0000000300030227 */ /* 0x001fc800078e00ff */
[----:B------:R-:W-:Y:S01]  /*12fb0*/  IMAD.MOV.U32 R11, RZ, RZ, R0 ;  /* 0x000000ffff0b7224 */ /* 0x000fe200078e0000 */
[----:B----4-:R-:W-:-:S04]  /*12fc0*/  @P0 SHF.R.U32.HI R11, RZ, R2, R3 ;  /* 0x00000002ff0b0219 */ /* 0x010fc80000011603 */
[--C-:B------:R-:W-:Y:S01]  /*12fd0*/  @!P6 SHF.R.S32.HI R3, RZ, 0x1f, R11.reuse ;  /* 0x0000001fff03e819 */ /* 0x100fe2000001140b */
[----:B------:R-:W-:-:S04]  /*12fe0*/  @!P6 IMAD.MOV.U32 R2, RZ, RZ, R11 ;  /* 0x000000ffff02e224 */ /* 0x000fc800078e000b */
[----:B-1----:R-:W-:-:S04]  /*12ff0*/  @!P6 IMAD.WIDE.U32 R2, R31, R4, R2 ;  /* 0x000000041f02e225 */ /* 0x002fc800078e0002 */
[----:B---3--:R-:W-:Y:S02]  /*13000*/  @!P6 IMAD R4, R8, R4, RZ ;  /* 0x000000040804e224 */ /* 0x008fe400078e02ff */
[----:B------:R-:W0:Y:S02]  /*13010*/  @!P6 LDC.64 R8, c[0x0][0x418] ;  /* 0x00010600ff08eb82 */ /* 0x000e240000000a00 */
[----:B------:R-:W-:-:S04]  /*13020*/  @!P6 IMAD R5, R31, R5, R4 ;  /* 0x000000051f05e224 */ /* 0x000fc800078e0204 */
[----:B------:R-:W-:Y:S02]  /*13030*/  @!P6 IMAD.IADD R3, R5, 0x1, R3 ;  /* 0x000000010503e824 */ /* 0x000fe400078e0203 */
[----:B------:R-:W-:-:S04]  /*13040*/  IMAD.MOV R5, RZ, RZ, -R11 ;  /* 0x000000ffff057224 */ /* 0x000fc800078e0a0b */
[----:B------:R-:W-:Y:S02]  /*13050*/  IMAD R5, R5, UR4, R0 ;  /* 0x0000000405057c24 */ /* 0x000fe4000f8e0200 */
[----:B------:R-:W-:Y:S01]  /*13060*/  IMAD.MOV.U32 R0, RZ, RZ, RZ ;  /* 0x000000ffff007224 */ /* 0x000fe200078e00ff */
[----:B0-----:R-:W-:-:S04]  /*13070*/  @!P6 LEA R8, P0, R2, R8, 0x2 ;  /* 0x000000080208e211 */ /* 0x001fc800078010ff */
[----:B------:R-:W-:-:S05]  /*13080*/  @!P6 LEA.HI.X R9, R2, R9, R3, 0x2, P0 ;  /* 0x000000090209e211 */ /* 0x000fca00000f1403 */
[----:B------:R0:W5:Y:S01]  /*13090*/  @!P6 LDG.E R0, desc[UR36][R8.64] ;  /* 0x000000240800e981 */ /* 0x000162000c1e1900 */
[----:B------:R-:W-:Y:S01]  /*130a0*/  LOP3.LUT P5, RZ, R23, 0x20, RZ, 0xc0, !PT ;  /* 0x0000002017ff7812 */ /* 0x000fe200078ac0ff */
[----:B------:R-:W-:-:S05]  /*130b0*/  VIADD R25, R6, 0x1 ;  /* 0x0000000106197836 */ /* 0x000fca0000000000 */
[----:B------:R-:W-:-:S04]  /*130c0*/  ISETP.NE.AND P0, PT, R25, 0x2, PT ;  /* 0x000000021900780c */ /* 0x000fc80003f05270 */
[----:B------:R-:W-:Y:S01]  /*130d0*/  SEL R28, RZ, 0x1, P0 ;  /* 0x00000001ff1c7807 */ /* 0x000fe20000000000 */
[----:B------:R-:W-:Y:S01]  /*130e0*/  IMAD.MOV.U32 R26, RZ, RZ, R7 ;  /* 0x000000ffff1a7224 */ /* 0x000fe200078e0007 */
[----:B------:R-:W-:Y:S02]  /*130f0*/  SEL R25, R25, RZ, P0 ;  /* 0x000000ff19197207 */ /* 0x000fe40000000000 */
[----:B------:R-:W-:Y:S01]  /*13100*/  LOP3.LUT R28, R10, R28, RZ, 0x3c, !PT ;  /* 0x0000001c0a1c7212 */ /* 0x000fe200078e3cff */
[----:B0-----:R-:W-:Y:S06]  /*13110*/  @!P5 BRA `(.L_x_1398) ;  /* 0x000000000004d947 */ /* 0x001fec0003800000 */
[----:B------:R-:W-:Y:S01]  /*13120*/  BPT.TRAP 0x1 ;  /* 0x000000040000795c */ /* 0x000fe20000300000 */
.L_x_1398:
[----:B------:R-:W-:Y:S01]  /*13130*/  IMAD R7, R25, 0x8, R22 ;  /* 0x0000000819077824 */ /* 0x000fe200078e0216 */
[----:B------:R-:W-:Y:S01]  /*13140*/  SHF.L.U32 R2, R28, 0x1f, RZ ;  /* 0x0000001f1c027819 */ /* 0x000fe200000006ff */
[----:B------:R-:W-:Y:S03]  /*13150*/  BSSY B1, `(.L_x_1399) ;  /* 0x0000003000017945 */ /* 0x000fe60003800000 */
[----:B------:R-:W0:Y:S02]  /*13160*/  SYNCS.PHASECHK.TRANS64.TRYWAIT P0, [R7+URZ+0x30840], R2 ;  /* 0x03084002070075a7 */ /* 0x000e24000800017f */
[----:B0-----:R-:W-:Y:S05]  /*13170*/  @!P0 BRA `(.L_x_1400) ;  /* 0x00000038003c8947 */ /* 0x001fea0003800000 */
.L_x_1479:
[----:B------:R-:W-:Y:S05]  /*13180*/  BSYNC B1 ;  /* 0x0000000000017941 */ /* 0x000fea0003800000 */
.L_x_1399:
        /* <DEDUP_REMOVED lines=26> */
[----:B------:R-:W-:Y:S01]  /*13330*/  IMAD R20, R20, 0x2, R22 ;  /* 0x0000000214147824 */ /* 0x000fe200078e0216 */
[----:B------:R-:W-:Y:S01]  /*13340*/  SHF.L.U32 R4, R34, 0x1, RZ ;  /* 0x0000000122047819 */ /* 0x000fe200000006ff */
[----:B------:R-:W1:Y:S01]  /*13350*/  SHFL.IDX PT, R3, R27, RZ, 0x181f ;  /* 0x00181fff1b037589 */ /* 0x000e6200000e0000 */
[----:B------:R-:W-:-:S03]  /*13360*/  @P2 LOP3.LUT R23, R23, 0x1000, RZ, 0xfc, !PT ;  /* 0x0000100017172812 */ /* 0x000fc600078efcff */
        /* <DEDUP_REMOVED lines=31> */
.L_x_1489:
        /* <DEDUP_REMOVED lines=17> */
.L_x_1402:
        /* <DEDUP_REMOVED lines=10> */
.L_x_1403:
[----:B------:R2:W-:Y:S01]  /*13710*/  SYNCS.ARRIVE.TRANS64.A1T0 RZ, [R7+URZ+0x30830], RZ ;  /* 0x030830ff07ff79a7 */ /* 0x0005e2000810003f */
[----:B------:R-:W-:Y:S05]  /*13720*/  @!P6 BRA `(.L_x_1404) ;  /* 0x000000000004e947 */ /* 0x000fea0003800000 */
[----:B------:R-:W-:Y:S01]  /*13730*/  BPT.TRAP 0x1 ;  /* 0x000000040000795c */ /* 0x000fe20000300000 */
.L_x_1404:
[----:B-1----:R-:W-:Y:S01]  /*13740*/  SHF.L.U32 R2, R10, 0x1f, RZ ;  /* 0x0000001f0a027819 */ /* 0x002fe200000006ff */
[----:B--2---:R-:W-:Y:S01]  /*13750*/  IMAD R7, R6, 0x8, R22 ;  /* 0x0000000806077824 */ /* 0x004fe200078e0216 */
[----:B------:R-:W-:Y:S03]  /*13760*/  BSSY B1, `(.L_x_1405) ;  /* 0x0000003000017945 */ /* 0x000fe60003800000 */
[----:B------:R-:W1:Y:S02]  /*13770*/  SYNCS.PHASECHK.TRANS64.TRYWAIT P0, [R7+URZ+0x30860], R2 ;  /* 0x03086002070075a7 */ /* 0x000e64000800017f */
[----:B-1----:R-:W-:Y:S05]  /*13780*/  @!P0 BRA `(.L_x_1406) ;  /* 0x0000003800408947 */ /* 0x002fea0003800000 */
.L_x_1490:
[----:B------:R-:W-:Y:S05]  /*13790*/  BSYNC B1 ;  /* 0x0000000000017941 */ /* 0x000fea0003800000 */
.L_x_1405:
        /* <DEDUP_REMOVED lines=49> */
.L_x_1500:
[----:B-1----:R-:W-:Y:S01]  /*13ab0*/  IADD3 R2, P0, R2, R4, RZ ;  /* 0x0000000402027210 */ /* 0x002fe20007f1e0ff */
[----:B------:R-:W-:Y:S02]  /*13ac0*/  ULDC.64 UR4, c[0x0][0x328] ;  /* 0x0000ca0000047ab9 */ /* 0x000fe40000000a00 */
[----:B------:R-:W-:Y:S02]  /*13ad0*/  IMAD R8, R8, UR4, RZ ;  /* 0x0000000408087c24 */ /* 0x000fe4000f8e02ff */
        /* <DEDUP_REMOVED lines=13> */
[----:B-1----:R-:W-:Y:S01]  /*13bb0*/  IMAD.WIDE.U32 R2, R5, UR4, RZ ;  /* 0x0000000405027c25 */ /* 0x002fe2000f8e00ff */
[----:B------:R-:W-:-:S03]  /*13bc0*/  ULDC.64 UR4, c[0x0][0x338] ;  /* 0x0000ce0000047ab9 */ /* 0x000fc60000000a00 */
[----:B------:R-:W-:Y:S02]  /*13bd0*/  IMAD.IADD R3, R3, 0x1, R9 ;  /* 0x0000000103037824 */ /* 0x000fe400078e0209 */
[----:B------:R-:W-:Y:S02]  /*13be0*/  IMAD R21, R21, UR4, RZ ;  /* 0x0000000415157c24 */ /* 0x000fe4000f8e02ff */
[----:B------:R-:W-:-:S04]  /*13bf0*/  IMAD.WIDE.U32 R2, R0, UR4, R2 ;  /* 0x0000000400027c25 */ /* 0x000fc8000f8e0002 */
[----:B------:R-:W-:Y:S01]  /*13c00*/  IMAD R21, R0, UR5, R21 ;  /* 0x0000000500157c24 */ /* 0x000fe2000f8e0215 */
[----:B------:R-:W-:Y:S01]  /*13c10*/  ULDC.64 UR4, c[0x0][0x330] ;  /* 0x0000cc0000047ab9 */ /* 0x000fe20000000a00 */
[----:B------:R-:W-:Y:S01]  /*13c20*/  NOP ;  /* 0x0000000000007918 */ /* 0x000fe20000000000 */
[----:B------:R-:W-:Y:S02]  /*13c30*/  IMAD R5, R30, UR4, RZ ;  /* 0x000000041e057c24 */ /* 0x000fe4000f8e02ff */
[----:B------:R-:W-:Y:S02]  /*13c40*/  IMAD.IADD R3, R3, 0x1, R21 ;  /* 0x0000000103037824 */ /* 0x000fe400078e0215 */
[C---:B------:R-:W-:Y:S02]  /*13c50*/  IMAD R5, R18.reuse, UR5, R5 ;  /* 0x0000000512057c24 */ /* 0x040fe4000f8e0205 */
[----:B------:R-:W-:Y:S01]  /*13c60*/  IMAD.WIDE.U32 R2, R18, UR4, R2 ;  /* 0x0000000412027c25 */ /* 0x000fe2000f8e0002 */
[----:B------:R-:W-:-:S04]  /*13c70*/  ULDC.64 UR4, c[0x0][0x318] ;  /* 0x0000c60000047ab9 */ /* 0x000fc80000000a00 */
[----:B------:R-:W-:Y:S02]  /*13c80*/  IADD3 R3, R5, R3, RZ ;  /* 0x0000000305037210 */ /* 0x000fe40007ffe0ff */
[----:B0-----:R-:W-:-:S04]  /*13c90*/  LEA R17, P0, R2, UR4, 0x1 ;  /* 0x0000000402117c11 */ /* 0x001fc8000f8008ff */
[----:B------:R-:W-:Y:S02]  /*13ca0*/  LEA.HI.X R24, R2, UR5, R3, 0x1, P0 ;  /* 0x0000000502187c11 */ /* 0x000fe400080f0c03 */
[----:B------:R-:W-:-:S13]  /*13cb0*/  PLOP3.LUT P0, PT, PT, PT, PT, 0x80, 0x0 ;  /* 0x000000000000781c */ /* 0x000fda0003f0f070 */
.L_x_1408:
        /* <DEDUP_REMOVED lines=10> */
.L_x_1409:
[----:B------:R-:W2:Y:S01]  /*13d60*/  LDL R0, [R1+0x8] ;  /* 0x0000080001007983 */ /* 0x000ea20000100800 */
[----:B------:R0:W-:Y:S01]  /*13d70*/  SYNCS.ARRIVE.TRANS64.A1T0 RZ, [R7+URZ+0x30850], RZ ;  /* 0x030850ff07ff79a7 */ /* 0x0001e2000810003f */
[----:B------:R-:W-:Y:S02]  /*13d80*/  IMAD.MOV.U32 R6, RZ, RZ, R25 ;  /* 0x000000ffff067224 */ /* 0x000fe400078e0019 */
[----:B------:R-:W-:Y:S02]  /*13d90*/  IMAD.MOV.U32 R10, RZ, RZ, R28 ;  /* 0x000000ffff0a7224 */ /* 0x000fe400078e001c */
[----:B------:R-:W-:Y:S02]  /*13da0*/  IMAD.MOV.U32 R29, RZ, RZ, R26 ;  /* 0x000000ffff1d7224 */ /* 0x000fe400078e001a */
[C---:B0-----:R-:W-:Y:S01]  /*13db0*/  VIADD R7, R26.reuse, 0xffffffff ;  /* 0xffffffff1a077836 */ /* 0x041fe20000000000 */
[----:B--2---:R-:W-:-:S13]  /*13dc0*/  ISETP.GT.AND P0, PT, R26, R0, PT ;  /* 0x000000001a00720c */ /* 0x004fda0003f04270 */
[----:B------:R-:W-:Y:S05]  /*13dd0*/  @P0 BRA `(.L_x_1410) ;  /* 0xfffffff000280947 */ /* 0x000fea000383ffff */
.L_x_1397:
[----:B------:R-:W-:Y:S05]  /*13de0*/  BSYNC B0 ;  /* 0x0000000000007941 */ /* 0x000fea0003800000 */
.L_x_1396:
        /* <DEDUP_REMOVED lines=8> */
[----:B------:R-:W2:Y:S02]  /*13e70*/  FLO.U32 R0, UR4 ;  /* 0x0000000400007d00 */ /* 0x000ea400080e0000 */
[----:B--2---:R-:W-:-:S06]  /*13e80*/  ISETP.EQ.U32.AND P0, PT, R0, R5, PT ;  /* 0x000000050000720c */ /* 0x004fcc0003f02070 */
[----:B------:R-:W0:Y:S07]  /*13e90*/  POPC R5, UR4 ;  /* 0x0000000400057d09 */ /* 0x000e2e0008000000 */
[----:B0-----:R-:W2:Y:S01]  /*13ea0*/  @P0 ATOMG.E.ADD.STRONG.GPU PT, R3, desc[UR36][R2.64], R5 ;  /* 0x00000005020309a8 */ /* 0x001ea200081ee1e4 */
[----:B------:R-:W0:Y:S02]  /*13eb0*/  S2R R4, SR_LTMASK ;  /* 0x0000000000047919 */ /* 0x000e240000003900 */
[----:B0-----:R-:W-:-:S04]  /*13ec0*/  LOP3.LUT R4, R4, UR4, RZ, 0xc0, !PT ;  /* 0x0000000404047c12 */ /* 0x001fc8000f8ec0ff */
[----:B------:R-:W0:Y:S01]  /*13ed0*/  POPC R7, R4 ;  /* 0x0000000400077309 */ /* 0x000e220000000000 */
[----:B--2---:R-:W0:Y:S02]  /*13ee0*/  SHFL.IDX PT, R0, R3, R0, 0x1f ;  /* 0x00001f0003007589 */ /* 0x004e2400000e0000 */
[----:B0-----:R-:W-:-:S07]  /*13ef0*/  IADD3 R16, R0, UR39, R7 ;  /* 0x0000002700107c10 */ /* 0x001fce000fffe007 */
.L_x_1412:
[----:B------:R-:W-:Y:S05]  /*13f00*/  BSYNC B0 ;  /* 0x0000000000007941 */ /* 0x000fea0003800000 */
.L_x_1411:
[----:B------:R-:W-:-:S13]  /*13f10*/  LOP3.LUT P0, RZ, R23, 0x20, RZ, 0xc0, !PT ;  /* 0x0000002017ff7812 */ /* 0x000fda000780c0ff */
[----:B------:R-:W-:Y:S05]  /*13f20*/  @!P0 BRA `(.L_x_1413) ;  /* 0x0000000000048947 */ /* 0x000fea0003800000 */
[----:B------:R-:W-:Y:S01]  /*13f30*/  BPT.TRAP 0x1 ;  /* 0x000000040000795c */ /* 0x000fe20000300000 */
.L_x_1413:
[----:B------:R-:W2:Y:S01]  /*13f40*/  LDL.LU R2, [R1] ;  /* 0x0000000001027983 */ /* 0x000ea20000300800 */
[----:B------:R-:W-:Y:S01]  /*13f50*/  IMAD R0, R25, 0x8, R22 ;  /* 0x0000000819007824 */ /* 0x000fe200078e0216 */
[----:B0-----:R-:W-:Y:S01]  /*13f60*/  SHF.L.U32 R3, R28, 0x1f, RZ ;  /* 0x0000001f1c037819 */ /* 0x001fe200000006ff */
[----:B------:R-:W-:Y:S03]  /*13f70*/  BSSY B0, `(.L_x_1414) ;  /* 0x0000004000007945 */ /* 0x000fe60003800000 */
[----:B------:R-:W0:Y:S01]  /*13f80*/  SYNCS.PHASECHK.TRANS64.TRYWAIT P0, [R0+URZ+0x30860], R3 ;  /* 0x03086003000075a7 */ /* 0x000e22000800017f */
[----:B--2---:R-:W-:Y:S01]  /*13f90*/  IMAD R5, R26, -0x40, R2 ;  /* 0xffffffc01a057824 */ /* 0x004fe200078e0202 */
[----:B0-----:R-:W-:Y:S06]  /*13fa0*/  @!P0 BRA `(.L_x_1415) ;  /* 0x0000003400c88947 */ /* 0x001fec0003800000 */
.L_x_1501:
[----:B------:R-:W-:Y:S05]  /*13fb0*/  BSYNC B0 ;  /* 0x0000000000007941 */ /* 0x000fea0003800000 */
.L_x_1414:
[----:B------:R-:W2:Y:S01]  /*13fc0*/  S2R R2, SR_TID.X ;  /* 0x0000000000027919 */ /* 0x000ea20000002100 */
[----:B------:R-:W-:Y:S01]  /*13fd0*/  UMOV UR4, 0xffffffff ;  /* 0xffffffff00047882 */ /* 0x000fe20000000000 */
[----:B------:R-:W-:Y:S01]  /*13fe0*/  IMAD R7, R25, 0x4000, R32 ;  /* 0x0000400019077824 */ /* 0x000fe200078e0220 */
[----:B--2---:R-:W-:-:S04]  /*13ff0*/  LOP3.LUT R2, R2, 0x7f, RZ, 0xc0, !PT ;  /* 0x0000007f02027812 */ /* 0x004fc800078ec0ff */
[----:B------:R-:W-:-:S05]  /*14000*/  SHF.R.U32.HI R2, RZ, 0x3, R2 ;  /* 0x00000003ff027819 */ /* 0x000fca0000011602 */
[----:B------:R-:W-:Y:S01]  /*14010*/  IMAD.IADD R5, R5, 0x1, -R2 ;  /* 0x0000000105057824 */ /* 0x000fe200078e0a02 */
[----:B------:R-:W-:Y:S06]  /*14020*/  BRA.DIV UR4, `(.L_x_1416) ;  /* 0x0000003604bc7947 */ /* 0x000fec000b800000 */
[----:B------:R-:W2:Y:S01]  /*14030*/  SHFL.IDX PT, R14, R17, RZ, 0x181f ;  /* 0x00181fff110e7589 */ /* 0x000ea200000e0000 */
[----:B------:R-:W-:Y:S01]  /*14040*/  ULDC UR4, c[0x0][0x2f4] ;  /* 0x0000bd0000047ab9 */ /* 0x000fe20000000800 */
[C---:B-1----:R-:W-:Y:S01]  /*14050*/  IMAD.SHL.U32 R6, R34.reuse, 0x2, RZ ;  /* 0x0000000222067824 */ /* 0x042fe200078e00ff */
[C---:B------:R-:W-:Y:S01]  /*14060*/  ISETP.GE.AND P3, PT, R34.reuse, UR4, PT ;  /* 0x0000000422007c0c */ /* 0x040fe2000bf66270 */
[----:B0-----:R-:W0:Y:S01]  /*14070*/  SHFL.IDX PT, R3, R24, RZ, 0x181f ;  /* 0x00181fff18037589 */ /* 0x001e2200000e0000 */
[----:B------:R-:W-:Y:S01]  /*14080*/  LOP3.LUT R8, R34, 0x40, RZ, 0xfc, !PT ;  /* 0x0000004022087812 */ /* 0x000fe200078efcff */
[----:B------:R-:W-:Y:S01]  /*14090*/  IMAD R4, R7, 0x2, R22 ;  /* 0x0000000207047824 */ /* 0x000fe200078e0216 */
[----:B------:R-:W-:Y:S01]  /*140a0*/  ISETP.LT.OR P4, PT, R5, 0x1, P3 ;  /* 0x000000010500780c */ /* 0x000fe20001f81670 */
[----:B------:R-:W-:Y:S01]  /*140b0*/  SHFL.IDX PT, R7, R24, 0x1, 0x181f ;  /* 0x00381f0018077f89 */ /* 0x000fe200000e0000 */
[----:B------:R-:W-:Y:S02]  /*140c0*/  ISETP.GE.AND P2, PT, R8, UR4, PT ;  /* 0x0000000408007c0c */ /* 0x000fe4000bf46270 */
[----:B------:R-:W-:-:S02]  /*140d0*/  ISETP.GE.AND P1, PT, R37, UR4, PT ;  /* 0x0000000425007c0c */ /* 0x000fc4000bf26270 */
[----:B--2---:R-:W-:Y:S02]  /*140e0*/  IADD3 R2, P0, R14, R6, RZ ;  /* 0x000000060e027210 */ /* 0x004fe40007f1e0ff */
[----:B------:R-:W1:Y:S03]  /*140f0*/  SHFL.IDX PT, R14, R17, 0x1, 0x181f ;  /* 0x00381f00110e7f89 */ /* 0x000e6600000e0000 */
        /* <DEDUP_REMOVED lines=23> */
[----:B------:R0:W3:Y:S03]  /*14270*/  SHFL.IDX PT, R14, R17, 0x3, 0x181f ;  /* 0x00781f00110e7f89 */ /* 0x0000e600000e0000 */
        /* <DEDUP_REMOVED lines=9> */
.L_x_1511:
[C---:B------:R-:W-:Y:S02]  /*14310*/  ISETP.LT.OR P3, PT, R5.reuse, 0x31, P3 ;  /* 0x000000310500780c */ /* 0x040fe40001f61670 */
[C---:B------:R-:W-:Y:S02]  /*14320*/  ISETP.LT.OR P2, PT, R5.reuse, 0x31, P2 ;  /* 0x000000310500780c */ /* 0x040fe40001741670 */
[C---:B------:R-:W-:Y:S02]  /*14330*/  ISETP.LT.OR P1, PT, R5.reuse, 0x31, P1 ;  /* 0x000000310500780c */ /* 0x040fe40000f21670 */
[----:B01----:R-:W-:Y:S02]  /*14340*/  IADD3 R2, P4, R14, R6, RZ ;  /* 0x000000060e027210 */ /* 0x003fe40007f9e0ff */
        /* <DEDUP_REMOVED lines=11> */
.L_x_1417:
        /* <DEDUP_REMOVED lines=10> */
.L_x_1418:
[----:B------:R1:W-:Y:S01]  /*144a0*/  SYNCS.ARRIVE.TRANS64.A1T0 RZ, [R0+URZ+0x30850], RZ ;  /* 0x030850ff00ff79a7 */ /* 0x0003e2000810003f */
[----:B------:R-:W-:-:S05]  /*144b0*/  VIADD R25, R25, 0x1 ;  /* 0x0000000119197836 */ /* 0x000fca0000000000 */
[----:B------:R-:W-:-:S04]  /*144c0*/  ISETP.NE.AND P0, PT, R25, 0x2, PT ;  /* 0x000000021900780c */ /* 0x000fc80003f05270 */
[----:B0-----:R-:W-:Y:S02]  /*144d0*/  SEL R3, RZ, 0x1, P0 ;  /* 0x00000001ff037807 */ /* 0x001fe40000000000 */
[----:B------:R-:W-:Y:S02]  /*144e0*/  SEL R25, R25, RZ, P0 ;  /* 0x000000ff19197207 */ /* 0x000fe40000000000 */
[----:B-1----:R-:W-:-:S07]  /*144f0*/  LOP3.LUT R28, R28, R3, RZ, 0x3c, !PT ;  /* 0x000000031c1c7212 */ /* 0x002fce00078e3cff */
.L_x_1375:
[----:B------:R-:W-:Y:S05]  /*14500*/  BSYNC B7 ;  /* 0x0000000000077941 */ /* 0x000fea0003800000 */
.L_x_1373:
        /* <DEDUP_REMOVED lines=8> */
[----:B------:R1:W2:Y:S01]  /*14590*/  LDS.128 R16, [R22+0x308d0] ;  /* 0x0308d00016107984 */ /* 0x0002a20000000c00 */
[----:B------:R-:W-:Y:S06]  /*145a0*/  BAR.ARV 0x4, 0x180 ;  /* 0x0106000000007b1d */ /* 0x000fec0000002000 */
[----:B------:R-:W-:Y:S05]  /*145b0*/  BRA `(.L_x_1420) ;  /* 0x0000000800cc7947 */ /* 0x000fea0003800000 */
.L_x_1419:
[----:B------:R-:W1:Y:S01]  /*145c0*/  S2R R8, SR_TID.X ;  /* 0x0000000000087919 */ /* 0x000e620000002100 */
[----:B------:R-:W-:Y:S01]  /*145d0*/  UMOV UR4, 0xffffffff ;  /* 0xffffffff00047882 */ /* 0x000fe20000000000 */
[----:B-1----:R-:W-:-:S04]  /*145e0*/  LOP3.LUT R8, R8, 0x1f, RZ, 0xc0, !PT ;  /* 0x0000001f08087812 */ /* 0x002fc800078ec0ff */
[----:B------:R-:W-:Y:S01]  /*145f0*/  ISETP.NE.AND P0, PT, R8, 0x1f, PT ;  /* 0x0000001f0800780c */ /* 0x000fe20003f05270 */
[----:B------:R-:W-:-:S12]  /*14600*/  BRA.DIV UR4, `(.L_x_1421) ;  /* 0x0000003604e47947 */ /* 0x000fd8000b800000 */
[----:B------:R-:W-:Y:S01]  /*14610*/  IADD3 R5, R19, R8, RZ ;  /* 0x0000000813057210 */ /* 0x000fe20007ffe0ff */
[----:B------:R-:W-:-:S03]  /*14620*/  ULDC UR4, c[0x0][0xc3c] ;  /* 0x00030f0000047ab9 */ /* 0x000fc60000000800 */
[----:B------:R-:W-:-:S13]  /*14630*/  ISETP.GE.OR P1, PT, R5, UR4, !P0 ;  /* 0x0000000405007c0c */ /* 0x000fda000c726670 */
[----:B------:R-:W1:Y:S02]  /*14640*/  @!P1 LDC.64 R2, c[0x0][0xc80] ;  /* 0x00032000ff029b82 */ /* 0x000e640000000a00 */
[----:B-1----:R-:W-:-:S06]  /*14650*/  @!P1 IMAD.WIDE R2, R5, 0x4, R2 ;  /* 0x0000000405029825 */ /* 0x002fcc00078e0202 */
[----:B------:R-:W2:Y:S01]  /*14660*/  @!P1 LDG.E R2, desc[UR36][R2.64] ;  /* 0x0000002402029981 */ /* 0x000ea2000c1e1900 */
[----:B------:R-:W-:Y:S01]  /*14670*/  IMAD.MOV.U32 R5, RZ, RZ, RZ ;  /* 0x000000ffff057224 */ /* 0x000fe200078e00ff */
[C---:B------:R-:W-:Y:S02]  /*14680*/  ISETP.GE.U32.AND P2, PT, R8.reuse, 0x2, PT ;  /* 0x000000020800780c */ /* 0x040fe40003f46070 */
[C---:B------:R-:W-:Y:S01]  /*14690*/  ISETP.GE.U32.AND P3, PT, R8.reuse, 0x4, PT ;  /* 0x000000040800780c */ /* 0x040fe20003f66070 */
[----:B------:R-:W-:Y:S01]  /*146a0*/  SHFL.IDX PT, R0, R16, RZ, 0x1f ;  /* 0x00001fff10007589 */ /* 0x000fe200000e0000 */
[C---:B------:R-:W-:Y:S02]  /*146b0*/  ISETP.GE.U32.AND P4, PT, R8.reuse, 0x8, PT ;  /* 0x000000080800780c */ /* 0x040fe40003f86070 */
[C---:B------:R-:W-:Y:S01]  /*146c0*/  ISETP.GE.U32.AND P5, PT, R8.reuse, 0x10, PT ;  /* 0x000000100800780c */ /* 0x040fe20003fa6070 */
[----:B------:R-:W-:Y:S01]  /*146d0*/  SHFL.IDX PT, R4, R16, 0x1, 0x1f ;  /* 0x00201f0010047f89 */ /* 0x000fe200000e0000 */
[----:B--2---:R-:W-:Y:S01]  /*146e0*/  @!P1 IMAD.MOV.U32 R5, RZ, RZ, R2 ;  /* 0x000000ffff059224 */ /* 0x004fe200078e0002 */
[----:B------:R-:W-:-:S04]  /*146f0*/  ISETP.NE.AND P1, PT, R8, RZ, PT ;  /* 0x000000ff0800720c */ /* 0x000fc80003f25270 */
        /* <DEDUP_REMOVED lines=15> */
[----:B------:R1:W2:Y:S02]  /*147f0*/  SHFL.IDX PT, R14, R6, 0x1f, 0x1f ;  /* 0x03e01f00060e7f89 */ /* 0x0002a400000e0000 */
.L_x_1521:
[----:B------:R-:W-:Y:S02]  /*14800*/  ULDC UR4, c[0x0][0xc38] ;  /* 0x00030e0000047ab9 */ /* 0x000fe40000000800 */
[----:B------:R-:W-:-:S04]  /*14810*/  IMAD.U32 R7, RZ, RZ, UR4 ;  /* 0x00000004ff077e24 */ /* 0x000fc8000f8e00ff */
[----:B--2---:R-:W-:-:S04]  /*14820*/  IMAD R14, R14, R7, RZ ;  /* 0x000000070e0e7224 */ /* 0x004fc800078e02ff */
[----:B------:R-:W-:-:S05]  /*14830*/  IMAD.IADD R9, R4, 0x1, R14 ;  /* 0x0000000104097824 */ /* 0x000fca00078e020e */
[----:B------:R-:W-:-:S13]  /*14840*/  ISETP.GT.AND P6, PT, R9, R0, PT ;  /* 0x000000000900720c */ /* 0x000fda0003fc4270 */
[----:B------:R-:W-:Y:S05]  /*14850*/  @P6 BRA `(.L_x_1422) ;  /* 0x00000000009c6947 */ /* 0x000fea0003800000 */
.L_x_1427:
[----:B------:R-:W2:Y:S01]  /*14860*/  LDC R2, c[0x0][0xc3c] ;  /* 0x00030f00ff027b82 */ /* 0x000ea20000000800 */
[----:B------:R-:W-:-:S05]  /*14870*/  VIADD R19, R19, 0x1f ;  /* 0x0000001f13137836 */ /* 0x000fca0000000000 */
[----:B--2---:R-:W-:-:S13]  /*14880*/  ISETP.GE.AND P6, PT, R19, R2, PT ;  /* 0x000000021300720c */ /* 0x004fda0003fc6270 */
[----:B------:R-:W-:Y:S05]  /*14890*/  @P6 BRA `(.L_x_1423) ;  /* 0x0000000400d06947 */ /* 0x000fea0003800000 */
[----:B------:R-:W2:Y:S01]  /*148a0*/  S2R R3, SR_TID.X ;  /* 0x0000000000037919 */ /* 0x000ea20000002100 */
[----:B------:R-:W-:Y:S01]  /*148b0*/  BSSY B0, `(.L_x_1424) ;  /* 0x0000009000007945 */ /* 0x000fe20003800000 */
[----:B------:R-:W-:Y:S01]  /*148c0*/  IMAD.MOV.U32 R5, RZ, RZ, RZ ;  /* 0x000000ffff057224 */ /* 0x000fe200078e00ff */
[----:B--2---:R-:W-:-:S05]  /*148d0*/  LOP3.LUT R3, R3, 0x1f, RZ, 0xc0, !PT ;  /* 0x0000001f03037812 */ /* 0x004fca00078ec0ff */
[----:B------:R-:W-:-:S05]  /*148e0*/  IMAD.IADD R7, R19, 0x1, R3 ;  /* 0x0000000113077824 */ /* 0x000fca00078e0203 */
[----:B------:R-:W-:-:S13]  /*148f0*/  ISETP.GE.OR P6, PT, R7, R2, !P0 ;  /* 0x000000020700720c */ /* 0x000fda00047c6670 */
[----:B------:R-:W-:Y:S05]  /*14900*/  @P6 BRA `(.L_x_1425) ;  /* 0x00000000000c6947 */ /* 0x000fea0003800000 */
[----:B------:R-:W2:Y:S02]  /*14910*/  LDC.64 R2, c[0x0][0xc80] ;  /* 0x00032000ff027b82 */ /* 0x000ea40000000a00 */
[----:B--2---:R-:W-:-:S05]  /*14920*/  IMAD.WIDE R2, R7, 0x4, R2 ;  /* 0x0000000407027825 */ /* 0x004fca00078e0202 */
[----:B------:R2:W5:Y:S02]  /*14930*/  LDG.E R5, desc[UR36][R2.64] ;  /* 0x0000002402057981 */ /* 0x000564000c1e1900 */
.L_x_1425:
[----:B------:R-:W-:Y:S05]  /*14940*/  BSYNC B0 ;  /* 0x0000000000007941 */ /* 0x000fea0003800000 */
.L_x_1424:
[----:B------:R-:W-:-:S03]  /*14950*/  UMOV UR4, 0xffffffff ;  /* 0xffffffff00047882 */ /* 0x000fc60000000000 */
[----:B------:R-:W-:Y:S05]  /*14960*/  BRA.DIV UR4, `(.L_x_1426) ;  /* 0x0000003a04307947 */ /* 0x000fea000b800000 */
[----:B-----5:R-:W3:Y:S02]  /*14970*/  SHFL.UP PT, R14, R5, 0x1, RZ ;  /* 0x04200000050e7989 */ /* 0x020ee400000e00ff */
[----:B---3--:R-:W-:-:S05]  /*14980*/  SEL R14, R14, RZ, P1 ;  /* 0x000000ff0e0e7207 */ /* 0x008fca0000800000 */
[----:B------:R-:W-:-:S05]  /*14990*/  IMAD.IADD R13, R5, 0x1, R14 ;  /* 0x00000001050d7824 */ /* 0x000fca00078e020e */
[----:B------:R-:W2:Y:S02]  /*149a0*/  SHFL.UP PT, R14, R13, 0x2, RZ ;  /* 0x044000000d0e7989 */ /* 0x000ea400000e00ff */
[----:B--2---:R-:W-:-:S05]  /*149b0*/  SEL R2, R14, RZ, P2 ;  /* 0x000000ff0e027207 */ /* 0x004fca0001000000 */
[----:B------:R-:W-:-:S05]  /*149c0*/  IMAD.IADD R2, R13, 0x1, R2 ;  /* 0x000000010d027824 */ /* 0x000fca00078e0202 */
[----:B------:R-:W2:Y:S02]  /*149d0*/  SHFL.UP PT, R14, R2, 0x4, RZ ;  /* 0x04800000020e7989 */ /* 0x000ea400000e00ff */
[----:B--2---:R-:W-:-:S05]  /*149e0*/  SEL R3, R14, RZ, P3 ;  /* 0x000000ff0e037207 */ /* 0x004fca0001800000 */
[----:B------:R-:W-:-:S05]  /*149f0*/  IMAD.IADD R3, R2, 0x1, R3 ;  /* 0x0000000102037824 */ /* 0x000fca00078e0203 */
[----:B------:R-:W2:Y:S02]  /*14a00*/  SHFL.UP PT, R14, R3, 0x8, RZ ;  /* 0x05000000030e7989 */ /* 0x000ea400000e00ff */
[----:B--2---:R-:W-:-:S04]  /*14a10*/  SEL R4, R14, RZ, P4 ;  /* 0x000000ff0e047207 */ /* 0x004fc80002000000 */
[----:B------:R-:W-:-:S05]  /*14a20*/  IADD3 R4, R3, R4, RZ ;  /* 0x0000000403047210 */ /* 0x000fca0007ffe0ff */
[----:B------:R-:W2:Y:S02]  /*14a30*/  SHFL.UP PT, R14, R4, 0x10, RZ ;  /* 0x06000000040e7989 */ /* 0x000ea400000e00ff */
[----:B--2---:R-:W-:-:S05]  /*14a40*/  SEL R7, R14, RZ, P5 ;  /* 0x000000ff0e077207 */ /* 0x004fca0002800000 */
[----:B-1----:R-:W-:-:S05]  /*14a50*/  IMAD.IADD R6, R4, 0x1, R7 ;  /* 0x0000000104067824 */ /* 0x002fca00078e0207 */
[----:B------:R1:W2:Y:S02]  /*14a60*/  SHFL.IDX PT, R14, R6, 0x1f, 0x1f ;  /* 0x03e01f00060e7f89 */ /* 0x0002a400000e0000 */
.L_x_1529:
[----:B------:R-:W-:Y:S02]  /*14a70*/  ULDC UR4, c[0x0][0xc38] ;  /* 0x00030e0000047ab9 */ /* 0x000fe40000000800 */
[----:B------:R-:W-:-:S04]  /*14a80*/  IMAD.U32 R7, RZ, RZ, UR4 ;  /* 0x00000004ff077e24 */ /* 0x000fc8000f8e00ff */
[----:B--2---:R-:W-:-:S04]  /*14a90*/  IMAD R14, R14, R7, RZ ;  /* 0x000000070e0e7224 */ /* 0x004fc800078e02ff */
[----:B------:R-:W-:-:S05]  /*14aa0*/  IMAD.IADD R9, R14, 0x1, R9 ;  /* 0x000000010e097824 */ /* 0x000fca00078e0209 */
[----:B------:R-:W-:-:S13]  /*14ab0*/  ISETP.GT.AND P6, PT, R9, R0, PT ;  /* 0x000000000900720c */ /* 0x000fda0003fc4270 */
[----:B------:R-:W-:Y:S05]  /*14ac0*/  @!P6 BRA `(.L_x_1427) ;  /* 0xfffffffc0064e947 */ /* 0x000fea000383ffff */
.L_x_1422:
[----:B------:R-:W-:Y:S01]  /*14ad0*/  IMAD.IADD R16, R9, 0x1, -R14 ;  /* 0x0000000109107824 */ /* 0x000fe200078e0a0e */
[----:B------:R-:W-:-:S03]  /*14ae0*/  UMOV UR4, 0xffffffff ;  /* 0xffffffff00047882 */ /* 0x000fc60000000000 */
[----:B------:R-:W-:-:S05]  /*14af0*/  IMAD R3, R6, R7, R16 ;  /* 0x0000000706037224 */ /* 0x000fca00078e0210 */
[----:B------:R-:W-:Y:S01]  /*14b00*/  ISETP.GT.AND P6, PT, R3, R0, PT ;  /* 0x000000000300720c */ /* 0x000fe20003fc4270 */
[----:B------:R-:W-:-:S12]  /*14b10*/  BRA.DIV UR4, `(.L_x_1428) ;  /* 0x0000003a04807947 */ /* 0x000fd8000b800000 */
[----:B------:R-:W-:-:S04]  /*14b20*/  VOTE.ANY R2, PT, !P6 ;  /* 0x0000000000027806 */ /* 0x000fc800070e0100 */
[----:B------:R-:W2:Y:S02]  /*14b30*/  POPC R4, R2 ;  /* 0x0000000200047309 */ /* 0x000ea40000000000 */
[----:B--2---:R2:W3:Y:S02]  /*14b40*/  SHFL.IDX PT, R5, R5, R4, 0x1f ;  /* 0x00001f0405057589 */ /* 0x0044e400000e0000 */
.L_x_1533:
[----:B------:R-:W-:Y:S01]  /*14b50*/  ISETP.NE.AND P0, PT, R2, RZ, PT ;  /* 0x000000ff0200720c */ /* 0x000fe20003f05270 */
[----:B------:R-:W-:-:S12]  /*14b60*/  IMAD.MOV.U32 R14, RZ, RZ, RZ ;  /* 0x000000ffff0e7224 */ /* 0x000fd800078e00ff */
[----:B------:R-:W-:Y:S05]  /*14b70*/  @!P0 BRA `(.L_x_1429) ;  /* 0x0000000000108947 */ /* 0x000fea0003800000 */
[----:B------:R-:W-:Y:S01]  /*14b80*/  UMOV UR4, 0xffffffff ;  /* 0xffffffff00047882 */ /* 0x000fe20000000000 */
[----:B------:R-:W-:Y:S02]  /*14b90*/  VIADD R12, R4, 0xffffffff ;  /* 0xffffffff040c7836 */ /* 0x000fe40000000000 */
[----:B------:R-:W-:Y:S05]  /*14ba0*/  BRA.DIV UR4, `(.L_x_1430) ;  /* 0x0000003a04a47947 */ /* 0x000fea000b800000 */
[----:B------:R4:W0:Y:S02]  /*14bb0*/  SHFL.IDX PT, R14, R6, R12, 0x1f ;  /* 0x00001f0c060e7589 */ /* 0x00082400000e0000 */
.L_x_1429:
[----:B------:R-:W5:Y:S01]  /*14bc0*/  LDC.64 R2, c[0x0][0xc90] ;  /* 0x00032400ff027b82 */ /* 0x000f620000000a00 */
[----:B------:R-:W-:-:S04]  /*14bd0*/  IMAD.IADD R19, R4, 0x1, R19 ;  /* 0x0000000104137824 */ /* 0x000fc800078e0213 */
[----:B-----5:R-:W-:-:S05]  /*14be0*/  IMAD.WIDE R2, R19, 0x4, R2 ;  /* 0x0000000413027825 */ /* 0x020fca00078e0202 */
[----:B-1--4-:R1:W2:Y:S01]  /*14bf0*/  LDG.E R6, desc[UR36][R2.64] ;  /* 0x0000002402067981 */ /* 0x0122a2000c1e1900 */
[----:B0-----:R-:W-:Y:S02]  /*14c00*/  IMAD R16, R14, R7, R16 ;  /* 0x000000070e107224 */ /* 0x001fe400078e0210 */
[----:B-1----:R-:W-:Y:S02]  /*14c10*/  IMAD.MOV.U32 R2, RZ, RZ, RZ ;  /* 0x000000ffff027224 */ /* 0x002fe400078e00ff */
[----:B--23--:R-:W-:-:S05]  /*14c20*/  IMAD R4, R5, R6, RZ ;  /* 0x0000000605047224 */ /* 0x00cfca00078e02ff */
[----:B------:R-:W-:-:S04]  /*14c30*/  IABS R8, R4 ;  /* 0x0000000400087213 */ /* 0x000fc80000000000 */
[----:B------:R-:W0:Y:S08]  /*14c40*/  I2F.RP R10, R8 ;  /* 0x00000008000a7306 */ /* 0x000e300000209400 */
[----:B0-----:R-:W0:Y:S02]  /*14c50*/  MUFU.RCP R10, R10 ;  /* 0x0000000a000a7308 */ /* 0x001e240000001000 */
[----:B0-----:R-:W-:-:S06]  /*14c60*/  VIADD R11, R10, 0xffffffe ;  /* 0x0ffffffe0a0b7836 */ /* 0x001fcc0000000000 */
[----:B------:R-:W0:Y:S02]  /*14c70*/  F2I.FTZ.U32.TRUNC.NTZ R3, R11 ;  /* 0x0000000b00037305 */ /* 0x000e24000021f000 */
[----:B0-----:R-:W-:-:S04]  /*14c80*/  IMAD.MOV R9, RZ, RZ, -R3 ;  /* 0x000000ffff097224 */ /* 0x001fc800078e0a03 */
        /* <DEDUP_REMOVED lines=18> */
[----:B------:R-:W-:Y:S02]  /*14db0*/  IMAD R0, R6, R2, RZ ;  /* 0x0000000206007224 */ /* 0x000fe400078e02ff */
[----:B------:R-:W-:Y:S02]  /*14dc0*/  IMAD.MOV R2, RZ, RZ, -R2 ;  /* 0x000000ffff027224 */ /* 0x000fe400078e0a02 */
[----:B------:R-:W-:Y:S02]  /*14dd0*/  IMAD.MOV R3, RZ, RZ, -R0 ;  /* 0x000000ffff037224 */ /* 0x000fe400078e0a00 */
[----:B------:R-:W-:-:S03]  /*14de0*/  IMAD R9, R4, R2, R9 ;  /* 0x0000000204097224 */ /* 0x000fc600078e0209 */
[----:B------:R-:W-:-:S04]  /*14df0*/  VIADDMNMX R6, R3, R7, R6, PT ;  /* 0x0000000703067246 */ /* 0x000fc80003800106 */
[-C--:B------:R-:W-:Y:S02]  /*14e00*/  IABS R7, R6.reuse ;  /* 0x0000000600077213 */ /* 0x080fe40000000000 */
[----:B------:R-:W-:Y:S02]  /*14e10*/  IABS R4, R6 ;  /* 0x0000000600047213 */ /* 0x000fe40000000000 */
[----:B------:R-:W0:Y:S03]  /*14e20*/  I2F.RP R8, R7 ;  /* 0x0000000700087306 */ /* 0x000e260000209400 */
[----:B------:R-:W-:-:S05]  /*14e30*/  IMAD.MOV R4, RZ, RZ, -R4 ;  /* 0x000000ffff047224 */ /* 0x000fca00078e0a04 */
[----:B0-----:R-:W0:Y:S02]  /*14e40*/  MUFU.RCP R8, R8 ;  /* 0x0000000800087308 */ /* 0x001e240000001000 */
[----:B0-----:R-:W-:-:S06]  /*14e50*/  VIADD R3, R8, 0xffffffe ;  /* 0x0ffffffe08037836 */ /* 0x001fcc0000000000 */
[----:B------:R-:W0:Y:S02]  /*14e60*/  F2I.FTZ.U32.TRUNC.NTZ R3, R3 ;  /* 0x0000000300037305 */ /* 0x000e24000021f000 */
[----:B0-----:R-:W-:-:S04]  /*14e70*/  IMAD.MOV R2, RZ, RZ, -R3 ;  /* 0x000000ffff027224 */ /* 0x001fc800078e0a03 */
[----:B------:R-:W-:Y:S02]  /*14e80*/  IMAD R11, R2, R7, RZ ;  /* 0x00000007020b7224 */ /* 0x000fe400078e02ff */
[----:B------:R-:W-:-:S04]  /*14e90*/  IMAD.MOV.U32 R2, RZ, RZ, RZ ;  /* 0x000000ffff027224 */ /* 0x000fc800078e00ff */
[----:B------:R-:W-:Y:S01]  /*14ea0*/  IMAD.HI.U32 R2, R3, R11, R2 ;  /* 0x0000000b03027227 */ /* 0x000fe200078e0002 */
[----:B------:R-:W-:Y:S02]  /*14eb0*/  IABS R11, R9 ;  /* 0x00000009000b7213 */ /* 0x000fe40000000000 */
[C---:B------:R-:W-:Y:S01]  /*14ec0*/  LOP3.LUT R3, R9.reuse, R6, RZ, 0x3c, !PT ;  /* 0x0000000609037212 */ /* 0x040fe200078e3cff */
[----:B------:R-:W-:Y:S02]  /*14ed0*/  IMAD.IADD R9, R9, 0x1, R0 ;  /* 0x0000000109097824 */ /* 0x000fe400078e0200 */
[----:B------:R-:W-:Y:S01]  /*14ee0*/  IMAD.HI.U32 R2, R2, R11, RZ ;  /* 0x0000000b02027227 */ /* 0x000fe200078e00ff */
[----:B------:R-:W-:-:S03]  /*14ef0*/  ISETP.GE.AND P2, PT, R3, RZ, PT ;  /* 0x000000ff0300720c */ /* 0x000fc60003f46270 */
[----:B------:R-:W-:-:S05]  /*14f00*/  IMAD R4, R2, R4, R11 ;  /* 0x0000000402047224 */ /* 0x000fca00078e020b */
[----:B------:R-:W-:-:S13]  /*14f10*/  ISETP.GT.U32.AND P1, PT, R7, R4, PT ;  /* 0x000000040700720c */ /* 0x000fda0003f24070 */
[----:B------:R-:W-:Y:S02]  /*14f20*/  @!P1 IMAD.IADD R4, R4, 0x1, -R7 ;  /* 0x0000000104049824 */ /* 0x000fe400078e0a07 */
[----:B------:R-:W-:Y:S01]  /*14f30*/  @!P1 VIADD R2, R2, 0x1 ;  /* 0x0000000102029836 */ /* 0x000fe20000000000 */
[----:B------:R-:W-:Y:S02]  /*14f40*/  ISETP.NE.AND P1, PT, R6, RZ, PT ;  /* 0x000000ff0600720c */ /* 0x000fe40003f25270 */
[----:B------:R-:W-:-:S13]  /*14f50*/  ISETP.GE.U32.AND P0, PT, R4, R7, PT ;  /* 0x000000070400720c */ /* 0x000fda0003f06070 */
[----:B------:R-:W-:-:S04]  /*14f60*/  @P0 VIADD R2, R2, 0x1 ;  /* 0x0000000102020836 */ /* 0x000fc80000000000 */
[----:B------:R-:W-:Y:S01]  /*14f70*/  @!P2 IMAD.MOV R2, RZ, RZ, -R2 ;  /* 0x000000ffff02a224 */ /* 0x000fe200078e0a02 */
[----:B------:R-:W-:Y:S01]  /*14f80*/  @!P1 LOP3.LUT R2, RZ, R6, RZ, 0x33, !PT ;  /* 0x00000006ff029212 */ /* 0x000fe200078e33ff */
[----:B------:R-:W-:-:S04]  /*14f90*/  IMAD.MOV R6, RZ, RZ, -R6 ;  /* 0x000000ffff067224 */ /* 0x000fc800078e0a06 */
[----:B------:R-:W-:Y:S01]  /*14fa0*/  IMAD R18, R2, R6, R9 ;  /* 0x0000000602127224 */ /* 0x000fe200078e0209 */
[----:B------:R-:W-:-:S05]  /*14fb0*/  LOP3.LUT R2, RZ, R2, RZ, 0x33, !PT ;  /* 0x00000002ff027212 */ /* 0x000fca00078e33ff */
[----:B------:R-:W-:Y:S01]  /*14fc0*/  IMAD.IADD R17, R5, 0x1, R2 ;  /* 0x0000000105117824 */ /* 0x000fe200078e0202 */
[----:B------:R-:W-:Y:S06]  /*14fd0*/  BRA `(.L_x_1431) ;  /* 0x00000000001c7947 */ /* 0x000fec0003800000 */
.L_x_1423:
[----:B------:R-:W-:Y:S01]  /*14fe0*/  UMOV UR4, URZ ;  /* 0x0000003f00047c82 */ /* 0x000fe20008000000 */
[----:B------:R-:W-:Y:S01]  /*14ff0*/  UMOV UR5, URZ ;  /* 0x0000003f00057c82 */ /* 0x000fe20008000000 */
[----:B------:R-:W-:Y:S01]  /*15000*/  ULDC UR6, c[0x0][0xc3c] ;  /* 0x00030f0000067ab9 */ /* 0x000fe20000000800 */
[----:B------:R-:W-:Y:S01]  /*15010*/  IMAD.MOV.U32 R16, RZ, RZ, R0 ;  /* 0x000000ffff107224 */ /* 0x000fe200078e0000 */
[----:B------:R-:W-:Y:S01]  /*15020*/  MOV R18, UR5 ;  /* 0x0000000500127c02 */ /* 0x000fe20008000f00 */
[----:B------:R-:W-:Y:S02]  /*15030*/  IMAD.U32 R17, RZ, RZ, UR4 ;  /* 0x00000004ff117e24 */ /* 0x000fe4000f8e00ff */
[----:B------:R-:W-:-:S07]  /*15040*/  IMAD.U32 R19, RZ, RZ, UR6 ;  /* 0x00000006ff137e24 */ /* 0x000fce000f8e00ff */
.L_x_1431:
[----:B------:R-:W2:Y:S01]  /*15050*/  S2R R0, SR_TID.X ;  /* 0x0000000000007919 */ /* 0x000ea20000002100 */
[----:B------:R-:W-:Y:S05]  /*15060*/  WARPSYNC.ALL ;  /* 0x0000000000007948 */ /* 0x000fea0003800000 */
[----:B------:R-:W-:Y:S01]  /*15070*/  BAR.SYNC.DEFER_BLOCKING 0x4, 0x180 ;  /* 0x0106000000007b1d */ /* 0x000fe20000010000 */
[----:B--2---:R-:W-:-:S04]  /*15080*/  LOP3.LUT R0, R0, 0x1f, RZ, 0xc0, !PT ;  /* 0x0000001f00007812 */ /* 0x004fc800078ec0ff */
[----:B------:R-:W-:-:S13]  /*15090*/  ISETP.NE.AND P0, PT, R0, RZ, PT ;  /* 0x000000ff0000720c */ /* 0x000fda0003f05270 */
[----:B------:R-:W2:Y:S01]  /*150a0*/  @!P0 S2R R3, SR_CgaCtaId ;  /* 0x0000000000038919 */ /* 0x000ea20000008800 */
[----:B------:R-:W-:-:S04]  /*150b0*/  @!P0 MOV R0, 0x400 ;  /* 0x0000040000008802 */ /* 0x000fc80000000f00 */
[----:B--2---:R-:W-:-:S05]  /*150c0*/  @!P0 LEA R22, R3, R0, 0x18 ;  /* 0x0000000003168211 */ /* 0x004fca00078ec0ff */
[----:B------:R3:W-:Y:S01]  /*150d0*/  @!P0 STS.128 [R22+0x308d0], R16 ;  /* 0x0308d01016008388 */ /* 0x0007e20000000c00 */
[----:B------:R-:W-:Y:S06]  /*150e0*/  BAR.ARV 0x5, 0x180 ;  /* 0x0146000000007b1d */ /* 0x000fec0000002000 */
.L_x_1420:
[----:B------:R-:W-:Y:S02]  /*150f0*/  ULDC UR4, c[0x0][0xc3c] ;  /* 0x00030f0000047ab9 */ /* 0x000fe40000000800 */
[----:B--2---:R-:W-:-:S13]  /*15100*/  ISETP.GE.AND P0, PT, R19, UR4, PT ;  /* 0x0000000413007c0c */ /* 0x004fda000bf06270 */
[----:B------:R-:W-:Y:S05]  /*15110*/  @!P0 BRA `(.L_x_1432) ;  /* 0xffffffb400a08947 */ /* 0x000fea000383ffff */
[----:B------:R-:W-:Y:S05]  /*15120*/  BSYNC B8 ;  /* 0x0000000000087941 */ /* 0x000fea0003800000 */
.L_x_1361:
[----:B------:R-:W2:Y:S01]  /*15130*/  LDL.LU R0, [R1+0x1c] ;  /* 0x00001c0001007983 */ /* 0x000ea20000300800 */
[----:B------:R-:W-:Y:S01]  /*15140*/  BSSY B0, `(.L_x_1433) ;  /* 0x000000b000007945 */ /* 0x000fe20003800000 */
[----:B------:R-:W4:Y:S01]  /*15150*/  S2R R5, SR_CgaCtaId ;  /* 0x0000000000057919 */ /* 0x000f220000008800 */
[----:B--2---:R-:W-:-:S05]  /*15160*/  VIADD R0, R0, 0x1 ;  /* 0x0000000100007836 */ /* 0x004fca0000000000 */
[----:B-1----:R-:W-:-:S04]  /*15170*/  LEA.HI R2, R0, R0, RZ, 0x1 ;  /* 0x0000000000027211 */ /* 0x002fc800078f08ff */
[----:B------:R-:W-:Y:S02]  /*15180*/  LOP3.LUT R3, R2, 0xfffffffe, RZ, 0xc0, !PT ;  /* 0xfffffffe02037812 */ /* 0x000fe400078ec0ff */
[----:B------:R-:W-:-:S03]  /*15190*/  MOV R2, 0x400 ;  /* 0x0000040000027802 */ /* 0x000fc60000000f00 */
[----:B------:R-:W-:Y:S01]  /*151a0*/  IMAD.IADD R0, R0, 0x1, -R3 ;  /* 0x0000000100007824 */ /* 0x000fe200078e0a03 */
[----:B----4-:R-:W-:-:S04]  /*151b0*/  LEA R4, R5, R2, 0x18 ;  /* 0x0000000205047211 */ /* 0x010fc800078ec0ff */
[----:B------:R-:W-:-:S04]  /*151c0*/  SHF.L.U32 R0, R0, 0x1f, RZ ;  /* 0x0000001f00007819 */ /* 0x000fc800000006ff */
[----:B------:R-:W1:Y:S02]  /*151d0*/  SYNCS.PHASECHK.TRANS64.TRYWAIT P0, [R4+URZ+0x30820], R0 ;  /* 0x03082000040075a7 */ /* 0x000e64000800017f */
[----:B-1----:R-:W-:Y:S05]  /*151e0*/  @!P0 BRA `(.L_x_1434) ;  /* 0x0000003400388947 */ /* 0x002fea0003800000 */
.L_x_1536:
[----:B------:R-:W-:Y:S05]  /*151f0*/  BSYNC B0 ;  /* 0x0000000000007941 */ /* 0x000fea0003800000 */
.L_x_1433:
[----:B------:R-:W-:-:S03]  /*15200*/  UMOV UR4, 0xffffffff ;  /* 0xffffffff00047882 */ /* 0x000fc60000000000 */
[----:B------:R-:W-:Y:S05]  /*15210*/  BRA.DIV UR4, `(.L_x_1435) ;  /* 0x0000003604407947 */ /* 0x000fea000b800000 */
[----:B-1----:R-:W1:Y:S02]  /*15220*/  S2R R0, SR_TID.X ;  /* 0x0000000000007919 */ /* 0x002e640000002100 */
[----:B-1----:R-:W-:-:S04]  /*15230*/  SHF.R.U32.HI R0, RZ, 0x5, R0 ;  /* 0x00000005ff007819 */ /* 0x002fc80000011600 */
[----:B------:R-:W-:-:S05]  /*15240*/  LOP3.LUT R0, R0, 0x3, RZ, 0xc0, !PT ;  /* 0x0000000300007812 */ /* 0x000fca00078ec0ff */
[----:B------:R1:W2:Y:S02]  /*15250*/  SHFL.IDX PT, R14, R0, RZ, 0x1f ;  /* 0x00001fff000e7589 */ /* 0x0002a400000e0000 */
.L_x_1539:
[----:B--2---:R-:W-:Y:S01]  /*15260*/  ISETP.NE.AND P0, PT, R14, RZ, PT ;  /* 0x000000ff0e00720c */ /* 0x004fe20003f05270 */
[----:B------:R-:W-:-:S12]  /*15270*/  BSSY B0, `(.L_x_1436) ;  /* 0x0000026000007945 */ /* 0x000fd80003800000 */
[----:B------:R-:W-:Y:S05]  /*15280*/  @P0 BRA `(.L_x_1437) ;  /* 0x0000000000900947 */ /* 0x000fea0003800000 */
[----:B------:R-:W-:-:S03]  /*15290*/  UMOV UR4, 0xffffffff ;  /* 0xffffffff00047882 */ /* 0x000fc60000000000 */
[----:B------:R-:W-:Y:S05]  /*152a0*/  BRA.DIV UR4, `(.L_x_1438) ;  /* 0x0000003604507947 */ /* 0x000fea000b800000 */
[----:B------:R-:W-:-:S13]  /*152b0*/  ELECT P6, URZ, PT ;  /* 0x00000000003f782f */ /* 0x000fda00038c0000 */
.L_x_1542:
        /* <DEDUP_REMOVED lines=8> */
.L_x_1439:
[C---:B------:R-:W-:Y:S01]  /*15340*/  IMAD R5, R25.reuse, 0x8, R4 ;  /* 0x0000000819057824 */ /* 0x040fe200078e0204 */
[----:B------:R-:W-:Y:S01]  /*15350*/  SHF.L.U32 R0, R28, 0x1f, RZ ;  /* 0x0000001f1c007819 */ /* 0x000fe200000006ff */
[----:B------:R-:W-:-:S03]  /*15360*/  VIADD R25, R25, 0x1 ;  /* 0x0000000119197836 */ /* 0x000fc60000000000 */
[----:B------:R-:W1:Y:S02]  /*15370*/  SYNCS.PHASECHK.TRANS64.TRYWAIT P1, [R5+URZ+0x30840], R0 ;  /* 0x03084000050075a7 */ /* 0x000e64000802017f */
[----:B------:R-:W-:-:S04]  /*15380*/  ISETP.NE.AND P2, PT, R25, 0x2, PT ;  /* 0x000000021900780c */ /* 0x000fc80003f45270 */
[----:B------:R-:W-:Y:S01]  /*15390*/  SEL R3, RZ, 0x1, P2 ;  /* 0x00000001ff037807 */ /* 0x000fe20001000000 */
[----:B-1----:R-:W-:Y:S08]  /*153a0*/  @!P1 BRA `(.L_x_1440) ;  /* 0x0000003400309947 */ /* 0x002ff00003800000 */
.L_x_1543:
[----:B------:R-:W-:Y:S02]  /*153b0*/  SEL R25, R25, RZ, P2 ;  /* 0x000000ff19197207 */ /* 0x000fe40001000000 */
[----:B------:R-:W-:Y:S01]  /*153c0*/  LOP3.LUT R2, R28, R3, RZ, 0x3c, !PT ;  /* 0x000000031c027212 */ /* 0x000fe200078e3cff */
[----:B------:R-:W-:Y:S06]  /*153d0*/  @!P0 BRA `(.L_x_1441) ;  /* 0x0000000000048947 */ /* 0x000fec0003800000 */
[----:B------:R-:W-:Y:S01]  /*153e0*/  BPT.TRAP 0x1 ;  /* 0x000000040000795c */ /* 0x000fe20000300000 */
.L_x_1441:
[----:B------:R-:W-:Y:S01]  /*153f0*/  IMAD R25, R25, 0x8, R4 ;  /* 0x0000000819197824 */ /* 0x000fe200078e0204 */
[----:B------:R-:W-:-:S04]  /*15400*/  SHF.L.U32 R2, R2, 0x1f, RZ ;  /* 0x0000001f02027819 */ /* 0x000fc800000006ff */
[----:B------:R-:W2:Y:S02]  /*15410*/  SYNCS.PHASECHK.TRANS64.TRYWAIT P1, [R25+URZ+0x30840], R2 ;  /* 0x03084002190075a7 */ /* 0x000ea4000802017f */
[----:B--2---:R-:W-:Y:S05]  /*15420*/  @!P1 BRA `(.L_x_1442) ;  /* 0x0000003400249947 */ /* 0x004fea0003800000 */
.L_x_1544:
[----:B------:R-:W-:Y:S05]  /*15430*/  @!P0 BRA `(.L_x_1443) ;  /* 0x0000000000048947 */ /* 0x000fea0003800000 */
[----:B------:R-:W-:Y:S01]  /*15440*/  BPT.TRAP 0x1 ;  /* 0x000000040000795c */ /* 0x000fe20000300000 */
.L_x_1443:
[----:B------:R-:W4:Y:S02]  /*15450*/  SYNCS.PHASECHK.TRANS64.TRYWAIT P1, [R5+URZ+0x30860], R0 ;  /* 0x03086000050075a7 */ /* 0x000f24000802017f */
[----:B----4-:R-:W-:Y:S05]  /*15460*/  @!P1 BRA `(.L_x_1444) ;  /* 0x0000003400289947 */ /* 0x010fea0003800000 */
.L_x_1545:
[----:B------:R-:W-:Y:S05]  /*15470*/  @!P0 BRA `(.L_x_1445) ;  /* 0x0000000000048947 */ /* 0x000fea0003800000 */
[----:B------:R-:W-:Y:S01]  /*15480*/  BPT.TRAP 0x1 ;  /* 0x000000040000795c */ /* 0x000fe20000300000 */
.L_x_1445:
[----:B------:R0:W0:Y:S02]  /*15490*/  SYNCS.PHASECHK.TRANS64.TRYWAIT P0, [R25+URZ+0x30860], R2 ;  /* 0x03086002190075a7 */ /* 0x000024000800017f */
[----:B0-----:R-:W-:Y:S05]  /*154a0*/  @!P0 NANOSLEEP.SYNCS 0x989680 ;  /* 0x009896800000895d */ /* 0x001fea0003900000 */
[----:B------:R-:W0:Y:S02]  /*154b0*/  @!P0 SYNCS.PHASECHK.TRANS64 P0, [R25+URZ+0x30860], R2 ;  /* 0x03086002190085a7 */ /* 0x000e24000800007f */
[----:B0-----:R-:W-:Y:S05]  /*154c0*/  @!P0 BRA `(.L_x_1445) ;  /* 0xfffffffc00f08947 */ /* 0x001fea000383ffff */
.L_x_1437:
[----:B------:R-:W-:Y:S05]  /*154d0*/  BSYNC B0 ;  /* 0x0000000000007941 */ /* 0x000fea0003800000 */
.L_x_1436:
[----:B------:R-:W-:Y:S05]  /*154e0*/  EXIT ;  /* 0x000000000000794d */ /* 0x000fea0003800000 */
.L_x_1255:
[----:B0-----:R-:W-:-:S04]  /*154f0*/  IMAD.U32 R3, RZ, RZ, UR40 ;  /* 0x00000028ff037e24 */ /* 0x001fc8000f8e00ff */
[----:B------:R0:W1:Y:S03]  /*15500*/  SYNCS.PHASECHK.TRANS64.TRYWAIT P1, [R3+URZ+0x30800], R0 ;  /* 0x03080000030075a7 */ /* 0x000066000802017f */
[----:B-1----:R-:W-:Y:S05]  /*15510*/  @!P1 NANOSLEEP.SYNCS 0x989680 ;  /* 0x009896800000995d */ /* 0x002fea0003900000 */
[----:B------:R-:W1:Y:S02]  /*15520*/  @!P1 SYNCS.PHASECHK.TRANS64 P1, [R3+URZ+0x30800], R0 ;  /* 0x03080000030095a7 */ /* 0x000e64000802007f */
[----:B-1----:R-:W-:Y:S05]  /*15530*/  @!P1 BRA `(.L_x_1255) ;  /* 0xfffffffc00ec9947 */ /* 0x002fea000383ffff */
[----:B------:R-:W-:Y:S05]  /*15540*/  BRA `(.L_x_1446) ;  /* 0xfffffec800307947 */ /* 0x000fea000383ffff */
.L_x_1259:
[----:B-1----:R1:W2:Y:S02]  /*15550*/  SYNCS.PHASECHK.TRANS64.TRYWAIT P1, [R3+URZ+0x30830], R0 ;  /* 0x03083000030075a7 */ /* 0x0022a4000802017f */
[----:B--2---:R-:W-:Y:S05]  /*15560*/  @!P1 NANOSLEEP.SYNCS 0x989680 ;  /* 0x009896800000995d */ /* 0x004fea0003900000 */
[----:B------:R-:W2:Y:S02]  /*15570*/  @!P1 SYNCS.PHASECHK.TRANS64 P1, [R3+URZ+0x30830], R0 ;  /* 0x03083000030095a7 */ /* 0x000ea4000802007f */
[----:B--2---:R-:W-:Y:S05]  /*15580*/  @!P1 BRA `(.L_x_1259) ;  /* 0xfffffffc00f09947 */ /* 0x004fea000383ffff */
[----:B------:R-:W-:Y:S05]  /*15590*/  BRA `(.L_x_1258) ;  /* 0xfffffec8004c7947 */ /* 0x000fea000383ffff */
.L_x_1276:
[----:B-1----:R-:W-:-:S04]  /*155a0*/  IMAD.U32 R4, RZ, RZ, UR6 ;  /* 0x00000006ff047e24 */ /* 0x002fc8000f8e00ff */
[----:B------:R1:W2:Y:S03]  /*155b0*/  SYNCS.PHASECHK.TRANS64.TRYWAIT P1, [R4+URZ+0x30830], R3 ;  /* 0x03083003040075a7 */ /* 0x0002a6000802017f */
[----:B--2---:R-:W-:Y:S05]  /*155c0*/  @!P1 NANOSLEEP.SYNCS 0x989680 ;  /* 0x009896800000995d */ /* 0x004fea0003900000 */
[----:B------:R-:W2:Y:S02]  /*155d0*/  @!P1 SYNCS.PHASECHK.TRANS64 P1, [R4+URZ+0x30830], R3 ;  /* 0x03083003040095a7 */ /* 0x000ea4000802007f */
[----:B--2---:R-:W-:Y:S05]  /*155e0*/  @!P1 BRA `(.L_x_1276) ;  /* 0xfffffffc00ec9947 */ /* 0x004fea000383ffff */
[----:B------:R-:W-:Y:S05]  /*155f0*/  BRA `(.L_x_1275) ;  /* 0xfffffef000707947 */ /* 0x000fea000383ffff */
.L_x_1280:
[----:B01----:R-:W-:-:S04]  /*15600*/  IMAD.U32 R3, RZ, RZ, UR5 ;  /* 0x00000005ff037e24 */ /* 0x003fc8000f8e00ff */
[----:B------:R0:W1:Y:S03]  /*15610*/  SYNCS.PHASECHK.TRANS64.TRYWAIT P1, [R3+URZ+0x30850], R0 ;  /* 0x03085000030075a7 */ /* 0x000066000802017f */
[----:B-1----:R-:W-:Y:S05]  /*15620*/  @!P1 NANOSLEEP.SYNCS 0x989680 ;  /* 0x009896800000995d */ /* 0x002fea0003900000 */
[----:B------:R-:W1:Y:S02]  /*15630*/  @!P1 SYNCS.PHASECHK.TRANS64 P1, [R3+URZ+0x30850], R0 ;  /* 0x03085000030095a7 */ /* 0x000e64000802007f */
[----:B-1----:R-:W-:Y:S05]  /*15640*/  @!P1 BRA `(.L_x_1280) ;  /* 0xfffffffc00ec9947 */ /* 0x002fea000383ffff */
[----:B------:R-:W-:Y:S05]  /*15650*/  BRA `(.L_x_1279) ;  /* 0xffffff0000087947 */ /* 0x000fea000383ffff */
.L_x_1299:
[----:B-1----:R-:W-:-:S04]  /*15660*/  IMAD.U32 R4, RZ, RZ, UR6 ;  /* 0x00000006ff047e24 */ /* 0x002fc8000f8e00ff */
[----:B------:R1:W2:Y:S03]  /*15670*/  SYNCS.PHASECHK.TRANS64.TRYWAIT P1, [R4+URZ+0x30830], R3 ;  /* 0x03083003040075a7 */ /* 0x0002a6000802017f */
[----:B--2---:R-:W-:Y:S05]  /*15680*/  @!P1 NANOSLEEP.SYNCS 0x989680 ;  /* 0x009896800000995d */ /* 0x004fea0003900000 */
[----:B------:R-:W2:Y:S02]  /*15690*/  @!P1 SYNCS.PHASECHK.TRANS64 P1, [R4+URZ+0x30830], R3 ;  /* 0x03083003040095a7 */ /* 0x000ea4000802007f */
[----:B--2---:R-:W-:Y:S05]  /*156a0*/  @!P1 BRA `(.L_x_1299) ;  /* 0xfffffffc00ec9947 */ /* 0x004fea000383ffff */
[----:B------:R-:W-:Y:S05]  /*156b0*/  BRA `(.L_x_1298) ;  /* 0xffffff1800fc7947 */ /* 0x000fea000383ffff */
.L_x_1303:
[----:B01----:R-:W-:-:S04]  /*156c0*/  IMAD.U32 R3, RZ, RZ, UR5 ;  /* 0x00000005ff037e24 */ /* 0x003fc8000f8e00ff */
[----:B------:R0:W1:Y:S03]  /*156d0*/  SYNCS.PHASECHK.TRANS64.TRYWAIT P1, [R3+URZ+0x30850], R0 ;  /* 0x03085000030075a7 */ /* 0x000066000802017f */
[----:B-1----:R-:W-:Y:S05]  /*156e0*/  @!P1 NANOSLEEP.SYNCS 0x989680 ;  /* 0x009896800000995d */ /* 0x002fea0003900000 */
[----:B------:R-:W1:Y:S02]  /*156f0*/  @!P1 SYNCS.PHASECHK.TRANS64 P1, [R3+URZ+0x30850], R0 ;  /* 0x03085000030095a7 */ /* 0x000e64000802007f */
[----:B-1----:R-:W-:Y:S05]  /*15700*/  @!P1 BRA `(.L_x_1303) ;  /* 0xfffffffc00ec9947 */ /* 0x002fea000383ffff */
[----:B------:R-:W-:Y:S05]  /*15710*/  BRA `(.L_x_1302) ;  /* 0xffffff2800947947 */ /* 0x000fea000383ffff */
.L_x_1311:
[----:B-1----:R-:W-:-:S04]  /*15720*/  IMAD.U32 R4, RZ, RZ, UR5 ;  /* 0x00000005ff047e24 */ /* 0x002fc8000f8e00ff */
[----:B------:R1:W2:Y:S03]  /*15730*/  SYNCS.PHASECHK.TRANS64.TRYWAIT P1, [R4+URZ+0x30830], R3 ;  /* 0x03083003040075a7 */ /* 0x0002a6000802017f */
[----:B--2---:R-:W-:Y:S05]  /*15740*/  @!P1 NANOSLEEP.SYNCS 0x989680 ;  /* 0x009896800000995d */ /* 0x004fea0003900000 */
[----:B------:R-:W2:Y:S02]  /*15750*/  @!P1 SYNCS.PHASECHK.TRANS64 P1, [R4+URZ+0x30830], R3 ;  /* 0x03083003040095a7 */ /* 0x000ea4000802007f */
[----:B--2---:R-:W-:Y:S05]  /*15760*/  @!P1 BRA `(.L_x_1311) ;  /* 0xfffffffc00ec9947 */ /* 0x004fea000383ffff */
[----:B------:R-:W-:Y:S05]  /*15770*/  BRA `(.L_x_1310) ;  /* 0xffffff38002c7947 */ /* 0x000fea000383ffff */
.L_x_1315:
[----:B01----:R-:W-:-:S04]  /*15780*/  IMAD.U32 R3, RZ, RZ, UR5 ;  /* 0x00000005ff037e24 */ /* 0x003fc8000f8e00ff */
[----:B------:R0:W1:Y:S03]  /*15790*/  SYNCS.PHASECHK.TRANS64.TRYWAIT P1, [R3+URZ+0x30850], R0 ;  /* 0x03085000030075a7 */ /* 0x000066000802017f */
[----:B-1----:R-:W-:Y:S05]  /*157a0*/  @!P1 NANOSLEEP.SYNCS 0x989680 ;  /* 0x009896800000995d */ /* 0x002fea0003900000 */
[----:B------:R-:W1:Y:S02]  /*157b0*/  @!P1 SYNCS.PHASECHK.TRANS64 P1, [R3+URZ+0x30850], R0 ;  /* 0x03085000030095a7 */ /* 0x000e64000802007f */
[----:B-1----:R-:W-:Y:S05]  /*157c0*/  @!P1 BRA `(.L_x_1315) ;  /* 0xfffffffc00ec9947 */ /* 0x002fea000383ffff */
[----:B------:R-:W-:Y:S05]  /*157d0*/  BRA `(.L_x_1314) ;  /* 0xffffff4400c47947 */ /* 0x000fea000383ffff */
.L_x_1330:
[----:B-1----:R-:W-:-:S04]  /*157e0*/  IMAD.U32 R7, RZ, RZ, UR5 ;  /* 0x00000005ff077e24 */ /* 0x002fc8000f8e00ff */
[----:B------:R1:W2:Y:S03]  /*157f0*/  SYNCS.PHASECHK.TRANS64.TRYWAIT P1, [R7+URZ+0x30850], R0 ;  /* 0x03085000070075a7 */ /* 0x0002a6000802017f */
[----:B--2---:R-:W-:Y:S05]  /*15800*/  @!P1 NANOSLEEP.SYNCS 0x989680 ;  /* 0x009896800000995d */ /* 0x004fea0003900000 */
[----:B------:R-:W2:Y:S02]  /*15810*/  @!P1 SYNCS.PHASECHK.TRANS64 P1, [R7+URZ+0x30850], R0 ;  /* 0x03085000070095a7 */ /* 0x000ea4000802007f */
[----:B--2---:R-:W-:Y:S05]  /*15820*/  @!P1 BRA `(.L_x_1330) ;  /* 0xfffffffc00ec9947 */ /* 0x004fea000383ffff */
[----:B------:R-:W-:Y:S05]  /*15830*/  BRA `(.L_x_1329) ;  /* 0xffffff6400ec7947 */ /* 0x000fea000383ffff */
.L_x_1381:
[----:B------:R-:W1:Y:S01]  /*15840*/  S2R R17, SR_TID.X ;  /* 0x0000000000117919 */ /* 0x000e620000002100 */
[----:B------:R-:W-:Y:S01]  /*15850*/  BSSY B0, `(.L_x_1447) ;  /* 0x000000a000007945 */ /* 0x000fe20003800000 */
[----:B------:R-:W-:Y:S02]  /*15860*/  IMAD.MOV.U32 R12, RZ, RZ, RZ ;  /* 0x000000ffff0c7224 */ /* 0x000fe400078e00ff */
[----:B------:R-:W-:Y:S02]  /*15870*/  IMAD.MOV.U32 R11, RZ, RZ, 0x1f ;  /* 0x0000001fff0b7424 */ /* 0x000fe400078e00ff */
[----:B------:R-:W-:Y:S01]  /*15880*/  IMAD.MOV.U32 R15, RZ, RZ, -0x1 ;  /* 0xffffffffff0f7424 */ /* 0x000fe200078e00ff */
[----:B-1----:R-:W-:-:S04]  /*15890*/  SHF.R.U32.HI R17, RZ, 0x5, R17 ;  /* 0x00000005ff117819 */ /* 0x002fc80000011611 */
[----:B------:R-:W-:-:S04]  /*158a0*/  LOP3.LUT R17, R17, 0x3, RZ, 0xc0, !PT ;  /* 0x0000000311117812 */ /* 0x000fc800078ec0ff */
[----:B------:R-:W-:-:S07]  /*158b0*/  MOV R13, R17 ;  /* 0x00000011000d7202 */ /* 0x000fce0000000f00 */
[----:B0----5:R-:W-:Y:S05]  /*158c0*/  WARPSYNC.COLLECTIVE R15, `(.L_x_1448) ;  /* 0x000000000f087348 */ /* 0x021fea0003c00000 */
[----:B------:R1:W2:Y:S02]  /*158d0*/  SHFL.IDX P6, R14, R13, R12, R11 ;  /* 0x0000000c0d0e7389 */ /* 0x0002a400000c000b */
[----:B012--5:R-:W-:Y:S01]  /*158e0*/  ENDCOLLECTIVE ;  /* 0x000000000000791b */ /* 0x027fe20003800000 */
.L_x_1448:
[----:B------:R-:W-:Y:S05]  /*158f0*/  BSYNC B0 ;  /* 0x0000000000007941 */ /* 0x000fea0003800000 */
.L_x_1447:
[----:B------:R-:W-:Y:S05]  /*15900*/  BRA `(.L_x_1449) ;  /* 0xffffffbc00507947 */ /* 0x000fea000383ffff */
.L_x_1384:
[----:B0-----:R0:W1:Y:S02]  /*15910*/  SYNCS.PHASECHK.TRANS64.TRYWAIT P0, [R6+URZ+0x30840], R2 ;  /* 0x03084002060075a7 */ /* 0x001064000800017f */
[----:B-1----:R-:W-:Y:S05]  /*15920*/  @!P0 NANOSLEEP.SYNCS 0x989680 ;  /* 0x009896800000895d */ /* 0x002fea0003900000 */
[----:B------:R-:W1:Y:S02]  /*15930*/  @!P0 SYNCS.PHASECHK.TRANS64 P0, [R6+URZ+0x30840], R2 ;  /* 0x03084002060085a7 */ /* 0x000e64000800007f */
[----:B-1----:R-:W-:Y:S05]  /*15940*/  @!P0 BRA `(.L_x_1384) ;  /* 0xfffffffc00f08947 */ /* 0x002fea000383ffff */
[----:B------:R-:W-:Y:S05]  /*15950*/  BRA `(.L_x_1450) ;  /* 0xffffffc000547947 */ /* 0x000fea000383ffff */
.L_x_1385:
        /* <DEDUP_REMOVED lines=8> */
.L_x_1452:
[----:B------:R-:W-:Y:S05]  /*159e0*/  BSYNC B0 ;  /* 0x0000000000007941 */ /* 0x000fea0003800000 */
.L_x_1451:
        /* <DEDUP_REMOVED lines=9> */
.L_x_1453:
[----:B------:R-:W-:Y:S01]  /*15a80*/  MOV R13, R0 ;  /* 0x00000000000d7202 */ /* 0x000fe20000000f00 */
[----:B------:R-:W-:Y:S02]  /*15a90*/  IMAD.MOV.U32 R12, RZ, RZ, 0x1 ;  /* 0x00000001ff0c7424 */ /* 0x000fe400078e00ff */
[----:B------:R-:W-:-:S07]  /*15aa0*/  IMAD.MOV.U32 R3, RZ, RZ, R14 ;  /* 0x000000ffff037224 */ /* 0x000fce00078e000e */
[----:B------:R-:W-:Y:S05]  /*15ab0*/  WARPSYNC.COLLECTIVE R15, `(.L_x_1454) ;  /* 0x000000000f087348 */ /* 0x000fea0003c00000 */
[----:B------:R0:W1:Y:S02]  /*15ac0*/  SHFL.IDX P6, R14, R13, R12, R11 ;  /* 0x0000000c0d0e7389 */ /* 0x00006400000c000b */
[----:B01----:R-:W-:Y:S01]  /*15ad0*/  ENDCOLLECTIVE ;  /* 0x000000000000791b */ /* 0x003fe20003800000 */
.L_x_1454:
[----:B------:R-:W-:-:S05]  /*15ae0*/  @P0 LEA R3, P1, R34, R3, 0x1 ;  /* 0x0000000322030211 */ /* 0x000fca00078208ff */
[----:B------:R-:W-:-:S05]  /*15af0*/  @P0 IMAD.X R2, RZ, RZ, R2, P1 ;  /* 0x000000ffff020224 */ /* 0x000fca00008e0602 */
[----:B------:R-:W-:Y:S01]  /*15b00*/  @P0 LOP3.LUT R3, R3, R2, RZ, 0x3c, !PT ;  /* 0x0000000203030212 */ /* 0x000fe200078e3cff */
[----:B------:R-:W-:-:S03]  /*15b10*/  IMAD.MOV.U32 R13, RZ, RZ, R4 ;  /* 0x000000ffff0d7224 */ /* 0x000fc600078e0004 */
[----:B------:R-:W-:-:S04]  /*15b20*/  @P0 LOP3.LUT R2, R3, R2, RZ, 0x3c, !PT ;  /* 0x0000000203020212 */ /* 0x000fc800078e3cff */
[----:B------:R-:W-:Y:S01]  /*15b30*/  @P0 LOP3.LUT R3, R3, R2, RZ, 0x3c, !PT ;  /* 0x0000000203030212 */ /* 0x000fe200078e3cff */
[----:B------:R-:W-:-:S07]  /*15b40*/  IMAD.MOV.U32 R8, RZ, RZ, R14 ;  /* 0x000000ffff087224 */ /* 0x000fce00078e000e */
[----:B------:R-:W-:Y:S05]  /*15b50*/  WARPSYNC.COLLECTIVE R15, `(.L_x_1455) ;  /* 0x000000000f087348 */ /* 0x000fea0003c00000 */
[----:B------:R0:W1:Y:S02]  /*15b60*/  SHFL.IDX P6, R14, R13, R12, R11 ;  /* 0x0000000c0d0e7389 */ /* 0x00006400000c000b */
[----:B01----:R-:W-:Y:S01]  /*15b70*/  ENDCOLLECTIVE ;  /* 0x000000000000791b */ /* 0x003fe20003800000 */
.L_x_1455:
[----:B------:R-:W-:Y:S01]  /*15b80*/  @!PT LDS RZ, [RZ] ;  /* 0x00000000fffff984 */ /* 0x000fe20000000800 */
[----:B------:R-:W-:Y:S01]  /*15b90*/  @!PT LDS RZ, [RZ] ;  /* 0x00000000fffff984 */ /* 0x000fe20000000800 */
[----:B------:R-:W-:Y:S01]  /*15ba0*/  @!PT LDS RZ, [RZ] ;  /* 0x00000000fffff984 */ /* 0x000fe20000000800 */
[----:B------:R-:W-:Y:S04]  /*15bb0*/  @P0 LDGSTS.E.BYPASS.LTC128B.128 [R9+0x20400], desc[UR36][R2.64], !P5 ;  /* 0x2040000002090fae */ /* 0x000fe8000e901d64 */
[----:B------:R-:W-:Y:S04]  /*15bc0*/  @P0 LDGSTS.E.BYPASS.LTC128B.128 [R9+0x22400], desc[UR36][R2.64+0x80], !P4 ;  /* 0x2240008002090fae */ /* 0x000fe8000e101d64 */
[----:B------:R-:W-:Y:S01]  /*15bd0*/  @P0 LDGSTS.E.BYPASS.LTC128B.128 [R9+0x24400], desc[UR36][R2.64+0x100], !P3 ;  /* 0x2440010002090fae */ /* 0x000fe2000d901d64 */
[----:B------:R-:W-:Y:S02]  /*15be0*/  IMAD.MOV.U32 R13, RZ, RZ, R0 ;  /* 0x000000ffff0d7224 */ /* 0x000fe400078e0000 */
[----:B------:R-:W-:Y:S01]  /*15bf0*/  IMAD.MOV.U32 R12, RZ, RZ, 0x2 ;  /* 0x00000002ff0c7424 */ /* 0x000fe200078e00ff */
[----:B------:R0:W-:Y:S01]  /*15c00*/  @P0 LDGSTS.E.BYPASS.LTC128B.128 [R9+0x26400], desc[UR36][R2.64+0x180], !P2 ;  /* 0x2640018002090fae */ /* 0x0001e2000d101d64 */
[----:B------:R-:W-:Y:S01]  /*15c10*/  ISETP.GE.AND P0, PT, R5, 0x11, PT ;  /* 0x000000110500780c */ /* 0x000fe20003f06270 */
[----:B0-----:R-:W-:-:S12]  /*15c20*/  IMAD.MOV.U32 R2, RZ, RZ, R14 ;  /* 0x000000ffff027224 */ /* 0x001fd800078e000e */
[----:B------:R-:W-:Y:S05]  /*15c30*/  WARPSYNC.COLLECTIVE R15, `(.L_x_1456) ;  /* 0x000000000f087348 */ /* 0x000fea0003c00000 */
[----:B------:R0:W1:Y:S02]  /*15c40*/  SHFL.IDX P6, R14, R13, R12, R11 ;  /* 0x0000000c0d0e7389 */ /* 0x00006400000c000b */
[----:B01----:R-:W-:Y:S01]  /*15c50*/  ENDCOLLECTIVE ;  /* 0x000000000000791b */ /* 0x003fe20003800000 */
.L_x_1456:
        /* <DEDUP_REMOVED lines=16> */
.L_x_1457:
[----:B------:R-:W-:Y:S02]  /*15d60*/  @P0 IMAD R9, R7, 0x2, R22 ;  /* 0x0000000207090824 */ /* 0x000fe400078e0216 */
[----:B------:R-:W-:Y:S02]  /*15d70*/  IMAD.MOV.U32 R13, RZ, RZ, R0 ;  /* 0x000000ffff0d7224 */ /* 0x000fe400078e0000 */
[----:B------:R-:W-:Y:S02]  /*15d80*/  IMAD.MOV.U32 R12, RZ, RZ, 0x3 ;  /* 0x00000003ff0c7424 */ /* 0x000fe400078e00ff */
[----:B------:R-:W-:-:S07]  /*15d90*/  IMAD.MOV.U32 R2, RZ, RZ, R14 ;  /* 0x000000ffff027224 */ /* 0x000fce00078e000e */
[----:B------:R-:W-:Y:S05]  /*15da0*/  WARPSYNC.COLLECTIVE R15, `(.L_x_1458) ;  /* 0x000000000f087348 */ /* 0x000fea0003c00000 */
[----:B------:R0:W1:Y:S02]  /*15db0*/  SHFL.IDX P6, R14, R13, R12, R11 ;  /* 0x0000000c0d0e7389 */ /* 0x00006400000c000b */
[----:B01----:R-:W-:Y:S01]  /*15dc0*/  ENDCOLLECTIVE ;  /* 0x000000000000791b */ /* 0x003fe20003800000 */
.L_x_1458:
        /* <DEDUP_REMOVED lines=9> */
[----:B------:R-:W-:-:S03]  /*15e60*/  MOV R8, R14 ;  /* 0x0000000e00087202 */ /* 0x000fc60000000f00 */
[----:B------:R0:W-:Y:S04]  /*15e70*/  @P0 LDGSTS.E.BYPASS.LTC128B.128 [R9+0x27400], desc[UR36][R2.64+0x180], !P2 ;  /* 0x2740018002090fae */ /* 0x0001e8000d101d64 */
[----:B0-----:R-:W-:Y:S05]  /*15e80*/  WARPSYNC.COLLECTIVE R15, `(.L_x_1459) ;  /* 0x000000000f087348 */ /* 0x001fea0003c00000 */
[----:B------:R1:W2:Y:S02]  /*15e90*/  SHFL.IDX P6, R14, R13, R12, R11 ;  /* 0x0000000c0d0e7389 */ /* 0x0002a400000c000b */
[----:B012---:R-:W-:Y:S01]  /*15ea0*/  ENDCOLLECTIVE ;  /* 0x000000000000791b */ /* 0x007fe20003800000 */
.L_x_1459:
[----:B------:R-:W-:Y:S01]  /*15eb0*/  IMAD.MOV.U32 R2, RZ, RZ, R14 ;  /* 0x000000ffff027224 */ /* 0x000fe200078e000e */
[----:B------:R-:W-:Y:S06]  /*15ec0*/  BRA `(.L_x_1460) ;  /* 0xffffffc000047947 */ /* 0x000fec000383ffff */
.L_x_1390:
[----:B------:R-:W-:Y:S02]  /*15ed0*/  IMAD.MOV.U32 R13, RZ, RZ, R0 ;  /* 0x000000ffff0d7224 */ /* 0x000fe400078e0000 */
[----:B------:R-:W-:Y:S02]  /*15ee0*/  IMAD.MOV.U32 R12, RZ, RZ, RZ ;  /* 0x000000ffff0c7224 */ /* 0x000fe400078e00ff */
[----:B------:R-:W-:Y:S02]  /*15ef0*/  IMAD.MOV.U32 R11, RZ, RZ, 0x181f ;  /* 0x0000181fff0b7424 */ /* 0x000fe400078e00ff */
[----:B------:R-:W-:Y:S02]  /*15f00*/  IMAD.MOV.U32 R15, RZ, RZ, -0x1 ;  /* 0xffffffffff0f7424 */ /* 0x000fe400078e00ff */
[----:B------:R-:W-:Y:S02]  /*15f10*/  IMAD R5, R29, R6, RZ ;  /* 0x000000061d057224 */ /* 0x000fe400078e02ff */
[----:B------:R-:W-:-:S07]  /*15f20*/  IMAD.IADD R27, R8, 0x1, R27 ;  /* 0x00000001081b7824 */ /* 0x000fce00078e021b */
[----:B------:R-:W-:Y:S05]  /*15f30*/  WARPSYNC.COLLECTIVE R15, `(.L_x_1461) ;  /* 0x000000000f087348 */ /* 0x000fea0003c00000 */
[----:B------:R0:W1:Y:S02]  /*15f40*/  SHFL.IDX P6, R14, R13, R12, R11 ;  /* 0x0000000c0d0e7389 */ /* 0x00006400000c000b */
[----:B01----:R-:W-:Y:S01]  /*15f50*/  ENDCOLLECTIVE ;  /* 0x000000000000791b */ /* 0x003fe20003800000 */
.L_x_1461:
[----:B------:R-:W-:Y:S01]  /*15f60*/  ISETP.GE.AND P0, PT, R27, R5, PT ;  /* 0x000000051b00720c */ /* 0x000fe20003f06270 */
[----:B------:R-:W-:Y:S02]  /*15f70*/  IMAD.MOV.U32 R13, RZ, RZ, R4 ;  /* 0x000000ffff0d7224 */ /* 0x000fe400078e0004 */
[----:B------:R-:W-:-:S10]  /*15f80*/  IMAD.MOV.U32 R2, RZ, RZ, R14 ;  /* 0x000000ffff027224 */ /* 0x000fd400078e000e */
[----:B------:R-:W-:Y:S05]  /*15f90*/  WARPSYNC.COLLECTIVE R15, `(.L_x_1462) ;  /* 0x000000000f087348 */ /* 0x000fea0003c00000 */
[----:B------:R0:W1:Y:S02]  /*15fa0*/  SHFL.IDX P6, R14, R13, R12, R11 ;  /* 0x0000000c0d0e7389 */ /* 0x00006400000c000b */
[----:B01----:R-:W-:Y:S01]  /*15fb0*/  ENDCOLLECTIVE ;  /* 0x000000000000791b */ /* 0x003fe20003800000 */
.L_x_1462:
[----:B------:R-:W-:Y:S02]  /*15fc0*/  IMAD.MOV.U32 R13, RZ, RZ, R0 ;  /* 0x000000ffff0d7224 */ /* 0x000fe400078e0000 */
[----:B------:R-:W-:Y:S02]  /*15fd0*/  IMAD.MOV.U32 R12, RZ, RZ, 0x1 ;  /* 0x00000001ff0c7424 */ /* 0x000fe400078e00ff */
[----:B------:R-:W-:-:S07]  /*15fe0*/  IMAD.MOV.U32 R3, RZ, RZ, R14 ;  /* 0x000000ffff037224 */ /* 0x000fce00078e000e */
[----:B------:R-:W-:Y:S05]  /*15ff0*/  WARPSYNC.COLLECTIVE R15, `(.L_x_1463) ;  /* 0x000000000f087348 */ /* 0x000fea0003c00000 */
[----:B------:R0:W1:Y:S02]  /*16000*/  SHFL.IDX P6, R14, R13, R12, R11 ;  /* 0x0000000c0d0e7389 */ /* 0x00006400000c000b */
[----:B01----:R-:W-:Y:S01]  /*16010*/  ENDCOLLECTIVE ;  /* 0x000000000000791b */ /* 0x003fe20003800000 */
.L_x_1463:
[----:B------:R-:W-:-:S05]  /*16020*/  @!P0 LEA R6, P5, R34, R3, 0x1 ;  /* 0x0000000322068211 */ /* 0x000fca00078a08ff */
[----:B------:R-:W-:Y:S02]  /*16030*/  @!P0 IMAD.X R3, RZ, RZ, R2, P5 ;  /* 0x000000ffff038224 */ /* 0x000fe400028e0602 */
[----:B------:R-:W-:Y:S02]  /*16040*/  @!P0 IMAD.MOV.U32 R2, RZ, RZ, R6 ;  /* 0x000000ffff028224 */ /* 0x000fe400078e0006 */
[----:B------:R-:W-:Y:S02]  /*16050*/  VIADD R6, R27, 0x10 ;  /* 0x000000101b067836 */ /* 0x000fe40000000000 */
[----:B------:R-:W-:Y:S01]  /*16060*/  IMAD.MOV.U32 R13, RZ, RZ, R4 ;  /* 0x000000ffff0d7224 */ /* 0x000fe200078e0004 */
[----:B------:R-:W-:Y:S01]  /*16070*/  @!PT LDS RZ, [RZ] ;  /* 0x00000000fffff984 */ /* 0x000fe20000000800 */
[----:B------:R-:W-:Y:S01]  /*16080*/  @!PT LDS RZ, [RZ] ;  /* 0x00000000fffff984 */ /* 0x000fe20000000800 */
[----:B------:R-:W-:Y:S01]  /*16090*/  @!PT LDS RZ, [RZ] ;  /* 0x00000000fffff984 */ /* 0x000fe20000000800 */
[----:B------:R-:W-:Y:S04]  /*160a0*/  @!P0 LDGSTS.E.BYPASS.LTC128B.128 [R33+0x10400], desc[UR36][R2.64], !P4 ;  /* 0x1040000002218fae */ /* 0x000fe8000e101d64 */
[----:B------:R-:W-:Y:S04]  /*160b0*/  @!P0 LDGSTS.E.BYPASS.LTC128B.128 [R33+0x14400], desc[UR36][R2.64+0x80], !P3 ;  /* 0x1440008002218fae */ /* 0x000fe8000d901d64 */
[----:B------:R-:W-:Y:S04]  /*160c0*/  @!P0 LDGSTS.E.BYPASS.LTC128B.128 [R33+0x18400], desc[UR36][R2.64+0x100], !P2 ;  /* 0x1840010002218fae */ /* 0x000fe8000d101d64 */
[----:B------:R0:W-:Y:S01]  /*160d0*/  @!P0 LDGSTS.E.BYPASS.LTC128B.128 [R33+0x1c400], desc[UR36][R2.64+0x180], !P1 ;  /* 0x1c40018002218fae */ /* 0x0001e2000c901d64 */
[----:B------:R-:W-:-:S02]  /*160e0*/  ISETP.GE.AND P0, PT, R6, R5, PT ;  /* 0x000000050600720c */ /* 0x000fc40003f06270 */
[----:B0-----:R-:W-:-:S11]  /*160f0*/  MOV R2, R14 ;  /* 0x0000000e00027202 */ /* 0x001fd60000000f00 */
[----:B------:R-:W-:Y:S05]  /*16100*/  WARPSYNC.COLLECTIVE R15, `(.L_x_1464) ;  /* 0x000000000f087348 */ /* 0x000fea0003c00000 */
[----:B------:R0:W1:Y:S02]  /*16110*/  SHFL.IDX P6, R14, R13, R12, R11 ;  /* 0x0000000c0d0e7389 */ /* 0x00006400000c000b */
[----:B01----:R-:W-:Y:S01]  /*16120*/  ENDCOLLECTIVE ;  /* 0x000000000000791b */ /* 0x003fe20003800000 */
.L_x_1464:
[----:B------:R-:W-:Y:S02]  /*16130*/  IMAD.MOV.U32 R13, RZ, RZ, R0 ;  /* 0x000000ffff0d7224 */ /* 0x000fe400078e0000 */
[----:B------:R-:W-:Y:S02]  /*16140*/  IMAD.MOV.U32 R12, RZ, RZ, 0x2 ;  /* 0x00000002ff0c7424 */ /* 0x000fe400078e00ff */
[----:B------:R-:W-:-:S07]  /*16150*/  IMAD.MOV.U32 R3, RZ, RZ, R14 ;  /* 0x000000ffff037224 */ /* 0x000fce00078e000e */
[----:B------:R-:W-:Y:S05]  /*16160*/  WARPSYNC.COLLECTIVE R15, `(.L_x_1465) ;  /* 0x000000000f087348 */ /* 0x000fea0003c00000 */
[----:B------:R0:W1:Y:S02]  /*16170*/  SHFL.IDX P6, R14, R13, R12, R11 ;  /* 0x0000000c0d0e7389 */ /* 0x00006400000c000b */
[----:B01----:R-:W-:Y:S01]  /*16180*/  ENDCOLLECTIVE ;  /* 0x000000000000791b */ /* 0x003fe20003800000 */
.L_x_1465:
[----:B------:R-:W-:-:S05]  /*16190*/  @!P0 LEA R6, P5, R34, R3, 0x1 ;  /* 0x0000000322068211 */ /* 0x000fca00078a08ff */
[----:B------:R-:W-:Y:S02]  /*161a0*/  @!P0 IMAD.X R7, RZ, RZ, R2, P5 ;  /* 0x000000ffff078224 */ /* 0x000fe400028e0602 */
[----:B------:R-:W-:Y:S02]  /*161b0*/  @!P0 IMAD.MOV.U32 R2, RZ, RZ, R6 ;  /* 0x000000ffff028224 */ /* 0x000fe400078e0006 */
[----:B------:R-:W-:Y:S02]  /*161c0*/  @!P0 IMAD.MOV.U32 R3, RZ, RZ, R7 ;  /* 0x000000ffff038224 */ /* 0x000fe400078e0007 */
[----:B------:R-:W-:Y:S02]  /*161d0*/  IMAD.MOV.U32 R13, RZ, RZ, R4 ;  /* 0x000000ffff0d7224 */ /* 0x000fe400078e0004 */
[----:B------:R-:W-:Y:S01]  /*161e0*/  VIADD R6, R27, 0x20 ;  /* 0x000000201b067836 */ /* 0x000fe20000000000 */
[----:B------:R-:W-:Y:S01]  /*161f0*/  @!PT LDS RZ, [RZ] ;  /* 0x00000000fffff984 */ /* 0x000fe20000000800 */
[----:B------:R-:W-:Y:S01]  /*16200*/  @!PT LDS RZ, [RZ] ;  /* 0x00000000fffff984 */ /* 0x000fe20000000800 */
[----:B------:R-:W-:Y:S01]  /*16210*/  @!PT LDS RZ, [RZ] ;  /* 0x00000000fffff984 */ /* 0x000fe20000000800 */
[----:B------:R-:W-:Y:S04]  /*16220*/  @!P0 LDGSTS.E.BYPASS.LTC128B.128 [R33+0x10c00], desc[UR36][R2.64], !P4 ;  /* 0x10c0000002218fae */ /* 0x000fe8000e101d64 */
[----:B------:R-:W-:Y:S04]  /*16230*/  @!P0 LDGSTS.E.BYPASS.LTC128B.128 [R33+0x14c00], desc[UR36][R2.64+0x80], !P3 ;  /* 0x14c0008002218fae */ /* 0x000fe8000d901d64 */
[----:B------:R-:W-:Y:S04]  /*16240*/  @!P0 LDGSTS.E.BYPASS.LTC128B.128 [R33+0x18c00], desc[UR36][R2.64+0x100], !P2 ;  /* 0x18c0010002218fae */ /* 0x000fe8000d101d64 */
[----:B------:R0:W-:Y:S01]  /*16250*/  @!P0 LDGSTS.E.BYPASS.LTC128B.128 [R33+0x1cc00], desc[UR36][R2.64+0x180], !P1 ;  /* 0x1cc0018002218fae */ /* 0x0001e2000c901d64 */
[----:B------:R-:W-:Y:S01]  /*16260*/  ISETP.GE.AND P0, PT, R6, R5, PT ;  /* 0x000000050600720c */ /* 0x000fe20003f06270 */
[----:B0-----:R-:W-:-:S12]  /*16270*/  IMAD.MOV.U32 R2, RZ, RZ, R14 ;  /* 0x000000ffff027224 */ /* 0x001fd800078e000e */
[----:B------:R-:W-:Y:S05]  /*16280*/  WARPSYNC.COLLECTIVE R15, `(.L_x_1466) ;  /* 0x000000000f087348 */ /* 0x000fea0003c00000 */
[----:B------:R0:W1:Y:S02]  /*16290*/  SHFL.IDX P6, R14, R13, R12, R11 ;  /* 0x0000000c0d0e7389 */ /* 0x00006400000c000b */
[----:B01----:R-:W-:Y:S01]  /*162a0*/  ENDCOLLECTIVE ;  /* 0x000000000000791b */ /* 0x003fe20003800000 */
.L_x_1466:
[----:B------:R-:W-:Y:S01]  /*162b0*/  MOV R13, R0 ;  /* 0x00000000000d7202 */ /* 0x000fe20000000f00 */
[----:B------:R-:W-:Y:S02]  /*162c0*/  IMAD.MOV.U32 R12, RZ, RZ, 0x3 ;  /* 0x00000003ff0c7424 */ /* 0x000fe400078e00ff */
[----:B------:R-:W-:-:S07]  /*162d0*/  IMAD.MOV.U32 R3, RZ, RZ, R14 ;  /* 0x000000ffff037224 */ /* 0x000fce00078e000e */
[----:B------:R-:W-:Y:S05]  /*162e0*/  WARPSYNC.COLLECTIVE R15, `(.L_x_1467) ;  /* 0x000000000f087348 */ /* 0x000fea0003c00000 */
[----:B------:R0:W1:Y:S02]  /*162f0*/  SHFL.IDX P6, R14, R13, R12, R11 ;  /* 0x0000000c0d0e7389 */ /* 0x00006400000c000b */
[----:B01----:R-:W-:Y:S01]  /*16300*/  ENDCOLLECTIVE ;  /* 0x000000000000791b */ /* 0x003fe20003800000 */
.L_x_1467:
        /* <DEDUP_REMOVED lines=18> */
.L_x_1468:
[----:B------:R-:W-:Y:S02]  /*16430*/  IMAD.MOV.U32 R13, RZ, RZ, R0 ;  /* 0x000000ffff0d7224 */ /* 0x000fe400078e0000 */
[----:B------:R-:W-:Y:S02]  /*16440*/  IMAD.MOV.U32 R12, RZ, RZ, 0x4 ;  /* 0x00000004ff0c7424 */ /* 0x000fe400078e00ff */
[----:B------:R-:W-:-:S07]  /*16450*/  IMAD.MOV.U32 R3, RZ, RZ, R14 ;  /* 0x000000ffff037224 */ /* 0x000fce00078e000e */
[----:B------:R-:W-:Y:S05]  /*16460*/  WARPSYNC.COLLECTIVE R15, `(.L_x_1469) ;  /* 0x000000000f087348 */ /* 0x000fea0003c00000 */
[----:B------:R0:W1:Y:S02]  /*16470*/  SHFL.IDX P6, R14, R13, R12, R11 ;  /* 0x0000000c0d0e7389 */ /* 0x00006400000c000b */
[----:B01----:R-:W-:Y:S01]  /*16480*/  ENDCOLLECTIVE ;  /* 0x000000000000791b */ /* 0x003fe20003800000 */
.L_x_1469:
        /* <DEDUP_REMOVED lines=18> */
.L_x_1470:
[----:B------:R-:W-:Y:S02]  /*165b0*/  IMAD.MOV.U32 R13, RZ, RZ, R0 ;  /* 0x000000ffff0d7224 */ /* 0x000fe400078e0000 */
[----:B------:R-:W-:Y:S02]  /*165c0*/  IMAD.MOV.U32 R12, RZ, RZ, 0x5 ;  /* 0x00000005ff0c7424 */ /* 0x000fe400078e00ff */
[----:B------:R-:W-:-:S07]  /*165d0*/  IMAD.MOV.U32 R3, RZ, RZ, R14 ;  /* 0x000000ffff037224 */ /* 0x000fce00078e000e */
[----:B------:R-:W-:Y:S05]  /*165e0*/  WARPSYNC.COLLECTIVE R15, `(.L_x_1471) ;  /* 0x000000000f087348 */ /* 0x000fea0003c00000 */
[----:B------:R0:W1:Y:S02]  /*165f0*/  SHFL.IDX P6, R14, R13, R12, R11 ;  /* 0x0000000c0d0e7389 */ /* 0x00006400000c000b */
[----:B01----:R-:W-:Y:S01]  /*16600*/  ENDCOLLECTIVE ;  /* 0x000000000000791b */ /* 0x003fe20003800000 */
.L_x_1471:
[----:B------:R-:W-:-:S05]  /*16610*/  @!P0 LEA R6, P5, R34, R3, 0x1 ;  /* 0x0000000322068211 */ /* 0x000fca00078a08ff */
[----:B------:R-:W-:Y:S02]  /*16620*/  @!P0 IMAD.X R7, RZ, RZ, R2, P5 ;  /* 0x000000ffff078224 */ /* 0x000fe400028e0602 */
[----:B------:R-:W-:Y:S02]  /*16630*/  @!P0 IMAD.MOV.U32 R2, RZ, RZ, R6 ;  /* 0x000000ffff028224 */ /* 0x000fe400078e0006 */
[----:B------:R-:W-:Y:S01]  /*16640*/  VIADD R6, R27, 0x50 ;  /* 0x000000501b067836 */ /* 0x000fe20000000000 */
[----:B------:R-:W-:Y:S01]  /*16650*/  @!P0 MOV R3, R7 ;  /* 0x0000000700038202 */ /* 0x000fe20000000f00 */
[----:B------:R-:W-:-:S04]  /*16660*/  IMAD.MOV.U32 R13, RZ, RZ, R4 ;  /* 0x000000ffff0d7224 */ /* 0x000fc800078e0004 */
        /* <DEDUP_REMOVED lines=12> */
.L_x_1472:
[----:B------:R-:W-:Y:S02]  /*16730*/  IMAD.MOV.U32 R13, RZ, RZ, R0 ;  /* 0x000000ffff0d7224 */ /* 0x000fe400078e0000 */
[----:B------:R-:W-:Y:S02]  /*16740*/  IMAD.MOV.U32 R12, RZ, RZ, 0x6 ;  /* 0x00000006ff0c7424 */ /* 0x000fe400078e00ff */
[----:B------:R-:W-:-:S07]  /*16750*/  IMAD.MOV.U32 R3, RZ, RZ, R14 ;  /* 0x000000ffff037224 */ /* 0x000fce00078e000e */
[----:B------:R-:W-:Y:S05]  /*16760*/  WARPSYNC.COLLECTIVE R15, `(.L_x_1473) ;  /* 0x000000000f087348 */ /* 0x000fea0003c00000 */
[----:B------:R0:W1:Y:S02]  /*16770*/  SHFL.IDX P6, R14, R13, R12, R11 ;  /* 0x0000000c0d0e7389 */ /* 0x00006400000c000b */
[----:B01----:R-:W-:Y:S01]  /*16780*/  ENDCOLLECTIVE ;  /* 0x000000000000791b */ /* 0x003fe20003800000 */
.L_x_1473:
        /* <DEDUP_REMOVED lines=18> */
.L_x_1474:
[----:B------:R-:W-:Y:S02]  /*168b0*/  IMAD.MOV.U32 R13, RZ, RZ, R0 ;  /* 0x000000ffff0d7224 */ /* 0x000fe400078e0000 */
[----:B------:R-:W-:Y:S02]  /*168c0*/  IMAD.MOV.U32 R12, RZ, RZ, 0x7 ;  /* 0x00000007ff0c7424 */ /* 0x000fe400078e00ff */
[----:B------:R-:W-:-:S07]  /*168d0*/  IMAD.MOV.U32 R3, RZ, RZ, R14 ;  /* 0x000000ffff037224 */ /* 0x000fce00078e000e */
[----:B------:R-:W-:Y:S05]  /*168e0*/  WARPSYNC.COLLECTIVE R15, `(.L_x_1475) ;  /* 0x000000000f087348 */ /* 0x000fea0003c00000 */
[----:B------:R0:W1:Y:S02]  /*168f0*/  SHFL.IDX P6, R14, R13, R12, R11 ;  /* 0x0000000c0d0e7389 */ /* 0x00006400000c000b */
[----:B01----:R-:W-:Y:S01]  /*16900*/  ENDCOLLECTIVE ;  /* 0x000000000000791b */ /* 0x003fe20003800000 */
.L_x_1475:
[----:B------:R-:W-:-:S04]  /*16910*/  @!P0 LEA R6, P5, R34, R3, 0x1 ;  /* 0x0000000322068211 */ /* 0x000fc800078a08ff */
[----:B------:R-:W-:Y:S01]  /*16920*/  @!P0 IADD3.X R7, RZ, R2, RZ, P5, !PT ;  /* 0x00000002ff078210 */ /* 0x000fe20002ffe4ff */
[----:B------:R-:W-:-:S04]  /*16930*/  @!P0 IMAD.MOV.U32 R2, RZ, RZ, R6 ;  /* 0x000000ffff028224 */ /* 0x000fc800078e0006 */
[----:B------:R-:W-:Y:S02]  /*16940*/  @!P0 IMAD.MOV.U32 R3, RZ, RZ, R7 ;  /* 0x000000ffff038224 */ /* 0x000fe400078e0007 */
[----:B------:R-:W-:-:S03]  /*16950*/  IMAD.MOV.U32 R13, RZ, RZ, R4 ;  /* 0x000000ffff0d7224 */ /* 0x000fc600078e0004 */
[----:B------:R-:W-:Y:S01]  /*16960*/  @!PT LDS RZ, [RZ] ;  /* 0x00000000fffff984 */ /* 0x000fe20000000800 */
[----:B------:R-:W-:Y:S01]  /*16970*/  @!PT LDS RZ, [RZ] ;  /* 0x00000000fffff984 */ /* 0x000fe20000000800 */
[----:B------:R-:W-:Y:S01]  /*16980*/  @!PT LDS RZ, [RZ] ;  /* 0x00000000fffff984 */ /* 0x000fe20000000800 */
[----:B------:R0:W-:Y:S04]  /*16990*/  @!P0 LDGSTS.E.BYPASS.LTC128B.128 [R33+0x13400], desc[UR36][R2.64], !P4 ;  /* 0x1340000002218fae */ /* 0x0001e8000e101d64 */
[----:B------:R0:W-:Y:S01]  /*169a0*/  @!P0 LDGSTS.E.BYPASS.LTC128B.128 [R33+0x17400], desc[UR36][R2.64+0x80], !P3 ;  /* 0x1740008002218fae */ /* 0x0001e2000d901d64 */
[----:B------:R-:W-:-:S03]  /*169b0*/  IMAD.MOV.U32 R6, RZ, RZ, R14 ;  /* 0x000000ffff067224 */ /* 0x000fc600078e000e */
[----:B------:R0:W-:Y:S04]  /*169c0*/  @!P0 LDGSTS.E.BYPASS.LTC128B.128 [R33+0x1b400], desc[UR36][R2.64+0x100], !P2 ;  /* 0x1b40010002218fae */ /* 0x0001e8000d101d64 */
[----:B------:R0:W-:Y:S02]  /*169d0*/  @!P0 LDGSTS.E.BYPASS.LTC128B.128 [R33+0x1f400], desc[UR36][R2.64+0x180], !P1 ;  /* 0x1f40018002218fae */ /* 0x0001e4000c901d64 */
[----:B0-----:R-:W-:Y:S05]  /*169e0*/  WARPSYNC.COLLECTIVE R15, `(.L_x_1476) ;  /* 0x000000000f087348 */ /* 0x001fea0003c00000 */
[----:B------:R1:W2:Y:S02]  /*169f0*/  SHFL.IDX P6, R14, R13, R12, R11 ;  /* 0x0000000c0d0e7389 */ /* 0x0002a400000c000b */
[----:B012---:R-:W-:Y:S01]  /*16a00*/  ENDCOLLECTIVE ;  /* 0x000000000000791b */ /* 0x007fe20003800000 */
.L_x_1476:
[----:B------:R-:W-:Y:S05]  /*16a10*/  BRA `(.L_x_1477) ;  /* 0xffffffc000507947 */ /* 0x000fea000383ffff */
.L_x_1395:
[----:B0-----:R0:W2:Y:S02]  /*16a20*/  SYNCS.PHASECHK.TRANS64.TRYWAIT P0, [R22+URZ+0x30820], R3 ;  /* 0x03082003160075a7 */ /* 0x0010a4000800017f */
[----:B--2---:R-:W-:Y:S05]  /*16a30*/  @!P0 NANOSLEEP.SYNCS 0x989680 ;  /* 0x009896800000895d */ /* 0x004fea0003900000 */
[----:B------:R-:W2:Y:S02]  /*16a40*/  @!P0 SYNCS.PHASECHK.TRANS64 P0, [R22+URZ+0x30820], R3 ;  /* 0x03082003160085a7 */ /* 0x000ea4000800007f */
[----:B--2---:R-:W-:Y:S05]  /*16a50*/  @!P0 BRA `(.L_x_1395) ;  /* 0xfffffffc00f08947 */ /* 0x004fea000383ffff */
[----:B------:R-:W-:Y:S05]  /*16a60*/  BRA `(.L_x_1478) ;  /* 0xffffffc000cc7947 */ /* 0x000fea000383ffff */
.L_x_1400:
[----:B0-----:R0:W1:Y:S02]  /*16a70*/  SYNCS.PHASECHK.TRANS64.TRYWAIT P0, [R7+URZ+0x30840], R2 ;  /* 0x03084002070075a7 */ /* 0x001064000800017f */
[----:B-1----:R-:W-:Y:S05]  /*16a80*/  @!P0 NANOSLEEP.SYNCS 0x989680 ;  /* 0x009896800000895d */ /* 0x002fea0003900000 */
[----:B------:R-:W1:Y:S02]  /*16a90*/  @!P0 SYNCS.PHASECHK.TRANS64 P0, [R7+URZ+0x30840], R2 ;  /* 0x03084002070085a7 */ /* 0x000e64000800007f */
[----:B-1----:R-:W-:Y:S05]  /*16aa0*/  @!P0 BRA `(.L_x_1400) ;  /* 0xfffffffc00f08947 */ /* 0x002fea000383ffff */
[----:B------:R-:W-:Y:S05]  /*16ab0*/  BRA `(.L_x_1479) ;  /* 0xffffffc400b07947 */ /* 0x000fea000383ffff */
.L_x_1401:
        /* <DEDUP_REMOVED lines=8> */
.L_x_1481:
[----:B------:R-:W-:Y:S05]  /*16b40*/  BSYNC B1 ;  /* 0x0000000000017941 */ /* 0x000fea0003800000 */
.L_x_1480:
[----:B------:R-:W-:Y:S01]  /*16b50*/  IMAD.MOV.U32 R13, RZ, RZ, R9 ;  /* 0x000000ffff0d7224 */ /* 0x000fe200078e0009 */
[----:B------:R-:W-:Y:S01]  /*16b60*/  LOP3.LUT R23, R23, 0xffffdfff, RZ, 0xc0, !PT ;  /* 0xffffdfff17177812 */ /* 0x000fe200078ec0ff */
[----:B------:R-:W-:Y:S02]  /*16b70*/  IMAD.MOV.U32 R12, RZ, RZ, RZ ;  /* 0x000000ffff0c7224 */ /* 0x000fe400078e00ff */
[----:B------:R-:W-:Y:S01]  /*16b80*/  IMAD.MOV.U32 R11, RZ, RZ, 0x181f ;  /* 0x0000181fff0b7424 */ /* 0x000fe200078e00ff */
[----:B------:R-:W-:Y:S01]  /*16b90*/  @P3 LOP3.LUT R23, R23, 0x2000, RZ, 0xfc, !PT ;  /* 0x0000200017173812 */ /* 0x000fe200078efcff */
[----:B------:R-:W-:Y:S02]  /*16ba0*/  IMAD.MOV.U32 R15, RZ, RZ, -0x1 ;  /* 0xffffffffff0f7424 */ /* 0x000fe400078e00ff */
[----:B------:R-:W-:Y:S01]  /*16bb0*/  IMAD.MOV.U32 R3, RZ, RZ, R14 ;  /* 0x000000ffff037224 */ /* 0x000fe200078e000e */
[----:B------:R-:W-:Y:S01]  /*16bc0*/  LOP3.LUT P3, RZ, R23, 0x10, RZ, 0xc0, !PT ;  /* 0x0000001017ff7812 */ /* 0x000fe2000786c0ff */
[----:B------:R-:W-:-:S12]  /*16bd0*/  IMAD.SHL.U32 R4, R34, 0x2, RZ ;  /* 0x0000000222047824 */ /* 0x000fd800078e00ff */
[----:B------:R-:W-:Y:S05]  /*16be0*/  WARPSYNC.COLLECTIVE R15, `(.L_x_1482) ;  /* 0x000000000f087348 */ /* 0x000fea0003c00000 */
[----:B------:R0:W1:Y:S02]  /*16bf0*/  SHFL.IDX P6, R14, R13, R12, R11 ;  /* 0x0000000c0d0e7389 */ /* 0x00006400000c000b */
[----:B01----:R-:W-:Y:S01]  /*16c00*/  ENDCOLLECTIVE ;  /* 0x000000000000791b */ /* 0x003fe20003800000 */
.L_x_1482:
[----:B------:R-:W-:Y:S01]  /*16c10*/  LOP3.LUT R23, R23, 0xffffefff, RZ, 0xc0, !PT ;  /* 0xffffefff17177812 */ /* 0x000fe200078ec0ff */
[----:B------:R-:W-:-:S03]  /*16c20*/  IMAD R20, R20, 0x2, R22 ;  /* 0x0000000214147824 */ /* 0x000fc600078e0216 */
[----:B------:R-:W-:-:S04]  /*16c30*/  @P2 LOP3.LUT R23, R23, 0x1000, RZ, 0xfc, !PT ;  /* 0x0000100017172812 */ /* 0x000fc800078efcff */
[C---:B------:R-:W-:Y:S02]  /*16c40*/  LOP3.LUT P2, RZ, R23.reuse, 0x8, RZ, 0xc0, !PT ;  /* 0x0000000817ff7812 */ /* 0x040fe4000784c0ff */
[----:B------:R-:W-:Y:S01]  /*16c50*/  LOP3.LUT R23, R23, 0xfffff7ff, RZ, 0xc0, !PT ;  /* 0xfffff7ff17177812 */ /* 0x000fe200078ec0ff */
[----:B------:R-:W-:-:S03]  /*16c60*/  IMAD.MOV.U32 R13, RZ, RZ, R27 ;  /* 0x000000ffff0d7224 */ /* 0x000fc600078e001b */
[----:B------:R-:W-:Y:S01]  /*16c70*/  @P1 LOP3.LUT R23, R23, 0x800, RZ, 0xfc, !PT ;  /* 0x0000080017171812 */ /* 0x000fe200078efcff */
[----:B------:R-:W-:-:S03]  /*16c80*/  IMAD.MOV.U32 R12, RZ, RZ, 0x1 ;  /* 0x00000001ff0c7424 */ /* 0x000fc600078e00ff */
[----:B------:R-:W-:Y:S02]  /*16c90*/  LOP3.LUT P1, RZ, R23, 0x4, RZ, 0xc0, !PT ;  /* 0x0000000417ff7812 */ /* 0x000fe4000782c0ff */
[----:B------:R-:W-:-:S11]  /*16ca0*/  MOV R2, R14 ;  /* 0x0000000e00027202 */ /* 0x000fd60000000f00 */
[----:B------:R-:W-:Y:S05]  /*16cb0*/  WARPSYNC.COLLECTIVE R15, `(.L_x_1483) ;  /* 0x000000000f087348 */ /* 0x000fea0003c00000 */
[----:B------:R0:W1:Y:S02]  /*16cc0*/  SHFL.IDX P6, R14, R13, R12, R11 ;  /* 0x0000000c0d0e7389 */ /* 0x00006400000c000b */
[----:B01----:R-:W-:Y:S01]  /*16cd0*/  ENDCOLLECTIVE ;  /* 0x000000000000791b */ /* 0x003fe20003800000 */
.L_x_1483:
        /* <DEDUP_REMOVED lines=14> */
.L_x_1484:
[----:B------:R-:W-:Y:S02]  /*16dc0*/  IMAD.MOV.U32 R13, RZ, RZ, R27 ;  /* 0x000000ffff0d7224 */ /* 0x000fe400078e001b */
[----:B------:R-:W-:Y:S02]  /*16dd0*/  IMAD.MOV.U32 R12, RZ, RZ, 0x2 ;  /* 0x00000002ff0c7424 */ /* 0x000fe400078e00ff */
[----:B------:R-:W-:-:S07]  /*16de0*/  IMAD.MOV.U32 R2, RZ, RZ, R14 ;  /* 0x000000ffff027224 */ /* 0x000fce00078e000e */
[----:B------:R-:W-:Y:S05]  /*16df0*/  WARPSYNC.COLLECTIVE R15, `(.L_x_1485) ;  /* 0x000000000f087348 */ /* 0x000fea0003c00000 */
[----:B------:R0:W1:Y:S02]  /*16e00*/  SHFL.IDX P6, R14, R13, R12, R11 ;  /* 0x0000000c0d0e7389 */ /* 0x00006400000c000b */
[----:B01----:R-:W-:Y:S01]  /*16e10*/  ENDCOLLECTIVE ;  /* 0x000000000000791b */ /* 0x003fe20003800000 */
.L_x_1485:
        /* <DEDUP_REMOVED lines=14> */
.L_x_1486:
[----:B------:R-:W-:Y:S01]  /*16f00*/  MOV R13, R27 ;  /* 0x0000001b000d7202 */ /* 0x000fe20000000f00 */
[----:B------:R-:W-:Y:S02]  /*16f10*/  IMAD.MOV.U32 R12, RZ, RZ, 0x3 ;  /* 0x00000003ff0c7424 */ /* 0x000fe400078e00ff */
[----:B------:R-:W-:-:S07]  /*16f20*/  IMAD.MOV.U32 R2, RZ, RZ, R14 ;  /* 0x000000ffff027224 */ /* 0x000fce00078e000e */
[----:B------:R-:W-:Y:S05]  /*16f30*/  WARPSYNC.COLLECTIVE R15, `(.L_x_1487) ;  /* 0x000000000f087348 */ /* 0x000fea0003c00000 */
[----:B------:R0:W1:Y:S02]  /*16f40*/  SHFL.IDX P6, R14, R13, R12, R11 ;  /* 0x0000000c0d0e7389 */ /* 0x00006400000c000b */
[----:B01----:R-:W-:Y:S01]  /*16f50*/  ENDCOLLECTIVE ;  /* 0x000000000000791b */ /* 0x003fe20003800000 */
.L_x_1487:
[----:B------:R-:W-:-:S05]  /*16f60*/  IADD3 R2, P0, R2, R4, RZ ;  /* 0x0000000402027210 */ /* 0x000fca0007f1e0ff */
[----:B------:R-:W-:-:S05]  /*16f70*/  IMAD.X R3, RZ, RZ, R35, P0 ;  /* 0x000000ffff037224 */ /* 0x000fca00000e0623 */
[----:B------:R-:W-:Y:S01]  /*16f80*/  @!PT LDS RZ, [RZ] ;  /* 0x00000000fffff984 */ /* 0x000fe20000000800 */
[----:B------:R-:W-:Y:S01]  /*16f90*/  @!PT LDS RZ, [RZ] ;  /* 0x00000000fffff984 */ /* 0x000fe20000000800 */
[----:B------:R-:W-:Y:S01]  /*16fa0*/  @!PT LDS RZ, [RZ] ;  /* 0x00000000fffff984 */ /* 0x000fe20000000800 */
[----:B------:R0:W-:Y:S01]  /*16fb0*/  LDGSTS.E.BYPASS.LTC128B.128 [R20+0x21400], desc[UR36][R2.64], !P3 ;  /* 0x2140000002147fae */ /* 0x0001e2000d901d64 */
[----:B------:R-:W-:Y:S01]  /*16fc0*/  IMAD.MOV.U32 R13, RZ, RZ, R9 ;  /* 0x000000ffff0d7224 */ /* 0x000fe200078e0009 */
[C---:B------:R-:W-:Y:S02]  /*16fd0*/  LOP3.LUT P3, RZ, R23.reuse, 0x2000, RZ, 0xc0, !PT ;  /* 0x0000200017ff7812 */ /* 0x040fe4000786c0ff */
        /* <DEDUP_REMOVED lines=9> */
.L_x_1488:
[----:B------:R-:W-:Y:S01]  /*17070*/  IMAD.MOV.U32 R2, RZ, RZ, R14 ;  /* 0x000000ffff027224 */ /* 0x000fe200078e000e */
[----:B------:R-:W-:Y:S06]  /*17080*/  BRA `(.L_x_1489) ;  /* 0xffffffc400347947 */ /* 0x000fec000383ffff */
.L_x_1406:
[----:B-1----:R1:W2:Y:S02]  /*17090*/  SYNCS.PHASECHK.TRANS64.TRYWAIT P0, [R7+URZ+0x30860], R2 ;  /* 0x03086002070075a7 */ /* 0x0022a4000800017f */
[----:B--2---:R-:W-:Y:S05]  /*170a0*/  @!P0 NANOSLEEP.SYNCS 0x989680 ;  /* 0x009896800000895d */ /* 0x004fea0003900000 */
[----:B------:R-:W2:Y:S02]  /*170b0*/  @!P0 SYNCS.PHASECHK.TRANS64 P0, [R7+URZ+0x30860], R2 ;  /* 0x03086002070085a7 */ /* 0x000ea4000800007f */
[----:B--2---:R-:W-:Y:S05]  /*170c0*/  @!P0 BRA `(.L_x_1406) ;  /* 0xfffffffc00f08947 */ /* 0x004fea000383ffff */
[----:B------:R-:W-:Y:S05]  /*170d0*/  BRA `(.L_x_1490) ;  /* 0xffffffc400ac7947 */ /* 0x000fea000383ffff */
.L_x_1407:
        /* <DEDUP_REMOVED lines=8> */
.L_x_1492:
[----:B------:R-:W-:Y:S05]  /*17160*/  BSYNC B1 ;  /* 0x0000000000017941 */ /* 0x000fea0003800000 */
.L_x_1491:
[----:B------:R-:W-:Y:S01]  /*17170*/  IMAD.MOV.U32 R13, RZ, RZ, R17 ;  /* 0x000000ffff0d7224 */ /* 0x000fe200078e0011 */
[----:B------:R-:W-:Y:S01]  /*17180*/  LEA R6, R6, R22, 0x1 ;  /* 0x0000001606067211 */ /* 0x000fe200078e08ff */
[----:B------:R-:W-:Y:S02]  /*17190*/  IMAD.MOV.U32 R12, RZ, RZ, RZ ;  /* 0x000000ffff0c7224 */ /* 0x000fe400078e00ff */
[----:B------:R-:W-:Y:S02]  /*171a0*/  IMAD.MOV.U32 R11, RZ, RZ, 0x181f ;  /* 0x0000181fff0b7424 */ /* 0x000fe400078e00ff */
[----:B------:R-:W-:Y:S02]  /*171b0*/  IMAD.MOV.U32 R15, RZ, RZ, -0x1 ;  /* 0xffffffffff0f7424 */ /* 0x000fe400078e00ff */
[----:B------:R-:W-:-:S07]  /*171c0*/  IMAD.MOV.U32 R3, RZ, RZ, R14 ;  /* 0x000000ffff037224 */ /* 0x000fce00078e000e */
[----:B------:R-:W-:Y:S05]  /*171d0*/  WARPSYNC.COLLECTIVE R15, `(.L_x_1493) ;  /* 0x000000000f087348 */ /* 0x000fea0003c00000 */
[----:B------:R0:W1:Y:S02]  /*171e0*/  SHFL.IDX P6, R14, R13, R12, R11 ;  /* 0x0000000c0d0e7389 */ /* 0x00006400000c000b */
[----:B01----:R-:W-:Y:S01]  /*171f0*/  ENDCOLLECTIVE ;  /* 0x000000000000791b */ /* 0x003fe20003800000 */
.L_x_1493:
[----:B------:R-:W-:Y:S02]  /*17200*/  IMAD.MOV.U32 R13, RZ, RZ, R24 ;  /* 0x000000ffff0d7224 */ /* 0x000fe400078e0018 */
[----:B------:R-:W-:Y:S02]  /*17210*/  IMAD.MOV.U32 R12, RZ, RZ, 0x1 ;  /* 0x00000001ff0c7424 */ /* 0x000fe400078e00ff */
[----:B------:R-:W-:-:S07]  /*17220*/  IMAD.MOV.U32 R2, RZ, RZ, R14 ;  /* 0x000000ffff027224 */ /* 0x000fce00078e000e */
[----:B------:R-:W-:Y:S05]  /*17230*/  WARPSYNC.COLLECTIVE R15, `(.L_x_1494) ;  /* 0x000000000f087348 */ /* 0x000fea0003c00000 */
[----:B------:R0:W1:Y:S02]  /*17240*/  SHFL.IDX P6, R14, R13, R12, R11 ;  /* 0x0000000c0d0e7389 */ /* 0x00006400000c000b */
[----:B01----:R-:W-:Y:S01]  /*17250*/  ENDCOLLECTIVE ;  /* 0x000000000000791b */ /* 0x003fe20003800000 */
.L_x_1494:
        /* <DEDUP_REMOVED lines=18> */
.L_x_1495:
[----:B------:R-:W-:Y:S02]  /*17380*/  IMAD.MOV.U32 R13, RZ, RZ, R24 ;  /* 0x000000ffff0d7224 */ /* 0x000fe400078e0018 */
[----:B------:R-:W-:Y:S02]  /*17390*/  IMAD.MOV.U32 R12, RZ, RZ, 0x2 ;  /* 0x00000002ff0c7424 */ /* 0x000fe400078e00ff */
[----:B------:R-:W-:-:S07]  /*173a0*/  IMAD.MOV.U32 R2, RZ, RZ, R14 ;  /* 0x000000ffff027224 */ /* 0x000fce00078e000e */
[----:B------:R-:W-:Y:S05]  /*173b0*/  WARPSYNC.COLLECTIVE R15, `(.L_x_1496) ;  /* 0x000000000f087348 */ /* 0x000fea0003c00000 */
[----:B------:R0:W1:Y:S02]  /*173c0*/  SHFL.IDX P6, R14, R13, R12, R11 ;  /* 0x0000000c0d0e7389 */ /* 0x00006400000c000b */
[----:B01----:R-:W-:Y:S01]  /*173d0*/  ENDCOLLECTIVE ;  /* 0x000000000000791b */ /* 0x003fe20003800000 */
.L_x_1496:
        /* <DEDUP_REMOVED lines=18> */
.L_x_1497:
[----:B------:R-:W-:Y:S02]  /*17500*/  IMAD.MOV.U32 R13, RZ, RZ, R24 ;  /* 0x000000ffff0d7224 */ /* 0x000fe400078e0018 */
[----:B------:R-:W-:Y:S02]  /*17510*/  IMAD.MOV.U32 R12, RZ, RZ, 0x3 ;  /* 0x00000003ff0c7424 */ /* 0x000fe400078e00ff */
[----:B------:R-:W-:-:S07]  /*17520*/  IMAD.MOV.U32 R2, RZ, RZ, R14 ;  /* 0x000000ffff027224 */ /* 0x000fce00078e000e */
[----:B------:R-:W-:Y:S05]  /*17530*/  WARPSYNC.COLLECTIVE R15, `(.L_x_1498) ;  /* 0x000000000f087348 */ /* 0x000fea0003c00000 */
[----:B------:R0:W1:Y:S02]  /*17540*/  SHFL.IDX P6, R14, R13, R12, R11 ;  /* 0x0000000c0d0e7389 */ /* 0x00006400000c000b */
[----:B01----:R-:W-:Y:S01]  /*17550*/  ENDCOLLECTIVE ;  /* 0x000000000000791b */ /* 0x003fe20003800000 */
.L_x_1498:
[----:B------:R-:W-:-:S05]  /*17560*/  IADD3 R2, P0, R2, R4, RZ ;  /* 0x0000000402027210 */ /* 0x000fca0007f1e0ff */
[----:B------:R-:W-:Y:S01]  /*17570*/  IMAD.X R3, RZ, RZ, R3, P0 ;  /* 0x000000ffff037224 */ /* 0x000fe200000e0603 */
        /* <DEDUP_REMOVED lines=11> */
.L_x_1499:
[----:B------:R-:W-:Y:S01]  /*17630*/  @!PT LDS RZ, [RZ] ;  /* 0x00000000fffff984 */ /* 0x000fe20000000800 */
[----:B------:R-:W-:Y:S01]  /*17640*/  @!PT LDS RZ, [RZ] ;  /* 0x00000000fffff984 */ /* 0x000fe20000000800 */
[----:B------:R-:W-:Y:S01]  /*17650*/  @!PT LDS RZ, [RZ] ;  /* 0x00000000fffff984 */ /* 0x000fe20000000800 */
[----:B------:R-:W-:Y:S01]  /*17660*/  LDGSTS.E.BYPASS.LTC128B.128 [R6+0x3400], desc[UR36][R2.64+0x80], !P0 ;  /* 0x0340008002067fae */ /* 0x000fe2000c101d64 */
[----:B------:R-:W-:-:S13]  /*17670*/  ISETP.LT.OR P0, PT, R9, 0x21, P2 ;  /* 0x000000210900780c */ /* 0x000fda0001701670 */
[----:B------:R-:W-:Y:S01]  /*17680*/  LDGSTS.E.BYPASS.LTC128B.128 [R6+0x5400], desc[UR36][R2.64+0x100], !P0 ;  /* 0x0540010002067fae */ /* 0x000fe2000c101d64 */
[----:B------:R-:W-:-:S13]  /*17690*/  ISETP.LT.OR P0, PT, R9, 0x21, P1 ;  /* 0x000000210900780c */ /* 0x000fda0000f01670 */
[----:B------:R0:W-:Y:S02]  /*176a0*/  LDGSTS.E.BYPASS.LTC128B.128 [R6+0x7400], desc[UR36][R2.64+0x180], !P0 ;  /* 0x0740018002067fae */ /* 0x0001e4000c101d64 */
[----:B0-----:R-:W-:Y:S01]  /*176b0*/  IMAD.MOV.U32 R2, RZ, RZ, R14 ;  /* 0x000000ffff027224 */ /* 0x001fe200078e000e */
[----:B------:R-:W-:Y:S06]  /*176c0*/  BRA `(.L_x_1500) ;  /* 0xffffffc000f87947 */ /* 0x000fec000383ffff */
.L_x_1415:
[----:B0-----:R0:W2:Y:S02]  /*176d0*/  SYNCS.PHASECHK.TRANS64.TRYWAIT P0, [R0+URZ+0x30860], R3 ;  /* 0x03086003000075a7 */ /* 0x0010a4000800017f */
[----:B--2---:R-:W-:Y:S05]  /*176e0*/  @!P0 NANOSLEEP.SYNCS 0x989680 ;  /* 0x009896800000895d */ /* 0x004fea0003900000 */
[----:B------:R-:W2:Y:S02]  /*176f0*/  @!P0 SYNCS.PHASECHK.TRANS64 P0, [R0+URZ+0x30860], R3 ;  /* 0x03086003000085a7 */ /* 0x000ea4000800007f */
[----:B--2---:R-:W-:Y:S05]  /*17700*/  @!P0 BRA `(.L_x_1415) ;  /* 0xfffffffc00f08947 */ /* 0x004fea000383ffff */
[----:B------:R-:W-:Y:S05]  /*17710*/  BRA `(.L_x_1501) ;  /* 0xffffffc800247947 */ /* 0x000fea000383ffff */
.L_x_1416:
[----:B------:R-:W-:Y:S01]  /*17720*/  BSSY B0, `(.L_x_1502) ;  /* 0x0000008000007945 */ /* 0x000fe20003800000 */
[----:B------:R-:W-:Y:S02]  /*17730*/  IMAD.MOV.U32 R13, RZ, RZ, R24 ;  /* 0x000000ffff0d7224 */ /* 0x000fe400078e0018 */
[----:B------:R-:W-:Y:S02]  /*17740*/  IMAD.MOV.U32 R12, RZ, RZ, RZ ;  /* 0x000000ffff0c7224 */ /* 0x000fe400078e00ff */
[----:B------:R-:W-:Y:S02]  /*17750*/  IMAD.MOV.U32 R11, RZ, RZ, 0x181f ;  /* 0x0000181fff0b7424 */ /* 0x000fe400078e00ff */
[----:B------:R-:W-:-:S07]  /*17760*/  IMAD.MOV.U32 R15, RZ, RZ, -0x1 ;  /* 0xffffffffff0f7424 */ /* 0x000fce00078e00ff */
[----:B01----:R-:W-:Y:S05]  /*17770*/  WARPSYNC.COLLECTIVE R15, `(.L_x_1503) ;  /* 0x000000000f087348 */ /* 0x003fea0003c00000 */
[----:B------:R2:W3:Y:S02]  /*17780*/  SHFL.IDX P6, R14, R13, R12, R11 ;  /* 0x0000000c0d0e7389 */ /* 0x0004e400000c000b */
[----:B0123--:R-:W-:Y:S01]  /*17790*/  ENDCOLLECTIVE ;  /* 0x000000000000791b */ /* 0x00ffe20003800000 */
.L_x_1503:
[----:B------:R-:W-:Y:S05]  /*177a0*/  BSYNC B0 ;  /* 0x0000000000007941 */ /* 0x000fea0003800000 */
.L_x_1502:
[----:B------:R-:W-:Y:S01]  /*177b0*/  IMAD.MOV.U32 R13, RZ, RZ, R17 ;  /* 0x000000ffff0d7224 */ /* 0x000fe200078e0011 */
[C---:B------:R-:W-:Y:S01]  /*177c0*/  LOP3.LUT R4, R34.reuse, 0x40, RZ, 0xfc, !PT ;  /* 0x0000004022047812 */ /* 0x040fe200078efcff */
        /* <DEDUP_REMOVED lines=8> */
.L_x_1504:
        /* <DEDUP_REMOVED lines=21> */
.L_x_1505:
[----:B------:R-:W-:Y:S01]  /*179a0*/  @!PT LDS RZ, [RZ] ;  /* 0x00000000fffff984 */ /* 0x000fe20000000800 */
[----:B------:R-:W-:Y:S01]  /*179b0*/  @!PT LDS RZ, [RZ] ;  /* 0x00000000fffff984 */ /* 0x000fe20000000800 */
[----:B------:R-:W-:Y:S01]  /*179c0*/  @!PT LDS RZ, [RZ] ;  /* 0x00000000fffff984 */ /* 0x000fe20000000800 */
[----:B------:R0:W-:Y:S01]  /*179d0*/  LDGSTS.E.BYPASS.LTC128B.128 [R4+0x4400], desc[UR36][R2.64+0x100], !P4 ;  /* 0x0440010002047fae */ /* 0x0001e2000e101d64 */
[----:B------:R-:W-:Y:S01]  /*179e0*/  ISETP.LT.OR P4, PT, R5, 0x1, P0 ;  /* 0x000000010500780c */ /* 0x000fe20000781670 */
[----:B------:R-:W-:-:S12]  /*179f0*/  IMAD.MOV.U32 R13, RZ, RZ, R17 ;  /* 0x000000ffff0d7224 */ /* 0x000fd800078e0011 */
[----:B------:R0:W-:Y:S01]  /*17a00*/  LDGSTS.E.BYPASS.LTC128B.128 [R4+0x6400], desc[UR36][R2.64+0x180], !P4 ;  /* 0x0640018002047fae */ /* 0x0001e2000e101d64 */
[----:B------:R-:W-:-:S07]  /*17a10*/  MOV R7, R14 ;  /* 0x0000000e00077202 */ /* 0x000fce0000000f00 */
[----:B0-----:R-:W-:Y:S05]  /*17a20*/  WARPSYNC.COLLECTIVE R15, `(.L_x_1506) ;  /* 0x000000000f087348 */ /* 0x001fea0003c00000 */
[----:B------:R1:W2:Y:S02]  /*17a30*/  SHFL.IDX P6, R14, R13, R12, R11 ;  /* 0x0000000c0d0e7389 */ /* 0x0002a400000c000b */
[----:B012---:R-:W-:Y:S01]  /*17a40*/  ENDCOLLECTIVE ;  /* 0x000000000000791b */ /* 0x007fe20003800000 */
.L_x_1506:
[----:B------:R-:W-:Y:S02]  /*17a50*/  IMAD.MOV.U32 R13, RZ, RZ, R24 ;  /* 0x000000ffff0d7224 */ /* 0x000fe400078e0018 */
[----:B------:R-:W-:Y:S01]  /*17a60*/  IMAD.MOV.U32 R12, RZ, RZ, 0x2 ;  /* 0x00000002ff0c7424 */ /* 0x000fe200078e00ff */
[----:B------:R-:W-:-:S13]  /*17a70*/  IADD3 R2, P4, R14, R6, RZ ;  /* 0x000000060e027210 */ /* 0x000fda0007f9e0ff */
[----:B------:R-:W-:Y:S05]  /*17a80*/  WARPSYNC.COLLECTIVE R15, `(.L_x_1507) ;  /* 0x000000000f087348 */ /* 0x000fea0003c00000 */
[----:B------:R0:W1:Y:S02]  /*17a90*/  SHFL.IDX P6, R14, R13, R12, R11 ;  /* 0x0000000c0d0e7389 */ /* 0x00006400000c000b */
[----:B01----:R-:W-:Y:S01]  /*17aa0*/  ENDCOLLECTIVE ;  /* 0x000000000000791b */ /* 0x003fe20003800000 */
.L_x_1507:
        /* <DEDUP_REMOVED lines=12> */
.L_x_1508:
        /* <DEDUP_REMOVED lines=14> */
.L_x_1509:
        /* <DEDUP_REMOVED lines=12> */
.L_x_1510:
        /* <DEDUP_REMOVED lines=9> */
.L_x_1421:
        /* <DEDUP_REMOVED lines=8> */
.L_x_1513:
[----:B------:R-:W-:Y:S05]  /*17e20*/  BSYNC B0 ;  /* 0x0000000000007941 */ /* 0x000fea0003800000 */
.L_x_1512:
        /* <DEDUP_REMOVED lines=9> */
.L_x_1514:
[----:B------:R-:W-:Y:S02]  /*17ec0*/  ULDC UR4, c[0x0][0xc3c] ;  /* 0x00030f0000047ab9 */ /* 0x000fe40000000800 */
[----:B------:R-:W-:-:S13]  /*17ed0*/  ISETP.GE.OR P1, PT, R5, UR4, !P0 ;  /* 0x0000000405007c0c */ /* 0x000fda000c726670 */
[----:B------:R-:W0:Y:S01]  /*17ee0*/  @!P1 LDC.64 R2, c[0x0][0xc80] ;  /* 0x00032000ff029b82 */ /* 0x000e220000000a00 */
[----:B------:R-:W-:Y:S02]  /*17ef0*/  IMAD.MOV.U32 R11, RZ, RZ, RZ ;  /* 0x000000ffff0b7224 */ /* 0x000fe400078e00ff */
[----:B------:R-:W-:Y:S02]  /*17f00*/  IMAD.MOV.U32 R4, RZ, RZ, R14 ;  /* 0x000000ffff047224 */ /* 0x000fe400078e000e */
[----:B0-----:R-:W-:-:S06]  /*17f10*/  @!P1 IMAD.WIDE R2, R5, 0x4, R2 ;  /* 0x0000000405029825 */ /* 0x001fcc00078e0202 */
[----:B------:R-:W2:Y:S01]  /*17f20*/  @!P1 LDG.E R2, desc[UR36][R2.64] ;  /* 0x0000002402029981 */ /* 0x000ea2000c1e1900 */
[----:B------:R-:W-:Y:S01]  /*17f30*/  IMAD.MOV.U32 R5, RZ, RZ, RZ ;  /* 0x000000ffff057224 */ /* 0x000fe200078e00ff */
        /* <DEDUP_REMOVED lines=10> */
.L_x_1515:
[----:B------:R-:W-:Y:S01]  /*17fe0*/  IMAD.MOV.U32 R12, RZ, RZ, 0x2 ;  /* 0x00000002ff0c7424 */ /* 0x000fe200078e00ff */
[----:B------:R-:W-:-:S05]  /*17ff0*/  SEL R6, R14, RZ, P1 ;  /* 0x000000ff0e067207 */ /* 0x000fca0000800000 */
[----:B------:R-:W-:-:S04]  /*18000*/  IMAD.IADD R6, R5, 0x1, R6 ;  /* 0x0000000105067824 */ /* 0x000fc800078e0206 */
[----:B------:R-:W-:-:S07]  /*18010*/  IMAD.MOV.U32 R13, RZ, RZ, R6 ;  /* 0x000000ffff0d7224 */ /* 0x000fce00078e0006 */
[----:B------:R-:W-:Y:S05]  /*18020*/  WARPSYNC.COLLECTIVE R15, `(.L_x_1516) ;  /* 0x000000000f087348 */ /* 0x000fea0003c00000 */
[----:B------:R0:W1:Y:S02]  /*18030*/  SHFL.UP P6, R14, R13, R12, R11 ;  /* 0x0400000c0d0e7389 */ /* 0x00006400000c000b */
[----:B01----:R-:W-:Y:S01]  /*18040*/  ENDCOLLECTIVE ;  /* 0x000000000000791b */ /* 0x003fe20003800000 */
.L_x_1516:
[----:B------:R-:W-:Y:S02]  /*18050*/  MOV R12, 0x4 ;  /* 0x00000004000c7802 */ /* 0x000fe40000000f00 */
[----:B------:R-:W-:-:S05]  /*18060*/  SEL R7, R14, RZ, P2 ;  /* 0x000000ff0e077207 */ /* 0x000fca0001000000 */
[----:B------:R-:W-:-:S04]  /*18070*/  IMAD.IADD R7, R6, 0x1, R7 ;  /* 0x0000000106077824 */ /* 0x000fc800078e0207 */
[----:B------:R-:W-:-:S07]  /*18080*/  IMAD.MOV.U32 R13, RZ, RZ, R7 ;  /* 0x000000ffff0d7224 */ /* 0x000fce00078e0007 */
[----:B------:R-:W-:Y:S05]  /*18090*/  WARPSYNC.COLLECTIVE R15, `(.L_x_1517) ;  /* 0x000000000f087348 */ /* 0x000fea0003c00000 */
[----:B------:R0:W1:Y:S02]  /*180a0*/  SHFL.UP P6, R14, R13, R12, R11 ;  /* 0x0400000c0d0e7389 */ /* 0x00006400000c000b */
[----:B01----:R-:W-:Y:S01]  /*180b0*/  ENDCOLLECTIVE ;  /* 0x000000000000791b */ /* 0x003fe20003800000 */
.L_x_1517:
[----:B------:R-:W-:Y:S01]  /*180c0*/  IMAD.MOV.U32 R12, RZ, RZ, 0x8 ;  /* 0x00000008ff0c7424 */ /* 0x000fe200078e00ff */
[----:B------:R-:W-:-:S05]  /*180d0*/  SEL R2, R14, RZ, P3 ;  /* 0x000000ff0e027207 */ /* 0x000fca0001800000 */
[----:B------:R-:W-:-:S04]  /*180e0*/  IMAD.IADD R2, R7, 0x1, R2 ;  /* 0x0000000107027824 */ /* 0x000fc800078e0202 */
[----:B------:R-:W-:-:S07]  /*180f0*/  IMAD.MOV.U32 R13, RZ, RZ, R2 ;  /* 0x000000ffff0d7224 */ /* 0x000fce00078e0002 */
[----:B------:R-:W-:Y:S05]  /*18100*/  WARPSYNC.COLLECTIVE R15, `(.L_x_1518) ;  /* 0x000000000f087348 */ /* 0x000fea0003c00000 */
[----:B------:R0:W1:Y:S02]  /*18110*/  SHFL.UP P6, R14, R13, R12, R11 ;  /* 0x0400000c0d0e7389 */ /* 0x00006400000c000b */
[----:B01----:R-:W-:Y:S01]  /*18120*/  ENDCOLLECTIVE ;  /* 0x000000000000791b */ /* 0x003fe20003800000 */
.L_x_1518:
[----:B------:R-:W-:Y:S01]  /*18130*/  IMAD.MOV.U32 R12, RZ, RZ, 0x10 ;  /* 0x00000010ff0c7424 */ /* 0x000fe200078e00ff */
[----:B------:R-:W-:-:S05]  /*18140*/  SEL R3, R14, RZ, P4 ;  /* 0x000000ff0e037207 */ /* 0x000fca0002000000 */
[----:B------:R-:W-:-:S04]  /*18150*/  IMAD.IADD R3, R2, 0x1, R3 ;  /* 0x0000000102037824 */ /* 0x000fc800078e0203 */
[----:B------:R-:W-:-:S07]  /*18160*/  IMAD.MOV.U32 R13, RZ, RZ, R3 ;  /* 0x000000ffff0d7224 */ /* 0x000fce00078e0003 */
[----:B------:R-:W-:Y:S05]  /*18170*/  WARPSYNC.COLLECTIVE R15, `(.L_x_1519) ;  /* 0x000000000f087348 */ /* 0x000fea0003c00000 */
[----:B------:R0:W1:Y:S02]  /*18180*/  SHFL.UP P6, R14, R13, R12, R11 ;  /* 0x0400000c0d0e7389 */ /* 0x00006400000c000b */
[----:B01----:R-:W-:Y:S01]  /*18190*/  ENDCOLLECTIVE ;  /* 0x000000000000791b */ /* 0x003fe20003800000 */
.L_x_1519:
        /* <DEDUP_REMOVED lines=8> */
.L_x_1520:
[----:B------:R-:W-:Y:S05]  /*18220*/  BRA `(.L_x_1521) ;  /* 0xffffffc400747947 */ /* 0x000fea000383ffff */
.L_x_1426:
[----:B------:R-:W-:Y:S01]  /*18230*/  BSSY B0, `(.L_x_1522) ;  /* 0x0000008000007945 */ /* 0x000fe20003800000 */
[----:B-----5:R-:W-:Y:S02]  /*18240*/  IMAD.MOV.U32 R13, RZ, RZ, R5 ;  /* 0x000000ffff0d7224 */ /* 0x020fe400078e0005 */
[----:B------:R-:W-:Y:S02]  /*18250*/  IMAD.MOV.U32 R12, RZ, RZ, 0x1 ;  /* 0x00000001ff0c7424 */ /* 0x000fe400078e00ff */
[----:B------:R-:W-:Y:S02]  /*18260*/  IMAD.MOV.U32 R11, RZ, RZ, RZ ;  /* 0x000000ffff0b7224 */ /* 0x000fe400078e00ff */
[----:B------:R-:W-:-:S07]  /*18270*/  IMAD.MOV.U32 R15, RZ, RZ, -0x1 ;  /* 0xffffffffff0f7424 */ /* 0x000fce00078e00ff */
[----:B012---:R-:W-:Y:S05]  /*18280*/  WARPSYNC.COLLECTIVE R15, `(.L_x_1523) ;  /* 0x000000000f087348 */ /* 0x007fea0003c00000 */
[----:B------:R3:W4:Y:S02]  /*18290*/  SHFL.UP P6, R14, R13, R12, R11 ;  /* 0x0400000c0d0e7389 */ /* 0x00072400000c000b */
[----:B01234-:R-:W-:Y:S01]  /*182a0*/  ENDCOLLECTIVE ;  /* 0x000000000000791b */ /* 0x01ffe20003800000 */
.L_x_1523:
[----:B------:R-:W-:Y:S05]  /*182b0*/  BSYNC B0 ;  /* 0x0000000000007941 */ /* 0x000fea0003800000 */
.L_x_1522:
        /* <DEDUP_REMOVED lines=8> */
.L_x_1524:
[----:B------:R-:W-:Y:S01]  /*18340*/  IMAD.MOV.U32 R12, RZ, RZ, 0x4 ;  /* 0x00000004ff0c7424 */ /* 0x000fe200078e00ff */
[----:B------:R-:W-:-:S05]  /*18350*/  SEL R2, R14, RZ, P2 ;  /* 0x000000ff0e027207 */ /* 0x000fca0001000000 */
[----:B------:R-:W-:-:S04]  /*18360*/  IMAD.IADD R2, R13, 0x1, R2 ;  /* 0x000000010d027824 */ /* 0x000fc800078e0202 */
[----:B------:R-:W-:-:S07]  /*18370*/  IMAD.MOV.U32 R13, RZ, RZ, R2 ;  /* 0x000000ffff0d7224 */ /* 0x000fce00078e0002 */
[----:B------:R-:W-:Y:S05]  /*18380*/  WARPSYNC.COLLECTIVE R15, `(.L_x_1525) ;  /* 0x000000000f087348 */ /* 0x000fea0003c00000 */
[----:B------:R0:W1:Y:S02]  /*18390*/  SHFL.UP P6, R14, R13, R12, R11 ;  /* 0x0400000c0d0e7389 */ /* 0x00006400000c000b */
[----:B01----:R-:W-:Y:S01]  /*183a0*/  ENDCOLLECTIVE ;  /* 0x000000000000791b */ /* 0x003fe20003800000 */
.L_x_1525:
[----:B------:R-:W-:Y:S01]  /*183b0*/  IMAD.MOV.U32 R12, RZ, RZ, 0x8 ;  /* 0x00000008ff0c7424 */ /* 0x000fe200078e00ff */
[----:B------:R-:W-:-:S05]  /*183c0*/  SEL R3, R14, RZ, P3 ;  /* 0x000000ff0e037207 */ /* 0x000fca0001800000 */
[----:B------:R-:W-:-:S04]  /*183d0*/  IMAD.IADD R3, R2, 0x1, R3 ;  /* 0x0000000102037824 */ /* 0x000fc800078e0203 */
[----:B------:R-:W-:-:S07]  /*183e0*/  IMAD.MOV.U32 R13, RZ, RZ, R3 ;  /* 0x000000ffff0d7224 */ /* 0x000fce00078e0003 */
[----:B------:R-:W-:Y:S05]  /*183f0*/  WARPSYNC.COLLECTIVE R15, `(.L_x_1526) ;  /* 0x000000000f087348 */ /* 0x000fea0003c00000 */
[----:B------:R0:W1:Y:S02]  /*18400*/  SHFL.UP P6, R14, R13, R12, R11 ;  /* 0x0400000c0d0e7389 */ /* 0x00006400000c000b */
[----:B01----:R-:W-:Y:S01]  /*18410*/  ENDCOLLECTIVE ;  /* 0x000000000000791b */ /* 0x003fe20003800000 */
.L_x_1526:
[----:B------:R-:W-:Y:S01]  /*18420*/  IMAD.MOV.U32 R12, RZ, RZ, 0x10 ;  /* 0x00000010ff0c7424 */ /* 0x000fe200078e00ff */
[----:B------:R-:W-:-:S05]  /*18430*/  SEL R4, R14, RZ, P4 ;  /* 0x000000ff0e047207 */ /* 0x000fca0002000000 */
[----:B------:R-:W-:-:S04]  /*18440*/  IMAD.IADD R4, R3, 0x1, R4 ;  /* 0x0000000103047824 */ /* 0x000fc800078e0204 */
[----:B------:R-:W-:-:S07]  /*18450*/  IMAD.MOV.U32 R13, RZ, RZ, R4 ;  /* 0x000000ffff0d7224 */ /* 0x000fce00078e0004 */
[----:B------:R-:W-:Y:S05]  /*18460*/  WARPSYNC.COLLECTIVE R15, `(.L_x_1527) ;  /* 0x000000000f087348 */ /* 0x000fea0003c00000 */
[----:B------:R0:W1:Y:S02]  /*18470*/  SHFL.UP P6, R14, R13, R12, R11 ;  /* 0x0400000c0d0e7389 */ /* 0x00006400000c000b */
[----:B01----:R-:W-:Y:S01]  /*18480*/  ENDCOLLECTIVE ;  /* 0x000000000000791b */ /* 0x003fe20003800000 */
.L_x_1527:
        /* <DEDUP_REMOVED lines=8> */
.L_x_1528:
[----:B------:R-:W-:Y:S05]  /*18510*/  BRA `(.L_x_1529) ;  /* 0xffffffc400547947 */ /* 0x000fea000383ffff */
.L_x_1428:
[----:B------:R-:W-:Y:S01]  /*18520*/  BSSY B0, `(.L_x_1530) ;  /* 0x0000006000007945 */ /* 0x000fe20003800000 */
[----:B------:R-:W-:Y:S02]  /*18530*/  PLOP3.LUT P6, PT, P6, PT, PT, 0x8, 0x0 ;  /* 0x000000000000781c */ /* 0x000fe400037ce170 */
[----:B------:R-:W-:-:S11]  /*18540*/  MOV R15, 0xffffffff ;  /* 0xffffffff000f7802 */ /* 0x000fd60000000f00 */
[----:B01----:R-:W-:Y:S05]  /*18550*/  WARPSYNC.COLLECTIVE R15, `(.L_x_1531) ;  /* 0x000000000f087348 */ /* 0x003fea0003c00000 */
[----:B------:R-:W-:Y:S01]  /*18560*/  VOTE.ANY R14, PT, P6 ;  /* 0x00000000000e7806 */ /* 0x000fe200030e0100 */
[----:B01----:R-:W-:Y:S06]  /*18570*/  ENDCOLLECTIVE ;  /* 0x000000000000791b */ /* 0x003fec0003800000 */
.L_x_1531:
[----:B------:R-:W-:Y:S05]  /*18580*/  BSYNC B0 ;  /* 0x0000000000007941 */ /* 0x000fea0003800000 */
.L_x_1530:
        /* <DEDUP_REMOVED lines=9> */
.L_x_1532:
[----:B------:R-:W-:Y:S01]  /*18620*/  IMAD.MOV.U32 R5, RZ, RZ, R14 ;  /* 0x000000ffff057224 */ /* 0x000fe200078e000e */
[----:B------:R-:W-:Y:S06]  /*18630*/  BRA `(.L_x_1533) ;  /* 0xffffffc400447947 */ /* 0x000fec000383ffff */
.L_x_1430:
[----:B------:R-:W-:Y:S01]  /*18640*/  BSSY B0, `(.L_x_1534) ;  /* 0x0000007000007945 */ /* 0x000fe20003800000 */
[----:B------:R-:W-:Y:S02]  /*18650*/  IMAD.MOV.U32 R13, RZ, RZ, R6 ;  /* 0x000000ffff0d7224 */ /* 0x000fe400078e0006 */
[----:B------:R-:W-:Y:S02]  /*18660*/  IMAD.MOV.U32 R11, RZ, RZ, 0x1f ;  /* 0x0000001fff0b7424 */ /* 0x000fe400078e00ff */
[----:B------:R-:W-:-:S07]  /*18670*/  IMAD.MOV.U32 R15, RZ, RZ, -0x1 ;  /* 0xffffffffff0f7424 */ /* 0x000fce00078e00ff */
[----:B0123--:R-:W-:Y:S05]  /*18680*/  WARPSYNC.COLLECTIVE R15, `(.L_x_1535) ;  /* 0x000000000f087348 */ /* 0x00ffea0003c00000 */
[----:B------:R4:W0:Y:S02]  /*18690*/  SHFL.IDX P6, R14, R13, R12, R11 ;  /* 0x0000000c0d0e7389 */ /* 0x00082400000c000b */
[----:B01234-:R-:W-:Y:S01]  /*186a0*/  ENDCOLLECTIVE ;  /* 0x000000000000791b */ /* 0x01ffe20003800000 */
.L_x_1535:
[----:B------:R-:W-:Y:S05]  /*186b0*/  BSYNC B0 ;  /* 0x0000000000007941 */ /* 0x000fea0003800000 */
.L_x_1534:
[----:B------:R-:W-:Y:S05]  /*186c0*/  BRA `(.L_x_1429) ;  /* 0xffffffc4003c7947 */ /* 0x000fea000383ffff */
.L_x_1434:
[----:B-1----:R1:W2:Y:S02]  /*186d0*/  SYNCS.PHASECHK.TRANS64.TRYWAIT P0, [R4+URZ+0x30820], R0 ;  /* 0x03082000040075a7 */ /* 0x0022a4000800017f */
[----:B--2---:R-:W-:Y:S05]  /*186e0*/  @!P0 NANOSLEEP.SYNCS 0x989680 ;  /* 0x009896800000895d */ /* 0x004fea0003900000 */
[----:B------:R-:W2:Y:S02]  /*186f0*/  @!P0 SYNCS.PHASECHK.TRANS64 P0, [R4+URZ+0x30820], R0 ;  /* 0x03082000040085a7 */ /* 0x000ea4000800007f */
[----:B--2---:R-:W-:Y:S05]  /*18700*/  @!P0 BRA `(.L_x_1434) ;  /* 0xfffffffc00f08947 */ /* 0x004fea000383ffff */
[----:B------:R-:W-:Y:S05]  /*18710*/  BRA `(.L_x_1536) ;  /* 0xffffffc800b47947 */ /* 0x000fea000383ffff */
.L_x_1435:
        /* <DEDUP_REMOVED lines=8> */
[----:B01-3--:R-:W-:Y:S05]  /*187a0*/  WARPSYNC.COLLECTIVE R15, `(.L_x_1538) ;  /* 0x000000000f087348 */ /* 0x00bfea0003c00000 */
[----:B------:R2:W4:Y:S02]  /*187b0*/  SHFL.IDX P6, R14, R13, R12, R11 ;  /* 0x0000000c0d0e7389 */ /* 0x00052400000c000b */
[----:B01234-:R-:W-:Y:S01]  /*187c0*/  ENDCOLLECTIVE ;  /* 0x000000000000791b */ /* 0x01ffe20003800000 */
.L_x_1538:
[----:B------:R-:W-:Y:S05]  /*187d0*/  BSYNC B0 ;  /* 0x0000000000007941 */ /* 0x000fea0003800000 */
.L_x_1537:
[----:B------:R-:W-:Y:S05]  /*187e0*/  BRA `(.L_x_1539) ;  /* 0xffffffc8009c7947 */ /* 0x000fea000383ffff */
.L_x_1438:
[----:B------:R-:W-:Y:S01]  /*187f0*/  BSSY B1, `(.L_x_1540) ;  /* 0x0000006000017945 */ /* 0x000fe20003800000 */
[----:B------:R-:W-:-:S07]  /*18800*/  IMAD.MOV.U32 R15, RZ, RZ, -0x1 ;  /* 0xffffffffff0f7424 */ /* 0x000fce00078e00ff */
[----:B01-3--:R-:W-:Y:S05]  /*18810*/  WARPSYNC.COLLECTIVE R15, `(.L_x_1541) ;  /* 0x000000000f0c7348 */ /* 0x00bfea0003c00000 */
[----:B------:R-:W-:Y:S02]  /*18820*/  ELECT P6, UR62, PT ;  /* 0x00000000003e782f */ /* 0x000fe400038c0000 */
[----:B------:R-:W-:Y:S01]  /*18830*/  MOV R14, UR62 ;  /* 0x0000003e000e7c02 */ /* 0x000fe20008000f00 */
[----:B01-3--:R-:W-:Y:S10]  /*18840*/  ENDCOLLECTIVE ;  /* 0x000000000000791b */ /* 0x00bff40003800000 */
.L_x_1541:
[----:B------:R-:W-:Y:S05]  /*18850*/  BSYNC B1 ;  /* 0x0000000000017941 */ /* 0x000fea0003800000 */
.L_x_1540:
[----:B------:R-:W-:Y:S05]  /*18860*/  BRA `(.L_x_1542) ;  /* 0xffffffc800947947 */ /* 0x000fea000383ffff */
.L_x_1440:
[----:B-1----:R1:W2:Y:S02]  /*18870*/  SYNCS.PHASECHK.TRANS64.TRYWAIT P1, [R5+URZ+0x30840], R0 ;  /* 0x03084000050075a7 */ /* 0x0022a4000802017f */
[----:B--2---:R-:W-:Y:S05]  /*18880*/  @!P1 NANOSLEEP.SYNCS 0x989680 ;  /* 0x009896800000995d */ /* 0x004fea0003900000 */
[----:B------:R-:W2:Y:S02]  /*18890*/  @!P1 SYNCS.PHASECHK.TRANS64 P1, [R5+URZ+0x30840], R0 ;  /* 0x03084000050095a7 */ /* 0x000ea4000802007f */
[----:B--2---:R-:W-:Y:S05]  /*188a0*/  @!P1 BRA `(.L_x_1440) ;  /* 0xfffffffc00f09947 */ /* 0x004fea000383ffff */
[----:B------:R-:W-:Y:S05]  /*188b0*/  BRA `(.L_x_1543) ;  /* 0xffffffc800bc7947 */ /* 0x000fea000383ffff */
.L_x_1442:
[----:B--2---:R2:W4:Y:S02]  /*188c0*/  SYNCS.PHASECHK.TRANS64.TRYWAIT P1, [R25+URZ+0x30840], R2 ;  /* 0x03084002190075a7 */ /* 0x004524000802017f */
[----:B----4-:R-:W-:Y:S05]  /*188d0*/  @!P1 NANOSLEEP.SYNCS 0x989680 ;  /* 0x009896800000995d */ /* 0x010fea0003900000 */
[----:B------:R-:W4:Y:S02]  /*188e0*/  @!P1 SYNCS.PHASECHK.TRANS64 P1, [R25+URZ+0x30840], R2 ;  /* 0x03084002190095a7 */ /* 0x000f24000802007f */
[----:B----4-:R-:W-:Y:S05]  /*188f0*/  @!P1 BRA `(.L_x_1442) ;  /* 0xfffffffc00f09947 */ /* 0x010fea000383ffff */
[----:B------:R-:W-:Y:S05]  /*18900*/  BRA `(.L_x_1544) ;  /* 0xffffffc800c87947 */ /* 0x000fea000383ffff */
.L_x_1444:
[----:B----4-:R4:W0:Y:S02]  /*18910*/  SYNCS.PHASECHK.TRANS64.TRYWAIT P1, [R5+URZ+0x30860], R0 ;  /* 0x03086000050075a7 */ /* 0x010824000802017f */
[----:B0-----:R-:W-:Y:S05]  /*18920*/  @!P1 NANOSLEEP.SYNCS 0x989680 ;  /* 0x009896800000995d */ /* 0x001fea0003900000 */
[----:B------:R-:W0:Y:S02]  /*18930*/  @!P1 SYNCS.PHASECHK.TRANS64 P1, [R5+URZ+0x30860], R0 ;  /* 0x03086000050095a7 */ /* 0x000e24000802007f */
[----:B0-----:R-:W-:Y:S05]  /*18940*/  @!P1 BRA `(.L_x_1444) ;  /* 0xfffffffc00f09947 */ /* 0x001fea000383ffff */
[----:B------:R-:W-:Y:S05]  /*18950*/  BRA `(.L_x_1545) ;  /* 0xffffffc800c47947 */ /* 0x000fea000383ffff */
.L_x_1546:
        /* <DEDUP_REMOVED lines=10> */
.L_x_3297:


//--------------------- .text._ZN7cutlass13device_kernelIN5flash11enable_sm90INS1_16FlashAttnFwdSm90INS1_25CollectiveMainloopFwdSm90ILi2EN4cute5tupleIJNS5_1CILi1EEES8_S8_EEENS6_IJNS7_ILi128EEENS7_ILi64EEENS7_ILi256EEEEEELi256ENS_10bfloat16_tEfNS_4arch4Sm90ELb0ELb1ELb0ELb1ELb1ELb1ELb0ELb1ELb1ELb1ELb0ELb0EEENS1_21CollectiveEpilogueFwdINS6_IJSA_SC_SB_EEES9_SE_SG_Li256ELb1ELb1ELb0ELb0EEENS1_36VarlenDynamicPersistentTileSchedulerILi128ELi64ELi256ELi128ELb0ELb1ELb1ELb1ELb0ELb1EEEEEEEEEvNT_6ParamsE --------------------------
	.section	.text._ZN7cutlass13device_kernelIN5flash11enable_sm90INS1_16FlashAttnFwdSm90INS1_25CollectiveMainloopFwdSm90ILi2EN4cute5tupleIJNS5_1CILi1EEES8_S8_EEENS6_IJNS7_ILi128EEENS7_ILi64EEENS7_ILi256EEEEEELi256ENS_10bfloat16_tEfNS_4arch4Sm90ELb0ELb1ELb0ELb1ELb1ELb1ELb0ELb1ELb1ELb1ELb0ELb0EEENS1_21CollectiveEpilogueFwdINS6_IJSA_SC_SB_EEES9_SE_SG_Li256ELb1ELb1ELb0ELb0EEENS1_36VarlenDynamicPersistentTileSchedulerILi128ELi64ELi256ELi128ELb0ELb1ELb1ELb1ELb0ELb1EEEEEEEEEvNT_6ParamsE,"ax",@progbits
	.align	128
.text._ZN7cutlass13device_kernelIN5flash11enable_sm90INS1_16FlashAttnFwdSm90INS1_25CollectiveMainloopFwdSm90ILi2EN4cute5tupleIJNS5_1CILi1EEES8_S8_EEENS6_IJNS7_ILi128EEENS7_ILi64EEENS7_ILi256EEEEEELi256ENS_10bfloat16_tEfNS_4arch4Sm90ELb0ELb1ELb0ELb1ELb1ELb1ELb0ELb1ELb1ELb1ELb0ELb0EEENS1_21CollectiveEpilogueFwdINS6_IJSA_SC_SB_EEES9_SE_SG_Li256ELb1ELb1ELb0ELb0EEENS1_36VarlenDynamicPersistentTileSchedulerILi128ELi64ELi256ELi128ELb0ELb1ELb1ELb1ELb0ELb1EEEEEEEEEvNT_6ParamsE:
        .type           _ZN7cutlass13device_kernelIN5flash11enable_sm90INS1_16FlashAttnFwdSm90INS1_25CollectiveMainloopFwdSm90ILi2EN4cute5tupleIJNS5_1CILi1EEES8_S8_EEENS6_IJNS7_ILi128EEENS7_ILi64EEENS7_ILi256EEEEEELi256ENS_10bfloat16_tEfNS_4arch4Sm90ELb0ELb1ELb0ELb1ELb1ELb1ELb0ELb1ELb1ELb1ELb0ELb0EEENS1_21CollectiveEpilogueFwdINS6_IJSA_SC_SB_EEES9_SE_SG_Li256ELb1ELb1ELb0ELb0EEENS1_36VarlenDynamicPersistentTileSchedulerILi128ELi64ELi256ELi128ELb0ELb1ELb1ELb1ELb0ELb1EEEEEEEEEvNT_6ParamsE,@function
        .size           _ZN7cutlass13device_kernelIN5flash11enable_sm90INS1_16FlashAttnFwdSm90INS1_25CollectiveMainloopFwdSm90ILi2EN4cute5tupleIJNS5_1CILi1EEES8_S8_EEENS6_IJNS7_ILi128EEENS7_ILi64EEENS7_ILi256EEEEEELi256ENS_10bfloat16_tEfNS_4arch4Sm90ELb0ELb1ELb0ELb1ELb1ELb1ELb0ELb1ELb1ELb1ELb0ELb0EEENS1_21CollectiveEpilogueFwdINS6_IJSA_SC_SB_EEES9_SE_SG_Li256ELb1ELb1ELb0ELb0EEENS1_36VarlenDynamicPersistentTileSchedulerILi128ELi64ELi256ELi128ELb0ELb1ELb1ELb1ELb0ELb1EEEEEEEEEvNT_6ParamsE,(.L_x_3298 - _ZN7cutlass13device_kernelIN5flash11enable_sm90INS1_16FlashAttnFwdSm90INS1_25CollectiveMainloopFwdSm90ILi2EN4cute5tupleIJNS5_1CILi1EEES8_S8_EEENS6_IJNS7_ILi128EEENS7_ILi64EEENS7_ILi256EEEEEELi256ENS_10bfloat16_tEfNS_4arch4Sm90ELb0ELb1ELb0ELb1ELb1ELb1ELb0ELb1ELb1ELb1ELb0ELb0EEENS1_21CollectiveEpilogueFwdINS6_IJSA_SC_SB_EEES9_SE_SG_Li256ELb1ELb1ELb0ELb0EEENS1_36VarlenDynamicPersistentTileSchedulerILi128ELi64ELi256ELi128ELb0ELb1ELb1ELb1ELb0ELb1EEEEEEEEEvNT_6ParamsE)
        .other          _ZN7cutlass13device_kernelIN5flash11enable_sm90INS1_16FlashAttnFwdSm90INS1_25CollectiveMainloopFwdSm90ILi2EN4cute5tupleIJNS5_1CILi1EEES8_S8_EEENS6_IJNS7_ILi128EEENS7_ILi64EEENS7_ILi256EEEEEELi256ENS_10bfloat16_tEfNS_4arch4Sm90ELb0ELb1ELb0ELb1ELb1ELb1ELb0ELb1ELb1ELb1ELb0ELb0EEENS1_21CollectiveEpilogueFwdINS6_IJSA_SC_SB_EEES9_SE_SG_Li256ELb1ELb1ELb0ELb0EEENS1_36VarlenDynamicPersistentTileSchedulerILi128ELi64ELi256ELi128ELb0ELb1ELb1ELb1ELb0ELb1EEEEEEEEEvNT_6ParamsE,@"STO_CUDA_ENTRY STV_DEFAULT"
_ZN7cutlass13device_kernelIN5flash11enable_sm90INS1_16FlashAttnFwdSm90INS1_25CollectiveMainloopFwdSm90ILi2EN4cute5tupleIJNS5_1CILi1EEES8_S8_EEENS6_IJNS7_ILi128EEENS7_ILi64EEENS7_ILi256EEEEEELi256ENS_10bfloat16_tEfNS_4arch4Sm90ELb0ELb1ELb0ELb1ELb1ELb1ELb0ELb1ELb1ELb1ELb0ELb0EEENS1_21CollectiveEpilogueFwdINS6_IJSA_SC_SB_EEES9_SE_SG_Li256ELb1ELb1ELb0ELb0EEENS1_36VarlenDynamicPersistentTileSchedulerILi128ELi64ELi256ELi128ELb0ELb1ELb1ELb1ELb0ELb1EEEEEEEEEvNT_6ParamsE:
[----:B------:R-:W0:Y:S02]  /*0000*/  LDC R1, c[0x0][0x28] ;  /* 0x00000a00ff017b82 */ /* 0x000e240000000800 */
[----:B0-----:R-:W-:Y:S01]  /*0010*/  VIADD R1, R1, 0xffffff28 ;  /* 0xffffff2801017836 */ /* 0x001fe20000000000 */
[----:B------:R-:W0:Y:S01]  /*0020*/  S2R R0, SR_TID.X ;  /* 0x0000000000007919 */ /* 0x000e220000002100 */
[----:B------:R-:W-:Y:S01]  /*0030*/  ELECT P0, URZ, PT ;  /* 0x00000000003f782f */ /* 0x000fe20003800000 */
[----:B------:R-:W-:Y:S01]  /*0040*/  BSSY B0, `(.L_x_1547) ;  /* 0x000000d000007945 */ /* 0x000fe20003800000 */
[----:B0-----:R-:W-:-:S05]  /*0050*/  SHF.R.U32.HI R2, RZ, 0x5, R0 ;  /* 0x00000005ff027819 */ /* 0x001fca0000011600 */
[----:B------:R-:W0:Y:S02]  /*0060*/  SHFL.IDX PT, R3, R2, RZ, 0x1f ;  /* 0x00001fff02037589 */ /* 0x000e2400000e0000 */
[----:B0-----:R-:W-:-:S13]  /*0070*/  ISETP.EQ.AND P0, PT, R3, RZ, P0 ;  /* 0x000000ff0300720c */ /* 0x001fda0000702270 */
        /* <DEDUP_REMOVED lines=9> */
.L_x_1548:
[----:B------:R-:W-:Y:S05]  /*0110*/  BSYNC B0 ;  /* 0x0000000000007941 */ /* 0x000fea0003800000 */
.L_x_1547:
[----:B------:R-:W-:Y:S01]  /*0120*/  VOTEU.ANY UP0, P0 ;  /* 0x00000000003f7886 */ /* 0x000fe20000000100 */
[----:B------:R-:W0:Y:S01]  /*0130*/  SHFL.IDX PT, R3, R2, RZ, 0x1f ;  /* 0x00001fff02037589 */ /* 0x000e2200000e0000 */
[----:B------:R-:W-:Y:S01]  /*0140*/  UMOV UR4, 0x80 ;  /* 0x0000008000047882 */ /* 0x000fe20000000000 */
[----:B------:R-:W-:Y:S01]  /*0150*/  UMOV UR7, 0x100 ;  /* 0x0000010000077882 */ /* 0x000fe20000000000 */
[----:B------:R-:W-:Y:S01]  /*0160*/  VOTEU.ANY UP1, P0 ;  /* 0x00000000003f7886 */ /* 0x000fe20000020100 */
[----:B------:R-:W1:Y:S01]  /*0170*/  @UP0 S2UR UR8, SR_CgaCtaId ;  /* 0x00000000000809c3 */ /* 0x000e620000008800 */
[----:B------:R-:W-:Y:S01]  /*0180*/  @UP0 UMOV UR6, 0x400 ;  /* 0x0000040000060882 */ /* 0x000fe20000000000 */
[----:B------:R-:W-:-:S04]  /*0190*/  @UP0 UIADD3 UR4, -UR4, 0x100000, URZ ;  /* 0x0010000004040890 */ /* 0x000fc8000fffe13f */
[----:B------:R-:W-:Y:S02]  /*01a0*/  @UP0 USHF.L.U32 UR5, UR4, 0xb, URZ ;  /* 0x0000000b04050899 */ /* 0x000fe4000800063f */
[----:B------:R-:W-:Y:S01]  /*01b0*/  @UP0 USHF.L.U32 UR4, UR4, 0x1, URZ ;  /* 0x0000000104040899 */ /* 0x000fe2000800063f */
[----:B0-----:R-:W-:Y:S02]  /*01c0*/  ISETP.NE.AND P1, PT, R3, RZ, PT ;  /* 0x000000ff0300720c */ /* 0x001fe40003f25270 */
[----:B------:R-:W-:Y:S01]  /*01d0*/  SHF.R.U32.HI R3, RZ, 0x7, R0 ;  /* 0x00000007ff037819 */ /* 0x000fe20000011600 */
[----:B-1----:R-:W-:Y:S02]  /*01e0*/  @UP0 ULEA UR8, UR8, UR6, 0x18 ;  /* 0x0000000608080291 */ /* 0x002fe4000f8ec03f */
[----:B------:R-:W-:-:S04]  /*01f0*/  @UP0 UIADD3 UR6, -UR7, 0x100000, URZ ;  /* 0x0010000007060890 */ /* 0x000fc8000fffe13f */
[----:B------:R-:W-:Y:S02]  /*0200*/  @UP0 USHF.L.U32 UR7, UR6, 0xb, URZ ;  /* 0x0000000b06070899 */ /* 0x000fe4000800063f */
[----:B------:R-:W-:Y:S01]  /*0210*/  @UP0 USHF.L.U32 UR6, UR6, 0x1, URZ ;  /* 0x0000000106060899 */ /* 0x000fe2000800063f */
[----:B------:R-:W-:Y:S01]  /*0220*/  VOTEU.ANY UP0, P0 ;  /* 0x00000000003f7886 */ /* 0x000fe20000000100 */
[----:B------:R-:W0:Y:S04]  /*0230*/  SHFL.IDX PT, R3, R3, RZ, 0x1f ;  /* 0x00001fff03037589 */ /* 0x000e2800000e0000 */
[----:B------:R-:W1:Y:S02]  /*0240*/  FENCE.VIEW.ASYNC.S ;  /* 0x00000000000073c6 */ /* 0x000e640000000000 */
[----:B-1----:R1:W2:Y:S04]  /*0250*/  @UP0 SYNCS.EXCH.64 URZ, [UR8+0x30800], UR4 ;  /* 0x03080004083f05b2 */ /* 0x0022a80008000100 */
[----:B------:R1:W3:Y:S01]  /*0260*/  @UP1 SYNCS.EXCH.64 URZ, [UR8+0x30820], UR6 ;  /* 0x03082006083f15b2 */ /* 0x0002e20008000100 */
[----:B------:R-:W-:Y:S05]  /*0270*/  @P1 BRA `(.L_x_1549) ;  /* 0x0000000000481947 */ /* 0x000fea0003800000 */
[----:B-1----:R-:W1:Y:S01]  /*0280*/  S2UR UR5, SR_CgaCtaId ;  /* 0x00000000000579c3 */ /* 0x002e620000008800 */
[----:B------:R-:W-:Y:S01]  /*0290*/  UMOV UR4, 0x400 ;  /* 0x0000040000047882 */ /* 0x000fe20000000000 */
[----:B------:R-:W-:Y:S01]  /*02a0*/  UMOV UR6, 0x80 ;  /* 0x0000008000067882 */ /* 0x000fe20000000000 */
[----:B------:R-:W-:Y:S01]  /*02b0*/  UMOV UR7, 0x100 ;  /* 0x0000010000077882 */ /* 0x000fe20000000000 */
[----:B------:R-:W-:Y:S01]  /*02c0*/  ELECT P0, URZ, PT ;  /* 0x00000000003f782f */ /* 0x000fe20003800000 */
[----:B-1----:R-:W-:Y:S02]  /*02d0*/  ULEA UR8, UR5, UR4, 0x18 ;  /* 0x0000000405087291 */ /* 0x002fe4000f8ec03f */
[----:B------:R-:W-:-:S04]  /*02e0*/  UIADD3 UR4, -UR6, 0x100000, URZ ;  /* 0x0010000006047890 */ /* 0x000fc8000fffe13f */
[----:B------:R-:W-:Y:S02]  /*02f0*/  USHF.L.U32 UR5, UR4, 0xb, URZ ;  /* 0x0000000b04057899 */ /* 0x000fe4000800063f */
[----:B------:R-:W-:Y:S02]  /*0300*/  USHF.L.U32 UR4, UR4, 0x1, URZ ;  /* 0x0000000104047899 */ /* 0x000fe4000800063f */
[----:B------:R-:W-:-:S04]  /*0310*/  UIADD3 UR6, -UR7, 0x100000, URZ ;  /* 0x0010000007067890 */ /* 0x000fc8000fffe13f */
[----:B------:R-:W-:Y:S02]  /*0320*/  USHF.L.U32 UR7, UR6, 0xb, URZ ;  /* 0x0000000b06077899 */ /* 0x000fe4000800063f */
[----:B------:R-:W-:Y:S01]  /*0330*/  USHF.L.U32 UR6, UR6, 0x1, URZ ;  /* 0x0000000106067899 */ /* 0x000fe2000800063f */
[----:B------:R-:W1:Y:S03]  /*0340*/  FENCE.VIEW.ASYNC.S ;  /* 0x00000000000073c6 */ /* 0x000e660000000000 */
[----:B-1----:R4:W1:Y:S08]  /*0350*/  SYNCS.EXCH.64 URZ, [UR8+0x30830], UR4 ;  /* 0x03083004083f75b2 */ /* 0x0028700008000100 */
[----:B------:R4:W0:Y:S01]  /*0360*/  SYNCS.EXCH.64 URZ, [UR8+0x30840], UR6 ;  /* 0x03084006083f75b2 */ /* 0x0008220008000100 */
[----:B------:R4:W0:Y:S01]  /*0370*/  SYNCS.EXCH.64 URZ, [UR8+0x30838], UR4 ;  /* 0x03083804083f75b2 */ /* 0x0008220008000100 */
[----:B------:R4:W0:Y:S02]  /*0380*/  SYNCS.EXCH.64 URZ, [UR8+0x30848], UR6 ;  /* 0x03084806083f75b2 */ /* 0x0008240008000100 */
[----:B----4-:R-:W-:Y:S01]  /*0390*/  NOP ;  /* 0x0000000000007918 */ /* 0x010fe20000000000 */
.L_x_1549:
[----:B------:R-:W4:Y:S01]  /*03a0*/  SHFL.IDX PT, R4, R2, RZ, 0x1f ;  /* 0x00001fff02047589 */ /* 0x000f2200000e0000 */
[----:B------:R-:W-:Y:S01]  /*03b0*/  NOP ;  /* 0x0000000000007918 */ /* 0x000fe20000000000 */
[----:B----4-:R-:W-:-:S13]  /*03c0*/  ISETP.NE.AND P0, PT, R4, RZ, PT ;  /* 0x000000ff0400720c */ /* 0x010fda0003f05270 */
        /* <DEDUP_REMOVED lines=19> */
.L_x_1550:
[----:B------:R-:W4:Y:S01]  /*0500*/  SHFL.IDX PT, R4, R2, RZ, 0x1f ;  /* 0x00001fff02047589 */ /* 0x000f2200000e0000 */
[----:B------:R-:W-:Y:S01]  /*0510*/  NOP ;  /* 0x0000000000007918 */ /* 0x000fe20000000000 */
[----:B----4-:R-:W-:-:S13]  /*0520*/  ISETP.NE.AND P0, PT, R4, RZ, PT ;  /* 0x000000ff0400720c */ /* 0x010fda0003f05270 */
[----:B------:R-:W-:Y:S05]  /*0530*/  @P0 BRA `(.L_x_1551) ;  /* 0x0000000000380947 */ /* 0x000fea0003800000 */
[----:B-1----:R-:W1:Y:S01]  /*0540*/  S2UR UR5, SR_CgaCtaId ;  /* 0x00000000000579c3 */ /* 0x002e620000008800 */
[----:B------:R-:W-:Y:S01]  /*0550*/  UMOV UR4, 0x400 ;  /* 0x0000040000047882 */ /* 0x000fe20000000000 */
[----:B------:R-:W-:Y:S01]  /*0560*/  UMOV UR7, 0x80 ;  /* 0x0000008000077882 */ /* 0x000fe20000000000 */
[----:B------:R-:W-:Y:S01]  /*0570*/  ELECT P0, URZ, PT ;  /* 0x00000000003f782f */ /* 0x000fe20003800000 */
[----:B-1----:R-:W-:Y:S02]  /*0580*/  ULEA UR6, UR5, UR4, 0x18 ;  /* 0x0000000405067291 */ /* 0x002fe4000f8ec03f */
[----:B------:R-:W-:-:S04]  /*0590*/  UIADD3 UR4, -UR7, 0x100000, URZ ;  /* 0x0010000007047890 */ /* 0x000fc8000fffe13f */
[----:B------:R-:W-:Y:S02]  /*05a0*/  USHF.L.U32 UR5, UR4, 0xb, URZ ;  /* 0x0000000b04057899 */ /* 0x000fe4000800063f */
[----:B------:R-:W-:Y:S01]  /*05b0*/  USHF.L.U32 UR4, UR4, 0x1, URZ ;  /* 0x0000000104047899 */ /* 0x000fe2000800063f */
[----:B------:R-:W1:Y:S11]  /*05c0*/  FENCE.VIEW.ASYNC.S ;  /* 0x00000000000073c6 */ /* 0x000e760000000000 */
[----:B-1----:R4:W1:Y:S01]  /*05d0*/  SYNCS.EXCH.64 URZ, [UR6+0x30870], UR4 ;  /* 0x03087004063f75b2 */ /* 0x0028620008000100 */
[----:B------:R4:W0:Y:S01]  /*05e0*/  SYNCS.EXCH.64 URZ, [UR6+0x30880], UR4 ;  /* 0x03088004063f75b2 */ /* 0x0008220008000100 */
[----:B------:R4:W0:Y:S01]  /*05f0*/  SYNCS.EXCH.64 URZ, [UR6+0x30878], UR4 ;  /* 0x03087804063f75b2 */ /* 0x0008220008000100 */
[----:B------:R4:W0:Y:S02]  /*0600*/  SYNCS.EXCH.64 URZ, [UR6+0x30888], UR4 ;  /* 0x03088804063f75b2 */ /* 0x0008240008000100 */
[----:B----4-:R-:W-:Y:S01]  /*0610*/  NOP ;  /* 0x0000000000007918 */ /* 0x010fe20000000000 */
.L_x_1551:
        /* <DEDUP_REMOVED lines=22> */
.L_x_1552:
        /* <DEDUP_REMOVED lines=22> */
.L_x_1553:
[----:B0-----:R-:W-:Y:S01]  /*08e0*/  ISETP.NE.AND P0, PT, R3, RZ, PT ;  /* 0x000000ff0300720c */ /* 0x001fe20003f05270 */
[----:B------:R-:W-:Y:S01]  /*08f0*/  IMAD.MOV.U32 R3, RZ, RZ, 0x1 ;  /* 0x00000001ff037424 */ /* 0x000fe200078e00ff */
[----:B------:R-:W-:Y:S01]  /*0900*/  NOP ;  /* 0x0000000000007918 */ /* 0x000fe20000000000 */
[----:B------:R-:W-:Y:S01]  /*0910*/  ULDC.64 UR60, c[0x0][0x208] ;  /* 0x00008200003c7ab9 */ /* 0x000fe20000000a00 */
[----:B------:R-:W-:Y:S02]  /*0920*/  BSSY B9, `(.L_x_1554) ;  /* 0x0002936000097945 */ /* 0x000fe40003800000 */
[----:B------:R-:W-:-:S05]  /*0930*/  SEL R3, R3, 0x2, !P0 ;  /* 0x0000000203037807 */ /* 0x000fca0004000000 */
[----:B------:R0:W-:Y:S01]  /*0940*/  STL [R1+0x20], R3 ;  /* 0x0000200301007387 */ /* 0x0001e20000100800 */
[----:B-123--:R-:W-:Y:S06]  /*0950*/  BAR.SYNC.DEFER_BLOCKING 0x0 ;  /* 0x0000000000007b1d */ /* 0x00efec0000010000 */
[----:B------:R-:W-:Y:S05]  /*0960*/  @!P0 BRA `(.L_x_1555) ;  /* 0x00000218005c8947 */ /* 0x000fea0003800000 */
.L_x_1556:
[----:B------:R-:W-:-:S08]  /*0970*/  NOP ;  /* 0x0000000000007918 */ /* 0x000fd00000000000 */
[----:B------:R-:W1:Y:S02]  /*0980*/  USETMAXREG.TRY_ALLOC.CTAPOOL UP0, 0xe8 ;  /* 0x000000e8000079c8 */ /* 0x000e640008000600 */
[----:B-1----:R-:W-:-:S13]  /*0990*/  PLOP3.LUT P0, PT, PT, PT, UP0, 0x80, 0x0 ;  /* 0x000000000000781c */ /* 0x002fda0003f0f008 */
[----:B------:R-:W-:Y:S05]  /*09a0*/  @!P0 BRA `(.L_x_1556) ;  /* 0xfffffffc00f08947 */ /* 0x000fea000383ffff */
[----:B------:R-:W1:Y:S08]  /*09b0*/  S2UR UR4, SR_CgaCtaId ;  /* 0x00000000000479c3 */ /* 0x000e700000008800 */
[----:B------:R-:W-:Y:S06]  /*09c0*/  BAR.ARV 0x8, 0x180 ;  /* 0x0206000000007b1d */ /* 0x000fec0000002000 */
[----:B------:R-:W-:-:S02]  /*09d0*/  MOV R18, 0x400 ;  /* 0x0000040000127802 */ /* 0x000fc40000000f00 */
[----:B------:R-:W-:Y:S01]  /*09e0*/  BAR.SYNC.DEFER_BLOCKING 0x5, 0x180 ;  /* 0x0146000000007b1d */ /* 0x000fe20000010000 */
[----:B-1----:R-:W-:-:S05]  /*09f0*/  IMAD.U32 R2, RZ, RZ, UR4 ;  /* 0x00000004ff027e24 */ /* 0x002fca000f8e00ff */
[----:B------:R-:W-:Y:S01]  /*0a00*/  ULDC UR4, c[0x0][0xc3c] ;  /* 0x00030f0000047ab9 */ /* 0x000fe20000000800 */
[----:B------:R-:W-:Y:S01]  /*0a10*/  LEA R18, R2, R18, 0x18 ;  /* 0x0000001202127211 */ /* 0x000fe200078ec0ff */
[----:B------:R-:W-:Y:S04]  /*0a20*/  STL [R1+0x4], R2 ;  /* 0x0000040201007387 */ /* 0x000fe80000100800 */
[----:B------:R-:W1:Y:S01]  /*0a30*/  LDS.128 R36, [R18+0x308d0] ;  /* 0x0308d00012247984 */ /* 0x000e620000000c00 */
[----:B------:R-:W-:Y:S06]  /*0a40*/  BAR.ARV 0x4, 0x180 ;  /* 0x0106000000007b1d */ /* 0x000fec0000002000 */
[----:B-1----:R-:W-:-:S13]  /*0a50*/  ISETP.GE.AND P0, PT, R39, UR4, PT ;  /* 0x0000000427007c0c */ /* 0x002fda000bf06270 */
[----:B------:R-:W-:Y:S05]  /*0a60*/  @P0 BRA `(.L_x_1557) ;  /* 0x0000029000840947 */ /* 0x000fea0003800000 */
[----:B------:R-:W-:-:S05]  /*0a70*/  VIADD R0, R0, 0xffffff80 ;  /* 0xffffff8000007836 */ /* 0x000fca0000000000 */
[----:B0-----:R-:W-:-:S04]  /*0a80*/  SHF.R.S32.HI R3, RZ, 0x1f, R0 ;  /* 0x0000001fff037819 */ /* 0x001fc80000011400 */
[CC--:B------:R-:W-:Y:S02]  /*0a90*/  LEA.HI R4, R3.reuse, R0.reuse, RZ, 0x5 ;  /* 0x0000000003047211 */ /* 0x0c0fe400078f28ff */
[CC--:B------:R-:W-:Y:S02]  /*0aa0*/  LEA.HI R2, R3.reuse, R0.reuse, RZ, 0x4 ;  /* 0x0000000003027211 */ /* 0x0c0fe400078f20ff */
[----:B------:R-:W-:Y:S01]  /*0ab0*/  LEA.HI R6, R3, R0, RZ, 0x2 ;  /* 0x0000000003067211 */ /* 0x000fe200078f10ff */
[----:B------:R-:W-:Y:S01]  /*0ac0*/  IMAD.SHL.U32 R4, R4, 0x20, RZ ;  /* 0x0000002004047824 */ /* 0x000fe200078e00ff */
[----:B------:R-:W-:Y:S02]  /*0ad0*/  LOP3.LUT R5, R2, 0x3fffff0, RZ, 0xc0, !PT ;  /* 0x03fffff002057812 */ /* 0x000fe400078ec0ff */
[----:B------:R-:W-:Y:S02]  /*0ae0*/  SHF.R.S32.HI R7, RZ, 0x4, R2 ;  /* 0x00000004ff077819 */ /* 0x000fe40000011402 */
[----:B------:R-:W-:Y:S01]  /*0af0*/  LOP3.LUT R4, R4, 0xfffffc00, RZ, 0xc0, !PT ;  /* 0xfffffc0004047812 */ /* 0x000fe200078ec0ff */
[----:B------:R-:W-:Y:S01]  /*0b00*/  IMAD.IADD R5, R0, 0x1, -R5 ;  /* 0x0000000100057824 */ /* 0x000fe200078e0a05 */
[----:B------:R-:W-:-:S02]  /*0b10*/  LEA.HI R2, R2, R7, RZ, 0x1 ;  /* 0x0000000702027211 */ /* 0x000fc400078f08ff */
[----:B------:R-:W-:Y:S01]  /*0b20*/  LOP3.LUT R9, R6, 0xfffffffc, RZ, 0xc0, !PT ;  /* 0xfffffffc06097812 */ /* 0x000fe200078ec0ff */
[----:B------:R-:W-:Y:S01]  /*0b30*/  IMAD R5, R5, 0x40, R4 ;  /* 0x0000004005057824 */ /* 0x000fe200078e0204 */
[----:B------:R-:W-:Y:S02]  /*0b40*/  LOP3.LUT R2, R2, 0x1ffffffe, RZ, 0xc0, !PT ;  /* 0x1ffffffe02027812 */ /* 0x000fe400078ec0ff */
[CC--:B------:R-:W-:Y:S01]  /*0b50*/  LEA.HI R4, R3.reuse, R0.reuse, RZ, 0x3 ;  /* 0x0000000003047211 */ /* 0x0c0fe200078f18ff */
[----:B------:R-:W-:Y:S01]  /*0b60*/  IMAD.IADD R8, R0, 0x1, -R9 ;  /* 0x0000000100087824 */ /* 0x000fe200078e0a09 */
[-C--:B------:R-:W-:Y:S01]  /*0b70*/  LEA.HI R6, R3, R0.reuse, RZ, 0x6 ;  /* 0x0000000003067211 */ /* 0x080fe200078f30ff */
[----:B------:R-:W-:Y:S01]  /*0b80*/  IMAD.IADD R2, R7, 0x1, -R2 ;  /* 0x0000000107027824 */ /* 0x000fe200078e0a02 */
[----:B------:R-:W-:Y:S02]  /*0b90*/  LEA.HI R3, R3, R0, RZ, 0x7 ;  /* 0x0000000003037211 */ /* 0x000fe400078f38ff */
[----:B------:R-:W-:Y:S01]  /*0ba0*/  LOP3.LUT R7, R4, 0xfffffff8, RZ, 0xc0, !PT ;  /* 0xfffffff804077812 */ /* 0x000fe200078ec0ff */
[----:B------:R-:W-:Y:S01]  /*0bb0*/  IMAD.SHL.U32 R6, R6, 0x8, RZ ;  /* 0x0000000806067824 */ /* 0x000fe200078e00ff */
[----:B------:R-:W-:-:S02]  /*0bc0*/  LOP3.LUT R9, R3, 0xffffff80, RZ, 0xc0, !PT ;  /* 0xffffff8003097812 */ /* 0x000fc400078ec0ff */
[----:B------:R-:W-:Y:S01]  /*0bd0*/  SHF.R.S32.HI R19, RZ, 0x3, R4 ;  /* 0x00000003ff137819 */ /* 0x000fe20000011404 */
[----:B------:R-:W-:Y:S01]  /*0be0*/  IMAD.IADD R11, R0, 0x1, -R7 ;  /* 0x00000001000b7824 */ /* 0x000fe200078e0a07 */
[----:B------:R-:W-:Y:S01]  /*0bf0*/  LEA.HI R10, R8, R8, RZ, 0x1 ;  /* 0x00000008080a7211 */ /* 0x000fe200078f08ff */
[----:B------:R-:W-:Y:S01]  /*0c00*/  IMAD.IADD R21, R0, 0x1, -R9 ;  /* 0x0000000100157824 */ /* 0x000fe200078e0a09 */
[----:B------:R-:W-:Y:S01]  /*0c10*/  SHF.R.S32.HI R26, RZ, 0x7, R3 ;  /* 0x00000007ff1a7819 */ /* 0x000fe20000011403 */
[----:B------:R-:W-:Y:S01]  /*0c20*/  IMAD R0, R2, 0x8, R5 ;  /* 0x0000000802007824 */ /* 0x000fe200078e0205 */
[----:B------:R-:W-:Y:S01]  /*0c30*/  STL [R1+0xc], R19 ;  /* 0x00000c1301007387 */ /* 0x000fe20000100800 */
[C---:B------:R-:W-:Y:S01]  /*0c40*/  VIADD R25, R19.reuse, 0x20 ;  /* 0x0000002013197836 */ /* 0x040fe20000000000 */
[----:B------:R-:W-:Y:S01]  /*0c50*/  LOP3.LUT R7, R10, 0x1ffffffe, RZ, 0xc0, !PT ;  /* 0x1ffffffe0a077812 */ /* 0x000fe200078ec0ff */
[C---:B------:R-:W-:Y:S01]  /*0c60*/  VIADD R4, R19.reuse, 0x40 ;  /* 0x0000004013047836 */ /* 0x040fe20000000000 */
[----:B------:R-:W-:Y:S01]  /*0c70*/  STL [R1+0x70], R11 ;  /* 0x0000700b01007387 */ /* 0x000fe20000100800 */
[----:B------:R-:W-:-:S02]  /*0c80*/  VIADD R13, R19, 0x60 ;  /* 0x00000060130d7836 */ /* 0x000fc40000000000 */
[----:B------:R-:W-:Y:S01]  /*0c90*/  IMAD.SHL.U32 R200, R11, 0x4, RZ ;  /* 0x000000040bc87824 */ /* 0x000fe200078e00ff */
[----:B------:R0:W-:Y:S01]  /*0ca0*/  STL [R1+0xb4], R0 ;  /* 0x0000b40001007387 */ /* 0x0001e20000100800 */
[----:B------:R-:W-:Y:S01]  /*0cb0*/  SHF.R.S32.HI R5, RZ, 0x1f, R4 ;  /* 0x0000001fff057819 */ /* 0x000fe20000011404 */
[----:B------:R-:W-:Y:S01]  /*0cc0*/  IMAD.IADD R7, R8, 0x1, -R7 ;  /* 0x0000000108077824 */ /* 0x000fe200078e0a07 */
[----:B------:R-:W-:Y:S01]  /*0cd0*/  SHF.R.S32.HI R8, RZ, 0x1f, R13 ;  /* 0x0000001fff087819 */ /* 0x000fe2000001140d */
[----:B------:R-:W-:Y:S01]  /*0ce0*/  STL [R1+0x80], R21 ;  /* 0x0000801501007387 */ /* 0x000fe20000100800 */
[----:B------:R-:W-:Y:S01]  /*0cf0*/  LEA.HI R10, R5, R4, RZ, 0x3 ;  /* 0x00000004050a7211 */ /* 0x000fe200078f18ff */
[----:B------:R-:W-:Y:S01]  /*0d00*/  IMAD.SHL.U32 R4, R4, 0x40, RZ ;  /* 0x0000004004047824 */ /* 0x000fe200078e00ff */
[----:B------:R-:W-:Y:S01]  /*0d10*/  LEA.HI R14, R8, R13, RZ, 0x3 ;  /* 0x0000000d080e7211 */ /* 0x000fe200078f18ff */
[----:B------:R1:W-:Y:S01]  /*0d20*/  STL [R1+0xa0], R25 ;  /* 0x0000a01901007387 */ /* 0x0003e20000100800 */
[----:B------:R-:W-:Y:S01]  /*0d30*/  VIADD R205, R200, 0x40 ;  /* 0x00000040c8cd7836 */ /* 0x000fe20000000000 */
[----:B0-----:R-:W-:Y:S01]  /*0d40*/  SHF.R.S32.HI R0, RZ, 0x1f, R21 ;  /* 0x0000001fff007819 */ /* 0x001fe20000011415 */
[----:B------:R-:W-:Y:S01]  /*0d50*/  IMAD.SHL.U32 R13, R13, 0x40, RZ ;  /* 0x000000400d0d7824 */ /* 0x000fe200078e00ff */
[----:B------:R-:W2:Y:S01]  /*0d60*/  LDL.LU R23, [R1+0x20] ;  /* 0x0000200001177983 */ /* 0x000ea20000300800 */
[----:B------:R-:W-:Y:S01]  /*0d70*/  LOP3.LUT R9, R4, 0x1c0, RZ, 0xc0, !PT ;  /* 0x000001c004097812 */ /* 0x000fe200078ec0ff */
[----:B------:R-:W-:Y:S01]  /*0d80*/  IMAD.IADD R205, R200, 0x1, R205 ;  /* 0x00000001c8cd7824 */ /* 0x000fe200078e02cd */
[----:B------:R-:W-:Y:S01]  /*0d90*/  LEA.HI R2, R0, R21, RZ, 0x2 ;  /* 0x0000001500027211 */ /* 0x000fe200078f10ff */
[----:B------:R-:W-:Y:S01]  /*0da0*/  IMAD.SHL.U32 R16, R11, 0x8, RZ ;  /* 0x000000080b107824 */ /* 0x000fe200078e00ff */
[----:B------:R-:W-:Y:S01]  /*0db0*/  LOP3.LUT R13, R13, 0x1c0, RZ, 0xc0, !PT ;  /* 0x000001c00d0d7812 */ /* 0x000fe200078ec0ff */
[----:B------:R-:W-:Y:S01]  /*0dc0*/  IMAD.SHL.U32 R14, R14, 0x40, RZ ;  /* 0x000000400e0e7824 */ /* 0x000fe200078e00ff */
[--C-:B------:R-:W-:Y:S01]  /*0dd0*/  SHF.R.S32.HI R4, RZ, 0x2, R2.reuse ;  /* 0x00000002ff047819 */ /* 0x100fe20000011402 */
[----:B------:R-:W-:Y:S01]  /*0de0*/  IMAD.SHL.U32 R11, R10, 0x40, RZ ;  /* 0x000000400a0b7824 */ /* 0x000fe200078e00ff */
[----:B------:R-:W-:-:S02]  /*0df0*/  SHF.R.S32.HI R5, RZ, 0x1f, R2 ;  /* 0x0000001fff057819 */ /* 0x000fc40000011402 */
[----:B------:R-:W-:Y:S02]  /*0e00*/  SHF.R.S32.HI R8, RZ, 0x1f, R205 ;  /* 0x0000001fff087819 */ /* 0x000fe400000114cd */
[----:B------:R-:W-:Y:S02]  /*0e10*/  LEA.HI R5, R5, R4, RZ, 0x3 ;  /* 0x0000000405057211 */ /* 0x000fe400078f18ff */
[----:B------:R-:W-:Y:S02]  /*0e20*/  LEA.HI R0, R0, R21, RZ, 0x5 ;  /* 0x0000001500007211 */ /* 0x000fe400078f28ff */
[----:B------:R-:W-:Y:S02]  /*0e30*/  LOP3.LUT R5, R5, 0xfffffff8, RZ, 0xc0, !PT ;  /* 0xfffffff805057812 */ /* 0x000fe400078ec0ff */
[CC--:B------:R-:W-:Y:S02]  /*0e40*/  LEA.HI R203, R8.reuse, R205.reuse, RZ, 0x3 ;  /* 0x000000cd08cb7211 */ /* 0x0c0fe400078f18ff */
[----:B------:R-:W-:Y:S01]  /*0e50*/  LEA.HI R8, R8, R205, RZ, 0x6 ;  /* 0x000000cd08087211 */ /* 0x000fe200078f30ff */
[----:B------:R-:W-:Y:S01]  /*0e60*/  IMAD.IADD R5, R4, 0x1, -R5 ;  /* 0x0000000104057824 */ /* 0x000fe200078e0a05 */
[----:B------:R-:W-:-:S02]  /*0e70*/  LOP3.LUT R4, R13, 0x38, R16, 0xf8, !PT ;  /* 0x000000380d047812 */ /* 0x000fc400078ef810 */
[----:B------:R-:W-:Y:S01]  /*0e80*/  SHF.R.U32.HI R15, RZ, 0x3, R13 ;  /* 0x00000003ff0f7819 */ /* 0x000fe2000001160d */
[----:B------:R-:W-:Y:S01]  /*0e90*/  IMAD.SHL.U32 R8, R8, 0x80, RZ ;  /* 0x0000008008087824 */ /* 0x000fe200078e00ff */
[----:B------:R-:W-:Y:S02]  /*0ea0*/  LOP3.LUT R14, R14, 0xfffffe00, RZ, 0xc0, !PT ;  /* 0xfffffe000e0e7812 */ /* 0x000fe400078ec0ff */
[----:B------:R-:W-:Y:S02]  /*0eb0*/  SHF.R.S32.HI R0, RZ, 0x5, R0 ;  /* 0x00000005ff007819 */ /* 0x000fe40000011400 */
[----:B------:R-:W-:Y:S02]  /*0ec0*/  LOP3.LUT R10, R9, 0x38, R16, 0xf8, !PT ;  /* 0x00000038090a7812 */ /* 0x000fe400078ef810 */
[----:B------:R-:W-:Y:S02]  /*0ed0*/  SHF.R.U32.HI R12, RZ, 0x3, R9 ;  /* 0x00000003ff0c7819 */ /* 0x000fe40000011609 */
[----:B------:R-:W-:-:S02]  /*0ee0*/  LOP3.LUT R11, R11, 0xfffffe00, RZ, 0xc0, !PT ;  /* 0xfffffe000b0b7812 */ /* 0x000fc400078ec0ff */
[----:B------:R-:W-:Y:S02]  /*0ef0*/  LOP3.LUT R9, R9, 0x38, R203, 0xf8, !PT ;  /* 0x0000003809097812 */ /* 0x000fe400078ef8cb */
[----:B------:R-:W-:Y:S01]  /*0f00*/  LOP3.LUT R20, R14, R4, R15, 0xf6, !PT ;  /* 0x000000040e147212 */ /* 0x000fe200078ef60f */
[----:B------:R-:W-:Y:S01]  /*0f10*/  IMAD R4, R0, 0x10, R5 ;  /* 0x0000001000047824 */ /* 0x000fe200078e0205 */
[----:B------:R-:W-:Y:S01]  /*0f20*/  LOP3.LUT R10, R11, R10, R12, 0xf6, !PT ;  /* 0x0000000a0b0a7212 */ /* 0x000fe200078ef60c */
[----:B------:R-:W-:Y:S01]  /*0f30*/  IMAD.SHL.U32 R0, R19, 0x40, RZ ;  /* 0x0000004013007824 */ /* 0x000fe200078e00ff */
[----:B------:R-:W-:Y:S02]  /*0f40*/  LOP3.LUT R12, R9, R12, RZ, 0x3c, !PT ;  /* 0x0000000c090c7212 */ /* 0x000fe400078e3cff */
[----:B------:R-:W-:Y:S02]  /*0f50*/  LOP3.LUT R9, R8, 0xffffe000, RZ, 0xc0, !PT ;  /* 0xffffe00008097812 */ /* 0x000fe400078ec0ff */
[----:B------:R-:W-:Y:S01]  /*0f60*/  SHF.R.S32.HI R8, RZ, 0x1f, R25 ;  /* 0x0000001fff087819 */ /* 0x000fe20000011419 */
[----:B------:R-:W-:Y:S01]  /*0f70*/  IMAD.SHL.U32 R5, R25, 0x40, RZ ;  /* 0x0000004019057824 */ /* 0x000fe200078e00ff */
[----:B------:R-:W-:-:S02]  /*0f80*/  LOP3.LUT R19, R0, 0x1c0, RZ, 0xc0, !PT ;  /* 0x000001c000137812 */ /* 0x000fc400078ec0ff */
[----:B------:R-:W-:Y:S02]  /*0f90*/  LOP3.LUT R22, R13, 0x38, R203, 0xf8, !PT ;  /* 0x000000380d167812 */ /* 0x000fe400078ef8cb */
[----:B------:R-:W-:Y:S02]  /*0fa0*/  LEA.HI R3, R3, R26, RZ, 0x1 ;  /* 0x0000001a03037211 */ /* 0x000fe400078f08ff */
[----:B------:R-:W-:Y:S02]  /*0fb0*/  LEA.HI R8, R8, R25, RZ, 0x3 ;  /* 0x0000001908087211 */ /* 0x000fe400078f18ff */
[----:B-1----:R-:W-:Y:S02]  /*0fc0*/  SHF.R.U32.HI R25, RZ, 0x3, R19 ;  /* 0x00000003ff197819 */ /* 0x002fe40000011613 */
[----:B------:R-:W-:Y:S02]  /*0fd0*/  LOP3.LUT R0, R19, 0x38, R203, 0xf8, !PT ;  /* 0x0000003813007812 */ /* 0x000fe400078ef8cb */
[----:B------:R-:W-:-:S02]  /*0fe0*/  LOP3.LUT R22, R22, R15, RZ, 0x3c, !PT ;  /* 0x0000000f16167212 */ /* 0x000fc400078e3cff */
[----:B------:R-:W-:Y:S02]  /*0ff0*/  LOP3.LUT R15, R5, 0x1c0, RZ, 0xc0, !PT ;  /* 0x000001c0050f7812 */ /* 0x000fe400078ec0ff */
[----:B------:R-:W-:Y:S01]  /*1000*/  LOP3.LUT R3, R3, 0x3fffffe, RZ, 0xc0, !PT ;  /* 0x03fffffe03037812 */ /* 0x000fe200078ec0ff */
[----:B------:R-:W-:Y:S01]  /*1010*/  IMAD.SHL.U32 R8, R8, 0x40, RZ ;  /* 0x0000004008087824 */ /* 0x000fe200078e00ff */
[----:B------:R-:W-:Y:S02]  /*1020*/  LOP3.LUT R24, R6, 0xfffffe00, RZ, 0xc0, !PT ;  /* 0xfffffe0006187812 */ /* 0x000fe400078ec0ff */
[----:B------:R-:W-:Y:S01]  /*1030*/  LOP3.LUT R0, R0, R25, RZ, 0x3c, !PT ;  /* 0x0000001900007212 */ /* 0x000fe200078e3cff */
[----:B------:R-:W-:Y:S01]  /*1040*/  STL [R1+0xac], R26 ;  /* 0x0000ac1a01007387 */ /* 0x000fe20000100800 */
[----:B------:R-:W-:Y:S01]  /*1050*/  SHF.R.U32.HI R13, RZ, 0x3, R15 ;  /* 0x00000003ff0d7819 */ /* 0x000fe2000001160f */
[----:B------:R-:W-:Y:S01]  /*1060*/  IMAD.IADD R3, R26, 0x1, -R3 ;  /* 0x000000011a037824 */ /* 0x000fe200078e0a03 */
[----:B------:R-:W-:Y:S01]  /*1070*/  LOP3.LUT R5, R15, 0x38, R203, 0xf8, !PT ;  /* 0x000000380f057812 */ /* 0x000fe200078ef8cb */
[----:B------:R-:W-:Y:S01]  /*1080*/  STL [R1+0x5c], R24 ;  /* 0x00005c1801007387 */ /* 0x000fe20000100800 */
[----:B------:R-:W-:-:S02]  /*1090*/  IADD3 R12, R12, R9, R11 ;  /* 0x000000090c0c7210 */ /* 0x000fc40007ffe00b */
[----:B------:R-:W-:Y:S01]  /*10a0*/  IADD3 R6, R0, R9, R24 ;  /* 0x0000000900067210 */ /* 0x000fe20007ffe018 */
[----:B------:R0:W-:Y:S01]  /*10b0*/  STL [R1+0x54], R19 ;  /* 0x0000541301007387 */ /* 0x0001e20000100800 */
[----:B------:R-:W-:Y:S02]  /*10c0*/  LOP3.LUT R11, R8, 0xfffffe00, RZ, 0xc0, !PT ;  /* 0xfffffe00080b7812 */ /* 0x000fe400078ec0ff */
[----:B------:R-:W-:Y:S01]  /*10d0*/  LOP3.LUT R0, R19, 0x38, R16, 0xf8, !PT ;  /* 0x0000003813007812 */ /* 0x000fe200078ef810 */
[----:B------:R-:W-:Y:S01]  /*10e0*/  IMAD R4, R3, 0x40, R4 ;  /* 0x0000004003047824 */ /* 0x000fe200078e0204 */
[----:B------:R-:W-:Y:S01]  /*10f0*/  LOP3.LUT R8, R5, R13, RZ, 0x3c, !PT ;  /* 0x0000000d05087212 */ /* 0x000fe200078e3cff */
[----:B------:R-:W-:Y:S01]  /*1100*/  STL [R1+0x50], R15 ;  /* 0x0000500f01007387 */ /* 0x000fe20000100800 */
[----:B------:R-:W-:Y:S01]  /*1110*/  LOP3.LUT R2, R2, 0x7ffffffc, RZ, 0xc0, !PT ;  /* 0x7ffffffc02027812 */ /* 0x000fe200078ec0ff */
[----:B0-----:R-:W-:Y:S02]  /*1120*/  VIADD R19, R16, 0x80 ;  /* 0x0000008010137836 */ /* 0x001fe40000000000 */
[----:B------:R-:W-:Y:S01]  /*1130*/  STL [R1+0xa8], R25 ;  /* 0x0000a81901007387 */ /* 0x000fe20000100800 */
[----:B------:R-:W-:-:S02]  /*1140*/  LOP3.LUT R5, R24, R0, R25, 0xf6, !PT ;  /* 0x0000000018057212 */ /* 0x000fc400078ef619 */
[-C--:B------:R-:W-:Y:S01]  /*1150*/  IADD3 R22, R22, R9.reuse, R14 ;  /* 0x0000000916167210 */ /* 0x080fe20007ffe00e */
[----:B------:R-:W-:Y:S01]  /*1160*/  STL [R1+0xa4], R13 ;  /* 0x0000a40d01007387 */ /* 0x000fe20000100800 */
[----:B------:R-:W-:Y:S02]  /*1170*/  IADD3 R8, R8, R9, R11 ;  /* 0x0000000908087210 */ /* 0x000fe40007ffe00b */
[----:B------:R-:W-:Y:S01]  /*1180*/  LOP3.LUT R0, R15, 0x38, R16, 0xf8, !PT ;  /* 0x000000380f007812 */ /* 0x000fe200078ef810 */
[----:B------:R-:W-:Y:S01]  /*1190*/  STL [R1+0x58], R11 ;  /* 0x0000580b01007387 */ /* 0x000fe20000100800 */
[----:B------:R-:W-:Y:S01]  /*11a0*/  SHF.R.S32.HI R9, RZ, 0x1f, R19 ;  /* 0x0000001fff097819 */ /* 0x000fe20000011413 */
[----:B------:R-:W-:Y:S02]  /*11b0*/  IMAD.IADD R2, R21, 0x1, -R2 ;  /* 0x0000000115027824 */ /* 0x000fe400078e0a02 */
[----:B------:R-:W-:Y:S01]  /*11c0*/  STL [R1+0xb0], R4 ;  /* 0x0000b00401007387 */ /* 0x000fe20000100800 */
[----:B------:R-:W-:Y:S01]  /*11d0*/  VIADD R3, R18, 0x10400 ;  /* 0x0001040012037836 */ /* 0x000fe20000000000 */
[----:B------:R-:W-:-:S02]  /*11e0*/  LOP3.LUT R0, R11, R0, R13, 0xf6, !PT ;  /* 0x000000000b007212 */ /* 0x000fc400078ef60d */
[----:B------:R-:W-:Y:S01]  /*11f0*/  STL [R1+0x7c], RZ ;  /* 0x00007cff01007387 */ /* 0x000fe20000100800 */
[----:B------:R-:W-:-:S03]  /*1200*/  IMAD R10, R10, 0x2, R3 ;  /* 0x000000020a0a7824 */ /* 0x000fc600078e0203 */
[----:B------:R-:W-:Y:S04]  /*1210*/  STL [R1+0x40], RZ ;  /* 0x000040ff01007387 */ /* 0x000fe80000100800 */
[----:B------:R-:W-:Y:S04]  /*1220*/  STL [R1+0x6c], R5 ;  /* 0x00006c0501007387 */ /* 0x000fe80000100800 */
[----:B------:R0:W-:Y:S04]  /*1230*/  STL [R1], R9 ;  /* 0x0000000901007387 */ /* 0x0001e80000100800 */
[----:B------:R1:W-:Y:S01]  /*1240*/  STL [R1+0x8], R2 ;  /* 0x0000080201007387 */ /* 0x0003e20000100800 */
[----:B0-----:R-:W-:-:S02]  /*1250*/  IMAD R9, R0, 0x2, R3 ;  /* 0x0000000200097824 */ /* 0x001fc400078e0203 */
[--C-:B------:R-:W-:Y:S02]  /*1260*/  IMAD R0, R6, 0x2, R3.reuse ;  /* 0x0000000206007824 */ /* 0x100fe400078e0203 */
[--C-:B-1----:R-:W-:Y:S01]  /*1270*/  IMAD R2, R20, 0x2, R3.reuse ;  /* 0x0000000214027824 */ /* 0x102fe200078e0203 */
[----:B------:R-:W-:Y:S01]  /*1280*/  STL [R1+0x90], R10 ;  /* 0x0000900a01007387 */ /* 0x000fe20000100800 */
[----:B------:R-:W-:-:S03]  /*1290*/  IMAD R6, R12, 0x2, R3 ;  /* 0x000000020c067824 */ /* 0x000fc600078e0203 */
[----:B------:R0:W-:Y:S04]  /*12a0*/  STL [R1+0x88], R2 ;  /* 0x0000880201007387 */ /* 0x0001e80000100800 */
[----:B------:R-:W-:Y:S04]  /*12b0*/  STL [R1+0x98], R9 ;  /* 0x0000980901007387 */ /* 0x000fe80000100800 */
[----:B------:R1:W-:Y:S01]  /*12c0*/  STL [R1+0x9c], R0 ;  /* 0x00009c0001007387 */ /* 0x0003e20000100800 */
[----:B0-----:R-:W-:-:S05]  /*12d0*/  IMAD R2, R8, 0x2, R3 ;  /* 0x0000000208027824 */ /* 0x001fca00078e0203 */
[----:B------:R0:W-:Y:S01]  /*12e0*/  STL [R1+0x94], R2 ;  /* 0x0000940201007387 */ /* 0x0001e20000100800 */
[----:B-1----:R-:W-:-:S03]  /*12f0*/  IMAD R0, R22, 0x2, R3 ;  /* 0x0000000216007824 */ /* 0x002fc600078e0203 */
[----:B------:R-:W-:Y:S04]  /*1300*/  STL [R1+0x8c], R6 ;  /* 0x00008c0601007387 */ /* 0x000fe80000100800 */
[----:B------:R1:W-:Y:S01]  /*1310*/  STL [R1+0x84], R0 ;  /* 0x0000840001007387 */ /* 0x0003e20000100800 */
[----:B0-----:R-:W-:Y:S02]  /*1320*/  IMAD R2, R5, 0x2, R3 ;  /* 0x0000000205027824 */ /* 0x001fe400078e0203 */
[----:B-1----:R-:W-:-:S03]  /*1330*/  IMAD R0, R7, 0x8, R4 ;  /* 0x0000000807007824 */ /* 0x002fc600078e0204 */
[----:B------:R0:W-:Y:S04]  /*1340*/  STL [R1+0x60], R2 ;  /* 0x0000600201007387 */ /* 0x0001e80000100800 */
[----:B------:R0:W-:Y:S01]  /*1350*/  STL [R1+0x64], R0 ;  /* 0x0000640001007387 */ /* 0x0001e20000100800 */
[----:B------:R-:W-:Y:S01]  /*1360*/  LOP3.LUT R203, R203, 0xfffffff8, RZ, 0xc0, !PT ;  /* 0xfffffff8cbcb7812 */ /* 0x000fe200078ec0ff */
[----:B------:R-:W-:Y:S01]  /*1370*/  IMAD.MOV.U32 R202, RZ, RZ, RZ ;  /* 0x000000ffffca7224 */ /* 0x000fe200078e00ff */
[----:B------:R-:W-:Y:S01]  /*1380*/  SHF.R.S32.HI R17, RZ, 0x1f, R16 ;  /* 0x0000001fff117819 */ /* 0x000fe20000011410 */
[----:B------:R-:W-:Y:S01]  /*1390*/  IMAD.MOV.U32 R218, RZ, RZ, RZ ;  /* 0x000000ffffda7224 */ /* 0x000fe200078e00ff */
[----:B------:R-:W-:Y:S01]  /*13a0*/  SHF.R.S32.HI R224, RZ, 0x1f, R203 ;  /* 0x0000001fffe07819 */ /* 0x000fe200000114cb */
[----:B------:R-:W-:Y:S01]  /*13b0*/  IMAD.MOV.U32 R204, RZ, RZ, RZ ;  /* 0x000000ffffcc7224 */ /* 0x000fe200078e00ff */
[----:B--2---:R-:W-:Y:S01]  /*13c0*/  LOP3.LUT R225, R23, 0x1, RZ, 0xfc, !PT ;  /* 0x0000000117e17812 */ /* 0x004fe200078efcff */
[----:B------:R-:W-:-:S05]  /*13d0*/  VIADD R23, R16, 0xc0 ;  /* 0x000000c010177836 */ /* 0x000fca0000000000 */
[----:B0-----:R-:W-:-:S07]  /*13e0*/  SHF.R.S32.HI R228, RZ, 0x1f, R23 ;  /* 0x0000001fffe47819 */ /* 0x001fce0000011417 */
.L_x_1860:
[----:B------:R-:W-:Y:S01]  /*13f0*/  ULDC.64 UR4, c[0x0][0xa28] ;  /* 0x00028a0000047ab9 */ /* 0x000fe20000000a00 */
[----:B01----:R-:W0:Y:S01]  /*1400*/  LDC.64 R4, c[0x0][0xa08] ;  /* 0x00028200ff047b82 */ /* 0x003e220000000a00 */
[----:B------:R-:W-:Y:S01]  /*1410*/  ISETP.NE.U32.AND P0, PT, RZ, UR4, PT ;  /* 0x00000004ff007c0c */ /* 0x000fe2000bf05070 */
[----:B------:R-:W-:Y:S01]  /*1420*/  IMAD.MOV.U32 R0, RZ, RZ, RZ ;  /* 0x000000ffff007224 */ /* 0x000fe200078e00ff */
[----:B------:R-:W-:Y:S01]  /*1430*/  ULDC.64 UR6, c[0x0][0xa20] ;  /* 0x0002880000067ab9 */ /* 0x000fe20000000a00 */
[----:B------:R-:W-:Y:S01]  /*1440*/  IMAD.MOV.U32 R28, RZ, RZ, RZ ;  /* 0x000000ffff1c7224 */ /* 0x000fe200078e00ff */
[----:B------:R-:W-:Y:S01]  /*1450*/  ISETP.NE.AND.EX P0, PT, RZ, UR5, PT, P0 ;  /* 0x00000005ff007c0c */ /* 0x000fe2000bf05300 */
[----:B------:R-:W-:Y:S02]  /*1460*/  ULDC.64 UR4, c[0x0][0xa18] ;  /* 0x0002860000047ab9 */ /* 0x000fe40000000a00 */
[----:B------:R-:W-:-:S04]  /*1470*/  ISETP.NE.U32.AND P1, PT, RZ, UR4, PT ;  /* 0x00000004ff007c0c */ /* 0x000fc8000bf25070 */
[----:B------:R-:W-:Y:S01]  /*1480*/  ISETP.NE.AND.EX P1, PT, RZ, UR5, PT, P1 ;  /* 0x00000005ff007c0c */ /* 0x000fe2000bf25310 */
[----:B------:R-:W-:Y:S02]  /*1490*/  ULDC.64 UR4, c[0x0][0xa08] ;  /* 0x0002820000047ab9 */ /* 0x000fe40000000a00 */
[----:B------:R-:W-:-:S03]  /*14a0*/  ISETP.NE.U32.AND P3, PT, RZ, UR4, PT ;  /* 0x00000004ff007c0c */ /* 0x000fc6000bf65070 */
[----:B--23--:R-:W1:Y:S01]  /*14b0*/  @P0 LDC.64 R2, c[0x0][0xa28] ;  /* 0x00028a00ff020b82 */ /* 0x00ce620000000a00 */
[----:B------:R-:W-:Y:S01]  /*14c0*/  ISETP.NE.AND.EX P3, PT, RZ, UR5, PT, P3 ;  /* 0x00000005ff007c0c */ /* 0x000fe2000bf65330 */
[----:B0-----:R-:W-:-:S06]  /*14d0*/  IMAD.WIDE R8, R39, 0x4, R4 ;  /* 0x0000000427087825 */ /* 0x001fcc00078e0204 */
[----:B------:R-:W0:Y:S01]  /*14e0*/  @P1 LDC.64 R6, c[0x0][0xa18] ;  /* 0x00028600ff061b82 */ /* 0x000e220000000a00 */
[----:B------:R-:W-:Y:S02]  /*14f0*/  ULDC UR4, c[0x0][0x288] ;  /* 0x0000a20000047ab9 */ /* 0x000fe40000000800 */
[----:B------:R-:W-:Y:S01]  /*1500*/  IMAD.U32 R219, RZ, RZ, UR4 ;  /* 0x00000004ffdb7e24 */ /* 0x000fe2000f8e00ff */
[----:B------:R2:W-:Y:S01]  /*1510*/  STL [R1+0x74], R38 ;  /* 0x0000742601007387 */ /* 0x0005e20000100800 */
[----:B------:R-:W-:-:S03]  /*1520*/  ULDC.64 UR4, c[0x0][0x418] ;  /* 0x0001060000047ab9 */ /* 0x000fc60000000a00 */
[----:B-----5:R2:W5:Y:S01]  /*1530*/  @P3 LDG.E R28, desc[UR60][R8.64] ;  /* 0x0000003c081c3981 */ /* 0x020562000c1e1900 */
[----:B-1----:R-:W-:-:S05]  /*1540*/  @P0 IMAD.WIDE R2, R39, 0x4, R2 ;  /* 0x0000000427020825 */ /* 0x002fca00078e0202 */
[----:B------:R2:W5:Y:S01]  /*1550*/  @P0 LDG.E R0, desc[UR60][R2.64] ;  /* 0x0000003c02000981 */ /* 0x000562000c1e1900 */
[----:B0-----:R-:W-:-:S05]  /*1560*/  @P1 IMAD.WIDE R4, R39, 0x4, R6 ;  /* 0x0000000427041825 */ /* 0x001fca00078e0206 */
[----:B------:R2:W5:Y:S04]  /*1570*/  @P1 LDG.E R219, desc[UR60][R4.64] ;  /* 0x0000003c04db1981 */ /* 0x000568000c1e1900 */
[----:B------:R2:W-:Y:S01]  /*1580*/  STL [R1+0x78], R39 ;  /* 0x0000782701007387 */ /* 0x0005e20000100800 */
[----:B------:R-:W-:-:S03]  /*1590*/  UISETP.NE.U32.AND UP0, UPT, UR4, URZ, UPT ;  /* 0x0000003f0400728c */ /* 0x000fc6000bf05070 */
[----:B------:R-:W-:Y:S01]  /*15a0*/  ULDC UR4, c[0x0][0x424] ;  /* 0x0001090000047ab9 */ /* 0x000fe20000000800 */
[----:B------:R-:W-:Y:S01]  /*15b0*/  UISETP.NE.AND.EX UP0, UPT, UR5, URZ, UPT, UP0 ;  /* 0x0000003f0500728c */ /* 0x000fe2000bf05300 */
[----:B------:R-:W-:Y:S02]  /*15c0*/  ISETP.NE.U32.AND P2, PT, RZ, UR6, PT ;  /* 0x00000006ff007c0c */ /* 0x000fe4000bf45070 */
[----:B------:R-:W-:Y:S01]  /*15d0*/  ULDC UR5, c[0x0][0x2f0] ;  /* 0x0000bc0000057ab9 */ /* 0x000fe20000000800 */
[----:B------:R-:W-:Y:S01]  /*15e0*/  USEL UR4, UR4, 0x1, UP0 ;  /* 0x0000000104047887 */ /* 0x000fe20008000000 */
[----:B------:R-:W-:-:S03]  /*15f0*/  ISETP.NE.AND.EX P2, PT, RZ, UR7, PT, P2 ;  /* 0x00000007ff007c0c */ /* 0x000fc6000bf45320 */
[----:B------:R-:W-:-:S03]  /*1600*/  UIMAD UR4, UR4, UR5, URZ ;  /* 0x00000005040472a4 */ /* 0x000fc6000f8e023f */
[----:B------:R-:W-:Y:S01]  /*1610*/  ULDC UR5, c[0x0][0x348] ;  /* 0x0000d20000057ab9 */ /* 0x000fe20000000800 */
[----:B--2-4-:R-:W-:Y:S08]  /*1620*/  @P1 BRA `(.L_x_1558) ;  /* 0x0000000000241947 */ /* 0x014ff00003800000 */
[----:B------:R-:W-:Y:S02]  /*1630*/  ULDC.64 UR6, c[0x0][0xa00] ;  /* 0x0002800000067ab9 */ /* 0x000fe40000000a00 */
[----:B------:R-:W-:-:S04]  /*1640*/  ISETP.NE.U32.AND P0, PT, RZ, UR6, PT ;  /* 0x00000006ff007c0c */ /* 0x000fc8000bf05070 */
[----:B------:R-:W-:-:S13]  /*1650*/  ISETP.NE.AND.EX P0, PT, RZ, UR7, PT, P0 ;  /* 0x00000007ff007c0c */ /* 0x000fda000bf05300 */
[----:B------:R-:W-:Y:S05]  /*1660*/  @!P0 BRA `(.L_x_1558) ;  /* 0x0000000000148947 */ /* 0x000fea0003800000 */
[----:B------:R-:W0:Y:S02]  /*1670*/  LDC.64 R2, c[0x0][0xa00] ;  /* 0x00028000ff027b82 */ /* 0x000e240000000a00 */
[----:B0-----:R-:W-:-:S05]  /*1680*/  IMAD.WIDE R2, R39, 0x4, R2 ;  /* 0x0000000427027825 */ /* 0x001fca00078e0202 */
[----:B-----5:R-:W2:Y:S04]  /*1690*/  LDG.E R219, desc[UR60][R2.64] ;  /* 0x0000003c02db7981 */ /* 0x020ea8000c1e1900 */
[----:B------:R-:W2:Y:S02]  /*16a0*/  LDG.E R4, desc[UR60][R2.64+0x4] ;  /* 0x0000043c02047981 */ /* 0x000ea4000c1e1900 */
[----:B--2---:R-:W-:-:S07]  /*16b0*/  IMAD.IADD R219, R4, 0x1, -R219 ;  /* 0x0000000104db7824 */ /* 0x004fce00078e0adb */
.L_x_1558:
[----:B------:R-:W-:Y:S02]  /*16c0*/  IMAD.U32 R2, RZ, RZ, UR5 ;  /* 0x00000005ff027e24 */ /* 0x000fe4000f8e00ff */
[----:B------:R-:W-:Y:S01]  /*16d0*/  IMAD.U32 R29, RZ, RZ, UR4 ;  /* 0x00000004ff1d7e24 */ /* 0x000fe2000f8e00ff */
[----:B------:R-:W-:Y:S06]  /*16e0*/  @!P2 BRA `(.L_x_1559) ;  /* 0x000000000010a947 */ /* 0x000fec0003800000 */
[----:B------:R-:W0:Y:S02]  /*16f0*/  LDC.64 R4, c[0x0][0xa20] ;  /* 0x00028800ff047b82 */ /* 0x000e240000000a00 */
[----:B0-----:R-:W-:-:S05]  /*1700*/  IMAD.WIDE R4, R39, 0x4, R4 ;  /* 0x0000000427047825 */ /* 0x001fca00078e0204 */
[----:B------:R0:W5:Y:S01]  /*1710*/  LDG.E R29, desc[UR60][R4.64] ;  /* 0x0000003c041d7981 */ /* 0x000162000c1e1900 */
[----:B------:R-:W-:Y:S05]  /*1720*/  BRA `(.L_x_1560) ;  /* 0x0000000000107947 */ /* 0x000fea0003800000 */
.L_x_1559:
[----:B------:R-:W-:Y:S05]  /*1730*/  @!P3 BRA `(.L_x_1560) ;  /* 0x00000000000cb947 */ /* 0x000fea0003800000 */
[----:B------:R-:W2:Y:S04]  /*1740*/  LDG.E R4, desc[UR60][R8.64] ;  /* 0x0000003c08047981 */ /* 0x000ea8000c1e1900 */
[----:B------:R-:W2:Y:S02]  /*1750*/  LDG.E R29, desc[UR60][R8.64+0x4] ;  /* 0x0000043c081d7981 */ /* 0x000ea4000c1e1900 */
[----:B--2---:R-:W-:-:S07]  /*1760*/  IMAD.IADD R29, R29, 0x1, -R4 ;  /* 0x000000011d1d7824 */ /* 0x004fce00078e0a04 */
.L_x_1560:
[----:B------:R-:W-:Y:S01]  /*1770*/  ULDC.64 UR4, c[0x0][0xa10] ;  /* 0x0002840000047ab9 */ /* 0x000fe20000000a00 */
[----:B------:R-:W1:Y:S01]  /*1780*/  LDC R9, c[0x0][0x448] ;  /* 0x00011200ff097b82 */ /* 0x000e620000000800 */
[----:B------:R-:W-:-:S04]  /*1790*/  ISETP.NE.U32.AND P0, PT, RZ, UR4, PT ;  /* 0x00000004ff007c0c */ /* 0x000fc8000bf05070 */
[----:B------:R-:W-:Y:S01]  /*17a0*/  ISETP.NE.AND.EX P0, PT, RZ, UR5, PT, P0 ;  /* 0x00000005ff007c0c */ /* 0x000fe2000bf05300 */
[----:B------:R-:W-:Y:S02]  /*17b0*/  ULDC.64 UR4, c[0x0][0xa30] ;  /* 0x00028c0000047ab9 */ /* 0x000fe40000000a00 */
[----:B------:R-:W-:Y:S01]  /*17c0*/  ISETP.NE.U32.AND P1, PT, RZ, UR4, PT ;  /* 0x00000004ff007c0c */ /* 0x000fe2000bf25070 */
[----:B-----5:R-:W-:Y:S01]  /*17d0*/  IMAD.MOV.U32 R94, RZ, RZ, R29 ;  /* 0x000000ffff5e7224 */ /* 0x020fe200078e001d */
[----:B------:R-:W2:Y:S02]  /*17e0*/  LDC.64 R12, c[0x0][0x9e0] ;  /* 0x00027800ff0c7b82 */ /* 0x000ea40000000a00 */
[----:B------:R-:W-:-:S06]  /*17f0*/  ISETP.NE.AND.EX P1, PT, RZ, UR5, PT, P1 ;  /* 0x00000005ff007c0c */ /* 0x000fcc000bf25310 */
[----:B0-----:R-:W0:Y:S08]  /*1800*/  @P0 LDC.64 R4, c[0x0][0xa10] ;  /* 0x00028400ff040b82 */ /* 0x001e300000000a00 */
[----:B------:R-:W3:Y:S01]  /*1810*/  @P1 LDC.64 R6, c[0x0][0xa30] ;  /* 0x00028c00ff061b82 */ /* 0x000ee20000000a00 */
[----:B0-----:R-:W-:-:S05]  /*1820*/  @P0 IMAD.WIDE R4, R39, 0x4, R4 ;  /* 0x0000000427040825 */ /* 0x001fca00078e0204 */
[----:B------:R-:W4:Y:S04]  /*1830*/  @P0 LDG.E R3, desc[UR60][R4.64] ;  /* 0x0000003c04030981 */ /* 0x000f28000c1e1900 */
[----:B------:R0:W4:Y:S01]  /*1840*/  @P0 LDG.E R8, desc[UR60][R4.64+0x4] ;  /* 0x0000043c04080981 */ /* 0x000122000c1e1900 */
[----:B---3--:R-:W-:-:S05]  /*1850*/  @P1 IMAD.WIDE R6, R39, 0x4, R6 ;  /* 0x0000000427061825 */ /* 0x008fca00078e0206 */
[----:B------:R3:W5:Y:S01]  /*1860*/  @P1 LDG.E R94, desc[UR60][R6.64] ;  /* 0x0000003c065e1981 */ /* 0x000762000c1e1900 */
[----:B-1----:R-:W-:Y:S01]  /*1870*/  ISETP.NE.AND P1, PT, R9, 0x1, PT ;  /* 0x000000010900780c */ /* 0x002fe20003f25270 */
[----:B------:R-:W-:Y:S01]  /*1880*/  IMAD.SHL.U32 R14, R37, 0x80, RZ ;  /* 0x00000080250e7824 */ /* 0x000fe200078e00ff */
[----:B--2---:R-:W-:Y:S01]  /*1890*/  ISETP.GE.AND P2, PT, R13, 0x1, PT ;  /* 0x000000010d00780c */ /* 0x004fe20003f46270 */
[----:B------:R-:W-:Y:S02]  /*18a0*/  IMAD.IADD R11, R29, 0x1, -R0 ;  /* 0x000000011d0b7824 */ /* 0x000fe400078e0a00 */
[----:B------:R-:W-:Y:S01]  /*18b0*/  VIADD R0, R14, 0x7f ;  /* 0x0000007f0e007836 */ /* 0x000fe20000000000 */
[----:B------:R1:W-:Y:S03]  /*18c0*/  STL [R1+0x4c], R14 ;  /* 0x00004c0e01007387 */ /* 0x0003e60000100800 */
[----:B0-----:R-:W-:-:S04]  /*18d0*/  IMAD.MOV.U32 R4, RZ, RZ, R0 ;  /* 0x000000ffff047224 */ /* 0x001fc800078e0000 */
[----:B------:R-:W0:Y:S08]  /*18e0*/  @P1 LDC R9, c[0x0][0x44c] ;  /* 0x00011300ff091b82 */ /* 0x000e300000000800 */
[----:B------:R-:W2:Y:S01]  /*18f0*/  @P1 LDC R10, c[0x0][0x450] ;  /* 0x00011400ff0a1b82 */ /* 0x000ea20000000800 */
[----:B----4-:R-:W-:Y:S02]  /*1900*/  @P0 IMAD.IADD R2, R8, 0x1, -R3 ;  /* 0x0000000108020824 */ /* 0x010fe400078e0a03 */
[----:B0-----:R-:W-:-:S04]  /*1910*/  @P1 IMAD.HI.U32 R3, R0, R9, RZ ;  /* 0x0000000900031227 */ /* 0x001fc800078e00ff */
[----:B------:R-:W-:Y:S01]  /*1920*/  IMAD.IADD R220, R11, 0x1, R2 ;  /* 0x000000010bdc7824 */ /* 0x000fe200078e0202 */
[----:B--2---:R-:W-:-:S03]  /*1930*/  @P1 SHF.R.U32.HI R4, RZ, R10, R3 ;  /* 0x0000000aff041219 */ /* 0x004fc60000011603 */
[C---:B------:R-:W-:Y:S01]  /*1940*/  VIADD R0, R220.reuse, 0x3f ;  /* 0x0000003fdc007836 */ /* 0x040fe20000000000 */
[----:B------:R-:W-:-:S04]  /*1950*/  IADD3 R5, R220, 0x1, -R219 ;  /* 0x00000001dc057810 */ /* 0x000fc80007ffe8db */
[----:B------:R-:W-:Y:S01]  /*1960*/  SHF.R.S32.HI R3, RZ, 0x1f, R0 ;  /* 0x0000001fff037819 */ /* 0x000fe20000011400 */
[----:B---3--:R-:W-:-:S03]  /*1970*/  IMAD.IADD R7, R5, 0x1, R4 ;  /* 0x0000000105077824 */ /* 0x008fc600078e0204 */
[----:B------:R-:W-:Y:S01]  /*1980*/  LEA.HI R3, R3, R0, RZ, 0x6 ;  /* 0x0000000003037211 */ /* 0x000fe200078f30ff */
[----:B------:R-:W-:-:S03]  /*1990*/  IMAD.IADD R0, R7, 0x1, R12 ;  /* 0x0000000107007824 */ /* 0x000fc600078e020c */
[----:B------:R-:W-:Y:S01]  /*19a0*/  SHF.R.S32.HI R95, RZ, 0x6, R3 ;  /* 0x00000006ff5f7819 */ /* 0x000fe20000011403 */
        /* <DEDUP_REMOVED lines=12> */
.L_x_1563:
[----:B------:R-:W-:-:S13]  /*1a70*/  ISETP.NE.AND P0, PT, R13, 0x1, PT ;  /* 0x000000010d00780c */ /* 0x000fda0003f05270 */
[----:B------:R-:W0:Y:S02]  /*1a80*/  @P0 LDC.64 R4, c[0x0][0x9e8] ;  /* 0x00027a00ff040b82 */ /* 0x000e240000000a00 */
[----:B0-----:R-:W-:-:S05]  /*1a90*/  @P0 IMAD.HI.U32 R4, R3, R4, RZ ;  /* 0x0000000403040227 */ /* 0x001fca00078e00ff */
[----:B------:R-:W-:-:S07]  /*1aa0*/  @P0 SHF.R.U32.HI R3, RZ, R5, R4 ;  /* 0x00000005ff030219 */ /* 0x000fce0000011604 */
.L_x_1564:
[----:B------:R-:W-:Y:S05]  /*1ab0*/  BSYNC B0 ;  /* 0x0000000000007941 */ /* 0x000fea0003800000 */
.L_x_1562:
[----:B------:R-:W-:-:S05]  /*1ac0*/  IMAD R3, R3, R13, R13 ;  /* 0x0000000d03037224 */ /* 0x000fca00078e020d */
[----:B------:R-:W-:-:S07]  /*1ad0*/  VIMNMX R0, R0, R3, PT ;  /* 0x0000000300007248 */ /* 0x000fce0003fe0100 */
.L_x_1561:
[----:B------:R-:W0:Y:S01]  /*1ae0*/  @P1 LDC R4, c[0x0][0x44c] ;  /* 0x00011300ff041b82 */ /* 0x000e220000000800 */
[----:B------:R-:W-:Y:S01]  /*1af0*/  IMAD.MOV.U32 R3, RZ, RZ, R14 ;  /* 0x000000ffff037224 */ /* 0x000fe200078e000e */
[----:B------:R-:W-:Y:S01]  /*1b00*/  ULDC UR4, c[0x0][0x9dc] ;  /* 0x0002770000047ab9 */ /* 0x000fe20000000800 */
[----:B------:R-:W-:-:S05]  /*1b10*/  IMAD.IADD R102, R220, 0x1, -R219 ;  /* 0x00000001dc667824 */ /* 0x000fca00078e0adb */
[----:B------:R-:W1:Y:S01]  /*1b20*/  @P1 LDC R5, c[0x0][0x450] ;  /* 0x00011400ff051b82 */ /* 0x000e620000000800 */
[----:B0-----:R-:W-:-:S05]  /*1b30*/  @P1 IMAD.HI.U32 R4, R14, R4, RZ ;  /* 0x000000040e041227 */ /* 0x001fca00078e00ff */
[----:B-1----:R-:W-:-:S05]  /*1b40*/  @P1 SHF.R.U32.HI R3, RZ, R5, R4 ;  /* 0x00000005ff031219 */ /* 0x002fca0000011604 */
[----:B------:R-:W-:-:S04]  /*1b50*/  IMAD.IADD R3, R102, 0x1, R3 ;  /* 0x0000000166037824 */ /* 0x000fc800078e0203 */
[----:B------:R-:W-:Y:S01]  /*1b60*/  VIADD R4, R3, -UR4 ;  /* 0x8000000403047c36 */ /* 0x000fe20008000000 */
[----:B------:R-:W-:Y:S06]  /*1b70*/  @!P2 BRA `(.L_x_1565) ;  /* 0x000000000044a947 */ /* 0x000fec0003800000 */
[----:B------:R-:W-:Y:S01]  /*1b80*/  ISETP.GT.AND P0, PT, R3, -0x1, PT ;  /* 0xffffffff0300780c */ /* 0x000fe20003f04270 */
[----:B------:R-:W-:-:S12]  /*1b90*/  BSSY B0, `(.L_x_1566) ;  /* 0x000000d000007945 */ /* 0x000fd80003800000 */
[----:B------:R-:W-:Y:S05]  /*1ba0*/  @P0 BRA `(.L_x_1567) ;  /* 0x00000000001c0947 */ /* 0x000fea0003800000 */
[----:B------:R-:W-:Y:S02]  /*1bb0*/  ISETP.NE.AND P0, PT, R13, 0x1, PT ;  /* 0x000000010d00780c */ /* 0x000fe40003f05270 */
[----:B------:R-:W-:-:S11]  /*1bc0*/  LOP3.LUT R3, RZ, R3, RZ, 0x33, !PT ;  /* 0x00000003ff037212 */ /* 0x000fd600078e33ff */
[----:B------:R-:W0:Y:S02]  /*1bd0*/  @P0 LDC.64 R6, c[0x0][0x9e8] ;  /* 0x00027a00ff060b82 */ /* 0x000e240000000a00 */
[----:B0-----:R-:W-:-:S05]  /*1be0*/  @P0 IMAD.HI.U32 R6, R3, R6, RZ ;  /* 0x0000000603060227 */ /* 0x001fca00078e00ff */
[----:B------:R-:W-:-:S04]  /*1bf0*/  @P0 SHF.R.U32.HI R3, RZ, R7, R6 ;  /* 0x00000007ff030219 */ /* 0x000fc80000011606 */
[----:B------:R-:W-:Y:S01]  /*1c00*/  LOP3.LUT R3, RZ, R3, RZ, 0x33, !PT ;  /* 0x00000003ff037212 */ /* 0x000fe200078e33ff */
[----:B------:R-:W-:Y:S06]  /*1c10*/  BRA `(.L_x_1568) ;  /* 0x0000000000107947 */ /* 0x000fec0003800000 */
.L_x_1567:
[----:B------:R-:W-:-:S13]  /*1c20*/  ISETP.NE.AND P0, PT, R13, 0x1, PT ;  /* 0x000000010d00780c */ /* 0x000fda0003f05270 */
[----:B------:R-:W0:Y:S02]  /*1c30*/  @P0 LDC.64 R6, c[0x0][0x9e8] ;  /* 0x00027a00ff060b82 */ /* 0x000e240000000a00 */
[----:B0-----:R-:W-:-:S05]  /*1c40*/  @P0 IMAD.HI.U32 R6, R3, R6, RZ ;  /* 0x0000000603060227 */ /* 0x001fca00078e00ff */
[----:B------:R-:W-:-:S07]  /*1c50*/  @P0 SHF.R.U32.HI R3, RZ, R7, R6 ;  /* 0x00000007ff030219 */ /* 0x000fce0000011606 */
.L_x_1568:
[----:B------:R-:W-:Y:S05]  /*1c60*/  BSYNC B0 ;  /* 0x0000000000007941 */ /* 0x000fea0003800000 */
.L_x_1566:
[----:B------:R-:W-:-:S05]  /*1c70*/  IMAD R3, R3, R13, RZ ;  /* 0x0000000d03037224 */ /* 0x000fca00078e02ff */
[----:B------:R-:W-:-:S07]  /*1c80*/  VIMNMX R4, R4, R3, !PT ;  /* 0x0000000304047248 */ /* 0x000fce0007fe0100 */
.L_x_1565:
[----:B------:R-:W-:Y:S01]  /*1c90*/  VIADD R0, R0, 0x3f ;  /* 0x0000003f00007836 */ /* 0x000fe20000000000 */
[----:B------:R-:W-:-:S04]  /*1ca0*/  SHF.R.S32.HI R5, RZ, 0x1f, R4 ;  /* 0x0000001fff057819 */ /* 0x000fc80000011404 */
[----:B------:R-:W-:Y:S02]  /*1cb0*/  SHF.R.S32.HI R3, RZ, 0x1f, R0 ;  /* 0x0000001fff037819 */ /* 0x000fe40000011400 */
[----:B------:R-:W-:Y:S02]  /*1cc0*/  LEA.HI R5, R5, R4, RZ, 0x6 ;  /* 0x0000000405057211 */ /* 0x000fe400078f30ff */
[----:B------:R-:W-:Y:S02]  /*1cd0*/  LEA.HI R3, R3, R0, RZ, 0x6 ;  /* 0x0000000003037211 */ /* 0x000fe400078f30ff */
[----:B------:R-:W-:Y:S02]  /*1ce0*/  SHF.R.S32.HI R5, RZ, 0x6, R5 ;  /* 0x00000006ff057819 */ /* 0x000fe40000011405 */
[----:B------:R-:W-:Y:S02]  /*1cf0*/  SHF.R.S32.HI R0, RZ, 0x6, R3 ;  /* 0x00000006ff007819 */ /* 0x000fe40000011403 */
[----:B------:R-:W-:-:S02]  /*1d00*/  VIMNMX R5, RZ, R5, !PT ;  /* 0x00000005ff057248 */ /* 0x000fc40007fe0100 */
[----:B------:R-:W-:-:S03]  /*1d10*/  VIMNMX R0, R95, R0, PT ;  /* 0x000000005f007248 */ /* 0x000fc60003fe0100 */
[--C-:B------:R-:W-:Y:S02]  /*1d20*/  IMAD R5, R5, 0x40, -R11.reuse ;  /* 0x0000004005057824 */ /* 0x100fe400078e0a0b */
[----:B------:R-:W-:-:S03]  /*1d30*/  IMAD R3, R0, 0x40, -R11 ;  /* 0x0000004000037824 */ /* 0x000fc600078e0a0b */
[----:B------:R-:W-:Y:S02]  /*1d40*/  VIMNMX R5, RZ, R5, !PT ;  /* 0x00000005ff057248 */ /* 0x000fe40007fe0100 */
[----:B------:R-:W-:Y:S02]  /*1d50*/  VIMNMX R0, R3, R2, PT ;  /* 0x0000000203007248 */ /* 0x000fe40003fe0100 */
[----:B------:R-:W-:Y:S02]  /*1d60*/  SHF.R.U32.HI R24, RZ, 0x6, R5 ;  /* 0x00000006ff187819 */ /* 0x000fe40000011605 */
[----:B------:R-:W-:-:S03]  /*1d70*/  ISETP.GT.AND P0, PT, R0, R5, PT ;  /* 0x000000050000720c */ /* 0x000fc60003f04270 */
[----:B------:R-:W-:-:S10]  /*1d80*/  IMAD.MOV.U32 R25, RZ, RZ, R24 ;  /* 0x000000ffff197224 */ /* 0x000fd400078e0018 */
[----:B------:R-:W-:-:S05]  /*1d90*/  @P0 VIADD R0, R0, 0x3f ;  /* 0x0000003f00000836 */ /* 0x000fca0000000000 */
[----:B------:R-:W-:-:S04]  /*1da0*/  @P0 SHF.R.S32.HI R3, RZ, 0x1f, R0 ;  /* 0x0000001fff030819 */ /* 0x000fc80000011400 */
[----:B------:R-:W-:-:S04]  /*1db0*/  @P0 LEA.HI R3, R3, R0, RZ, 0x6 ;  /* 0x0000000003030211 */ /* 0x000fc800078f30ff */
[----:B------:R-:W-:Y:S02]  /*1dc0*/  @P0 SHF.R.S32.HI R25, RZ, 0x6, R3 ;  /* 0x00000006ff190819 */ /* 0x000fe40000011403 */
[----:B------:R-:W-:Y:S02]  /*1dd0*/  PLOP3.LUT P0, PT, PT, PT, PT, 0x80, 0x0 ;  /* 0x000000000000781c */ /* 0x000fe40003f0f070 */
[----:B------:R-:W-:-:S13]  /*1de0*/  ISETP.GT.AND P1, PT, R25, R24, PT ;  /* 0x000000181900720c */ /* 0x000fda0003f24270 */
[----:B------:R-:W-:Y:S05]  /*1df0*/  @!P1 BRA `(.L_x_1569) ;  /* 0x0000006c00289947 */ /* 0x000fea0003800000 */
        /* <DEDUP_REMOVED lines=20> */
.L_x_1571:
[----:B------:R-:W-:Y:S05]  /*1f40*/  BSYNC B6 ;  /* 0x0000000000067941 */ /* 0x000fea0003800000 */
.L_x_1570:
        /* <DEDUP_REMOVED lines=20> */
.L_x_1573:
[----:B------:R-:W-:Y:S05]  /*2090*/  BSYNC B6 ;  /* 0x0000000000067941 */ /* 0x000fea0003800000 */
.L_x_1572:
[----:B------:R-:W-:Y:S01]  /*20a0*/  ULDC.64 UR4, c[0x0][0x9f8] ;  /* 0x00027e0000047ab9 */ /* 0x000fe20000000a00 */
[----:B------:R-:W2:Y:S01]  /*20b0*/  LDL R30, [R1+0xc] ;  /* 0x00000c00011e7983 */ /* 0x000ea20000100800 */
[----:B------:R-:W-:Y:S01]  /*20c0*/  ISETP.NE.U32.AND P0, PT, RZ, UR4, PT ;  /* 0x00000004ff007c0c */ /* 0x000fe2000bf05070 */
[----:B------:R-:W-:Y:S02]  /*20d0*/  ULDC UR4, c[0x0][0x2f4] ;  /* 0x0000bd0000047ab9 */ /* 0x000fe40000000800 */
[----:B------:R-:W3:Y:S01]  /*20e0*/  LDL R34, [R1+0x54] ;  /* 0x0000540001227983 */ /* 0x000ee20000100800 */
[----:B------:R-:W-:-:S03]  /*20f0*/  ISETP.NE.AND.EX P0, PT, RZ, UR5, PT, P0 ;  /* 0x00000005ff007c0c */ /* 0x000fc6000bf05300 */
[----:B------:R-:W4:Y:S01]  /*2100*/  LDL R33, [R1+0x50] ;  /* 0x0000500001217983 */ /* 0x000f220000100800 */
[----:B------:R-:W-:Y:S01]  /*2110*/  IMAD.MOV.U32 R4, RZ, RZ, R39 ;  /* 0x000000ffff047224 */ /* 0x000fe200078e0027 */
[----:B------:R-:W0:Y:S02]  /*2120*/  LDC.64 R10, c[0x0][0x3f8] ;  /* 0x0000fe00ff0a7b82 */ /* 0x000e240000000a00 */
[----:B------:R-:W4:Y:S04]  /*2130*/  LDL R32, [R1+0xa8] ;  /* 0x0000a80001207983 */ /* 0x000f280000100800 */
[----:B------:R-:W4:Y:S02]  /*2140*/  LDL R20, [R1+0xa4] ;  /* 0x0000a40001147983 */ /* 0x000f240000100800 */
[----:B------:R-:W1:Y:S01]  /*2150*/  @P0 LDC.64 R6, c[0x0][0x9f8] ;  /* 0x00027e00ff060b82 */ /* 0x000e620000000a00 */
[----:B------:R-:W-:Y:S01]  /*2160*/  ISETP.GE.AND P1, PT, R205, UR4, PT ;  /* 0x00000004cd007c0c */ /* 0x000fe2000bf26270 */
[----:B------:R-:W4:Y:S03]  /*2170*/  LDL R31, [R1+0x5c] ;  /* 0x00005c00011f7983 */ /* 0x000f260000100800 */
[----:B------:R-:W-:Y:S01]  /*2180*/  SEL R3, RZ, 0xffffffff, P1 ;  /* 0xffffffffff037807 */ /* 0x000fe20000800000 */
[----:B------:R-:W4:Y:S02]  /*2190*/  LDL R21, [R1+0x58] ;  /* 0x0000580001157983 */ /* 0x000f240000100800 */
[----:B------:R-:W0:Y:S02]  /*21a0*/  LDC R93, c[0x0][0x3f4] ;  /* 0x0000fd00ff5d7b82 */ /* 0x000e240000000800 */
[----:B------:R-:W-:-:S06]  /*21b0*/  IMAD.SHL.U32 R3, R3, 0x2, RZ ;  /* 0x0000000203037824 */ /* 0x000fcc00078e00ff */
[----:B------:R-:W2:Y:S01]  /*21c0*/  LDC.64 R26, c[0x0][0x408] ;  /* 0x00010200ff1a7b82 */ /* 0x000ea20000000a00 */
[----:B-1----:R-:W-:-:S05]  /*21d0*/  @P0 IMAD.WIDE R6, R39, 0x4, R6 ;  /* 0x0000000427060825 */ /* 0x002fca00078e0206 */
[----:B------:R1:W4:Y:S01]  /*21e0*/  @P0 LDG.E R4, desc[UR60][R6.64] ;  /* 0x0000003c06040981 */ /* 0x000322000c1e1900 */
[----:B------:R-:W-:-:S04]  /*21f0*/  ISETP.GE.AND P0, PT, R16, UR4, PT ;  /* 0x0000000410007c0c */ /* 0x000fc8000bf06270 */
[----:B------:R-:W-:-:S04]  /*2200*/  SEL R0, RZ, 0x1, P0 ;  /* 0x00000001ff007807 */ /* 0x000fc80000000000 */
[----:B------:R-:W-:Y:S01]  /*2210*/  LOP3.LUT R0, R3, 0x2, R0, 0xe2, !PT ;  /* 0x0000000203007812 */ /* 0x000fe200078ee200 */
[----:B------:R-:W-:Y:S02]  /*2220*/  IMAD.IADD R3, R28, 0x1, R29 ;  /* 0x000000011c037824 */ /* 0x000fe400078e021d */
[----:B------:R-:W4:Y:S01]  /*2230*/  LDL R28, [R1+0x70] ;  /* 0x00007000011c7983 */ /* 0x000f220000100800 */
[----:B------:R-:W-:Y:S02]  /*2240*/  ISETP.GE.AND P2, PT, R19, UR4, PT ;  /* 0x0000000413007c0c */ /* 0x000fe4000bf46270 */
[----:B------:R-:W-:Y:S02]  /*2250*/  SHF.R.S32.HI R201, RZ, 0x1f, R200 ;  /* 0x0000001fffc97819 */ /* 0x000fe400000114c8 */
[----:B------:R-:W-:Y:S02]  /*2260*/  SEL R5, RZ, 0x4, P2 ;  /* 0x00000004ff057807 */ /* 0x000fe40001000000 */
[----:B0-----:R-:W-:-:S02]  /*2270*/  ISETP.GE.AND P2, PT, R16, R93, PT ;  /* 0x0000005d1000720c */ /* 0x001fc40003f46270 */
[----:B------:R-:W-:Y:S02]  /*2280*/  LOP3.LUT R14, R0, R5, RZ, 0xfc, !PT ;  /* 0x00000005000e7212 */ /* 0x000fe400078efcff */
[----:B------:R-:W-:Y:S02]  /*2290*/  ISETP.GE.AND P1, PT, R205, R93, PT ;  /* 0x0000005dcd00720c */ /* 0x000fe40003f26270 */
[----:B------:R-:W-:-:S05]  /*22a0*/  SEL R5, R93, RZ, P2 ;  /* 0x000000ff5d057207 */ /* 0x000fca0001000000 */
[----:B------:R-:W-:Y:S01]  /*22b0*/  IMAD.IADD R5, R16, 0x1, R5 ;  /* 0x0000000110057824 */ /* 0x000fe200078e0205 */
[----:B------:R-:W0:Y:S01]  /*22c0*/  S2R R96, SR_TID.X ;  /* 0x0000000000607919 */ /* 0x000e220000002100 */
[----:B------:R-:W-:Y:S02]  /*22d0*/  ISETP.GE.AND P0, PT, R23, UR4, PT ;  /* 0x0000000417007c0c */ /* 0x000fe4000bf06270 */
[----:B------:R-:W-:Y:S02]  /*22e0*/  LOP3.LUT R29, R14, 0x1, RZ, 0xc0, !PT ;  /* 0x000000010e1d7812 */ /* 0x000fe400078ec0ff */
[----:B0-----:R-:W-:Y:S02]  /*22f0*/  LEA.HI R96, R96, 0x8, RZ, 0x19 ;  /* 0x0000000860607811 */ /* 0x001fe400078fc8ff */
[----:B--2---:R-:W-:Y:S01]  /*2300*/  SHF.R.S32.HI R13, RZ, 0x1f, R30 ;  /* 0x0000001fff0d7819 */ /* 0x004fe2000001141e */
[----:B-1----:R-:W-:-:S04]  /*2310*/  IMAD.WIDE.U32 R6, R30, R10, R200 ;  /* 0x0000000a1e067225 */ /* 0x002fc800078e00c8 */
[C---:B------:R-:W-:Y:S02]  /*2320*/  IMAD R8, R13.reuse, R10, RZ ;  /* 0x0000000a0d087224 */ /* 0x040fe400078e02ff */
[-C--:B------:R-:W-:Y:S02]  /*2330*/  IMAD R0, R13, R26.reuse, RZ ;  /* 0x0000001a0d007224 */ /* 0x080fe400078e02ff */
[C---:B------:R-:W-:Y:S02]  /*2340*/  IMAD R83, R30.reuse, R11, R8 ;  /* 0x0000000b1e537224 */ /* 0x040fe400078e0208 */
[----:B------:R-:W-:Y:S02]  /*2350*/  IMAD.MOV.U32 R80, RZ, RZ, R6 ;  /* 0x000000ffff507224 */ /* 0x000fe400078e0006 */
[----:B------:R-:W-:Y:S02]  /*2360*/  IMAD.IADD R81, R7, 0x1, R83 ;  /* 0x0000000107517824 */ /* 0x000fe400078e0253 */
[C---:B------:R-:W-:Y:S01]  /*2370*/  IMAD R15, R30.reuse, R27, R0 ;  /* 0x0000001b1e0f7224 */ /* 0x040fe200078e0200 */
[----:B------:R-:W-:Y:S01]  /*2380*/  SEL R0, R93, RZ, P1 ;  /* 0x000000ff5d007207 */ /* 0x000fe20000800000 */
[----:B------:R-:W-:-:S04]  /*2390*/  IMAD.WIDE.U32 R6, R30, R26, R200 ;  /* 0x0000001a1e067225 */ /* 0x000fc800078e00c8 */
[----:B------:R-:W-:Y:S02]  /*23a0*/  IMAD.IADD R85, R7, 0x1, R15 ;  /* 0x0000000107557824 */ /* 0x000fe400078e020f */
[----:B------:R-:W-:Y:S01]  /*23b0*/  IMAD.IADD R7, R205, 0x1, R0 ;  /* 0x00000001cd077824 */ /* 0x000fe200078e0200 */
[----:B------:R-:W-:Y:S01]  /*23c0*/  SHF.R.S32.HI R0, RZ, 0x1f, R5 ;  /* 0x0000001fff007819 */ /* 0x000fe20000011405 */
[----:B------:R-:W-:-:S03]  /*23d0*/  IMAD.MOV.U32 R84, RZ, RZ, R6 ;  /* 0x000000ffff547224 */ /* 0x000fc600078e0006 */
[CC--:B------:R-:W-:Y:S02]  /*23e0*/  LEA.HI R36, R0.reuse, R5.reuse, RZ, 0x3 ;  /* 0x0000000500247211 */ /* 0x0c0fe400078f18ff */
[----:B------:R-:W-:Y:S02]  /*23f0*/  SHF.R.S32.HI R6, RZ, 0x1f, R7 ;  /* 0x0000001fff067819 */ /* 0x000fe40000011407 */
[----:B------:R-:W-:Y:S01]  /*2400*/  LEA.HI R0, R0, R5, RZ, 0x6 ;  /* 0x0000000500007211 */ /* 0x000fe200078f30ff */
[----:B------:R-:W-:Y:S01]  /*2410*/  IMAD.WIDE.U32 R8, R30, R10, R16 ;  /* 0x0000000a1e087225 */ /* 0x000fe200078e0010 */
[CC--:B------:R-:W-:Y:S02]  /*2420*/  LEA.HI R39, R6.reuse, R7.reuse, RZ, 0x3 ;  /* 0x0000000706277211 */ /* 0x0c0fe400078f18ff */
[----:B------:R-:W-:Y:S01]  /*2430*/  LEA.HI R6, R6, R7, RZ, 0x6 ;  /* 0x0000000706067211 */ /* 0x000fe200078f30ff */
[----:B------:R-:W-:Y:S01]  /*2440*/  IMAD.SHL.U32 R5, R0, 0x40, RZ ;  /* 0x0000004000057824 */ /* 0x000fe200078e00ff */
[----:B---3--:R-:W-:Y:S01]  /*2450*/  LOP3.LUT R0, R34, 0x38, R36, 0xf8, !PT ;  /* 0x0000003822007812 */ /* 0x008fe200078ef824 */
[----:B------:R-:W-:-:S04]  /*2460*/  IMAD.WIDE.U32 R12, R30, R26, R16 ;  /* 0x0000001a1e0c7225 */ /* 0x000fc800078e0010 */
[----:B------:R-:W-:Y:S01]  /*2470*/  IMAD.MOV.U32 R82, RZ, RZ, R8 ;  /* 0x000000ffff527224 */ /* 0x000fe200078e0008 */
[----:B----4-:R-:W-:Y:S01]  /*2480*/  LOP3.LUT R8, R33, 0x38, R36, 0xf8, !PT ;  /* 0x0000003821087812 */ /* 0x010fe200078ef824 */
[----:B------:R-:W-:Y:S01]  /*2490*/  IMAD.IADD R83, R83, 0x1, R9 ;  /* 0x0000000153537824 */ /* 0x000fe200078e0209 */
[----:B------:R-:W-:Y:S01]  /*24a0*/  LOP3.LUT R5, R5, 0xfffff000, RZ, 0xc0, !PT ;  /* 0xfffff00005057812 */ /* 0x000fe200078ec0ff */
[----:B------:R-:W-:Y:S01]  /*24b0*/  IMAD.IADD R13, R15, 0x1, R13 ;  /* 0x000000010f0d7824 */ /* 0x000fe200078e020d */
[----:B------:R-:W-:Y:S01]  /*24c0*/  LOP3.LUT R0, R0, R32, RZ, 0x3c, !PT ;  /* 0x0000002000007212 */ /* 0x000fe200078e3cff */
[----:B------:R-:W-:Y:S01]  /*24d0*/  IMAD.SHL.U32 R7, R6, 0x40, RZ ;  /* 0x0000004006077824 */ /* 0x000fe200078e00ff */
[----:B-----5:R-:W-:Y:S02]  /*24e0*/  SHF.R.S32.HI R15, RZ, 0x1f, R94 ;  /* 0x0000001fff0f7819 */ /* 0x020fe4000001145e */
[--C-:B------:R-:W-:Y:S02]  /*24f0*/  LOP3.LUT R6, R34, 0x38, R39.reuse, 0xf8, !PT ;  /* 0x0000003822067812 */ /* 0x100fe400078ef827 */
[----:B------:R-:W-:-:S02]  /*2500*/  LOP3.LUT R9, R33, 0x38, R39, 0xf8, !PT ;  /* 0x0000003821097812 */ /* 0x000fc400078ef827 */
[----:B------:R-:W-:Y:S02]  /*2510*/  LOP3.LUT R8, R8, R20, RZ, 0x3c, !PT ;  /* 0x0000001408087212 */ /* 0x000fe400078e3cff */
[-C--:B------:R-:W-:Y:S02]  /*2520*/  IADD3 R91, R0, R5.reuse, R31 ;  /* 0x00000005005b7210 */ /* 0x080fe40007ffe01f */
[----:B------:R-:W-:Y:S02]  /*2530*/  LOP3.LUT R7, R7, 0xfffff000, RZ, 0xc0, !PT ;  /* 0xfffff00007077812 */ /* 0x000fe400078ec0ff */
[----:B------:R-:W-:Y:S02]  /*2540*/  LOP3.LUT R6, R6, R32, RZ, 0x3c, !PT ;  /* 0x0000002006067212 */ /* 0x000fe400078e3cff */
[----:B------:R-:W-:Y:S02]  /*2550*/  LOP3.LUT R20, R9, R20, RZ, 0x3c, !PT ;  /* 0x0000001409147212 */ /* 0x000fe400078e3cff */
[----:B------:R-:W-:Y:S01]  /*2560*/  IADD3 R0, R8, R5, R21 ;  /* 0x0000000508007210 */ /* 0x000fe20007ffe015 */
[----:B------:R-:W-:Y:S01]  /*2570*/  IMAD R8, R15, R10, RZ ;  /* 0x0000000a0f087224 */ /* 0x000fe200078e02ff */
[----:B------:R-:W-:-:S02]  /*2580*/  IADD3 R90, R6, R7, R31 ;  /* 0x00000007065a7210 */ /* 0x000fc40007ffe01f */
[----:B------:R-:W-:Y:S01]  /*2590*/  IADD3 R5, R20, R7, R21 ;  /* 0x0000000714057210 */ /* 0x000fe20007ffe015 */
[----:B------:R-:W-:Y:S01]  /*25a0*/  IMAD R33, R94, R11, R8 ;  /* 0x0000000b5e217224 */ /* 0x000fe200078e0208 */
[C-C-:B------:R-:W-:Y:S01]  /*25b0*/  SHF.L.U64.HI R6, R10.reuse, 0x6, R11.reuse ;  /* 0x000000060a067819 */ /* 0x140fe2000001020b */
[----:B------:R-:W-:Y:S01]  /*25c0*/  IMAD R15, R15, R26, RZ ;  /* 0x0000001a0f0f7224 */ /* 0x000fe200078e02ff */
[----:B------:R-:W-:Y:S02]  /*25d0*/  SHF.L.U64.HI R7, R10, 0x5, R11 ;  /* 0x000000050a077819 */ /* 0x000fe4000001020b */
[----:B------:R-:W-:Y:S01]  /*25e0*/  SEL R11, RZ, 0x8, P0 ;  /* 0x00000008ff0b7807 */ /* 0x000fe20000000000 */
[CC--:B------:R-:W-:Y:S01]  /*25f0*/  IMAD.WIDE.U32 R80, R94.reuse, R10.reuse, R80 ;  /* 0x0000000a5e507225 */ /* 0x0c0fe200078e0050 */
[----:B------:R-:W-:Y:S02]  /*2600*/  SHF.R.S32.HI R35, RZ, 0x3, R36 ;  /* 0x00000003ff237819 */ /* 0x000fe40000011424 */
[----:B------:R-:W-:Y:S01]  /*2610*/  SHF.R.S32.HI R37, RZ, 0x3, R39 ;  /* 0x00000003ff257819 */ /* 0x000fe20000011427 */
[----:B------:R-:W-:Y:S01]  /*2620*/  IMAD.WIDE.U32 R82, R94, R10, R82 ;  /* 0x0000000a5e527225 */ /* 0x000fe200078e0052 */
[----:B------:R-:W-:-:S02]  /*2630*/  LOP3.LUT R11, R14, R11, RZ, 0xfc, !PT ;  /* 0x0000000b0e0b7212 */ /* 0x000fc400078efcff */
[----:B------:R-:W-:Y:S01]  /*2640*/  LOP3.LUT R36, R36, 0xfffffff8, RZ, 0xc0, !PT ;  /* 0xfffffff824247812 */ /* 0x000fe200078ec0ff */
[C---:B------:R-:W-:Y:S01]  /*2650*/  IMAD R15, R94.reuse, R27, R15 ;  /* 0x0000001b5e0f7224 */ /* 0x040fe200078e020f */
[----:B------:R-:W-:Y:S01]  /*2660*/  LOP3.LUT R39, R39, 0xfffffff8, RZ, 0xc0, !PT ;  /* 0xfffffff827277812 */ /* 0x000fe200078ec0ff */
[----:B------:R-:W-:Y:S01]  /*2670*/  IMAD.WIDE.U32 R84, R94, R26, R84 ;  /* 0x0000001a5e547225 */ /* 0x000fe200078e0054 */
[----:B------:R-:W-:-:S03]  /*2680*/  SHF.L.U64.HI R20, R26, 0x5, R27 ;  /* 0x000000051a147819 */ /* 0x000fc6000001021b */
[----:B------:R-:W-:Y:S01]  /*2690*/  IMAD.WIDE.U32 R86, R94, R26, R12 ;  /* 0x0000001a5e567225 */ /* 0x000fe200078e000c */
[----:B------:R-:W-:-:S03]  /*26a0*/  LOP3.LUT R76, R11, 0x2, RZ, 0xc0, !PT ;  /* 0x000000020b4c7812 */ /* 0x000fc600078ec0ff */
[C---:B------:R-:W-:Y:S02]  /*26b0*/  IMAD.SHL.U32 R8, R10.reuse, 0x40, RZ ;  /* 0x000000400a087824 */ /* 0x040fe400078e00ff */
[----:B------:R-:W-:Y:S01]  /*26c0*/  IMAD.SHL.U32 R9, R10, 0x20, RZ ;  /* 0x000000200a097824 */ /* 0x000fe200078e00ff */
[C---:B------:R-:W-:Y:S01]  /*26d0*/  SHF.L.U64.HI R10, R26.reuse, 0x6, R27 ;  /* 0x000000061a0a7819 */ /* 0x040fe2000001021b */
[----:B------:R-:W-:Y:S01]  /*26e0*/  IMAD.SHL.U32 R21, R26, 0x40, RZ ;  /* 0x000000401a157824 */ /* 0x000fe200078e00ff */
[----:B------:R-:W-:Y:S01]  /*26f0*/  SHF.R.S32.HI R27, RZ, 0x1f, R38 ;  /* 0x0000001fff1b7819 */ /* 0x000fe20000011426 */
[----:B------:R-:W-:Y:S01]  /*2700*/  IMAD R28, R28, 0x20, R30 ;  /* 0x000000201c1c7824 */ /* 0x000fe200078e021e */
[----:B------:R-:W-:Y:S01]  /*2710*/  SHF.R.S32.HI R30, RZ, 0x1f, R4 ;  /* 0x0000001fff1e7819 */ /* 0x000fe20000011404 */
[----:B------:R-:W-:Y:S01]  /*2720*/  IMAD.IADD R31, R81, 0x1, R33 ;  /* 0x00000001511f7824 */ /* 0x000fe200078e0221 */
[----:B------:R-:W-:Y:S01]  /*2730*/  LOP3.LUT R77, R11, 0x4, RZ, 0xc0, !PT ;  /* 0x000000040b4d7812 */ /* 0x000fe200078ec0ff */
[----:B------:R-:W-:Y:S01]  /*2740*/  IMAD.IADD R32, R33, 0x1, R83 ;  /* 0x0000000121207824 */ /* 0x000fe200078e0253 */
[----:B------:R-:W-:Y:S01]  /*2750*/  LOP3.LUT R78, R11, 0x8, RZ, 0xc0, !PT ;  /* 0x000000080b4e7812 */ /* 0x000fe200078ec0ff */
[----:B------:R-:W-:Y:S01]  /*2760*/  IMAD.SHL.U32 R26, R26, 0x20, RZ ;  /* 0x000000201a1a7824 */ /* 0x000fe200078e00ff */
[----:B------:R-:W-:Y:S01]  /*2770*/  SHF.R.S32.HI R79, RZ, 0x1f, R36 ;  /* 0x0000001fff4f7819 */ /* 0x000fe20000011424 */
[----:B------:R-:W-:Y:S01]  /*2780*/  IMAD.SHL.U32 R93, R93, 0x2, RZ ;  /* 0x000000025d5d7824 */ /* 0x000fe200078e00ff */
[----:B------:R-:W-:Y:S01]  /*2790*/  SHF.R.S32.HI R88, RZ, 0x1f, R39 ;  /* 0x0000001fff587819 */ /* 0x000fe20000011427 */
[----:B------:R-:W-:-:S02]  /*27a0*/  IMAD.IADD R33, R85, 0x1, R15 ;  /* 0x0000000155217824 */ /* 0x000fc400078e020f */
[----:B------:R-:W-:-:S07]  /*27b0*/  IMAD.IADD R34, R15, 0x1, R87 ;  /* 0x000000010f227824 */ /* 0x000fce00078e0257 */
.L_x_1655:
[----:B------:R-:W2:Y:S01]  /*27c0*/  LDL R40, [R1+0x6c] ;  /* 0x00006c0001287983 */ /* 0x000ea20000100800 */
[----:B0-----:R-:W0:Y:S01]  /*27d0*/  LDC R100, c[0x0][0x430] ;  /* 0x00010c00ff647b82 */ /* 0x001e220000000800 */
[----:B------:R-:W-:Y:S02]  /*27e0*/  VIADD R25, R25, 0xffffffff ;  /* 0xffffffff19197836 */ /* 0x000fe40000000000 */
[----:B------:R-:W-:Y:S02]  /*27f0*/  IMAD.MOV.U32 R101, RZ, RZ, RZ ;  /* 0x000000ffff657224 */ /* 0x000fe400078e00ff */
[----:B------:R-:W-:-:S03]  /*2800*/  IMAD R11, R25, 0x40, R28 ;  /* 0x00000040190b7824 */ /* 0x000fc600078e021c */
[----:B-1----:R-:W1:Y:S01]  /*2810*/  LDC R104, c[0x0][0x3f4] ;  /* 0x0000fd00ff687b82 */ /* 0x002e620000000800 */
[----:B------:R-:W-:Y:S01]  /*2820*/  IMAD.IADD R41, R3, 0x1, R11 ;  /* 0x0000000103297824 */ /* 0x000fe200078e020b */
[----:B------:R-:W-:-:S03]  /*2830*/  ISETP.GE.AND P0, PT, R11, R2, PT ;  /* 0x000000020b00720c */ /* 0x000fc60003f06270 */
[----:B------:R-:W-:Y:S01]  /*2840*/  IMAD.MOV.U32 R11, RZ, RZ, R41 ;  /* 0x000000ffff0b7224 */ /* 0x000fe200078e0029 */
[----:B------:R-:W-:Y:S02]  /*2850*/  ISETP.GT.OR P0, PT, R28, 0x3f, P0 ;  /* 0x0000003f1c00780c */ /* 0x000fe40000704670 */
[----:B0-----:R-:W-:-:S11]  /*2860*/  ISETP.NE.AND P3, PT, R100, 0x1, PT ;  /* 0x000000016400780c */ /* 0x001fd60003f65270 */
[----:B------:R-:W0:Y:S08]  /*2870*/  @!P0 LDC.64 R14, c[0x0][0x428] ;  /* 0x00010a00ff0e8b82 */ /* 0x000e300000000a00 */
[----:B------:R-:W3:Y:S08]  /*2880*/  @!P0 LDC.64 R42, c[0x0][0x418] ;  /* 0x00010600ff2a8b82 */ /* 0x000ef00000000a00 */
[----:B------:R-:W4:Y:S08]  /*2890*/  @P3 LDC R12, c[0x0][0x434] ;  /* 0x00010d00ff0c3b82 */ /* 0x000f300000000800 */
[----:B------:R-:W1:Y:S01]  /*28a0*/  @P3 LDC R13, c[0x0][0x438] ;  /* 0x00010e00ff0d3b82 */ /* 0x000e620000000800 */
[----:B----4-:R-:W-:-:S05]  /*28b0*/  @P3 IMAD.HI.U32 R12, R41, R12, RZ ;  /* 0x0000000c290c3227 */ /* 0x010fca00078e00ff */
[----:B-1----:R-:W-:Y:S01]  /*28c0*/  @P3 SHF.R.U32.HI R11, RZ, R13, R12 ;  /* 0x0000000dff0b3219 */ /* 0x002fe2000001160c */
[----:B0-----:R-:W-:-:S03]  /*28d0*/  @!P0 IMAD R12, R30, R14, RZ ;  /* 0x0000000e1e0c8224 */ /* 0x001fc600078e02ff */
[--C-:B------:R-:W-:Y:S01]  /*28e0*/  @!P0 SHF.R.S32.HI R13, RZ, 0x1f, R11.reuse ;  /* 0x0000001fff0d8819 */ /* 0x100fe2000001140b */
[----:B------:R-:W-:Y:S02]  /*28f0*/  @!P0 IMAD R15, R4, R15, R12 ;  /* 0x0000000f040f8224 */ /* 0x000fe400078e020c */
[----:B------:R-:W-:-:S04]  /*2900*/  @!P0 IMAD.MOV.U32 R12, RZ, RZ, R11 ;  /* 0x000000ffff0c8224 */ /* 0x000fc800078e000b */
[----:B------:R-:W-:-:S04]  /*2910*/  @!P0 IMAD.WIDE.U32 R12, R4, R14, R12 ;  /* 0x0000000e040c8225 */ /* 0x000fc800078e000c */
[----:B------:R-:W-:Y:S01]  /*2920*/  @!P0 IMAD.IADD R13, R13, 0x1, R15 ;  /* 0x000000010d0d8824 */ /* 0x000fe200078e020f */
[----:B---3--:R-:W-:-:S04]  /*2930*/  @!P0 LEA R14, P3, R12, R42, 0x2 ;  /* 0x0000002a0c0e8211 */ /* 0x008fc800078610ff */
[----:B------:R-:W-:-:S05]  /*2940*/  @!P0 LEA.HI.X R15, R12, R43, R13, 0x2, P3 ;  /* 0x0000002b0c0f8211 */ /* 0x000fca00018f140d */
[----:B-----5:R0:W5:Y:S01]  /*2950*/  @!P0 LDG.E R101, desc[UR60][R14.64] ;  /* 0x0000003c0e658981 */ /* 0x020162000c1e1900 */
[----:B------:R-:W-:Y:S01]  /*2960*/  ISETP.GE.AND P0, PT, R104, 0x1, PT ;  /* 0x000000016800780c */ /* 0x000fe20003f06270 */
[----:B------:R-:W-:Y:S01]  /*2970*/  IMAD.MOV R13, RZ, RZ, -R11 ;  /* 0x000000ffff0d7224 */ /* 0x000fe200078e0a0b */
[----:B------:R-:W-:Y:S05]  /*2980*/  YIELD ;  /* 0x0000000000007946 */ /* 0x000fea0003800000 */
[----:B------:R-:W-:Y:S01]  /*2990*/  BSSY B0, `(.L_x_1574) ;  /* 0x000059c000007945 */ /* 0x000fe20003800000 */
[----:B------:R-:W-:Y:S01]  /*29a0*/  IMAD R100, R100, R13, R41 ;  /* 0x0000000d64647224 */ /* 0x000fe200078e0229 */
[----:B------:R-:W-:Y:S01]  /*29b0*/  ISETP.GT.AND P3, PT, R25, R24, PT ;  /* 0x000000181900720c */ /* 0x000fe20003f64270 */
[----:B--2---:R-:W-:-:S04]  /*29c0*/  IMAD R11, R202, 0x4000, R40 ;  /* 0x00004000ca0b7824 */ /* 0x004fc800078e0228 */
        /* <DEDUP_REMOVED lines=9> */
[----:B------:R-:W-:Y:S02]  /*2a60*/  IMAD R40, R10, R25, RZ ;  /* 0x000000190a287224 */ /* 0x000fe400078e02ff */
[----:B------:R-:W-:Y:S01]  /*2a70*/  IMAD R11, R100, UR5, R11 ;  /* 0x00000005640b7c24 */ /* 0x000fe2000f8e020b */
[----:B------:R-:W-:Y:S01]  /*2a80*/  ULDC.64 UR4, c[0x0][0x310] ;  /* 0x0000c40000047ab9 */ /* 0x000fe20000000a00 */
[----:B------:R-:W-:-:S02]  /*2a90*/  IMAD R97, R25, -0x40, R2 ;  /* 0xffffffc019617824 */ /* 0x000fc400078e0202 */
[----:B------:R-:W-:Y:S02]  /*2aa0*/  IMAD R14, R98, UR4, RZ ;  /* 0x00000004620e7c24 */ /* 0x000fe4000f8e02ff */
[----:B------:R-:W-:Y:S01]  /*2ab0*/  IMAD.IADD R13, R13, 0x1, R11 ;  /* 0x000000010d0d7824 */ /* 0x000fe200078e020b */
[----:B------:R-:W-:Y:S01]  /*2ac0*/  SHF.R.S32.HI R11, RZ, 0x1f, R25 ;  /* 0x0000001fff0b7819 */ /* 0x000fe20000011419 */
[----:B------:R-:W-:Y:S01]  /*2ad0*/  IMAD R15, R101, UR5, R14 ;  /* 0x00000005650f7c24 */ /* 0x000fe2000f8e020e */
[----:B------:R-:W-:Y:S01]  /*2ae0*/  VIMNMX R97, R97, 0x40, PT ;  /* 0x0000004061617848 */ /* 0x000fe20003fe0100 */
[----:B------:R-:W-:Y:S01]  /*2af0*/  IMAD.WIDE.U32 R12, R101, UR4, R12 ;  /* 0x00000004650c7c25 */ /* 0x000fe2000f8e000c */
[----:B------:R-:W-:-:S03]  /*2b00*/  ULDC.64 UR4, c[0x0][0x308] ;  /* 0x0000c20000047ab9 */ /* 0x000fc60000000a00 */
[----:B------:R-:W-:Y:S02]  /*2b10*/  IMAD R14, R6, R25, RZ ;  /* 0x00000019060e7224 */ /* 0x000fe400078e02ff */
[----:B------:R-:W-:Y:S02]  /*2b20*/  IMAD.IADD R13, R13, 0x1, R15 ;  /* 0x000000010d0d7824 */ /* 0x000fe400078e020f */
[----:B------:R-:W-:Y:S02]  /*2b30*/  IMAD R15, R27, UR4, RZ ;  /* 0x000000041b0f7c24 */ /* 0x000fe4000f8e02ff */
[C---:B------:R-:W-:Y:S02]  /*2b40*/  IMAD R41, R11.reuse, R8, R14 ;  /* 0x000000080b297224 */ /* 0x040fe400078e020e */
[----:B------:R-:W-:Y:S02]  /*2b50*/  IMAD R43, R11, R21, R40 ;  /* 0x000000150b2b7224 */ /* 0x000fe400078e0228 */
[----:B------:R-:W-:-:S02]  /*2b60*/  IMAD R11, R38, UR5, R15 ;  /* 0x00000005260b7c24 */ /* 0x000fc4000f8e020f */
[----:B------:R-:W-:Y:S01]  /*2b70*/  IMAD.WIDE.U32 R112, R38, UR4, R12 ;  /* 0x0000000426707c25 */ /* 0x000fe2000f8e000c */
[----:B------:R-:W-:-:S03]  /*2b80*/  ULDC.64 UR4, c[0x0][0x2e8] ;  /* 0x0000ba0000047ab9 */ /* 0x000fc60000000a00 */
[----:B------:R-:W-:Y:S01]  /*2b90*/  IMAD.IADD R11, R113, 0x1, R11 ;  /* 0x00000001710b7824 */ /* 0x000fe200078e020b */
[----:B------:R-:W-:Y:S01]  /*2ba0*/  LEA R105, P4, R112, UR4, 0x1 ;  /* 0x0000000470697c11 */ /* 0x000fe2000f8808ff */
[----:B------:R-:W-:-:S03]  /*2bb0*/  IMAD.WIDE.U32 R14, R8, R25, RZ ;  /* 0x00000019080e7225 */ /* 0x000fc600078e00ff */
[----:B------:R-:W-:Y:S01]  /*2bc0*/  LEA.HI.X R112, R112, UR5, R11, 0x1, P4 ;  /* 0x0000000570707c11 */ /* 0x000fe2000a0f0c0b */
[----:B------:R-:W-:-:S04]  /*2bd0*/  IMAD.WIDE.U32 R12, R21, R25, RZ ;  /* 0x00000019150c7225 */ /* 0x000fc800078e00ff */
[----:B------:R-:W-:Y:S02]  /*2be0*/  IMAD.IADD R72, R15, 0x1, R41 ;  /* 0x000000010f487824 */ /* 0x000fe400078e0229 */
[----:B------:R-:W-:Y:S01]  /*2bf0*/  IMAD.IADD R73, R13, 0x1, R43 ;  /* 0x000000010d497824 */ /* 0x000fe200078e022b */
[----:B------:R-:W-:Y:S06]  /*2c00*/  @!P0 BRA `(.L_x_1576) ;  /* 0x0000002400f08947 */ /* 0x000fec0003800000 */
[----:B------:R-:W2:Y:S01]  /*2c10*/  LDL R42, [R1+0xc] ;  /* 0x00000c00012a7983 */ /* 0x000ea20000100800 */
[----:B------:R-:W-:Y:S01]  /*2c20*/  BSSY B1, `(.L_x_1577) ;  /* 0x000002d000017945 */ /* 0x000fe20003800000 */
[C---:B------:R-:W-:Y:S01]  /*2c30*/  VIADD R109, R200.reuse, 0x20 ;  /* 0x00000020c86d7836 */ /* 0x040fe20000000000 */
[----:B------:R-:W-:Y:S01]  /*2c40*/  CS2R R40, SRZ ;  /* 0x0000000000287805 */ /* 0x000fe2000001ff00 */
[C---:B------:R-:W-:Y:S01]  /*2c50*/  VIADD R107, R200.reuse, 0x40 ;  /* 0x00000040c86b7836 */ /* 0x040fe20000000000 */
[----:B------:R-:W-:Y:S01]  /*2c60*/  CS2R R56, SRZ ;  /* 0x0000000000387805 */ /* 0x000fe2000001ff00 */
[----:B------:R-:W-:Y:S01]  /*2c70*/  VIADD R75, R200, 0x60 ;  /* 0x00000060c84b7836 */ /* 0x000fe20000000000 */
[----:B------:R-:W-:Y:S02]  /*2c80*/  CS2R R60, SRZ ;  /* 0x00000000003c7805 */ /* 0x000fe4000001ff00 */
[----:B------:R-:W-:Y:S02]  /*2c90*/  CS2R R64, SRZ ;  /* 0x0000000000407805 */ /* 0x000fe4000001ff00 */
[----:B------:R-:W-:-:S02]  /*2ca0*/  CS2R R68, SRZ ;  /* 0x0000000000447805 */ /* 0x000fc4000001ff00 */
[----:B------:R-:W-:Y:S02]  /*2cb0*/  CS2R R58, SRZ ;  /* 0x00000000003a7805 */ /* 0x000fe4000001ff00 */
[----:B------:R-:W-:Y:S02]  /*2cc0*/  CS2R R62, SRZ ;  /* 0x00000000003e7805 */ /* 0x000fe4000001ff00 */
[----:B------:R-:W-:Y:S02]  /*2cd0*/  CS2R R66, SRZ ;  /* 0x0000000000427805 */ /* 0x000fe4000001ff00 */
[----:B------:R-:W-:Y:S02]  /*2ce0*/  CS2R R70, SRZ ;  /* 0x0000000000467805 */ /* 0x000fe4000001ff00 */
[----:B--2---:R-:W-:-:S13]  /*2cf0*/  ISETP.GE.AND P0, PT, R42, R97, PT ;  /* 0x000000612a00720c */ /* 0x004fda0003f06270 */
[----:B------:R-:W-:Y:S05]  /*2d00*/  @P0 BRA `(.L_x_1578) ;  /* 0x0000000000780947 */ /* 0x000fea0003800000 */
[----:B------:R-:W-:Y:S01]  /*2d10*/  IADD3 R43, P4, R80, R14, RZ ;  /* 0x0000000e502b7210 */ /* 0x000fe20007f9e0ff */
[----:B------:R-:W-:Y:S01]  /*2d20*/  ULDC.64 UR4, c[0x0][0x3e8] ;  /* 0x0000fa0000047ab9 */ /* 0x000fe20000000a00 */
[----:B------:R-:W-:Y:S02]  /*2d30*/  IADD3 R11, P5, R84, R12, RZ ;  /* 0x0000000c540b7210 */ /* 0x000fe40007fbe0ff */
[----:B------:R-:W-:Y:S02]  /*2d40*/  CS2R R68, SRZ ;  /* 0x0000000000447805 */ /* 0x000fe4000001ff00 */
[----:B------:R-:W-:Y:S01]  /*2d50*/  ISETP.GE.AND P6, PT, R200, R104, PT ;  /* 0x00000068c800720c */ /* 0x000fe20003fc6270 */
[----:B------:R-:W-:Y:S01]  /*2d60*/  IMAD.X R44, R72, 0x1, R31, P4 ;  /* 0x00000001482c7824 */ /* 0x000fe200020e061f */
[----:B------:R-:W-:Y:S01]  /*2d70*/  LEA R42, P4, R43, UR4, 0x1 ;  /* 0x000000042b2a7c11 */ /* 0x000fe2000f8808ff */
[----:B------:R-:W-:Y:S01]  /*2d80*/  IMAD.X R46, R73, 0x1, R33, P5 ;  /* 0x00000001492e7824 */ /* 0x000fe200028e0621 */
[----:B------:R-:W-:-:S02]  /*2d90*/  CS2R R70, SRZ ;  /* 0x0000000000467805 */ /* 0x000fc4000001ff00 */
[-C--:B------:R-:W-:Y:S02]  /*2da0*/  ISETP.GE.AND P5, PT, R109, R104.reuse, PT ;  /* 0x000000686d00720c */ /* 0x080fe40003fa6270 */
[----:B------:R-:W-:Y:S01]  /*2db0*/  LEA.HI.X R43, R43, UR5, R44, 0x1, P4 ;  /* 0x000000052b2b7c11 */ /* 0x000fe2000a0f0c2c */
[----:B------:R-:W-:Y:S02]  /*2dc0*/  ULDC.64 UR4, c[0x0][0x400] ;  /* 0x0001000000047ab9 */ /* 0x000fe40000000a00 */
[C---:B------:R-:W-:Y:S02]  /*2dd0*/  LEA R44, P4, R11.reuse, UR4, 0x1 ;  /* 0x000000040b2c7c11 */ /* 0x040fe4000f8808ff */
[----:B------:R0:W5:Y:S02]  /*2de0*/  @!P6 LDG.E.64 R68, desc[UR60][R42.64] ;  /* 0x0000003c2a44e981 */ /* 0x000164000c1e1b00 */
        /* <DEDUP_REMOVED lines=16> */
.L_x_1578:
[----:B------:R-:W-:Y:S05]  /*2ef0*/  BSYNC B1 ;  /* 0x0000000000017941 */ /* 0x000fea0003800000 */
.L_x_1577:
[----:B------:R-:W2:Y:S01]  /*2f00*/  LDL R11, [R1+0xa0] ;  /* 0x0000a000010b7983 */ /* 0x000ea20000100800 */
[----:B------:R-:W-:Y:S01]  /*2f10*/  BSSY B1, `(.L_x_1579) ;  /* 0x000002a000017945 */ /* 0x000fe20003800000 */
[----:B0-----:R-:W-:Y:S02]  /*2f20*/  CS2R R44, SRZ ;  /* 0x00000000002c7805 */ /* 0x001fe4000001ff00 */
[----:B------:R-:W-:Y:S02]  /*2f30*/  CS2R R48, SRZ ;  /* 0x0000000000307805 */ /* 0x000fe4000001ff00 */
[----:B------:R-:W-:Y:S02]  /*2f40*/  CS2R R52, SRZ ;  /* 0x0000000000347805 */ /* 0x000fe4000001ff00 */
[----:B------:R-:W-:Y:S02]  /*2f50*/  CS2R R42, SRZ ;  /* 0x00000000002a7805 */ /* 0x000fe4000001ff00 */
[----:B------:R-:W-:-:S02]  /*2f60*/  CS2R R46, SRZ ;  /* 0x00000000002e7805 */ /* 0x000fc4000001ff00 */
[----:B------:R-:W-:Y:S01]  /*2f70*/  CS2R R50, SRZ ;  /* 0x0000000000327805 */ /* 0x000fe2000001ff00 */
[----:B-----5:R-:W-:Y:S01]  /*2f80*/  IMAD.MOV.U32 R74, RZ, RZ, R56 ;  /* 0x000000ffff4a7224 */ /* 0x020fe200078e0038 */
[----:B------:R-:W-:Y:S01]  /*2f90*/  CS2R R54, SRZ ;  /* 0x0000000000367805 */ /* 0x000fe2000001ff00 */
[----:B------:R-:W-:Y:S01]  /*2fa0*/  IMAD.MOV.U32 R89, RZ, RZ, R57 ;  /* 0x000000ffff597224 */ /* 0x000fe200078e0039 */
[----:B--2---:R-:W-:-:S13]  /*2fb0*/  ISETP.GE.AND P4, PT, R11, R97, PT ;  /* 0x000000610b00720c */ /* 0x004fda0003f86270 */
[----:B------:R-:W-:Y:S05]  /*2fc0*/  @P4 BRA `(.L_x_1580) ;  /* 0x0000000000784947 */ /* 0x000fea0003800000 */
        /* <DEDUP_REMOVED lines=30> */
.L_x_1580:
[----:B------:R-:W-:Y:S05]  /*31b0*/  BSYNC B1 ;  /* 0x0000000000017941 */ /* 0x000fea0003800000 */
.L_x_1579:
[----:B------:R-:W-:Y:S01]  /*31c0*/  IMAD.MOV.U32 R11, RZ, RZ, R60 ;  /* 0x000000ffff0b7224 */ /* 0x000fe200078e003c */
[----:B------:R-:W-:Y:S01]  /*31d0*/  ISETP.NE.AND P5, PT, R225, 0x3, PT ;  /* 0x00000003e100780c */ /* 0x000fe20003fa5270 */
[----:B0-----:R-:W-:Y:S01]  /*31e0*/  IMAD.MOV.U32 R12, RZ, RZ, R61 ;  /* 0x000000ffff0c7224 */ /* 0x001fe200078e003d */
        /* <DEDUP_REMOVED lines=59> */
[----:B------:R-:W-:Y:S01]  /*35a0*/  PRMT R125, R14, 0x7610, R125 ;  /* 0x000076100e7d7816 */ /* 0x000fe2000000007d */
[----:B------:R-:W-:Y:S06]  /*35b0*/  @!P5 BRA `(.L_x_1581) ;  /* 0x000000000004d947 */ /* 0x000fec0003800000 */
[----:B------:R-:W-:Y:S01]  /*35c0*/  BPT.TRAP 0x1 ;  /* 0x000000040000795c */ /* 0x000fe20000300000 */
.L_x_1581:
[----:B------:R-:W2:Y:S01]  /*35d0*/  LDL R11, [R1+0x40] ;  /* 0x00004000010b7983 */ /* 0x000ea20000100800 */
[----:B------:R-:W-:Y:S01]  /*35e0*/  IMAD R89, R202, 0x8, R18 ;  /* 0x00000008ca597824 */ /* 0x000fe200078e0212 */
[----:B------:R-:W-:Y:S01]  /*35f0*/  BSSY B1, `(.L_x_1582) ;  /* 0x0000004000017945 */ /* 0x000fe20003800000 */
[----:B--2---:R-:W-:-:S04]  /*3600*/  SHF.L.U32 R103, R11, 0x1f, RZ ;  /* 0x0000001f0b677819 */ /* 0x004fc800000006ff */
[----:B------:R-:W0:Y:S02]  /*3610*/  SYNCS.PHASECHK.TRANS64.TRYWAIT P6, [R89+URZ+0x30890], R103 ;  /* 0x03089067590075a7 */ /* 0x000e2400080c017f */
[----:B0-----:R-:W-:Y:S05]  /*3620*/  @!P6 BRA `(.L_x_1583) ;  /* 0x00000264009ce947 */ /* 0x001fea0003800000 */
.L_x_2005:
[----:B------:R-:W-:Y:S05]  /*3630*/  BSYNC B1 ;  /* 0x0000000000017941 */ /* 0x000fea0003800000 */
.L_x_1582:
[----:B------:R-:W-:-:S03]  /*3640*/  UMOV UR4, 0xffffffff ;  /* 0xffffffff00047882 */ /* 0x000fc60000000000 */
[----:B------:R-:W-:Y:S05]  /*3650*/  BRA.DIV UR4, `(.L_x_1584) ;  /* 0x0000026604a47947 */ /* 0x000fea000b800000 */
[----:B------:R1:W2:Y:S04]  /*3660*/  SHFL.IDX PT, R74, R112, RZ, 0x181f ;  /* 0x00181fff704a7589 */ /* 0x0002a800000e0000 */
[----:B------:R1:W3:Y:S02]  /*3670*/  SHFL.IDX PT, R106, R105, RZ, 0x181f ;  /* 0x00181fff696a7589 */ /* 0x0002e400000e0000 */
.L_x_2009:
[----:B------:R-:W-:Y:S04]  /*3680*/  BSSY B1, `(.L_x_1585) ;  /* 0x00000e7000017945 */ /* 0x000fe80003800000 */
[----:B------:R-:W-:Y:S05]  /*3690*/  @P0 BRA `(.L_x_1586) ;  /* 0x0000000c00940947 */ /* 0x000fea0003800000 */
[----:B------:R-:W-:Y:S01]  /*36a0*/  ISETP.NE.AND P0, PT, R29, RZ, PT ;  /* 0x000000ff1d00720c */ /* 0x000fe20003f05270 */
[----:B------:R-:W-:-:S12]  /*36b0*/  BSSY B2, `(.L_x_1587) ;  /* 0x0000037000027945 */ /* 0x000fd80003800000 */
[----:B------:R-:W-:Y:S05]  /*36c0*/  @!P0 BRA `(.L_x_1588) ;  /* 0x0000000000d48947 */ /* 0x000fea0003800000 */
[----:B------:R4:W0:Y:S01]  /*36d0*/  LDS.128 R12, [R92+0x20400] ;  /* 0x020400005c0c7984 */ /* 0x0008220000000c00 */
[----:B------:R-:W-:Y:S01]  /*36e0*/  ISETP.GE.AND P6, PT, R200, R104, PT ;  /* 0x00000068c800720c */ /* 0x000fe20003fc6270 */
[----:B------:R-:W-:Y:S01]  /*36f0*/  BSSY B3, `(.L_x_1589) ;  /* 0x0000031000037945 */ /* 0x000fe20003800000 */
[----:B---3--:R-:W-:-:S04]  /*3700*/  LEA R72, P0, R16, R106, 0x1 ;  /* 0x0000006a10487211 */ /* 0x008fc800078008ff */
[----:B--2---:R-:W-:-:S07]  /*3710*/  LEA.HI.X R73, R16, R74, R17, 0x1, P0 ;  /* 0x0000004a10497211 */ /* 0x004fce00000f0c11 */
[----:B----4-:R-:W-:Y:S05]  /*3720*/  @P6 BRA `(.L_x_1590) ;  /* 0x0000000000b46947 */ /* 0x010fea0003800000 */
[----:B------:R-:W-:Y:S02]  /*3730*/  SHF.R.U64 R137, R70, 0x10, R71 ;  /* 0x0000001046897819 */ /* 0x000fe40000001247 */
[----:B------:R-:W-:Y:S01]  /*3740*/  SHF.R.U64 R11, R68, 0x10, R69 ;  /* 0x00000010440b7819 */ /* 0x000fe20000001245 */
[----:B0-----:R-:W-:Y:S01]  /*3750*/  IMAD.U32 R68, R14, 0x10000, RZ ;  /* 0x000100000e447824 */ /* 0x001fe200078e00ff */
[----:B------:R-:W-:Y:S02]  /*3760*/  SHF.R.U32.HI R139, RZ, 0x10, R71 ;  /* 0x00000010ff8b7819 */ /* 0x000fe40000011647 */
[----:B------:R-:W-:Y:S02]  /*3770*/  SHF.R.U32.HI R135, RZ, 0x10, R69 ;  /* 0x00000010ff877819 */ /* 0x000fe40000011645 */
[----:B------:R-:W-:Y:S02]  /*3780*/  PRMT R137, R138, 0x5410, R137 ;  /* 0x000054108a897816 */ /* 0x000fe40000000089 */
[----:B------:R-:W-:Y:S01]  /*3790*/  PRMT R71, R134, 0x5410, R11 ;  /* 0x0000541086477816 */ /* 0x000fe2000000000b */
[----:B------:R-:W-:Y:S01]  /*37a0*/  IMAD.U32 R11, R12, 0x10000, RZ ;  /* 0x000100000c0b7824 */ /* 0x000fe200078e00ff */
[----:B------:R-:W-:Y:S01]  /*37b0*/  LOP3.LUT R69, R14, 0xffff0000, RZ, 0xc0, !PT ;  /* 0xffff00000e457812 */ /* 0x000fe200078ec0ff */
[----:B------:R-:W-:Y:S01]  /*37c0*/  IMAD.U32 R14, R13, 0x10000, RZ ;  /* 0x000100000d0e7824 */ /* 0x000fe200078e00ff */
[----:B------:R-:W-:-:S02]  /*37d0*/  PRMT R139, R140, 0x5410, R139 ;  /* 0x000054108c8b7816 */ /* 0x000fc4000000008b */
[----:B------:R-:W-:Y:S02]  /*37e0*/  PRMT R135, R136, 0x5410, R135 ;  /* 0x0000541088877816 */ /* 0x000fe40000000087 */
        /* <DEDUP_REMOVED lines=8> */
[----:B------:R-:W-:Y:S01]  /*3870*/  LOP3.LUT R70, R15, 0xffff0000, RZ, 0xc0, !PT ;  /* 0xffff00000f467812 */ /* 0x000fe200078ec0ff */
[----:B------:R-:W-:Y:S01]  /*3880*/  FMUL.FTZ R13, R13, R134 ;  /* 0x000000860d0d7220 */ /* 0x000fe20000410000 */
[----:B------:R-:W-:Y:S01]  /*3890*/  LOP3.LUT R139, R139, 0xffff0000, RZ, 0xc0, !PT ;  /* 0xffff00008b8b7812 */ /* 0x000fe200078ec0ff */
[----:B------:R-:W-:-:S02]  /*38a0*/  IMAD.U32 R137, R137, 0x10000, RZ ;  /* 0x0001000089897824 */ /* 0x000fc400078e00ff */
[----:B------:R-:W-:Y:S01]  /*38b0*/  FMUL.FTZ R69, R69, R136 ;  /* 0x0000008845457220 */ /* 0x000fe20000410000 */
[----:B------:R-:W-:Y:S01]  /*38c0*/  LOP3.LUT R135, R135, 0xffff0000, RZ, 0xc0, !PT ;  /* 0xffff000087877812 */ /* 0x000fe200078ec0ff */
[----:B------:R-:W-:Y:S02]  /*38d0*/  IMAD.U32 R71, R71, 0x10000, RZ ;  /* 0x0001000047477824 */ /* 0x000fe400078e00ff */
[C---:B------:R-:W-:Y:S01]  /*38e0*/  FFMA.FTZ R141, R14.reuse, R134, -R141 ;  /* 0x000000860e8d7223 */ /* 0x040fe2000001088d */
[----:B------:R-:W-:Y:S01]  /*38f0*/  FFMA.FTZ R138, R14, R138, R13 ;  /* 0x0000008a0e8a7223 */ /* 0x000fe2000001000d */
[----:B------:R-:W-:Y:S01]  /*3900*/  FFMA.FTZ R143, R68, R136, -R143 ;  /* 0x00000088448f7223 */ /* 0x000fe2000001088f */
[----:B------:R-:W-:Y:S01]  /*3910*/  FMUL.FTZ R14, R12, R137 ;  /* 0x000000890c0e7220 */ /* 0x000fe20000410000 */
[----:B------:R-:W-:Y:S02]  /*3920*/  IMAD.U32 R15, R15, 0x10000, RZ ;  /* 0x000100000f0f7824 */ /* 0x000fe400078e00ff */
[----:B------:R-:W-:Y:S01]  /*3930*/  FFMA.FTZ R68, R68, R140, R69 ;  /* 0x0000008c44447223 */ /* 0x000fe20000010045 */
        /* <DEDUP_REMOVED lines=12> */
.L_x_1590:
[----:B------:R-:W-:Y:S05]  /*3a00*/  BSYNC B3 ;  /* 0x0000000000037941 */ /* 0x000fea0003800000 */
.L_x_1589:
[----:B0-----:R4:W-:Y:S02]  /*3a10*/  ST.E.128 desc[UR60][R72.64], R12 ;  /* 0x0000000c48007985 */ /* 0x0019e4000c101d3c */
.L_x_1588:
[----:B------:R-:W-:Y:S05]  /*3a20*/  BSYNC B2 ;  /* 0x0000000000027941 */ /* 0x000fea0003800000 */
.L_x_1587:
[----:B------:R-:W-:Y:S01]  /*3a30*/  ISETP.NE.AND P0, PT, R76, RZ, PT ;  /* 0x000000ff4c00720c */ /* 0x000fe20003f05270 */
[----:B------:R-:W-:-:S12]  /*3a40*/  BSSY B2, `(.L_x_1591) ;  /* 0x0000037000027945 */ /* 0x000fd80003800000 */
[----:B------:R-:W-:Y:S05]  /*3a50*/  @!P0 BRA `(.L_x_1592) ;  /* 0x0000000000d48947 */ /* 0x000fea0003800000 */
[----:B----4-:R4:W0:Y:S01]  /*3a60*/  LDS.128 R12, [R92+0x22400] ;  /* 0x022400005c0c7984 */ /* 0x0108220000000c00 */
        /* <DEDUP_REMOVED lines=50> */
.L_x_1594:
[----:B------:R-:W-:Y:S05]  /*3d90*/  BSYNC B3 ;  /* 0x0000000000037941 */ /* 0x000fea0003800000 */
.L_x_1593:
[----:B0-----:R0:W-:Y:S02]  /*3da0*/  ST.E.128 desc[UR60][R68.64], R12 ;  /* 0x0000000c44007985 */ /* 0x0011e4000c101d3c */
.L_x_1592:
[----:B------:R-:W-:Y:S05]  /*3db0*/  BSYNC B2 ;  /* 0x0000000000027941 */ /* 0x000fea0003800000 */
.L_x_1591:
[----:B------:R-:W-:Y:S01]  /*3dc0*/  ISETP.NE.AND P0, PT, R77, RZ, PT ;  /* 0x000000ff4d00720c */ /* 0x000fe20003f05270 */
[----:B------:R-:W-:-:S12]  /*3dd0*/  BSSY B2, `(.L_x_1595) ;  /* 0x0000039000027945 */ /* 0x000fd80003800000 */
[----:B------:R-:W-:Y:S05]  /*3de0*/  @!P0 BRA `(.L_x_1596) ;  /* 0x0000000000dc8947 */ /* 0x000fea0003800000 */
[----:B------:R-:W2:Y:S01]  /*3df0*/  LDL R11, [R1] ;  /* 0x00000000010b7983 */ /* 0x000ea20000100800 */
[----:B------:R-:W-:Y:S01]  /*3e00*/  ISETP.GE.AND P6, PT, R107, R104, PT ;  /* 0x000000686b00720c */ /* 0x000fe20003fc6270 */
[----:B------:R-:W-:Y:S01]  /*3e10*/  BSSY B3, `(.L_x_1597) ;  /* 0x0000033000037945 */ /* 0x000fe20003800000 */
[C---:B---3--:R-:W-:Y:S01]  /*3e20*/  LEA R64, P0, R19.reuse, R106, 0x1 ;  /* 0x0000006a13407211 */ /* 0x048fe200078008ff */
[----:B0---4-:R0:W3:Y:S03]  /*3e30*/  LDS.128 R12, [R92+0x24400] ;  /* 0x024400005c0c7984 */ /* 0x0110e60000000c00 */
[----:B--2---:R-:W-:-:S07]  /*3e40*/  LEA.HI.X R65, R19, R74, R11, 0x1, P0 ;  /* 0x0000004a13417211 */ /* 0x004fce00000f0c0b */
[----:B0--3--:R-:W-:Y:S05]  /*3e50*/  @P6 BRA `(.L_x_1598) ;  /* 0x0000000000b86947 */ /* 0x009fea0003800000 */
[----:B------:R-:W-:Y:S01]  /*3e60*/  SHF.R.U64 R68, R60, 0x10, R61 ;  /* 0x000000103c447819 */ /* 0x000fe2000000123d */
[----:B------:R-:W-:Y:S01]  /*3e70*/  IMAD.U32 R60, R14, 0x10000, RZ ;  /* 0x000100000e3c7824 */ /* 0x000fe200078e00ff */
        /* <DEDUP_REMOVED lines=44> */
.L_x_1598:
[----:B------:R-:W-:Y:S05]  /*4140*/  BSYNC B3 ;  /* 0x0000000000037941 */ /* 0x000fea0003800000 */
.L_x_1597:
[----:B------:R0:W-:Y:S02]  /*4150*/  ST.E.128 desc[UR60][R64.64], R12 ;  /* 0x0000000c40007985 */ /* 0x0001e4000c101d3c */
.L_x_1596:
[----:B------:R-:W-:Y:S05]  /*4160*/  BSYNC B2 ;  /* 0x0000000000027941 */ /* 0x000fea0003800000 */
.L_x_1595:
[----:B------:R-:W-:-:S13]  /*4170*/  ISETP.NE.AND P0, PT, R78, RZ, PT ;  /* 0x000000ff4e00720c */ /* 0x000fda0003f05270 */
[----:B------:R-:W-:Y:S05]  /*4180*/  @!P0 BRA `(.L_x_1586) ;  /* 0x0000000000d88947 */ /* 0x000fea0003800000 */
[----:B0---4-:R0:W4:Y:S01]  /*4190*/  LDS.128 R12, [R92+0x26400] ;  /* 0x026400005c0c7984 */ /* 0x0111220000000c00 */
[----:B------:R-:W-:Y:S01]  /*41a0*/  ISETP.GE.AND P6, PT, R75, R104, PT ;  /* 0x000000684b00720c */ /* 0x000fe20003fc6270 */
[----:B------:R-:W-:Y:S01]  /*41b0*/  BSSY B2, `(.L_x_1599) ;  /* 0x0000032000027945 */ /* 0x000fe20003800000 */
[----:B---3--:R-:W-:-:S04]  /*41c0*/  LEA R60, P0, R23, R106, 0x1 ;  /* 0x0000006a173c7211 */ /* 0x008fc800078008ff */
[----:B--2---:R-:W-:-:S07]  /*41d0*/  LEA.HI.X R61, R23, R74, R228, 0x1, P0 ;  /* 0x0000004a173d7211 */ /* 0x004fce00000f0ce4 */
        /* <DEDUP_REMOVED lines=47> */
.L_x_1600:
[----:B------:R-:W-:Y:S05]  /*44d0*/  BSYNC B2 ;  /* 0x0000000000027941 */ /* 0x000fea0003800000 */
.L_x_1599:
[----:B----4-:R0:W-:Y:S02]  /*44e0*/  ST.E.128 desc[UR60][R60.64], R12 ;  /* 0x0000000c3c007985 */ /* 0x0101e4000c101d3c */
.L_x_1586:
[----:B------:R-:W-:Y:S05]  /*44f0*/  BSYNC B1 ;  /* 0x0000000000017941 */ /* 0x000fea0003800000 */
.L_x_1585:
[----:B------:R-:W-:-:S03]  /*4500*/  UMOV UR4, 0xffffffff ;  /* 0xffffffff00047882 */ /* 0x000fc60000000000 */
[----:B------:R-:W-:Y:S05]  /*4510*/  BRA.DIV UR4, `(.L_x_1601) ;  /* 0x0000025a04407947 */ /* 0x000fea000b800000 */
[----:B-1----:R-:W1:Y:S04]  /*4520*/  SHFL.IDX PT, R112, R112, 0x1, 0x181f ;  /* 0x00381f0070707f89 */ /* 0x002e6800000e0000 */
[----:B------:R0:W0:Y:S02]  /*4530*/  SHFL.IDX PT, R56, R105, 0x1, 0x181f ;  /* 0x00381f0069387f89 */ /* 0x00002400000e0000 */
.L_x_2013:
        /* <DEDUP_REMOVED lines=8> */
[----:B-1----:R-:W-:-:S07]  /*45c0*/  LEA.HI.X R59, R16, R112, R17, 0x1, P0 ;  /* 0x00000070103b7211 */ /* 0x002fce00000f0c11 */
[----:B0-----:R-:W-:Y:S05]  /*45d0*/  @P4 BRA `(.L_x_1606) ;  /* 0x0000000000b84947 */ /* 0x001fea0003800000 */
[----:B------:R-:W-:Y:S02]  /*45e0*/  SHF.R.U64 R11, R54, 0x10, R55 ;  /* 0x00000010360b7819 */ /* 0x000fe40000001237 */
[----:B------:R-:W-:Y:S01]  /*45f0*/  SHF.R.U64 R57, R52, 0x10, R53 ;  /* 0x0000001034397819 */ /* 0x000fe20000001235 */
[----:B----4-:R-:W-:Y:S01]  /*4600*/  IMAD.U32 R52, R14, 0x10000, RZ ;  /* 0x000100000e347824 */ /* 0x010fe200078e00ff */
[----:B------:R-:W-:Y:S02]  /*4610*/  SHF.R.U32.HI R60, RZ, 0x10, R55 ;  /* 0x00000010ff3c7819 */ /* 0x000fe40000011637 */
[----:B------:R-:W-:Y:S02]  /*4620*/  SHF.R.U32.HI R62, RZ, 0x10, R53 ;  /* 0x00000010ff3e7819 */ /* 0x000fe40000011635 */
[----:B------:R-:W-:Y:S01]  /*4630*/  PRMT R124, R124, 0x5410, R11 ;  /* 0x000054107c7c7816 */ /* 0x000fe2000000000b */
[----:B------:R-:W-:Y:S01]  /*4640*/  IMAD.U32 R11, R12, 0x10000, RZ ;  /* 0x000100000c0b7824 */ /* 0x000fe200078e00ff */
        /* <DEDUP_REMOVED lines=10> */
[----:B------:R-:W-:Y:S01]  /*46f0*/  FMUL.FTZ R65, R53, R61 ;  /* 0x0000003d35417220 */ /* 0x000fe20000410000 */
[----:B------:R-:W-:Y:S01]  /*4700*/  LOP3.LUT R54, R15, 0xffff0000, RZ, 0xc0, !PT ;  /* 0xffff00000f367812 */ /* 0x000fe200078ec0ff */
[C---:B------:R-:W-:Y:S01]  /*4710*/  FMUL.FTZ R63, R13.reuse, R60 ;  /* 0x0000003c0d3f7220 */ /* 0x040fe20000410000 */
[----:B------:R-:W-:Y:S01]  /*4720*/  LOP3.LUT R12, R12, 0xffff0000, RZ, 0xc0, !PT ;  /* 0xffff00000c0c7812 */ /* 0x000fe200078ec0ff */
[----:B------:R-:W-:Y:S01]  /*4730*/  FMUL.FTZ R13, R13, R55 ;  /* 0x000000370d0d7220 */ /* 0x000fe20000410000 */
[----:B------:R-:W-:Y:S01]  /*4740*/  LOP3.LUT R125, R125, 0xffff0000, RZ, 0xc0, !PT ;  /* 0xffff00007d7d7812 */ /* 0x000fe200078ec0ff */
[----:B------:R-:W-:Y:S01]  /*4750*/  FMUL.FTZ R53, R53, R57 ;  /* 0x0000003935357220 */ /* 0x000fe20000410000 */
[----:B------:R-:W-:Y:S01]  /*4760*/  LOP3.LUT R123, R123, 0xffff0000, RZ, 0xc0, !PT ;  /* 0xffff00007b7b7812 */ /* 0x000fe200078ec0ff */
[----:B------:R-:W-:-:S02]  /*4770*/  IMAD.U32 R124, R124, 0x10000, RZ ;  /* 0x000100007c7c7824 */ /* 0x000fc400078e00ff */
[----:B------:R-:W-:Y:S01]  /*4780*/  FFMA.FTZ R63, R14, R55, -R63 ;  /* 0x000000370e3f7223 */ /* 0x000fe2000001083f */
[----:B------:R-:W-:Y:S02]  /*4790*/  IMAD.U32 R122, R122, 0x10000, RZ ;  /* 0x000100007a7a7824 */ /* 0x000fe400078e00ff */
[----:B------:R-:W-:Y:S01]  /*47a0*/  FFMA.FTZ R60, R14, R60, R13 ;  /* 0x0000003c0e3c7223 */ /* 0x000fe2000001000d */
[C---:B------:R-:W-:Y:S01]  /*47b0*/  FFMA.FTZ R65, R52.reuse, R57, -R65 ;  /* 0x0000003934417223 */ /* 0x040fe20000010841 */
[----:B------:R-:W-:Y:S02]  /*47c0*/  IMAD.U32 R15, R15, 0x10000, RZ ;  /* 0x000100000f0f7824 */ /* 0x000fe400078e00ff */
[----:B------:R-:W-:Y:S01]  /*47d0*/  FFMA.FTZ R52, R52, R61, R53 ;  /* 0x0000003d34347223 */ /* 0x000fe20000010035 */
        /* <DEDUP_REMOVED lines=14> */
.L_x_1606:
[----:B------:R-:W-:Y:S05]  /*48c0*/  BSYNC B2 ;  /* 0x0000000000027941 */ /* 0x000fea0003800000 */
.L_x_1605:
[----:B----4-:R0:W-:Y:S02]  /*48d0*/  ST.E.128 desc[UR60][R58.64], R12 ;  /* 0x0000000c3a007985 */ /* 0x0101e4000c101d3c */
.L_x_1604:
[----:B------:R-:W-:Y:S05]  /*48e0*/  BSYNC B1 ;  /* 0x0000000000017941 */ /* 0x000fea0003800000 */
.L_x_1603:
        /* <DEDUP_REMOVED lines=30> */
[----:B------:R-:W-:Y:S01]  /*4ad0*/  FMUL.FTZ R58, R13, R51 ;  /* 0x000000330d3a7220 */ /* 0x000fe20000410000 */
        /* <DEDUP_REMOVED lines=24> */
.L_x_1610:
[----:B------:R-:W-:Y:S05]  /*4c60*/  BSYNC B2 ;  /* 0x0000000000027941 */ /* 0x000fea0003800000 */
.L_x_1609:
[----:B----4-:R0:W-:Y:S02]  /*4c70*/  ST.E.128 desc[UR60][R52.64], R12 ;  /* 0x0000000c34007985 */ /* 0x0101e4000c101d3c */
.L_x_1608:
[----:B------:R-:W-:Y:S05]  /*4c80*/  BSYNC B1 ;  /* 0x0000000000017941 */ /* 0x000fea0003800000 */
.L_x_1607:
[----:B------:R-:W-:Y:S01]  /*4c90*/  ISETP.NE.AND P0, PT, R77, RZ, PT ;  /* 0x000000ff4d00720c */ /* 0x000fe20003f05270 */
[----:B------:R-:W-:-:S12]  /*4ca0*/  BSSY B1, `(.L_x_1611) ;  /* 0x0000039000017945 */ /* 0x000fd80003800000 */
[----:B------:R-:W-:Y:S05]  /*4cb0*/  @!P0 BRA `(.L_x_1612) ;  /* 0x0000000000dc8947 */ /* 0x000fea0003800000 */
[----:B------:R-:W1:Y:S01]  /*4cc0*/  LDL R11, [R1] ;  /* 0x00000000010b7983 */ /* 0x000e620000100800 */
[----:B------:R-:W-:Y:S01]  /*4cd0*/  ISETP.GE.AND P4, PT, R107, R104, PT ;  /* 0x000000686b00720c */ /* 0x000fe20003f86270 */
[----:B------:R-:W-:Y:S01]  /*4ce0*/  BSSY B2, `(.L_x_1613) ;  /* 0x0000033000027945 */ /* 0x000fe20003800000 */
[C---:B0-----:R-:W-:Y:S01]  /*4cf0*/  LEA R48, P0, R19.reuse, R56, 0x1 ;  /* 0x0000003813307211 */ /* 0x041fe200078008ff */
[----:B----4-:R0:W4:Y:S03]  /*4d00*/  LDS.128 R12, [R92+0x25400] ;  /* 0x025400005c0c7984 */ /* 0x0101260000000c00 */
[----:B-1----:R-:W-:-:S07]  /*4d10*/  LEA.HI.X R49, R19, R112, R11, 0x1, P0 ;  /* 0x0000007013317211 */ /* 0x002fce00000f0c0b */
[----:B0---4-:R-:W-:Y:S05]  /*4d20*/  @P4 BRA `(.L_x_1614) ;  /* 0x0000000000b84947 */ /* 0x011fea0003800000 */
[----:B------:R-:W-:Y:S01]  /*4d30*/  SHF.R.U64 R51, R44, 0x10, R45 ;  /* 0x000000102c337819 */ /* 0x000fe2000000122d */
[----:B------:R-:W-:Y:S01]  /*4d40*/  IMAD.U32 R44, R14, 0x10000, RZ ;  /* 0x000100000e2c7824 */ /* 0x000fe200078e00ff */
        /* <DEDUP_REMOVED lines=44> */
.L_x_1614:
[----:B------:R-:W-:Y:S05]  /*5010*/  BSYNC B2 ;  /* 0x0000000000027941 */ /* 0x000fea0003800000 */
.L_x_1613:
[----:B------:R0:W-:Y:S02]  /*5020*/  ST.E.128 desc[UR60][R48.64], R12 ;  /* 0x0000000c30007985 */ /* 0x0001e4000c101d3c */
.L_x_1612:
[----:B------:R-:W-:Y:S05]  /*5030*/  BSYNC B1 ;  /* 0x0000000000017941 */ /* 0x000fea0003800000 */
.L_x_1611:
[----:B------:R-:W-:-:S13]  /*5040*/  ISETP.NE.AND P0, PT, R78, RZ, PT ;  /* 0x000000ff4e00720c */ /* 0x000fda0003f05270 */
        /* <DEDUP_REMOVED lines=19> */
[----:B------:R-:W-:Y:S01]  /*5180*/  LOP3.LUT R13, R13, 0xffff0000, RZ, 0xc0, !PT ;  /* 0xffff00000d0d7812 */ /* 0x000fe200078ec0ff */
[----:B------:R-:W-:Y:S01]  /*5190*/  IMAD.U32 R11, R12, 0x10000, RZ ;  /* 0x000100000c0b7824 */ /* 0x000fe200078e00ff */
[C---:B------:R-:W-:Y:S01]  /*51a0*/  LOP3.LUT R45, R111.reuse, 0xffff0000, RZ, 0xc0, !PT ;  /* 0xffff00006f2d7812 */ /* 0x040fe200078ec0ff */
        /* <DEDUP_REMOVED lines=31> */
.L_x_1616:
[----:B------:R-:W-:Y:S05]  /*53a0*/  BSYNC B1 ;  /* 0x0000000000017941 */ /* 0x000fea0003800000 */
.L_x_1615:
[----:B----4-:R0:W-:Y:S01]  /*53b0*/  ST.E.128 desc[UR60][R56.64], R12 ;  /* 0x0000000c38007985 */ /* 0x0101e2000c101d3c */
[----:B------:R-:W-:Y:S05]  /*53c0*/  BRA `(.L_x_1602) ;  /* 0x0000002c00e07947 */ /* 0x000fea0003800000 */
.L_x_1576:
[----:B------:R-:W2:Y:S01]  /*53d0*/  LDL R11, [R1+0xc] ;  /* 0x00000c00010b7983 */ /* 0x000ea20000100800 */
[----:B------:R-:W-:Y:S01]  /*53e0*/  BSSY B1, `(.L_x_1617) ;  /* 0x0000024000017945 */ /* 0x000fe20003800000 */
        /* <DEDUP_REMOVED lines=31> */
[----:B------:R0:W5:Y:S04]  /*55e0*/  @!P6 LDG.E.128 R40, desc[UR60][R56.64+0x80] ;  /* 0x0000803c3828e981 */ /* 0x000168000c1e1d00 */
[----:B------:R0:W5:Y:S04]  /*55f0*/  @!P5 LDG.E.128 R44, desc[UR60][R56.64] ;  /* 0x0000003c382cd981 */ /* 0x000168000c1e1d00 */
[----:B------:R0:W5:Y:S04]  /*5600*/  @!P5 LDG.E.128 R52, desc[UR60][R60.64] ;  /* 0x0000003c3c34d981 */ /* 0x000168000c1e1d00 */
[----:B------:R0:W5:Y:S02]  /*5610*/  @!P6 LDG.E.128 R48, desc[UR60][R60.64+0x80] ;  /* 0x0000803c3c30e981 */ /* 0x000164000c1e1d00 */
.L_x_1618:
[----:B------:R-:W-:Y:S05]  /*5620*/  BSYNC B1 ;  /* 0x0000000000017941 */ /* 0x000fea0003800000 */
.L_x_1617:
        /* <DEDUP_REMOVED lines=25> */
[----:B------:R-:W-:Y:S02]  /*57c0*/  LEA R12, P6, R15, UR4, 0x1 ;  /* 0x000000040f0c7c11 */ /* 0x000fe4000f8c08ff */
        /* <DEDUP_REMOVED lines=11> */
.L_x_1620:
[----:B------:R-:W-:Y:S05]  /*5880*/  BSYNC B1 ;  /* 0x0000000000017941 */ /* 0x000fea0003800000 */
.L_x_1619:
        /* <DEDUP_REMOVED lines=65> */
.L_x_1621:
[----:B------:R-:W2:Y:S01]  /*5ca0*/  LDL R11, [R1+0x40] ;  /* 0x00004000010b7983 */ /* 0x000ea20000100800 */
[----:B------:R-:W-:Y:S01]  /*5cb0*/  IMAD R89, R202, 0x8, R18 ;  /* 0x00000008ca597824 */ /* 0x000fe200078e0212 */
[----:B------:R-:W0:Y:S01]  /*5cc0*/  LDC R114, c[0x0][0x2f4] ;  /* 0x0000bd00ff727b82 */ /* 0x000e220000000800 */
[----:B------:R-:W-:Y:S01]  /*5cd0*/  BSSY B1, `(.L_x_1622) ;  /* 0x0000004000017945 */ /* 0x000fe20003800000 */
[----:B--2---:R-:W-:-:S04]  /*5ce0*/  SHF.L.U32 R103, R11, 0x1f, RZ ;  /* 0x0000001f0b677819 */ /* 0x004fc800000006ff */
[----:B------:R-:W1:Y:S02]  /*5cf0*/  SYNCS.PHASECHK.TRANS64.TRYWAIT P6, [R89+URZ+0x30890], R103 ;  /* 0x03089067590075a7 */ /* 0x000e6400080c017f */
[----:B01----:R-:W-:Y:S05]  /*5d00*/  @!P6 BRA `(.L_x_1623) ;  /* 0x000002400090e947 */ /* 0x003fea0003800000 */
.L_x_2014:
[----:B------:R-:W-:Y:S05]  /*5d10*/  BSYNC B1 ;  /* 0x0000000000017941 */ /* 0x000fea0003800000 */
.L_x_1622:
[----:B------:R-:W-:Y:S01]  /*5d20*/  UMOV UR4, 0xffffffff ;  /* 0xffffffff00047882 */ /* 0x000fe20000000000 */
[----:B------:R-:W-:Y:S02]  /*5d30*/  IMAD.IADD R116, R114, 0x1, -R93 ;  /* 0x0000000172747824 */ /* 0x000fe400078e0a5d */
[----:B------:R-:W-:Y:S05]  /*5d40*/  BRA.DIV UR4, `(.L_x_1624) ;  /* 0x0000024204947947 */ /* 0x000fea000b800000 */
[----:B------:R1:W2:Y:S04]  /*5d50*/  SHFL.IDX PT, R107, R112, RZ, 0x181f ;  /* 0x00181fff706b7589 */ /* 0x0002a800000e0000 */
[----:B------:R1:W3:Y:S02]  /*5d60*/  SHFL.IDX PT, R106, R105, RZ, 0x181f ;  /* 0x00181fff696a7589 */ /* 0x0002e400000e0000 */
.L_x_2018:
[----:B------:R-:W-:Y:S04]  /*5d70*/  BSSY B1, `(.L_x_1625) ;  /* 0x00000fe000017945 */ /* 0x000fe80003800000 */
[----:B------:R-:W-:Y:S05]  /*5d80*/  @P0 BRA `(.L_x_1626) ;  /* 0x0000000c00f00947 */ /* 0x000fea0003800000 */
[----:B------:R-:W-:Y:S01]  /*5d90*/  ISETP.NE.AND P0, PT, R29, RZ, PT ;  /* 0x000000ff1d00720c */ /* 0x000fe20003f05270 */
[----:B------:R-:W-:-:S12]  /*5da0*/  BSSY B2, `(.L_x_1627) ;  /* 0x000007c000027945 */ /* 0x000fd80003800000 */
[----:B------:R-:W-:Y:S05]  /*5db0*/  @!P0 BRA `(.L_x_1628) ;  /* 0x0000000400e88947 */ /* 0x000fea0003800000 */
[----:B------:R-:W4:Y:S04]  /*5dc0*/  LDL R15, [R1+0x54] ;  /* 0x00005400010f7983 */ /* 0x000f280000100800 */
[----:B------:R-:W5:Y:S04]  /*5dd0*/  LDL R14, [R1+0xa8] ;  /* 0x0000a800010e7983 */ /* 0x000f680000100800 */
[----:B------:R-:W5:Y:S01]  /*5de0*/  LDL R13, [R1+0x5c] ;  /* 0x00005c00010d7983 */ /* 0x000f620000100800 */
[----:B------:R-:W-:Y:S01]  /*5df0*/  SEL R11, R93, R116, !P2 ;  /* 0x000000745d0b7207 */ /* 0x000fe20005000000 */
[----:B------:R-:W-:Y:S01]  /*5e00*/  BSSY B3, `(.L_x_1629) ;  /* 0x0000073000037945 */ /* 0x000fe20003800000 */
[----:B---3--:R-:W-:-:S02]  /*5e10*/  LEA R108, P6, R36, R106, 0x1 ;  /* 0x0000006a246c7211 */ /* 0x008fc400078c08ff */
[----:B------:R-:W-:Y:S02]  /*5e20*/  SHF.R.S32.HI R12, RZ, 0x1f, R11 ;  /* 0x0000001fff0c7819 */ /* 0x000fe4000001140b */
[----:B--2---:R-:W-:Y:S02]  /*5e30*/  LEA.HI.X R109, R36, R107, R79, 0x1, P6 ;  /* 0x0000006b246d7211 */ /* 0x004fe400030f0c4f */
[----:B------:R-:W-:Y:S02]  /*5e40*/  LEA.HI R12, R12, R11, RZ, 0x4 ;  /* 0x0000000b0c0c7211 */ /* 0x000fe400078f20ff */
[----:B------:R-:W-:Y:S02]  /*5e50*/  ISETP.GE.AND P6, PT, R16, R104, PT ;  /* 0x000000681000720c */ /* 0x000fe40003fc6270 */
[----:B------:R-:W-:-:S04]  /*5e60*/  LEA.HI.SX32 R12, R12, R35, 0x1c ;  /* 0x000000230c0c7211 */ /* 0x000fc800078fe2ff */
[----:B------:R-:W-:Y:S01]  /*5e70*/  SHF.R.S32.HI R11, RZ, 0x1f, R12 ;  /* 0x0000001fff0b7819 */ /* 0x000fe2000001140c */
[----:B------:R-:W-:-:S03]  /*5e80*/  IMAD.SHL.U32 R111, R12, 0x8, RZ ;  /* 0x000000080c6f7824 */ /* 0x000fc600078e00ff */
[----:B------:R-:W-:Y:S02]  /*5e90*/  LEA.HI R12, R11, R12, RZ, 0x3 ;  /* 0x0000000c0b0c7211 */ /* 0x000fe400078f18ff */
[----:B------:R-:W-:-:S03]  /*5ea0*/  ISETP.GE.AND P0, PT, R111, R114, PT ;  /* 0x000000726f00720c */ /* 0x000fc60003f06270 */
[----:B------:R-:W-:-:S05]  /*5eb0*/  IMAD.SHL.U32 R12, R12, 0x200, RZ ;  /* 0x000002000c0c7824 */ /* 0x000fca00078e00ff */
[----:B------:R-:W-:Y:S02]  /*5ec0*/  LOP3.LUT R12, R12, 0x7ffff000, RZ, 0xc0, !PT ;  /* 0x7ffff0000c0c7812 */ /* 0x000fe400078ec0ff */
[----:B----4-:R-:W-:-:S03]  /*5ed0*/  LOP3.LUT R11, R15, 0x38, R111, 0xf8, !PT ;  /* 0x000000380f0b7812 */ /* 0x010fc600078ef86f */
[----:B------:R-:W-:Y:S01]  /*5ee0*/  @!P0 IMAD.WIDE R110, R111, 0x2, R106 ;  /* 0x000000026f6e8825 */ /* 0x000fe200078e026a */
[----:B-----5:R-:W-:-:S04]  /*5ef0*/  LOP3.LUT R11, R11, R14, RZ, 0x3c, !PT ;  /* 0x0000000e0b0b7212 */ /* 0x020fc800078e3cff */
[----:B------:R-:W-:Y:S01]  /*5f00*/  IADD3 R13, R11, R12, R13 ;  /* 0x0000000c0b0d7210 */ /* 0x000fe20007ffe00d */
[----:B------:R-:W-:-:S04]  /*5f10*/  IMAD R11, R202, 0x4000, R91 ;  /* 0x00004000ca0b7824 */ /* 0x000fc800078e025b */
[----:B------:R-:W-:Y:S02]  /*5f20*/  IMAD R13, R202, 0x4000, R13 ;  /* 0x00004000ca0d7824 */ /* 0x000fe400078e020d */
[--C-:B------:R-:W-:Y:S02]  /*5f30*/  IMAD R11, R11, 0x2, R18.reuse ;  /* 0x000000020b0b7824 */ /* 0x100fe400078e0212 */
[----:B------:R-:W-:-:S03]  /*5f40*/  IMAD R72, R13, 0x2, R18 ;  /* 0x000000020d487824 */ /* 0x000fc600078e0212 */
[----:B------:R2:W3:Y:S04]  /*5f50*/  LDS.128 R12, [R11+0x20400] ;  /* 0x020400000b0c7984 */ /* 0x0004e80000000c00 */
[----:B------:R-:W4:Y:S01]  /*5f60*/  LDS.128 R72, [R72+0x20400] ;  /* 0x0204000048487984 */ /* 0x000f220000000c00 */
[----:B------:R-:W-:Y:S05]  /*5f70*/  @P6 BRA `(.L_x_1630) ;  /* 0x00000004006c6947 */ /* 0x000fea0003800000 */
[----:B------:R-:W-:Y:S01]  /*5f80*/  SHF.R.U32.HI R145, RZ, 0x10, R53 ;  /* 0x00000010ff917819 */ /* 0x000fe20000011635 */
[----:B----4-:R-:W-:Y:S01]  /*5f90*/  IMAD.U32 R141, R75, 0x10000, RZ ;  /* 0x000100004b8d7824 */ /* 0x010fe200078e00ff */
[----:B------:R-:W-:Y:S01]  /*5fa0*/  SHF.R.U32.HI R142, RZ, 0x10, R45 ;  /* 0x00000010ff8e7819 */ /* 0x000fe2000001162d */
[----:B---3--:R-:W-:Y:S01]  /*5fb0*/  IMAD.U32 R139, R15, 0x10000, RZ ;  /* 0x000100000f8b7824 */ /* 0x008fe200078e00ff */
[----:B------:R-:W-:Y:S01]  /*5fc0*/  SHF.R.U64 R144, R52, 0x10, R53 ;  /* 0x0000001034907819 */ /* 0x000fe20000001235 */
[----:B--2---:R-:W-:Y:S01]  /*5fd0*/  IMAD.U32 R11, R14, 0x10000, RZ ;  /* 0x000100000e0b7824 */ /* 0x004fe200078e00ff */
[----:B------:R-:W-:Y:S01]  /*5fe0*/  SHF.R.U64 R146, R44, 0x10, R45 ;  /* 0x000000102c927819 */ /* 0x000fe2000000122d */
[----:B------:R-:W-:Y:S01]  /*5ff0*/  IMAD.U32 R44, R13, 0x10000, RZ ;  /* 0x000100000d2c7824 */ /* 0x000fe200078e00ff */
[----:B------:R-:W-:Y:S01]  /*6000*/  LOP3.LUT R53, R75, 0xffff0000, RZ, 0xc0, !PT ;  /* 0xffff00004b357812 */ /* 0x000fe200078ec0ff */
[----:B------:R-:W-:Y:S01]  /*6010*/  IMAD.U32 R45, R12, 0x10000, RZ ;  /* 0x000100000c2d7824 */ /* 0x000fe200078e00ff */
[----:B------:R-:W-:-:S02]  /*6020*/  PRMT R145, R149, 0x5410, R145 ;  /* 0x0000541095917816 */ /* 0x000fc40000000091 */
[--C-:B------:R-:W-:Y:S02]  /*6030*/  SHF.R.U64 R54, R54, 0x10, R55.reuse ;  /* 0x0000001036367819 */ /* 0x100fe40000001237 */
[----:B------:R-:W-:Y:S02]  /*6040*/  SHF.R.U32.HI R147, RZ, 0x10, R55 ;  /* 0x00000010ff937819 */ /* 0x000fe40000011637 */
[----:B------:R-:W-:Y:S02]  /*6050*/  PRMT R75, R117, 0x5432, R142 ;  /* 0x00005432754b7816 */ /* 0x000fe4000000008e */
[----:B------:R-:W-:Y:S01]  /*6060*/  LOP3.LUT R55, R13, 0xffff0000, RZ, 0xc0, !PT ;  /* 0xffff00000d377812 */ /* 0x000fe200078ec0ff */
[C---:B------:R-:W-:Y:S01]  /*6070*/  IMAD.U32 R13, R73.reuse, 0x10000, RZ ;  /* 0x00010000490d7824 */ /* 0x040fe200078e00ff */
[----:B------:R-:W-:Y:S01]  /*6080*/  LOP3.LUT R140, R73, 0xffff0000, RZ, 0xc0, !PT ;  /* 0xffff0000498c7812 */ /* 0x000fe200078ec0ff */
[----:B------:R-:W-:Y:S01]  /*6090*/  IMAD.U32 R142, R75, 0x10000, RZ ;  /* 0x000100004b8e7824 */ /* 0x000fe200078e00ff */
[----:B------:R-:W-:Y:S01]  /*60a0*/  PRMT R73, R115, 0x5432, R146 ;  /* 0x0000543273497816 */ /* 0x000fe20000000092 */
[----:B------:R-:W-:Y:S01]  /*60b0*/  IMAD.U32 R146, R145, 0x10000, RZ ;  /* 0x0001000091927824 */ /* 0x000fe200078e00ff */
[----:B------:R-:W-:Y:S01]  /*60c0*/  SHF.R.U32.HI R143, RZ, 0x10, R47 ;  /* 0x00000010ff8f7819 */ /* 0x000fe2000001162f */
[C---:B------:R-:W-:Y:S01]  /*60d0*/  FMUL.FTZ R151, R13.reuse, R142 ;  /* 0x0000008e0d977220 */ /* 0x040fe20000410000 */
[----:B------:R-:W-:Y:S01]  /*60e0*/  PRMT R147, R150, 0x5410, R147 ;  /* 0x0000541096937816 */ /* 0x000fe20000000093 */
[----:B------:R-:W-:Y:S01]  /*60f0*/  FMUL.FTZ R149, R13, R146 ;  /* 0x000000920d957220 */ /* 0x000fe20000410000 */
[----:B------:R-:W-:-:S02]  /*6100*/  PRMT R143, R148, 0x5410, R143 ;  /* 0x00005410948f7816 */ /* 0x000fc4000000008f */
[----:B------:R-:W-:Y:S01]  /*6110*/  LOP3.LUT R145, R145, 0xffff0000, RZ, 0xc0, !PT ;  /* 0xffff000091917812 */ /* 0x000fe200078ec0ff */
[----:B------:R-:W-:Y:S01]  /*6120*/  IMAD.U32 R148, R147, 0x10000, RZ ;  /* 0x0001000093947824 */ /* 0x000fe200078e00ff */
[----:B------:R-:W-:Y:S01]  /*6130*/  LOP3.LUT R75, R75, 0xffff0000, RZ, 0xc0, !PT ;  /* 0xffff00004b4b7812 */ /* 0x000fe200078ec0ff */
[C---:B------:R-:W-:Y:S01]  /*6140*/  FFMA.FTZ R13, R44.reuse, R142, -R149 ;  /* 0x0000008e2c0d7223 */ /* 0x040fe20000010895 */
[----:B------:R-:W-:Y:S01]  /*6150*/  FFMA.FTZ R44, R44, R146, R151 ;  /* 0x000000922c2c7223 */ /* 0x000fe20000010097 */
[----:B------:R-:W-:Y:S01]  /*6160*/  PRMT R144, R119, 0x5432, R144 ;  /* 0x0000543277907816 */ /* 0x000fe20000000090 */
[C---:B------:R-:W-:Y:S01]  /*6170*/  FMUL.FTZ R150, R140.reuse, R145 ;  /* 0x000000918c967220 */ /* 0x040fe20000410000 */
[----:B------:R-:W-:Y:S02]  /*6180*/  IMAD.U32 R142, R143, 0x10000, RZ ;  /* 0x000100008f8e7824 */ /* 0x000fe400078e00ff */
[----:B------:R-:W-:Y:S01]  /*6190*/  FMUL.FTZ R146, R141, R148 ;  /* 0x000000948d927220 */ /* 0x000fe20000410000 */
[----:B------:R-:W-:Y:S01]  /*61a0*/  FMUL.FTZ R140, R140, R75 ;  /* 0x0000004b8c8c7220 */ /* 0x000fe20000410000 */
[----:B------:R-:W-:Y:S01]  /*61b0*/  LOP3.LUT R147, R147, 0xffff0000, RZ, 0xc0, !PT ;  /* 0xffff000093937812 */ /* 0x000fe200078ec0ff */
[-C--:B------:R-:W-:Y:S01]  /*61c0*/  FMUL.FTZ R141, R141, R142.reuse ;  /* 0x0000008e8d8d7220 */ /* 0x080fe20000410000 */
[----:B------:R-:W-:Y:S01]  /*61d0*/  LOP3.LUT R143, R143, 0xffff0000, RZ, 0xc0, !PT ;  /* 0xffff00008f8f7812 */ /* 0x000fe200078ec0ff */
[----:B------:R-:W-:Y:S01]  /*61e0*/  FFMA.FTZ R146, R139, R142, -R146 ;  /* 0x0000008e8b927223 */ /* 0x000fe20000010892 */
[----:B------:R-:W-:Y:S01]  /*61f0*/  SHF.R.U64 R46, R46, 0x10, R47 ;  /* 0x000000102e2e7819 */ /* 0x000fe2000000122f */
[----:B------:R-:W-:-:S02]  /*6200*/  IMAD.U32 R47, R72, 0x10000, RZ ;  /* 0x00010000482f7824 */ /* 0x000fc400078e00ff */
[C---:B------:R-:W-:Y:S01]  /*6210*/  FFMA.FTZ R145, R55.reuse, R145, R140 ;  /* 0x0000009137917223 */ /* 0x040fe2000001008c */
[C---:B------:R-:W-:Y:S02]  /*6220*/  IMAD.U32 R142, R144.reuse, 0x10000, RZ ;  /* 0x00010000908e7824 */ /* 0x040fe400078e00ff */
[----:B------:R-:W-:Y:S01]  /*6230*/  FFMA.FTZ R150, R55, R75, -R150 ;  /* 0x0000004b37967223 */ /* 0x000fe20000010896 */
[----:B------:R-:W-:Y:S02]  /*6240*/  IMAD.U32 R140, R73, 0x10000, RZ ;  /* 0x00010000498c7824 */ /* 0x000fe400078e00ff */
[C---:B------:R-:W-:Y:S01]  /*6250*/  FMUL.FTZ R55, R53.reuse, R147 ;  /* 0x0000009335377220 */ /* 0x040fe20000410000 */
[-C--:B------:R-:W-:Y:S01]  /*6260*/  FMUL.FTZ R75, R53, R143.reuse ;  /* 0x0000008f354b7220 */ /* 0x080fe20000410000 */
[----:B------:R-:W-:Y:S01]  /*6270*/  LOP3.LUT R53, R144, 0xffff0000, RZ, 0xc0, !PT ;  /* 0xffff000090357812 */ /* 0x000fe200078ec0ff */
[----:B------:R-:W-:Y:S01]  /*6280*/  FMUL.FTZ R144, R47, R142 ;  /* 0x0000008e2f907220 */ /* 0x000fe20000410000 */
[----:B------:R-:W-:Y:S01]  /*6290*/  LOP3.LUT R52, R15, 0xffff0000, RZ, 0xc0, !PT ;  /* 0xffff00000f347812 */ /* 0x000fe200078ec0ff */
[----:B------:R-:W-:Y:S01]  /*62a0*/  FMUL.FTZ R47, R47, R140 ;  /* 0x0000008c2f2f7220 */ /* 0x000fe20000410000 */
[----:B------:R-:W-:Y:S01]  /*62b0*/  LOP3.LUT R72, R72, 0xffff0000, RZ, 0xc0, !PT ;  /* 0xffff000048487812 */ /* 0x000fe200078ec0ff */
[----:B------:R-:W-:Y:S01]  /*62c0*/  FFMA.FTZ R141, R139, R148, R141 ;  /* 0x000000948b8d7223 */ /* 0x000fe2000001008d */
[----:B------:R-:W-:Y:S01]  /*62d0*/  LOP3.LUT R73, R73, 0xffff0000, RZ, 0xc0, !PT ;  /* 0xffff000049497812 */ /* 0x000fe200078ec0ff */
[----:B------:R-:W-:Y:S01]  /*62e0*/  IMAD.U32 R15, R74, 0x10000, RZ ;  /* 0x000100004a0f7824 */ /* 0x000fe200078e00ff */
[----:B------:R-:W-:Y:S01]  /*62f0*/  PRMT R54, R118, 0x5432, R54 ;  /* 0x0000543276367816 */ /* 0x000fe20000000036 */
[C---:B------:R-:W-:Y:S01]  /*6300*/  FFMA.FTZ R143, R52.reuse, R143, -R55 ;  /* 0x0000008f348f7223 */ /* 0x040fe20000010837 */
[----:B------:R-:W-:Y:S01]  /*6310*/  PRMT R46, R113, 0x5432, R46 ;  /* 0x00005432712e7816 */ /* 0x000fe2000000002e */
[----:B------:R-:W-:Y:S01]  /*6320*/  FFMA.FTZ R148, R52, R147, R75 ;  /* 0x0000009334947223 */ /* 0x000fe2000001004b */
[----:B------:R-:W-:Y:S01]  /*6330*/  LOP3.LUT R12, R12, 0xffff0000, RZ, 0xc0, !PT ;  /* 0xffff00000c0c7812 */ /* 0x000fe200078ec0ff */
[C---:B------:R-:W-:Y:S01]  /*6340*/  FFMA.FTZ R142, R45.reuse, R142, R47 ;  /* 0x0000008e2d8e7223 */ /* 0x040fe2000001002f */
[----:B------:R-:W-:Y:S01]  /*6350*/  LOP3.LUT R74, R74, 0xffff0000, RZ, 0xc0, !PT ;  /* 0xffff00004a4a7812 */ /* 0x000fe200078ec0ff */
[C---:B------:R-:W-:Y:S01]  /*6360*/  FMUL.FTZ R55, R72.reuse, R53 ;  /* 0x0000003548377220 */ /* 0x040fe20000410000 */
[----:B------:R-:W-:Y:S01]  /*6370*/  FFMA.FTZ R144, R45, R140, -R144 ;  /* 0x0000008c2d907223 */ /* 0x000fe20000010890 */
[----:B------:R-:W-:Y:S01]  /*6380*/  FMUL.FTZ R75, R72, R73 ;  /* 0x00000049484b7220 */ /* 0x000fe20000410000 */
[C---:B------:R-:W-:Y:S01]  /*6390*/  LOP3.LUT R47, R54.reuse, 0xffff0000, RZ, 0xc0, !PT ;  /* 0xffff0000362f7812 */ /* 0x040fe200078ec0ff */
[----:B------:R-:W-:Y:S01]  /*63a0*/  IMAD.U32 R72, R54, 0x10000, RZ ;  /* 0x0001000036487824 */ /* 0x000fe200078e00ff */
[C---:B------:R-:W-:Y:S01]  /*63b0*/  LOP3.LUT R45, R46.reuse, 0xffff0000, RZ, 0xc0, !PT ;  /* 0xffff00002e2d7812 */ /* 0x040fe200078ec0ff */
        /* <DEDUP_REMOVED lines=23> */
.L_x_1630:
[----:B------:R-:W-:Y:S05]  /*6530*/  BSYNC B3 ;  /* 0x0000000000037941 */ /* 0x000fea0003800000 */
.L_x_1629:
[----:B---3--:R3:W-:Y:S04]  /*6540*/  ST.E.128 desc[UR60][R108.64], R12 ;  /* 0x0000000c6c007985 */ /* 0x0087e8000c101d3c */
[----:B----4-:R3:W-:Y:S02]  /*6550*/  @!P0 ST.E.128 desc[UR60][R110.64], R72 ;  /* 0x000000486e008985 */ /* 0x0107e4000c101d3c */
.L_x_1628:
[----:B------:R-:W-:Y:S05]  /*6560*/  BSYNC B2 ;  /* 0x0000000000027941 */ /* 0x000fea0003800000 */
.L_x_1627:
[----:B------:R-:W-:-:S13]  /*6570*/  ISETP.NE.AND P0, PT, R76, RZ, PT ;  /* 0x000000ff4c00720c */ /* 0x000fda0003f05270 */
[----:B------:R-:W-:Y:S05]  /*6580*/  @!P0 BRA `(.L_x_1626) ;  /* 0x0000000400f08947 */ /* 0x000fea0003800000 */
[----:B---3--:R-:W3:Y:S04]  /*6590*/  LDL R15, [R1+0x54] ;  /* 0x00005400010f7983 */ /* 0x008ee80000100800 */
[----:B------:R-:W4:Y:S04]  /*65a0*/  LDL R14, [R1+0xa8] ;  /* 0x0000a800010e7983 */ /* 0x000f280000100800 */
[----:B------:R-:W5:Y:S01]  /*65b0*/  LDL R13, [R1+0x5c] ;  /* 0x00005c00010d7983 */ /* 0x000f620000100800 */
[----:B--2---:R-:W-:Y:S01]  /*65c0*/  SEL R11, R93, R116, !P1 ;  /* 0x000000745d0b7207 */ /* 0x004fe20004800000 */
[----:B------:R-:W-:Y:S01]  /*65d0*/  BSSY B2, `(.L_x_1631) ;  /* 0x0000075000027945 */ /* 0x000fe20003800000 */
[----:B------:R-:W-:-:S02]  /*65e0*/  LEA R52, P6, R39, R106, 0x1 ;  /* 0x0000006a27347211 */ /* 0x000fc400078c08ff */
[----:B------:R-:W-:Y:S02]  /*65f0*/  SHF.R.S32.HI R12, RZ, 0x1f, R11 ;  /* 0x0000001fff0c7819 */ /* 0x000fe4000001140b */
[----:B------:R-:W-:Y:S02]  /*6600*/  LEA.HI.X R53, R39, R107, R88, 0x1, P6 ;  /* 0x0000006b27357211 */ /* 0x000fe400030f0c58 */
        /* <DEDUP_REMOVED lines=8> */
[----:B------:R-:W-:-:S05]  /*6690*/  LOP3.LUT R12, R12, 0x7ffff000, RZ, 0xc0, !PT ;  /* 0x7ffff0000c0c7812 */ /* 0x000fca00078ec0ff */
[----:B------:R-:W-:Y:S01]  /*66a0*/  @!P0 IMAD.WIDE R106, R55, 0x2, R106 ;  /* 0x00000002376a8825 */ /* 0x000fe200078e026a */
[----:B---3--:R-:W-:-:S04]  /*66b0*/  LOP3.LUT R11, R15, 0x38, R55, 0xf8, !PT ;  /* 0x000000380f0b7812 */ /* 0x008fc800078ef837 */
[----:B----4-:R-:W-:-:S04]  /*66c0*/  LOP3.LUT R11, R11, R14, RZ, 0x3c, !PT ;  /* 0x0000000e0b0b7212 */ /* 0x010fc800078e3cff */
[----:B-----5:R-:W-:Y:S01]  /*66d0*/  IADD3 R13, R11, R12, R13 ;  /* 0x0000000c0b0d7210 */ /* 0x020fe20007ffe00d */
        /* <DEDUP_REMOVED lines=8> */
[----:B--23--:R-:W-:Y:S01]  /*6760*/  IMAD.U32 R11, R14, 0x10000, RZ ;  /* 0x000100000e0b7824 */ /* 0x00cfe200078e00ff */
[----:B------:R-:W-:Y:S02]  /*6770*/  SHF.R.U32.HI R109, RZ, 0x10, R41 ;  /* 0x00000010ff6d7819 */ /* 0x000fe40000011629 */
[----:B------:R-:W-:Y:S02]  /*6780*/  SHF.R.U64 R54, R42, 0x10, R43 ;  /* 0x000000102a367819 */ /* 0x000fe4000000122b */
[----:B------:R-:W-:Y:S02]  /*6790*/  PRMT R138, R138, 0x5410, R73 ;  /* 0x000054108a8a7816 */ /* 0x000fe40000000049 */
[----:B------:R-:W-:Y:S02]  /*67a0*/  PRMT R134, R134, 0x5410, R109 ;  /* 0x0000541086867816 */ /* 0x000fe4000000006d */
[----:B------:R-:W-:-:S02]  /*67b0*/  SHF.R.U32.HI R55, RZ, 0x10, R51 ;  /* 0x00000010ff377819 */ /* 0x000fc40000011633 */
[----:B------:R-:W-:Y:S01]  /*67c0*/  SHF.R.U64 R74, R48, 0x10, R49 ;  /* 0x00000010304a7819 */ /* 0x000fe20000001231 */
[----:B----4-:R-:W-:Y:S01]  /*67d0*/  IMAD.U32 R48, R45, 0x10000, RZ ;  /* 0x000100002d307824 */ /* 0x010fe200078e00ff */
[----:B------:R-:W-:Y:S01]  /*67e0*/  SHF.R.U64 R72, R50, 0x10, R51 ;  /* 0x0000001032487819 */ /* 0x000fe20000001233 */
[----:B------:R-:W-:Y:S01]  /*67f0*/  IMAD.U32 R51, R134, 0x10000, RZ ;  /* 0x0001000086337824 */ /* 0x000fe200078e00ff */
[----:B------:R-:W-:Y:S01]  /*6800*/  PRMT R131, R131, 0x5410, R54 ;  /* 0x0000541083837816 */ /* 0x000fe20000000036 */
[----:B------:R-:W-:Y:S01]  /*6810*/  IMAD.U32 R54, R138, 0x10000, RZ ;  /* 0x000100008a367824 */ /* 0x000fe200078e00ff */
[----:B------:R-:W-:Y:S01]  /*6820*/  SHF.R.U32.HI R75, RZ, 0x10, R43 ;  /* 0x00000010ff4b7819 */ /* 0x000fe2000001162b */
[----:B------:R-:W-:Y:S01]  /*6830*/  IMAD.U32 R50, R47, 0x10000, RZ ;  /* 0x000100002f327824 */ /* 0x000fe200078e00ff */
[----:B------:R-:W-:Y:S01]  /*6840*/  PRMT R136, R136, 0x5410, R55 ;  /* 0x0000541088887816 */ /* 0x000fe20000000037 */
[----:B------:R-:W-:Y:S01]  /*6850*/  IMAD.U32 R43, R15, 0x10000, RZ ;  /* 0x000100000f2b7824 */ /* 0x000fe200078e00ff */
[----:B------:R-:W-:Y:S01]  /*6860*/  SHF.R.U64 R108, R40, 0x10, R41 ;  /* 0x00000010286c7819 */ /* 0x000fe20000001229 */
[----:B------:R-:W-:Y:S01]  /*6870*/  IMAD.U32 R41, R13, 0x10000, RZ ;  /* 0x000100000d297824 */ /* 0x000fe200078e00ff */
[----:B------:R-:W-:Y:S01]  /*6880*/  PRMT R135, R135, 0x5410, R72 ;  /* 0x0000541087877816 */ /* 0x000fe20000000048 */
[----:B------:R-:W-:Y:S01]  /*6890*/  FMUL.FTZ R72, R48, R54 ;  /* 0x0000003630487220 */ /* 0x000fe20000410000 */
[----:B------:R-:W-:Y:S01]  /*68a0*/  LOP3.LUT R49, R45, 0xffff0000, RZ, 0xc0, !PT ;  /* 0xffff00002d317812 */ /* 0x000fe200078ec0ff */
[----:B------:R-:W-:Y:S01]  /*68b0*/  IMAD.U32 R45, R44, 0x10000, RZ ;  /* 0x000100002c2d7824 */ /* 0x000fe200078e00ff */
[----:B------:R-:W-:Y:S01]  /*68c0*/  PRMT R137, R137, 0x5410, R74 ;  /* 0x0000541089897816 */ /* 0x000fe2000000004a */
[-C--:B------:R-:W-:Y:S01]  /*68d0*/  FMUL.FTZ R74, R48, R51.reuse ;  /* 0x00000033304a7220 */ /* 0x080fe20000410000 */
[----:B------:R-:W-:Y:S01]  /*68e0*/  LOP3.LUT R138, R138, 0xffff0000, RZ, 0xc0, !PT ;  /* 0xffff00008a8a7812 */ /* 0x000fe200078ec0ff */
[----:B------:R-:W-:Y:S01]  /*68f0*/  IMAD.U32 R48, R136, 0x10000, RZ ;  /* 0x0001000088307824 */ /* 0x000fe200078e00ff */
[----:B------:R-:W-:Y:S01]  /*6900*/  PRMT R132, R132, 0x5410, R75 ;  /* 0x0000541084847816 */ /* 0x000fe2000000004b */
[----:B------:R-:W-:Y:S01]  /*6910*/  FFMA.FTZ R72, R41, R51, -R72 ;  /* 0x0000003329487223 */ /* 0x000fe20000010848 */
[----:B------:R-:W-:Y:S01]  /*6920*/  LOP3.LUT R134, R134, 0xffff0000, RZ, 0xc0, !PT ;  /* 0xffff000086867812 */ /* 0x000fe200078ec0ff */
[----:B------:R-:W-:Y:S01]  /*6930*/  FMUL.FTZ R51, R49, R138 ;  /* 0x0000008a31337220 */ /* 0x000fe20000410000 */
[----:B------:R-:W-:Y:S01]  /*6940*/  LOP3.LUT R42, R13, 0xffff0000, RZ, 0xc0, !PT ;  /* 0xffff00000d2a7812 */ /* 0x000fe200078ec0ff */
[----:B------:R-:W-:Y:S01]  /*6950*/  FFMA.FTZ R74, R41, R54, R74 ;  /* 0x00000036294a7223 */ /* 0x000fe2000001004a */
[----:B------:R-:W-:-:S02]  /*6960*/  IMAD.U32 R41, R132, 0x10000, RZ ;  /* 0x0001000084297824 */ /* 0x000fc400078e00ff */
[----:B------:R-:W-:Y:S01]  /*6970*/  FMUL.FTZ R49, R49, R134 ;  /* 0x0000008631317220 */ /* 0x000fe20000410000 */
[----:B------:R-:W-:Y:S01]  /*6980*/  PRMT R133, R133, 0x5410, R108 ;  /* 0x0000541085857816 */ /* 0x000fe2000000006c */
[----:B------:R-:W-:Y:S01]  /*6990*/  FMUL.FTZ R54, R50, R48 ;  /* 0x0000003032367220 */ /* 0x000fe20000410000 */
[----:B------:R-:W-:Y:S01]  /*69a0*/  FFMA.FTZ R51, R42, R134, -R51 ;  /* 0x000000862a337223 */ /* 0x000fe20000010833 */
[-C--:B------:R-:W-:Y:S01]  /*69b0*/  FMUL.FTZ R55, R50, R41.reuse ;  /* 0x0000002932377220 */ /* 0x080fe20000410000 */
[----:B------:R-:W-:Y:S01]  /*69c0*/  FFMA.FTZ R49, R42, R138, R49 ;  /* 0x0000008a2a317223 */ /* 0x000fe20000010031 */
[----:B------:R-:W-:Y:S01]  /*69d0*/  FFMA.FTZ R54, R43, R41, -R54 ;  /* 0x000000292b367223 */ /* 0x000fe20000010836 */
[----:B------:R-:W-:Y:S01]  /*69e0*/  IMAD.U32 R42, R137, 0x10000, RZ ;  /* 0x00010000892a7824 */ /* 0x000fe200078e00ff */
[----:B------:R-:W-:Y:S01]  /*69f0*/  LOP3.LUT R47, R47, 0xffff0000, RZ, 0xc0, !PT ;  /* 0xffff00002f2f7812 */ /* 0x000fe200078ec0ff */
[----:B------:R-:W-:Y:S01]  /*6a00*/  IMAD.U32 R41, R133, 0x10000, RZ ;  /* 0x0001000085297824 */ /* 0x000fe200078e00ff */
        /* <DEDUP_REMOVED lines=8> */
[C---:B------:R-:W-:Y:S01]  /*6a90*/  FMUL.FTZ R48, R47.reuse, R136 ;  /* 0x000000882f307220 */ /* 0x040fe20000410000 */
[----:B------:R-:W-:Y:S01]  /*6aa0*/  FMUL.FTZ R50, R47, R132 ;  /* 0x000000842f327220 */ /* 0x000fe20000410000 */
[----:B------:R-:W-:Y:S01]  /*6ab0*/  LOP3.LUT R137, R137, 0xffff0000, RZ, 0xc0, !PT ;  /* 0xffff000089897812 */ /* 0x000fe200078ec0ff */
[----:B------:R-:W-:Y:S01]  /*6ac0*/  FFMA.FTZ R45, R40, R42, R45 ;  /* 0x0000002a282d7223 */ /* 0x000fe2000001002d */
[----:B------:R-:W-:Y:S01]  /*6ad0*/  LOP3.LUT R133, R133, 0xffff0000, RZ, 0xc0, !PT ;  /* 0xffff000085857812 */ /* 0x000fe200078ec0ff */
[----:B------:R-:W-:Y:S01]  /*6ae0*/  IMAD.U32 R13, R46, 0x10000, RZ ;  /* 0x000100002e0d7824 */ /* 0x000fe200078e00ff */
[----:B------:R-:W-:Y:S01]  /*6af0*/  LOP3.LUT R12, R12, 0xffff0000, RZ, 0xc0, !PT ;  /* 0xffff00000c0c7812 */ /* 0x000fe200078ec0ff */
[C---:B------:R-:W-:Y:S01]  /*6b00*/  FFMA.FTZ R47, R15.reuse, R132, -R48 ;  /* 0x000000840f2f7223 */ /* 0x040fe20000010830 */
[----:B------:R-:W-:Y:S01]  /*6b10*/  FFMA.FTZ R50, R15, R136, R50 ;  /* 0x000000880f327223 */ /* 0x000fe20000010032 */
[----:B------:R-:W-:Y:S01]  /*6b20*/  FFMA.FTZ R43, R40, R41, -R43 ;  /* 0x00000029282b7223 */ /* 0x000fe2000001082b */
[----:B------:R-:W-:Y:S01]  /*6b30*/  IMAD.U32 R42, R135, 0x10000, RZ ;  /* 0x00010000872a7824 */ /* 0x000fe200078e00ff */
[----:B------:R-:W-:Y:S01]  /*6b40*/  LOP3.LUT R46, R46, 0xffff0000, RZ, 0xc0, !PT ;  /* 0xffff00002e2e7812 */ /* 0x000fe200078ec0ff */
[C---:B------:R-:W-:Y:S01]  /*6b50*/  FMUL.FTZ R15, R44.reuse, R137 ;  /* 0x000000892c0f7220 */ /* 0x040fe20000410000 */
[----:B------:R-:W-:Y:S01]  /*6b60*/  IMAD.U32 R40, R131, 0x10000, RZ ;  /* 0x0001000083287824 */ /* 0x000fe200078e00ff */
[----:B------:R-:W-:Y:S01]  /*6b70*/  LOP3.LUT R135, R135, 0xffff0000, RZ, 0xc0, !PT ;  /* 0xffff000087877812 */ /* 0x000fe200078ec0ff */
[-C--:B------:R-:W-:Y:S01]  /*6b80*/  FMUL.FTZ R41, R44, R133.reuse ;  /* 0x000000852c297220 */ /* 0x080fe20000410000 */
[----:B------:R-:W-:Y:S01]  /*6b90*/  LOP3.LUT R131, R131, 0xffff0000, RZ, 0xc0, !PT ;  /* 0xffff000083837812 */ /* 0x000fe200078ec0ff */
[----:B------:R-:W-:Y:S01]  /*6ba0*/  FFMA.FTZ R44, R12, R133, -R15 ;  /* 0x000000850c2c7223 */ /* 0x000fe2000001080f */
[----:B------:R-:W-:Y:S01]  /*6bb0*/  LOP3.LUT R14, R14, 0xffff0000, RZ, 0xc0, !PT ;  /* 0xffff00000e0e7812 */ /* 0x000fe200078ec0ff */
[C---:B------:R-:W-:Y:S01]  /*6bc0*/  FMUL.FTZ R48, R13.reuse, R42 ;  /* 0x0000002a0d307220 */ /* 0x040fe20000410000 */
[C---:B------:R-:W-:Y:S01]  /*6bd0*/  FMUL.FTZ R15, R46.reuse, R135 ;  /* 0x000000872e0f7220 */ /* 0x040fe20000410000 */
[-C--:B------:R-:W-:Y:S01]  /*6be0*/  FMUL.FTZ R13, R13, R40.reuse ;  /* 0x000000280d0d7220 */ /* 0x080fe20000410000 */
[-C--:B------:R-:W-:Y:S01]  /*6bf0*/  FMUL.FTZ R46, R46, R131.reuse ;  /* 0x000000832e2e7220 */ /* 0x080fe20000410000 */
[C---:B------:R-:W-:Y:S01]  /*6c00*/  FFMA.FTZ R48, R11.reuse, R40, -R48 ;  /* 0x000000280b307223 */ /* 0x040fe20000010830 */
        /* <DEDUP_REMOVED lines=14> */
[----:B------:R-:W-:-:S02]  /*6cf0*/  IMAD.MOV.U32 R13, RZ, RZ, R51 ;  /* 0x000000ffff0d7224 */ /* 0x000fc400078e0033 */
[----:B------:R-:W-:Y:S02]  /*6d00*/  IMAD.MOV.U32 R45, RZ, RZ, R49 ;  /* 0x000000ffff2d7224 */ /* 0x000fe400078e0031 */
[----:B------:R-:W-:-:S07]  /*6d10*/  IMAD.MOV.U32 R47, RZ, RZ, R55 ;  /* 0x000000ffff2f7224 */ /* 0x000fce00078e0037 */
.L_x_1632:
[----:B------:R-:W-:Y:S05]  /*6d20*/  BSYNC B2 ;  /* 0x0000000000027941 */ /* 0x000fea0003800000 */
.L_x_1631:
[----:B---3--:R3:W-:Y:S04]  /*6d30*/  ST.E.128 desc[UR60][R52.64], R12 ;  /* 0x0000000c34007985 */ /* 0x0087e8000c101d3c */
[----:B----4-:R3:W-:Y:S02]  /*6d40*/  @!P0 ST.E.128 desc[UR60][R106.64], R44 ;  /* 0x0000002c6a008985 */ /* 0x0107e4000c101d3c */
.L_x_1626:
[----:B------:R-:W-:Y:S05]  /*6d50*/  BSYNC B1 ;  /* 0x0000000000017941 */ /* 0x000fea0003800000 */
.L_x_1625:
[----:B------:R-:W-:-:S03]  /*6d60*/  UMOV UR4, 0xffffffff ;  /* 0xffffffff00047882 */ /* 0x000fc60000000000 */
[----:B------:R-:W-:Y:S05]  /*6d70*/  BRA.DIV UR4, `(.L_x_1633) ;  /* 0x0000023204d47947 */ /* 0x000fea000b800000 */
[----:B---3--:R3:W4:Y:S04]  /*6d80*/  SHFL.IDX PT, R45, R112, 0x1, 0x181f ;  /* 0x00381f00702d7f89 */ /* 0x00872800000e0000 */
[----:B------:R3:W0:Y:S02]  /*6d90*/  SHFL.IDX PT, R44, R105, 0x1, 0x181f ;  /* 0x00381f00692c7f89 */ /* 0x00062400000e0000 */
.L_x_2022:
[----:B------:R-:W-:Y:S05]  /*6da0*/  @P4 BRA `(.L_x_1602) ;  /* 0x0000001400684947 */ /* 0x000fea0003800000 */
[----:B------:R-:W-:Y:S01]  /*6db0*/  ISETP.NE.AND P0, PT, R29, RZ, PT ;  /* 0x000000ff1d00720c */ /* 0x000fe20003f05270 */
[----:B------:R-:W-:-:S12]  /*6dc0*/  BSSY B1, `(.L_x_1634) ;  /* 0x000007d000017945 */ /* 0x000fd80003800000 */
[----:B------:R-:W-:Y:S05]  /*6dd0*/  @!P0 BRA `(.L_x_1635) ;  /* 0x0000000400ec8947 */ /* 0x000fea0003800000 */
[----:B------:R-:W5:Y:S04]  /*6de0*/  LDL R15, [R1+0x50] ;  /* 0x00005000010f7983 */ /* 0x000f680000100800 */
[----:B------:R-:W3:Y:S04]  /*6df0*/  LDL R14, [R1+0xa4] ;  /* 0x0000a400010e7983 */ /* 0x000ee80000100800 */
[----:B------:R-:W3:Y:S01]  /*6e00*/  LDL R13, [R1+0x58] ;  /* 0x00005800010d7983 */ /* 0x000ee20000100800 */
[----:B--2---:R-:W-:Y:S01]  /*6e10*/  SEL R11, R93, R116, !P2 ;  /* 0x000000745d0b7207 */ /* 0x004fe20005000000 */
[----:B------:R-:W-:Y:S01]  /*6e20*/  BSSY B2, `(.L_x_1636) ;  /* 0x0000074000027945 */ /* 0x000fe20003800000 */
[----:B------:R-:W-:-:S02]  /*6e30*/  ISETP.GE.AND P4, PT, R16, R104, PT ;  /* 0x000000681000720c */ /* 0x000fc40003f86270 */
[----:B------:R-:W-:Y:S02]  /*6e40*/  SHF.R.S32.HI R12, RZ, 0x1f, R11 ;  /* 0x0000001fff0c7819 */ /* 0x000fe4000001140b */
[----:B0-----:R-:W-:Y:S02]  /*6e50*/  LEA R46, P0, R36, R44, 0x1 ;  /* 0x0000002c242e7211 */ /* 0x001fe400078008ff */
[----:B------:R-:W-:Y:S02]  /*6e60*/  LEA.HI R12, R12, R11, RZ, 0x4 ;  /* 0x0000000b0c0c7211 */ /* 0x000fe400078f20ff */
[----:B----4-:R-:W-:Y:S02]  /*6e70*/  LEA.HI.X R47, R36, R45, R79, 0x1, P0 ;  /* 0x0000002d242f7211 */ /* 0x010fe400000f0c4f */
[----:B------:R-:W-:-:S04]  /*6e80*/  LEA.HI.SX32 R12, R12, R35, 0x1c ;  /* 0x000000230c0c7211 */ /* 0x000fc800078fe2ff */
[----:B------:R-:W-:Y:S01]  /*6e90*/  SHF.R.S32.HI R11, RZ, 0x1f, R12 ;  /* 0x0000001fff0b7819 */ /* 0x000fe2000001140c */
[----:B------:R-:W-:-:S03]  /*6ea0*/  IMAD.SHL.U32 R49, R12, 0x8, RZ ;  /* 0x000000080c317824 */ /* 0x000fc600078e00ff */
[----:B------:R-:W-:Y:S02]  /*6eb0*/  LEA.HI R12, R11, R12, RZ, 0x3 ;  /* 0x0000000c0b0c7211 */ /* 0x000fe400078f18ff */
[----:B------:R-:W-:-:S03]  /*6ec0*/  ISETP.GE.AND P6, PT, R49, R114, PT ;  /* 0x000000723100720c */ /* 0x000fc60003fc6270 */
[----:B------:R-:W-:-:S05]  /*6ed0*/  IMAD.SHL.U32 R12, R12, 0x200, RZ ;  /* 0x000002000c0c7824 */ /* 0x000fca00078e00ff */
[----:B------:R-:W-:Y:S02]  /*6ee0*/  LOP3.LUT R12, R12, 0x7ffff000, RZ, 0xc0, !PT ;  /* 0x7ffff0000c0c7812 */ /* 0x000fe400078ec0ff */
[----:B-----5:R-:W-:-:S03]  /*6ef0*/  LOP3.LUT R11, R15, 0x38, R49, 0xf8, !PT ;  /* 0x000000380f0b7812 */ /* 0x020fc600078ef831 */
[----:B------:R-:W-:Y:S01]  /*6f00*/  @!P6 IMAD.WIDE R48, R49, 0x2, R44 ;  /* 0x000000023130e825 */ /* 0x000fe200078e022c */
[----:B---3--:R-:W-:-:S04]  /*6f10*/  LOP3.LUT R11, R11, R14, RZ, 0x3c, !PT ;  /* 0x0000000e0b0b7212 */ /* 0x008fc800078e3cff */
[----:B------:R-:W-:Y:S01]  /*6f20*/  IADD3 R13, R11, R12, R13 ;  /* 0x0000000c0b0d7210 */ /* 0x000fe20007ffe00d */
[----:B------:R-:W-:-:S04]  /*6f30*/  IMAD R11, R202, 0x4000, R0 ;  /* 0x00004000ca0b7824 */ /* 0x000fc800078e0200 */
[----:B------:R-:W-:Y:S02]  /*6f40*/  IMAD R13, R202, 0x4000, R13 ;  /* 0x00004000ca0d7824 */ /* 0x000fe400078e020d */
[--C-:B------:R-:W-:Y:S02]  /*6f50*/  IMAD R11, R11, 0x2, R18.reuse ;  /* 0x000000020b0b7824 */ /* 0x100fe400078e0212 */
[----:B------:R-:W-:-:S03]  /*6f60*/  IMAD R40, R13, 0x2, R18 ;  /* 0x000000020d287824 */ /* 0x000fc600078e0212 */
[----:B------:R0:W2:Y:S04]  /*6f70*/  LDS.128 R12, [R11+0x20400] ;  /* 0x020400000b0c7984 */ /* 0x0000a80000000c00 */
[----:B------:R-:W3:Y:S01]  /*6f80*/  LDS.128 R40, [R40+0x20400] ;  /* 0x0204000028287984 */ /* 0x000ee20000000c00 */
[----:B------:R-:W-:Y:S05]  /*6f90*/  @P4 BRA `(.L_x_1637) ;  /* 0x0000000400704947 */ /* 0x000fea0003800000 */
[----:B------:R-:W-:Y:S01]  /*6fa0*/  SHF.R.U64 R74, R60, 0x10, R61 ;  /* 0x000000103c4a7819 */ /* 0x000fe2000000123d */
[----:B---3--:R-:W-:Y:S01]  /*6fb0*/  IMAD.U32 R53, R41, 0x10000, RZ ;  /* 0x0001000029357824 */ /* 0x008fe200078e00ff */
[----:B------:R-:W-:Y:S01]  /*6fc0*/  SHF.R.U64 R72, R68, 0x10, R69 ;  /* 0x0000001044487819 */ /* 0x000fe20000001245 */
[----:B--2---:R-:W-:Y:S01]  /*6fd0*/  IMAD.U32 R50, R13, 0x10000, RZ ;  /* 0x000100000d327824 */ /* 0x004fe200078e00ff */
[----:B------:R-:W-:Y:S01]  /*6fe0*/  SHF.R.U32.HI R61, RZ, 0x10, R61 ;  /* 0x00000010ff3d7819 */ /* 0x000fe2000001163d */
[----:B------:R-:W-:Y:S01]  /*6ff0*/  IMAD.U32 R55, R43, 0x10000, RZ ;  /* 0x000100002b377824 */ /* 0x000fe200078e00ff */
[----:B------:R-:W-:Y:S01]  /*7000*/  SHF.R.U32.HI R69, RZ, 0x10, R69 ;  /* 0x00000010ff457819 */ /* 0x000fe20000011645 */
[----:B------:R-:W-:Y:S01]  /*7010*/  IMAD.U32 R51, R40, 0x10000, RZ ;  /* 0x0001000028337824 */ /* 0x000fe200078e00ff */
[----:B------:R-:W-:Y:S01]  /*7020*/  SHF.R.U64 R62, R62, 0x10, R63 ;  /* 0x000000103e3e7819 */ /* 0x000fe2000000123f */
[----:B0-----:R-:W-:Y:S01]  /*7030*/  IMAD.U32 R11, R12, 0x10000, RZ ;  /* 0x000100000c0b7824 */ /* 0x001fe200078e00ff */
[----:B------:R-:W-:-:S02]  /*7040*/  PRMT R126, R126, 0x5410, R61 ;  /* 0x000054107e7e7816 */ /* 0x000fc4000000003d */
[----:B------:R-:W-:Y:S02]  /*7050*/  PRMT R130, R130, 0x5410, R69 ;  /* 0x0000541082827816 */ /* 0x000fe40000000045 */
[----:B------:R-:W-:Y:S01]  /*7060*/  SHF.R.U64 R68, R70, 0x10, R71 ;  /* 0x0000001046447819 */ /* 0x000fe20000001247 */
[----:B------:R-:W-:Y:S01]  /*7070*/  IMAD.U32 R61, R126, 0x10000, RZ ;  /* 0x000100007e3d7824 */ /* 0x000fe200078e00ff */
[----:B------:R-:W-:Y:S02]  /*7080*/  SHF.R.U32.HI R63, RZ, 0x10, R63 ;  /* 0x00000010ff3f7819 */ /* 0x000fe4000001163f */
[----:B------:R-:W-:Y:S01]  /*7090*/  SHF.R.U32.HI R71, RZ, 0x10, R71 ;  /* 0x00000010ff477819 */ /* 0x000fe20000011647 */
[----:B------:R-:W-:Y:S01]  /*70a0*/  FMUL.FTZ R69, R53, R61 ;  /* 0x0000003d35457220 */ /* 0x000fe20000410000 */
[----:B------:R-:W-:Y:S01]  /*70b0*/  PRMT R123, R123, 0x5410, R62 ;  /* 0x000054107b7b7816 */ /* 0x000fe2000000003e */
[----:B------:R-:W-:Y:S01]  /*70c0*/  IMAD.U32 R62, R130, 0x10000, RZ ;  /* 0x00010000823e7824 */ /* 0x000fe200078e00ff */
[----:B------:R-:W-:-:S02]  /*70d0*/  PRMT R124, R124, 0x5410, R63 ;  /* 0x000054107c7c7816 */ /* 0x000fc4000000003f */
[----:B------:R-:W-:Y:S01]  /*70e0*/  PRMT R128, R128, 0x5410, R71 ;  /* 0x0000541080807816 */ /* 0x000fe20000000047 */
[-C--:B------:R-:W-:Y:S01]  /*70f0*/  FMUL.FTZ R63, R53, R62.reuse ;  /* 0x0000003e353f7220 */ /* 0x080fe20000410000 */
[----:B------:R-:W-:Y:S01]  /*7100*/  LOP3.LUT R54, R41, 0xffff0000, RZ, 0xc0, !PT ;  /* 0xffff000029367812 */ /* 0x000fe200078ec0ff */
[----:B------:R-:W-:Y:S01]  /*7110*/  FFMA.FTZ R69, R50, R62, R69 ;  /* 0x0000003e32457223 */ /* 0x000fe20000010045 */
[----:B------:R-:W-:Y:S01]  /*7120*/  LOP3.LUT R130, R130, 0xffff0000, RZ, 0xc0, !PT ;  /* 0xffff000082827812 */ /* 0x000fe200078ec0ff */
[----:B------:R-:W-:Y:S01]  /*7130*/  FFMA.FTZ R63, R50, R61, -R63 ;  /* 0x0000003d323f7223 */ /* 0x000fe2000001083f */
[----:B------:R-:W-:Y:S01]  /*7140*/  LOP3.LUT R126, R126, 0xffff0000, RZ, 0xc0, !PT ;  /* 0xffff00007e7e7812 */ /* 0x000fe200078ec0ff */
[----:B------:R-:W-:Y:S01]  /*7150*/  IMAD.U32 R53, R128, 0x10000, RZ ;  /* 0x0001000080357824 */ /* 0x000fe200078e00ff */
[----:B------:R-:W-:Y:S01]  /*7160*/  PRMT R127, R127, 0x5410, R68 ;  /* 0x000054107f7f7816 */ /* 0x000fe20000000044 */
[----:B------:R-:W-:Y:S01]  /*7170*/  IMAD.U32 R50, R124, 0x10000, RZ ;  /* 0x000100007c327824 */ /* 0x000fe200078e00ff */
[----:B------:R-:W-:Y:S01]  /*7180*/  LOP3.LUT R13, R13, 0xffff0000, RZ, 0xc0, !PT ;  /* 0xffff00000d0d7812 */ /* 0x000fe200078ec0ff */
[----:B------:R-:W-:Y:S01]  /*7190*/  FMUL.FTZ R68, R54, R130 ;  /* 0x0000008236447220 */ /* 0x000fe20000410000 */
[----:B------:R-:W-:Y:S01]  /*71a0*/  LOP3.LUT R52, R40, 0xffff0000, RZ, 0xc0, !PT ;  /* 0xffff000028347812 */ /* 0x000fe200078ec0ff */
[----:B------:R-:W-:Y:S01]  /*71b0*/  FMUL.FTZ R54, R54, R126 ;  /* 0x0000007e36367220 */ /* 0x000fe20000410000 */
[----:B------:R-:W-:Y:S01]  /*71c0*/  LOP3.LUT R60, R43, 0xffff0000, RZ, 0xc0, !PT ;  /* 0xffff00002b3c7812 */ /* 0x000fe200078ec0ff */
[----:B------:R-:W-:Y:S01]  /*71d0*/  IMAD.U32 R40, R15, 0x10000, RZ ;  /* 0x000100000f287824 */ /* 0x000fe200078e00ff */
[----:B------:R-:W-:Y:S01]  /*71e0*/  LOP3.LUT R128, R128, 0xffff0000, RZ, 0xc0, !PT ;  /* 0xffff000080807812 */ /* 0x000fe200078ec0ff */
[-C--:B------:R-:W-:Y:S01]  /*71f0*/  FMUL.FTZ R61, R55, R53.reuse ;  /* 0x00000035373d7220 */ /* 0x080fe20000410000 */
[----:B------:R-:W-:Y:S01]  /*7200*/  PRMT R129, R129, 0x5410, R72 ;  /* 0x0000541081817816 */ /* 0x000fe20000000048 */
[----:B------:R-:W-:Y:S01]  /*7210*/  FMUL.FTZ R62, R55, R50 ;  /* 0x00000032373e7220 */ /* 0x000fe20000410000 */
[----:B------:R-:W-:Y:S01]  /*7220*/  PRMT R125, R125, 0x5410, R74 ;  /* 0x000054107d7d7816 */ /* 0x000fe2000000004a */
[----:B------:R-:W-:Y:S01]  /*7230*/  FFMA.FTZ R130, R13, R130, R54 ;  /* 0x000000820d827223 */ /* 0x000fe20000010036 */
[----:B------:R-:W-:Y:S01]  /*7240*/  LOP3.LUT R124, R124, 0xffff0000, RZ, 0xc0, !PT ;  /* 0xffff00007c7c7812 */ /* 0x000fe200078ec0ff */
[----:B------:R-:W-:Y:S01]  /*7250*/  FFMA.FTZ R61, R40, R50, -R61 ;  /* 0x00000032283d7223 */ /* 0x000fe2000001083d */
[----:B------:R-:W-:Y:S01]  /*7260*/  LOP3.LUT R41, R15, 0xffff0000, RZ, 0xc0, !PT ;  /* 0xffff00000f297812 */ /* 0x000fe200078ec0ff */
[----:B------:R-:W-:Y:S01]  /*7270*/  FMUL.FTZ R54, R60, R128 ;  /* 0x000000803c367220 */ /* 0x000fe20000410000 */
[----:B------:R-:W-:Y:S01]  /*7280*/  FFMA.FTZ R62, R40, R53, R62 ;  /* 0x00000035283e7223 */ /* 0x000fe2000001003e */
[----:B------:R-:W-:-:S02]  /*7290*/  IMAD.U32 R50, R129, 0x10000, RZ ;  /* 0x0001000081327824 */ /* 0x000fc400078e00ff */
[-C--:B------:R-:W-:Y:S01]  /*72a0*/  FMUL.FTZ R60, R60, R124.reuse ;  /* 0x0000007c3c3c7220 */ /* 0x080fe20000410000 */
[----:B------:R-:W-:Y:S02]  /*72b0*/  IMAD.U32 R40, R125, 0x10000, RZ ;  /* 0x000100007d287824 */ /* 0x000fe400078e00ff */
[----:B------:R-:W-:Y:S01]  /*72c0*/  FFMA.FTZ R124, R41, R124, -R54 ;  /* 0x0000007c297c7223 */ /* 0x000fe20000010836 */
[----:B------:R-:W-:Y:S01]  /*72d0*/  FMUL.FTZ R54, R51, R50 ;  /* 0x0000003233367220 */ /* 0x000fe20000410000 */
[----:B------:R-:W-:Y:S01]  /*72e0*/  LOP3.LUT R129, R129, 0xffff0000, RZ, 0xc0, !PT ;  /* 0xffff000081817812 */ /* 0x000fe200078ec0ff */
[----:B------:R-:W-:Y:S01]  /*72f0*/  FMUL.FTZ R51, R51, R40 ;  /* 0x0000002833337220 */ /* 0x000fe20000410000 */
[----:B------:R-:W-:Y:S01]  /*7300*/  LOP3.LUT R125, R125, 0xffff0000, RZ, 0xc0, !PT ;  /* 0xffff00007d7d7812 */ /* 0x000fe200078ec0ff */
[----:B------:R-:W-:Y:S01]  /*7310*/  FFMA.FTZ R68, R13, R126, -R68 ;  /* 0x0000007e0d447223 */ /* 0x000fe20000010844 */
[----:B------:R-:W-:Y:S01]  /*7320*/  LOP3.LUT R12, R12, 0xffff0000, RZ, 0xc0, !PT ;  /* 0xffff00000c0c7812 */ /* 0x000fe200078ec0ff */
[----:B------:R-:W-:Y:S01]  /*7330*/  FFMA.FTZ R51, R11, R50, R51 ;  /* 0x000000320b337223 */ /* 0x000fe20000010033 */
[----:B------:R-:W-:-:S02]  /*7340*/  IMAD.U32 R43, R42, 0x10000, RZ ;  /* 0x000100002a2b7824 */ /* 0x000fc400078e00ff */
[----:B------:R-:W-:Y:S01]  /*7350*/  FMUL.FTZ R13, R52, R129 ;  /* 0x00000081340d7220 */ /* 0x000fe20000410000 */
[----:B------:R-:W-:Y:S01]  /*7360*/  FFMA.FTZ R54, R11, R40, -R54 ;  /* 0x000000280b367223 */ /* 0x000fe20000010836 */
[----:B------:R-:W-:Y:S01]  /*7370*/  IMAD.U32 R50, R127, 0x10000, RZ ;  /* 0x000100007f327824 */ /* 0x000fe200078e00ff */
[----:B------:R-:W-:Y:S01]  /*7380*/  LOP3.LUT R42, R42, 0xffff0000, RZ, 0xc0, !PT ;  /* 0xffff00002a2a7812 */ /* 0x000fe200078ec0ff */
[-C--:B------:R-:W-:Y:S01]  /*7390*/  FMUL.FTZ R11, R52, R125.reuse ;  /* 0x0000007d340b7220 */ /* 0x080fe20000410000 */
[----:B------:R-:W-:Y:S01]  /*73a0*/  IMAD.U32 R40, R123, 0x10000, RZ ;  /* 0x000100007b287824 */ /* 0x000fe200078e00ff */
[----:B------:R-:W-:Y:S01]  /*73b0*/  LOP3.LUT R127, R127, 0xffff0000, RZ, 0xc0, !PT ;  /* 0xffff00007f7f7812 */ /* 0x000fe200078ec0ff */
[----:B------:R-:W-:Y:S01]  /*73c0*/  FFMA.FTZ R13, R12, R125, -R13 ;  /* 0x0000007d0c0d7223 */ /* 0x000fe2000001080d */
[----:B------:R-:W-:Y:S01]  /*73d0*/  LOP3.LUT R123, R123, 0xffff0000, RZ, 0xc0, !PT ;  /* 0xffff00007b7b7812 */ /* 0x000fe200078ec0ff */
[----:B------:R-:W-:Y:S02]  /*73e0*/  IMAD.U32 R15, R14, 0x10000, RZ ;  /* 0x000100000e0f7824 */ /* 0x000fe400078e00ff */
[----:B------:R-:W-:Y:S01]  /*73f0*/  FFMA.FTZ R12, R12, R129, R11 ;  /* 0x000000810c0c7223 */ /* 0x000fe2000001000b */
[----:B------:R-:W-:Y:S01]  /*7400*/  FMUL.FTZ R52, R43, R50 ;  /* 0x000000322b347220 */ /* 0x000fe20000410000 */
[----:B------:R-:W-:Y:S01]  /*7410*/  LOP3.LUT R14, R14, 0xffff0000, RZ, 0xc0, !PT ;  /* 0xffff00000e0e7812 */ /* 0x000fe200078ec0ff */
[----:B------:R-:W-:Y:S01]  /*7420*/  FFMA.FTZ R41, R41, R128, R60 ;  /* 0x0000008029297223 */ /* 0x000fe2000001003c */
[-C--:B------:R-:W-:Y:S01]  /*7430*/  FMUL.FTZ R43, R43, R40.reuse ;  /* 0x000000282b2b7220 */ /* 0x080fe20000410000 */
[C---:B------:R-:W-:Y:S01]  /*7440*/  FMUL.FTZ R11, R42.reuse, R127 ;  /* 0x0000007f2a0b7220 */ /* 0x040fe20000410000 */
[----:B------:R-:W-:Y:S01]  /*7450*/  FMUL.FTZ R42, R42, R123 ;  /* 0x0000007b2a2a7220 */ /* 0x000fe20000410000 */
[C---:B------:R-:W-:Y:S01]  /*7460*/  FFMA.FTZ R52, R15.reuse, R40, -R52 ;  /* 0x000000280f347223 */ /* 0x040fe20000010834 */
[----:B------:R-:W-:Y:S01]  /*7470*/  FFMA.FTZ R43, R15, R50, R43 ;  /* 0x000000320f2b7223 */ /* 0x000fe2000001002b */
[----:B------:R-:W-:Y:S01]  /*7480*/  F2FP.BF16.F32.PACK_AB R50, R41, R62 ;  /* 0x0000003e2932723e */ /* 0x000fe200000010ff */
[C---:B------:R-:W-:Y:S01]  /*7490*/  FFMA.FTZ R42, R14.reuse, R127, R42 ;  /* 0x0000007f0e2a7223 */ /* 0x040fe2000001002a */
[----:B------:R-:W-:Y:S01]  /*74a0*/  FFMA.FTZ R11, R14, R123, -R11 ;  /* 0x0000007b0e0b7223 */ /* 0x000fe2000001080b */
        /* <DEDUP_REMOVED lines=10> */
[----:B------:R-:W-:-:S07]  /*7550*/  F2FP.BF16.F32.PACK_AB R14, R11, R52 ;  /* 0x000000340b0e723e */ /* 0x000fce00000010ff */
.L_x_1637:
[----:B------:R-:W-:Y:S05]  /*7560*/  BSYNC B2 ;  /* 0x0000000000027941 */ /* 0x000fea0003800000 */
.L_x_1636:
[----:B--2---:R2:W-:Y:S04]  /*7570*/  ST.E.128 desc[UR60][R46.64], R12 ;  /* 0x0000000c2e007985 */ /* 0x0045e8000c101d3c */
[----:B---3--:R2:W-:Y:S02]  /*7580*/  @!P6 ST.E.128 desc[UR60][R48.64], R40 ;  /* 0x000000283000e985 */ /* 0x0085e4000c101d3c */
.L_x_1635:
[----:B------:R-:W-:Y:S05]  /*7590*/  BSYNC B1 ;  /* 0x0000000000017941 */ /* 0x000fea0003800000 */
.L_x_1634:
[----:B------:R-:W-:-:S13]  /*75a0*/  ISETP.NE.AND P0, PT, R76, RZ, PT ;  /* 0x000000ff4c00720c */ /* 0x000fda0003f05270 */
[----:B------:R-:W-:Y:S05]  /*75b0*/  @!P0 BRA `(.L_x_1602) ;  /* 0x0000000c00648947 */ /* 0x000fea0003800000 */
[----:B--2---:R-:W2:Y:S04]  /*75c0*/  LDL R12, [R1+0x50] ;  /* 0x00005000010c7983 */ /* 0x004ea80000100800 */
[----:B------:R-:W5:Y:S04]  /*75d0*/  LDL R15, [R1+0xa4] ;  /* 0x0000a400010f7983 */ /* 0x000f680000100800 */
[----:B------:R-:W3:Y:S01]  /*75e0*/  LDL R14, [R1+0x58] ;  /* 0x00005800010e7983 */ /* 0x000ee20000100800 */
[----:B------:R-:W-:Y:S01]  /*75f0*/  SEL R116, R93, R116, !P1 ;  /* 0x000000745d747207 */ /* 0x000fe20004800000 */
[----:B------:R-:W-:Y:S01]  /*7600*/  BSSY B1, `(.L_x_1638) ;  /* 0x0000072000017945 */ /* 0x000fe20003800000 */
[----:B------:R-:W-:-:S02]  /*7610*/  ISETP.GE.AND P4, PT, R205, R104, PT ;  /* 0x00000068cd00720c */ /* 0x000fc40003f86270 */
[----:B0-----:R-:W-:Y:S02]  /*7620*/  SHF.R.S32.HI R11, RZ, 0x1f, R116 ;  /* 0x0000001fff0b7819 */ /* 0x001fe40000011474 */
[----:B------:R-:W-:Y:S02]  /*7630*/  LEA R46, P0, R39, R44, 0x1 ;  /* 0x0000002c272e7211 */ /* 0x000fe400078008ff */
[----:B------:R-:W-:Y:S02]  /*7640*/  LEA.HI R116, R11, R116, RZ, 0x4 ;  /* 0x000000740b747211 */ /* 0x000fe400078f20ff */
[----:B----4-:R-:W-:Y:S02]  /*7650*/  LEA.HI.X R47, R39, R45, R88, 0x1, P0 ;  /* 0x0000002d272f7211 */ /* 0x010fe400000f0c58 */
[----:B------:R-:W-:-:S04]  /*7660*/  LEA.HI.SX32 R116, R116, R37, 0x1c ;  /* 0x0000002574747211 */ /* 0x000fc800078fe2ff */
[----:B------:R-:W-:Y:S01]  /*7670*/  SHF.R.S32.HI R13, RZ, 0x1f, R116 ;  /* 0x0000001fff0d7819 */ /* 0x000fe20000011474 */
[----:B------:R-:W-:-:S03]  /*7680*/  IMAD.SHL.U32 R11, R116, 0x8, RZ ;  /* 0x00000008740b7824 */ /* 0x000fc600078e00ff */
[----:B------:R-:W-:-:S05]  /*7690*/  LEA.HI R13, R13, R116, RZ, 0x3 ;  /* 0x000000740d0d7211 */ /* 0x000fca00078f18ff */
[----:B------:R-:W-:-:S05]  /*76a0*/  IMAD.SHL.U32 R13, R13, 0x200, RZ ;  /* 0x000002000d0d7824 */ /* 0x000fca00078e00ff */
[----:B------:R-:W-:Y:S02]  /*76b0*/  LOP3.LUT R13, R13, 0x7ffff000, RZ, 0xc0, !PT ;  /* 0x7ffff0000d0d7812 */ /* 0x000fe400078ec0ff */
[----:B--2---:R-:W-:-:S04]  /*76c0*/  LOP3.LUT R12, R12, 0x38, R11, 0xf8, !PT ;  /* 0x000000380c0c7812 */ /* 0x004fc800078ef80b */
[----:B-----5:R-:W-:-:S04]  /*76d0*/  LOP3.LUT R12, R12, R15, RZ, 0x3c, !PT ;  /* 0x0000000f0c0c7212 */ /* 0x020fc800078e3cff */
[----:B---3--:R-:W-:Y:S01]  /*76e0*/  IADD3 R15, R12, R13, R14 ;  /* 0x0000000d0c0f7210 */ /* 0x008fe20007ffe00e */
[----:B------:R-:W-:-:S04]  /*76f0*/  IMAD R13, R202, 0x4000, R5 ;  /* 0x00004000ca0d7824 */ /* 0x000fc800078e0205 */
        /* <DEDUP_REMOVED lines=10> */
[----:B------:R-:W-:Y:S01]  /*77a0*/  SHF.R.U64 R58, R64, 0x10, R65 ;  /* 0x00000010403a7819 */ /* 0x000fe20000001241 */
[----:B------:R-:W-:Y:S01]  /*77b0*/  IMAD.U32 R54, R43, 0x10000, RZ ;  /* 0x000100002b367824 */ /* 0x000fe200078e00ff */
[----:B------:R-:W-:Y:S01]  /*77c0*/  SHF.R.U32.HI R57, RZ, 0x10, R57 ;  /* 0x00000010ff397819 */ /* 0x000fe20000011639 */
[----:B------:R-:W-:Y:S01]  /*77d0*/  IMAD.U32 R50, R40, 0x10000, RZ ;  /* 0x0001000028327824 */ /* 0x000fe200078e00ff */
[----:B------:R-:W-:Y:S02]  /*77e0*/  SHF.R.U32.HI R65, RZ, 0x10, R65 ;  /* 0x00000010ff417819 */ /* 0x000fe40000011641 */
[----:B------:R-:W-:-:S02]  /*77f0*/  PRMT R118, R118, 0x5410, R57 ;  /* 0x0000541076767816 */ /* 0x000fc40000000039 */
[----:B------:R-:W-:Y:S02]  /*7800*/  PRMT R122, R122, 0x5410, R65 ;  /* 0x000054107a7a7816 */ /* 0x000fe40000000041 */
[----:B------:R-:W-:Y:S01]  /*7810*/  SHF.R.U32.HI R60, RZ, 0x10, R59 ;  /* 0x00000010ff3c7819 */ /* 0x000fe2000001163b */
[----:B------:R-:W-:Y:S01]  /*7820*/  IMAD.U32 R57, R118, 0x10000, RZ ;  /* 0x0001000076397824 */ /* 0x000fe200078e00ff */
[--C-:B------:R-:W-:Y:S01]  /*7830*/  SHF.R.U64 R56, R66, 0x10, R67.reuse ;  /* 0x0000001042387819 */ /* 0x100fe20000001243 */
[----:B------:R-:W-:Y:S01]  /*7840*/  IMAD.U32 R59, R122, 0x10000, RZ ;  /* 0x000100007a3b7824 */ /* 0x000fe200078e00ff */
[----:B------:R-:W-:Y:S01]  /*7850*/  SHF.R.U32.HI R67, RZ, 0x10, R67 ;  /* 0x00000010ff437819 */ /* 0x000fe20000011643 */
[C---:B------:R-:W-:Y:S01]  /*7860*/  FMUL.FTZ R63, R52.reuse, R57 ;  /* 0x00000039343f7220 */ /* 0x040fe20000410000 */
[----:B------:R-:W-:Y:S01]  /*7870*/  LOP3.LUT R53, R41, 0xffff0000, RZ, 0xc0, !PT ;  /* 0xffff000029357812 */ /* 0x000fe200078ec0ff */
[-C--:B------:R-:W-:Y:S01]  /*7880*/  FMUL.FTZ R61, R52, R59.reuse ;  /* 0x0000003b343d7220 */ /* 0x080fe20000410000 */
[----:B------:R-:W-:Y:S01]  /*7890*/  PRMT R120, R120, 0x5410, R67 ;  /* 0x0000541078787816 */ /* 0x000fe20000000043 */
[----:B------:R-:W-:Y:S01]  /*78a0*/  FFMA.FTZ R63, R48, R59, R63 ;  /* 0x0000003b303f7223 */ /* 0x000fe2000001003f */
[----:B------:R-:W-:-:S02]  /*78b0*/  LOP3.LUT R118, R118, 0xffff0000, RZ, 0xc0, !PT ;  /* 0xffff000076767812 */ /* 0x000fc400078ec0ff */
[----:B------:R-:W-:Y:S02]  /*78c0*/  LOP3.LUT R122, R122, 0xffff0000, RZ, 0xc0, !PT ;  /* 0xffff00007a7a7812 */ /* 0x000fe400078ec0ff */
[----:B------:R-:W-:Y:S02]  /*78d0*/  PRMT R115, R115, 0x5410, R60 ;  /* 0x0000541073737816 */ /* 0x000fe4000000003c */
[----:B------:R-:W-:Y:S01]  /*78e0*/  PRMT R119, R119, 0x5410, R56 ;  /* 0x0000541077777816 */ /* 0x000fe20000000038 */
[----:B------:R-:W-:Y:S01]  /*78f0*/  FFMA.FTZ R56, R48, R57, -R61 ;  /* 0x0000003930387223 */ /* 0x000fe2000001083d */
[----:B------:R-:W-:Y:S01]  /*7900*/  LOP3.LUT R49, R13, 0xffff0000, RZ, 0xc0, !PT ;  /* 0xffff00000d317812 */ /* 0x000fe200078ec0ff */
[C---:B------:R-:W-:Y:S02]  /*7910*/  IMAD.U32 R61, R120.reuse, 0x10000, RZ ;  /* 0x00010000783d7824 */ /* 0x040fe400078e00ff */
[----:B------:R-:W-:Y:S01]  /*7920*/  FMUL.FTZ R48, R53, R118 ;  /* 0x0000007635307220 */ /* 0x000fe20000410000 */
[----:B------:R-:W-:Y:S01]  /*7930*/  LOP3.LUT R55, R43, 0xffff0000, RZ, 0xc0, !PT ;  /* 0xffff00002b377812 */ /* 0x000fe200078ec0ff */
[-C--:B------:R-:W-:Y:S01]  /*7940*/  FMUL.FTZ R52, R53, R122.reuse ;  /* 0x0000007a35347220 */ /* 0x080fe20000410000 */
[----:B------:R-:W-:Y:S01]  /*7950*/  LOP3.LUT R120, R120, 0xffff0000, RZ, 0xc0, !PT ;  /* 0xffff000078787812 */ /* 0x000fe200078ec0ff */
[----:B------:R-:W-:Y:S01]  /*7960*/  IMAD.U32 R57, R115, 0x10000, RZ ;  /* 0x0001000073397824 */ /* 0x000fe200078e00ff */
[----:B------:R-:W-:Y:S01]  /*7970*/  PRMT R121, R121, 0x5410, R58 ;  /* 0x0000541079797816 */ /* 0x000fe2000000003a */
[C---:B------:R-:W-:Y:S01]  /*7980*/  FFMA.FTZ R122, R49.reuse, R122, R48 ;  /* 0x0000007a317a7223 */ /* 0x040fe20000010030 */
[----:B------:R-:W-:Y:S01]  /*7990*/  LOP3.LUT R51, R40, 0xffff0000, RZ, 0xc0, !PT ;  /* 0xffff000028337812 */ /* 0x000fe200078ec0ff */
[----:B------:R-:W-:Y:S01]  /*79a0*/  FFMA.FTZ R59, R49, R118, -R52 ;  /* 0x00000076313b7223 */ /* 0x000fe20000010834 */
[----:B------:R-:W-:Y:S01]  /*79b0*/  LOP3.LUT R41, R15, 0xffff0000, RZ, 0xc0, !PT ;  /* 0xffff00000f297812 */ /* 0x000fe200078ec0ff */
[C---:B------:R-:W-:Y:S01]  /*79c0*/  FMUL.FTZ R53, R54.reuse, R61 ;  /* 0x0000003d36357220 */ /* 0x040fe20000410000 */
[----:B------:R-:W-:Y:S01]  /*79d0*/  LOP3.LUT R48, R115, 0xffff0000, RZ, 0xc0, !PT ;  /* 0xffff000073307812 */ /* 0x000fe200078ec0ff */
[----:B------:R-:W-:Y:S01]  /*79e0*/  IMAD.U32 R40, R15, 0x10000, RZ ;  /* 0x000100000f287824 */ /* 0x000fe200078e00ff */
[----:B------:R-:W-:Y:S01]  /*79f0*/  PRMT R117, R117, 0x5410, R68 ;  /* 0x0000541075757816 */ /* 0x000fe20000000044 */
[----:B------:R-:W-:Y:S01]  /*7a00*/  FMUL.FTZ R54, R54, R57 ;  /* 0x0000003936367220 */ /* 0x000fe20000410000 */
[----:B------:R-:W-:Y:S01]  /*7a10*/  FMUL.FTZ R52, R55, R120 ;  /* 0x0000007837347220 */ /* 0x000fe20000410000 */
[----:B------:R-:W-:-:S02]  /*7a20*/  IMAD.U32 R49, R121, 0x10000, RZ ;  /* 0x0001000079317824 */ /* 0x000fc400078e00ff */
[C---:B------:R-:W-:Y:S01]  /*7a30*/  FFMA.FTZ R57, R40.reuse, R57, -R53 ;  /* 0x0000003928397223 */ /* 0x040fe20000010835 */
[----:B------:R-:W-:Y:S01]  /*7a40*/  FFMA.FTZ R54, R40, R61, R54 ;  /* 0x0000003d28367223 */ /* 0x000fe20000010036 */
[-C--:B------:R-:W-:Y:S01]  /*7a50*/  FMUL.FTZ R60, R55, R48.reuse ;  /* 0x00000030373c7220 */ /* 0x080fe20000410000 */
[----:B------:R-:W-:Y:S01]  /*7a60*/  FFMA.FTZ R58, R41, R48, -R52 ;  /* 0x00000030293a7223 */ /* 0x000fe20000010834 */
[----:B------:R-:W-:Y:S01]  /*7a70*/  IMAD.U32 R13, R12, 0x10000, RZ ;  /* 0x000100000c0d7824 */ /* 0x000fe200078e00ff */
[----:B------:R-:W-:Y:S01]  /*7a80*/  LOP3.LUT R121, R121, 0xffff0000, RZ, 0xc0, !PT ;  /* 0xffff000079797812 */ /* 0x000fe200078ec0ff */
[----:B------:R-:W-:Y:S02]  /*7a90*/  IMAD.U32 R40, R117, 0x10000, RZ ;  /* 0x0001000075287824 */ /* 0x000fe400078e00ff */
[----:B------:R-:W-:Y:S01]  /*7aa0*/  FMUL.FTZ R48, R50, R49 ;  /* 0x0000003132307220 */ /* 0x000fe20000410000 */
[----:B------:R-:W-:Y:S01]  /*7ab0*/  PRMT R113, R113, 0x5410, R62 ;  /* 0x0000541071717816 */ /* 0x000fe2000000003e */
[----:B------:R-:W-:Y:S01]  /*7ac0*/  FFMA.FTZ R55, R41, R120, R60 ;  /* 0x0000007829377223 */ /* 0x000fe2000001003c */
[----:B------:R-:W-:Y:S01]  /*7ad0*/  LOP3.LUT R117, R117, 0xffff0000, RZ, 0xc0, !PT ;  /* 0xffff000075757812 */ /* 0x000fe200078ec0ff */
[----:B------:R-:W-:Y:S01]  /*7ae0*/  FFMA.FTZ R41, R13, R40, -R48 ;  /* 0x000000280d297223 */ /* 0x000fe20000010830 */
[----:B------:R-:W-:Y:S01]  /*7af0*/  LOP3.LUT R12, R12, 0xffff0000, RZ, 0xc0, !PT ;  /* 0xffff00000c0c7812 */ /* 0x000fe200078ec0ff */
[----:B------:R-:W-:-:S02]  /*7b00*/  IMAD.U32 R43, R42, 0x10000, RZ ;  /* 0x000100002a2b7824 */ /* 0x000fc400078e00ff */
[----:B------:R-:W-:Y:S01]  /*7b10*/  FMUL.FTZ R50, R50, R40 ;  /* 0x0000002832327220 */ /* 0x000fe20000410000 */
[----:B------:R-:W-:Y:S01]  /*7b20*/  FMUL.FTZ R53, R51, R121 ;  /* 0x0000007933357220 */ /* 0x000fe20000410000 */
[----:B------:R-:W-:Y:S01]  /*7b30*/  IMAD.U32 R48, R119, 0x10000, RZ ;  /* 0x0001000077307824 */ /* 0x000fe200078e00ff */
[----:B------:R-:W-:Y:S01]  /*7b40*/  LOP3.LUT R42, R42, 0xffff0000, RZ, 0xc0, !PT ;  /* 0xffff00002a2a7812 */ /* 0x000fe200078ec0ff */
[----:B------:R-:W-:Y:S01]  /*7b50*/  FMUL.FTZ R51, R51, R117 ;  /* 0x0000007533337220 */ /* 0x000fe20000410000 */
[----:B------:R-:W-:Y:S01]  /*7b60*/  IMAD.U32 R40, R113, 0x10000, RZ ;  /* 0x0001000071287824 */ /* 0x000fe200078e00ff */
[----:B------:R-:W-:Y:S01]  /*7b70*/  LOP3.LUT R119, R119, 0xffff0000, RZ, 0xc0, !PT ;  /* 0xffff000077777812 */ /* 0x000fe200078ec0ff */
[C---:B------:R-:W-:Y:S01]  /*7b80*/  IMAD.U32 R15, R14.reuse, 0x10000, RZ ;  /* 0x000100000e0f7824 */ /* 0x040fe200078e00ff */
[----:B------:R-:W-:Y:S01]  /*7b90*/  LOP3.LUT R113, R113, 0xffff0000, RZ, 0xc0, !PT ;  /* 0xffff000071717812 */ /* 0x000fe200078ec0ff */
[----:B------:R-:W-:Y:S01]  /*7ba0*/  FFMA.FTZ R50, R13, R49, R50 ;  /* 0x000000310d327223 */ /* 0x000fe20000010032 */
[----:B------:R-:W-:Y:S01]  /*7bb0*/  LOP3.LUT R14, R14, 0xffff0000, RZ, 0xc0, !PT ;  /* 0xffff00000e0e7812 */ /* 0x000fe200078ec0ff */
[C---:B------:R-:W-:Y:S01]  /*7bc0*/  FFMA.FTZ R52, R12.reuse, R117, -R53 ;  /* 0x000000750c347223 */ /* 0x040fe20000010835 */
        /* <DEDUP_REMOVED lines=21> */
.L_x_1639:
[----:B------:R-:W-:Y:S05]  /*7d20*/  BSYNC B1 ;  /* 0x0000000000017941 */ /* 0x000fea0003800000 */
.L_x_1638:
[----:B0-----:R0:W-:Y:S01]  /*7d30*/  ST.E.128 desc[UR60][R46.64], R12 ;  /* 0x0000000c2e007985 */ /* 0x0011e2000c101d3c */
[----:B------:R-:W-:-:S13]  /*7d40*/  ISETP.GE.AND P0, PT, R11, R114, PT ;  /* 0x000000720b00720c */ /* 0x000fda0003f06270 */
[----:B------:R-:W-:Y:S05]  /*7d50*/  @P0 BRA `(.L_x_1602) ;  /* 0x00000004007c0947 */ /* 0x000fea0003800000 */
[----:B------:R-:W-:-:S05]  /*7d60*/  IMAD.WIDE R44, R11, 0x2, R44 ;  /* 0x000000020b2c7825 */ /* 0x000fca00078e022c */
[----:B--2---:R2:W-:Y:S01]  /*7d70*/  ST.E.128 desc[UR60][R44.64], R40 ;  /* 0x000000282c007985 */ /* 0x0045e2000c101d3c */
[----:B------:R-:W-:Y:S05]  /*7d80*/  BRA `(.L_x_1602) ;  /* 0x0000000400707947 */ /* 0x000fea0003800000 */
.L_x_1575:
[----:B------:R-:W-:-:S13]  /*7d90*/  ISETP.NE.AND P5, PT, R225, 0x3, PT ;  /* 0x00000003e100780c */ /* 0x000fda0003fa5270 */
[----:B------:R-:W-:Y:S05]  /*7da0*/  @!P5 BRA `(.L_x_1640) ;  /* 0x000000000004d947 */ /* 0x000fea0003800000 */
[----:B------:R-:W-:Y:S01]  /*7db0*/  BPT.TRAP 0x1 ;  /* 0x000000040000795c */ /* 0x000fe20000300000 */
.L_x_1640:
[----:B------:R-:W2:Y:S01]  /*7dc0*/  LDL R11, [R1+0x40] ;  /* 0x00004000010b7983 */ /* 0x000ea20000100800 */
[----:B------:R-:W-:Y:S01]  /*7dd0*/  IMAD R89, R202, 0x8, R18 ;  /* 0x00000008ca597824 */ /* 0x000fe200078e0212 */
[----:B------:R-:W-:Y:S01]  /*7de0*/  BSSY B1, `(.L_x_1641) ;  /* 0x0000005000017945 */ /* 0x000fe20003800000 */
[----:B------:R-:W-:Y:S02]  /*7df0*/  SHF.R.S32.HI R99, RZ, 0x1f, R100 ;  /* 0x0000001fff637819 */ /* 0x000fe40000011464 */
[----:B--2---:R-:W-:-:S04]  /*7e00*/  SHF.L.U32 R103, R11, 0x1f, RZ ;  /* 0x0000001f0b677819 */ /* 0x004fc800000006ff */
[----:B------:R-:W0:Y:S02]  /*7e10*/  SYNCS.PHASECHK.TRANS64.TRYWAIT P0, [R89+URZ+0x30890], R103 ;  /* 0x03089067590075a7 */ /* 0x000e24000800017f */
[----:B0-----:R-:W-:Y:S05]  /*7e20*/  @!P0 BRA `(.L_x_1642) ;  /* 0x0000022000f48947 */ /* 0x001fea0003800000 */
.L_x_2023:
[----:B------:R-:W-:Y:S05]  /*7e30*/  BSYNC B1 ;  /* 0x0000000000017941 */ /* 0x000fea0003800000 */
.L_x_1641:
[----:B------:R-:W2:Y:S01]  /*7e40*/  LDL R40, [R1+0xc] ;  /* 0x00000c0001287983 */ /* 0x000ea20000100800 */
        /* <DEDUP_REMOVED lines=22> */
[----:B--2---:R-:W-:-:S05]  /*7fb0*/  IMAD.IADD R50, R97, 0x1, -R40 ;  /* 0x0000000161327824 */ /* 0x004fca00078e0a28 */
[----:B------:R-:W-:Y:S01]  /*7fc0*/  ISETP.GE.AND P0, PT, R50, 0x1, PT ;  /* 0x000000013200780c */ /* 0x000fe20003f06270 */
[----:B------:R-:W-:-:S12]  /*7fd0*/  BRA.DIV UR4, `(.L_x_1643) ;  /* 0x00000222049c7947 */ /* 0x000fd8000b800000 */
[----:B------:R1:W2:Y:S04]  /*7fe0*/  SHFL.IDX PT, R40, R43, RZ, 0x181f ;  /* 0x00181fff2b287589 */ /* 0x0002a800000e0000 */
[----:B------:R1:W3:Y:S02]  /*7ff0*/  SHFL.IDX PT, R42, R41, RZ, 0x181f ;  /* 0x00181fff292a7589 */ /* 0x0002e400000e0000 */
.L_x_2027:
[----:B------:R-:W-:Y:S04]  /*8000*/  BSSY B1, `(.L_x_1644) ;  /* 0x0000018000017945 */ /* 0x000fe80003800000 */
[----:B------:R-:W-:Y:S05]  /*8010*/  @!P0 BRA `(.L_x_1645) ;  /* 0x0000000000588947 */ /* 0x000fea0003800000 */
[----:B------:R-:W4:Y:S01]  /*8020*/  LDL R11, [R1] ;  /* 0x00000000010b7983 */ /* 0x000f220000100800 */
[----:B------:R-:W-:Y:S02]  /*8030*/  ULDC UR4, c[0x0][0x2f4] ;  /* 0x0000bd0000047ab9 */ /* 0x000fe40000000800 */
[----:B------:R-:W-:Y:S02]  /*8040*/  ISETP.GE.AND P4, PT, R16, UR4, PT ;  /* 0x0000000410007c0c */ /* 0x000fe4000bf86270 */
[----:B------:R-:W-:-:S11]  /*8050*/  ISETP.GE.AND P0, PT, R205, UR4, PT ;  /* 0x00000004cd007c0c */ /* 0x000fd6000bf06270 */
[----:B------:R-:W5:Y:S01]  /*8060*/  @!P4 LDS.128 R12, [R92+0x20400] ;  /* 0x020400005c0cc984 */ /* 0x000f620000000c00 */
[----:B---3--:R-:W-:-:S04]  /*8070*/  @!P4 LEA R44, P6, R16, R42, 0x1 ;  /* 0x0000002a102cc211 */ /* 0x008fc800078c08ff */
[----:B--2---:R-:W-:Y:S02]  /*8080*/  @!P4 LEA.HI.X R45, R16, R40, R17, 0x1, P6 ;  /* 0x00000028102dc211 */ /* 0x004fe400030f0c11 */
[----:B------:R-:W-:-:S04]  /*8090*/  @!P0 LEA R46, P6, R203, R42, 0x1 ;  /* 0x0000002acb2e8211 */ /* 0x000fc800078c08ff */
[----:B------:R-:W-:Y:S01]  /*80a0*/  @!P0 LEA.HI.X R47, R203, R40, R224, 0x1, P6 ;  /* 0x00000028cb2f8211 */ /* 0x000fe200030f0ce0 */
[----:B-----5:R-:W-:Y:S01]  /*80b0*/  @!P4 ST.E.128 desc[UR60][R44.64], R12 ;  /* 0x0000000c2c00c985 */ /* 0x020fe2000c101d3c */
[----:B------:R-:W-:-:S03]  /*80c0*/  ISETP.GE.AND P4, PT, R19, UR4, PT ;  /* 0x0000000413007c0c */ /* 0x000fc6000bf86270 */
[----:B------:R-:W2:Y:S10]  /*80d0*/  @!P0 LDS.128 R12, [R92+0x22400] ;  /* 0x022400005c0c8984 */ /* 0x000eb40000000c00 */
[----:B------:R-:W-:Y:S01]  /*80e0*/  @!P4 LEA R48, P6, R19, R42, 0x1 ;  /* 0x0000002a1330c211 */ /* 0x000fe200078c08ff */
[----:B--2---:R-:W-:Y:S01]  /*80f0*/  @!P0 ST.E.128 desc[UR60][R46.64], R12 ;  /* 0x0000000c2e008985 */ /* 0x004fe2000c101d3c */
[----:B------:R-:W-:-:S03]  /*8100*/  ISETP.GE.AND P0, PT, R23, UR4, PT ;  /* 0x0000000417007c0c */ /* 0x000fc6000bf06270 */
[----:B------:R-:W2:Y:S01]  /*8110*/  @!P4 LDS.128 R12, [R92+0x24400] ;  /* 0x024400005c0cc984 */ /* 0x000ea20000000c00 */
[----:B----4-:R-:W-:-:S05]  /*8120*/  @!P4 LEA.HI.X R49, R19, R40, R11, 0x1, P6 ;  /* 0x000000281331c211 */ /* 0x010fca00030f0c0b */
[----:B--2---:R-:W-:Y:S04]  /*8130*/  @!P4 ST.E.128 desc[UR60][R48.64], R12 ;  /* 0x0000000c3000c985 */ /* 0x004fe8000c101d3c */
[C---:B------:R-:W-:Y:S01]  /*8140*/  @!P0 LEA R44, P4, R23.reuse, R42, 0x1 ;  /* 0x0000002a172c8211 */ /* 0x040fe200078808ff */
[----:B------:R-:W2:Y:S03]  /*8150*/  @!P0 LDS.128 R12, [R92+0x26400] ;  /* 0x026400005c0c8984 */ /* 0x000ea60000000c00 */
[----:B------:R-:W-:-:S05]  /*8160*/  @!P0 LEA.HI.X R45, R23, R40, R228, 0x1, P4 ;  /* 0x00000028172d8211 */ /* 0x000fca00020f0ce4 */
[----:B--2---:R4:W-:Y:S04]  /*8170*/  @!P0 ST.E.128 desc[UR60][R44.64], R12 ;  /* 0x0000000c2c008985 */ /* 0x0049e8000c101d3c */
.L_x_1645:
[----:B------:R-:W-:Y:S05]  /*8180*/  BSYNC B1 ;  /* 0x0000000000017941 */ /* 0x000fea0003800000 */
.L_x_1644:
[----:B------:R-:W-:-:S03]  /*8190*/  UMOV UR4, 0xffffffff ;  /* 0xffffffff00047882 */ /* 0x000fc60000000000 */
[----:B------:R-:W-:Y:S05]  /*81a0*/  BRA.DIV UR4, `(.L_x_1646) ;  /* 0x0000022204747947 */ /* 0x000fea000b800000 */
[----:B--2---:R2:W0:Y:S04]  /*81b0*/  SHFL.IDX PT, R40, R43, 0x1, 0x181f ;  /* 0x00381f002b287f89 */ /* 0x00442800000e0000 */
[----:B---3--:R2:W3:Y:S02]  /*81c0*/  SHFL.IDX PT, R42, R41, 0x1, 0x181f ;  /* 0x00381f00292a7f89 */ /* 0x0084e400000e0000 */
.L_x_2031:
[----:B------:R-:W-:-:S13]  /*81d0*/  ISETP.GE.AND P0, PT, R50, 0x21, PT ;  /* 0x000000213200780c */ /* 0x000fda0003f06270 */
[----:B------:R-:W-:Y:S05]  /*81e0*/  @!P0 BRA `(.L_x_1602) ;  /* 0x0000000000588947 */ /* 0x000fea0003800000 */
[----:B------:R-:W5:Y:S01]  /*81f0*/  LDL R11, [R1] ;  /* 0x00000000010b7983 */ /* 0x000f620000100800 */
[----:B------:R-:W-:Y:S02]  /*8200*/  ULDC UR4, c[0x0][0x2f4] ;  /* 0x0000bd0000047ab9 */ /* 0x000fe40000000800 */
[----:B------:R-:W-:Y:S02]  /*8210*/  ISETP.GE.AND P6, PT, R16, UR4, PT ;  /* 0x0000000410007c0c */ /* 0x000fe4000bfc6270 */
[----:B------:R-:W-:-:S11]  /*8220*/  ISETP.GE.AND P4, PT, R205, UR4, PT ;  /* 0x00000004cd007c0c */ /* 0x000fd6000bf86270 */
[----:B----4-:R-:W4:Y:S01]  /*8230*/  @!P6 LDS.128 R12, [R92+0x21400] ;  /* 0x021400005c0ce984 */ /* 0x010f220000000c00 */
[----:B---3--:R-:W-:-:S04]  /*8240*/  @!P6 LEA R44, P0, R16, R42, 0x1 ;  /* 0x0000002a102ce211 */ /* 0x008fc800078008ff */
[----:B0-----:R-:W-:Y:S02]  /*8250*/  @!P6 LEA.HI.X R45, R16, R40, R17, 0x1, P0 ;  /* 0x00000028102de211 */ /* 0x001fe400000f0c11 */
[----:B------:R-:W-:-:S03]  /*8260*/  ISETP.GE.AND P0, PT, R19, UR4, PT ;  /* 0x0000000413007c0c */ /* 0x000fc6000bf06270 */
[----:B----4-:R-:W-:Y:S01]  /*8270*/  @!P6 ST.E.128 desc[UR60][R44.64], R12 ;  /* 0x0000000c2c00e985 */ /* 0x010fe2000c101d3c */
[----:B------:R-:W-:-:S03]  /*8280*/  @!P4 LEA R46, P6, R203, R42, 0x1 ;  /* 0x0000002acb2ec211 */ /* 0x000fc600078c08ff */
[----:B------:R-:W0:Y:S01]  /*8290*/  @!P4 LDS.128 R12, [R92+0x23400] ;  /* 0x023400005c0cc984 */ /* 0x000e220000000c00 */
[----:B------:R-:W-:-:S05]  /*82a0*/  @!P4 LEA.HI.X R47, R203, R40, R224, 0x1, P6 ;  /* 0x00000028cb2fc211 */ /* 0x000fca00030f0ce0 */
[----:B------:R-:W-:Y:S01]  /*82b0*/  @!P0 LEA R48, P6, R19, R42, 0x1 ;  /* 0x0000002a13308211 */ /* 0x000fe200078c08ff */
[----:B0-----:R-:W-:Y:S01]  /*82c0*/  @!P4 ST.E.128 desc[UR60][R46.64], R12 ;  /* 0x0000000c2e00c985 */ /* 0x001fe2000c101d3c */
[----:B------:R-:W-:-:S03]  /*82d0*/  ISETP.GE.AND P4, PT, R23, UR4, PT ;  /* 0x0000000417007c0c */ /* 0x000fc6000bf86270 */
[----:B------:R-:W0:Y:S01]  /*82e0*/  @!P0 LDS.128 R12, [R92+0x25400] ;  /* 0x025400005c0c8984 */ /* 0x000e220000000c00 */
[----:B-----5:R-:W-:-:S05]  /*82f0*/  @!P0 LEA.HI.X R49, R19, R40, R11, 0x1, P6 ;  /* 0x0000002813318211 */ /* 0x020fca00030f0c0b */
[----:B0-----:R-:W-:Y:S04]  /*8300*/  @!P0 ST.E.128 desc[UR60][R48.64], R12 ;  /* 0x0000000c30008985 */ /* 0x001fe8000c101d3c */
[C---:B------:R-:W-:Y:S01]  /*8310*/  @!P4 LEA R42, P0, R23.reuse, R42, 0x1 ;  /* 0x0000002a172ac211 */ /* 0x040fe200078008ff */
[----:B------:R-:W0:Y:S03]  /*8320*/  @!P4 LDS.128 R12, [R92+0x27400] ;  /* 0x027400005c0cc984 */ /* 0x000e260000000c00 */
[----:B-12---:R-:W-:-:S05]  /*8330*/  @!P4 LEA.HI.X R43, R23, R40, R228, 0x1, P0 ;  /* 0x00000028172bc211 */ /* 0x006fca00000f0ce4 */
[----:B0-----:R0:W-:Y:S04]  /*8340*/  @!P4 ST.E.128 desc[UR60][R42.64], R12 ;  /* 0x0000000c2a00c985 */ /* 0x0011e8000c101d3c */
.L_x_1602:
[----:B------:R-:W-:Y:S05]  /*8350*/  BSYNC B0 ;  /* 0x0000000000007941 */ /* 0x000fea0003800000 */
.L_x_1574:
[----:B0-2---:R-:W0:Y:S01]  /*8360*/  S2R R11, SR_TID.X ;  /* 0x00000000000b7919 */ /* 0x005e220000002100 */
[----:B------:R-:W-:Y:S01]  /*8370*/  @!PT LDS RZ, [RZ] ;  /* 0x00000000fffff984 */ /* 0x000fe20000000800 */
[----:B------:R-:W-:Y:S01]  /*8380*/  @!PT LDS RZ, [RZ] ;  /* 0x00000000fffff984 */ /* 0x000fe20000000800 */
[----:B------:R-:W-:Y:S01]  /*8390*/  @!PT LDS RZ, [RZ] ;  /* 0x00000000fffff984 */ /* 0x000fe20000000800 */
[----:B------:R-:W-:Y:S01]  /*83a0*/  @!PT LDS RZ, [RZ] ;  /* 0x00000000fffff984 */ /* 0x000fe20000000800 */
[----:B------:R2:W-:Y:S06]  /*83b0*/  MEMBAR.ALL.CTA ;  /* 0x0000000000007992 */ /* 0x0005ec0000008000 */
[----:B--2---:R-:W2:Y:S01]  /*83c0*/  FENCE.VIEW.ASYNC.S ;  /* 0x00000000000073c6 */ /* 0x004ea20000000000 */
[----:B------:R-:W-:Y:S05]  /*83d0*/  WARPSYNC.ALL ;  /* 0x0000000000007948 */ /* 0x000fea0003800000 */
[----:B------:R-:W-:Y:S01]  /*83e0*/  BSSY B0, `(.L_x_1647) ;  /* 0x0000009000007945 */ /* 0x000fe20003800000 */
[----:B0-----:R-:W-:Y:S01]  /*83f0*/  LOP3.LUT R11, R11, 0x7f, RZ, 0xc0, !PT ;  /* 0x0000007f0b0b7812 */ /* 0x001fe200078ec0ff */
[----:B--2---:R0:W-:Y:S03]  /*8400*/  BAR.SYNC.DEFER_BLOCKING R96, 0x80 ;  /* 0x000200600000751d */ /* 0x0041e60000010000 */
[----:B------:R-:W-:-:S13]  /*8410*/  ISETP.NE.AND P0, PT, R11, RZ, PT ;  /* 0x000000ff0b00720c */ /* 0x000fda0003f05270 */
[----:B------:R-:W-:-:S05]  /*8420*/  @!P0 VIADD R11, R89, 0x308a0 ;  /* 0x000308a0590b8836 */ /* 0x000fca0000000000 */
[----:B------:R-:W-:-:S04]  /*8430*/  @!P0 PRMT R11, RZ, 0x654, R11 ;  /* 0x00000654ff0b8816 */ /* 0x000fc8000000000b */
[----:B------:R0:W-:Y:S01]  /*8440*/  @!P0 SYNCS.ARRIVE.TRANS64.RED.A1T0 RZ, [R11+URZ], RZ ;  /* 0x000000ff0bff89a7 */ /* 0x0001e2000810043f */
[----:B------:R-:W-:Y:S05]  /*8450*/  @!P5 BRA `(.L_x_1648) ;  /* 0x000000000004d947 */ /* 0x000fea0003800000 */
[----:B------:R-:W-:Y:S01]  /*8460*/  BPT.TRAP 0x1 ;  /* 0x000000040000795c */ /* 0x000fe20000300000 */
.L_x_1648:
[----:B------:R-:W-:Y:S05]  /*8470*/  BSYNC B0 ;  /* 0x0000000000007941 */ /* 0x000fea0003800000 */
.L_x_1647:
[----:B------:R-:W2:Y:S01]  /*8480*/  SYNCS.PHASECHK.TRANS64.TRYWAIT P4, [R89+URZ+0x308b0], R103 ;  /* 0x0308b067590075a7 */ /* 0x000ea2000808017f */
[----:B------:R-:W-:Y:S04]  /*8490*/  BSSY B0, `(.L_x_1649) ;  /* 0x0000002000007945 */ /* 0x000fe80003800000 */
[----:B--2---:R-:W-:Y:S05]  /*84a0*/  @!P4 BRA `(.L_x_1650) ;  /* 0x000002200000c947 */ /* 0x004fea0003800000 */
.L_x_2032:
[----:B------:R-:W-:Y:S05]  /*84b0*/  BSYNC B0 ;  /* 0x0000000000007941 */ /* 0x000fea0003800000 */
.L_x_1649:
[----:B----4-:R-:W4:Y:S01]  /*84c0*/  LDL R14, [R1+0xc] ;  /* 0x00000c00010e7983 */ /* 0x010f220000100800 */
[----:B------:R-:W-:-:S03]  /*84d0*/  ULDC.64 UR4, c[0x0][0x328] ;  /* 0x0000ca0000047ab9 */ /* 0x000fc60000000a00 */
[----:B------:R0:W5:Y:S01]  /*84e0*/  LDL R49, [R1] ;  /* 0x0000000001317983 */ /* 0x0001620000100800 */
[----:B------:R-:W-:Y:S01]  /*84f0*/  IMAD R99, R99, UR4, RZ ;  /* 0x0000000463637c24 */ /* 0x000fe2000f8e02ff */
[----:B------:R-:W-:Y:S01]  /*8500*/  BSSY B0, `(.L_x_1651) ;  /* 0x000002b000007945 */ /* 0x000fe20003800000 */
[----:B------:R-:W-:-:S04]  /*8510*/  IMAD.WIDE.U32 R12, R100, UR4, RZ ;  /* 0x00000004640c7c25 */ /* 0x000fc8000f8e00ff */
[----:B------:R-:W-:Y:S01]  /*8520*/  IMAD R99, R100, UR5, R99 ;  /* 0x0000000564637c24 */ /* 0x000fe2000f8e0263 */
[----:B------:R-:W-:Y:S02]  /*8530*/  ULDC.64 UR4, c[0x0][0x338] ;  /* 0x0000ce0000047ab9 */ /* 0x000fe40000000a00 */
[----:B------:R-:W-:Y:S02]  /*8540*/  IMAD R98, R98, UR4, RZ ;  /* 0x0000000462627c24 */ /* 0x000fe4000f8e02ff */
[----:B------:R-:W-:Y:S02]  /*8550*/  IMAD.IADD R13, R13, 0x1, R99 ;  /* 0x000000010d0d7824 */ /* 0x000fe400078e0263 */
[C---:B0-----:R-:W-:Y:S02]  /*8560*/  IMAD R11, R101.reuse, UR5, R98 ;  /* 0x00000005650b7c24 */ /* 0x041fe4000f8e0262 */
        /* <DEDUP_REMOVED lines=8> */
[----:B------:R-:W-:-:S04]  /*85f0*/  LEA R46, P5, R12, UR4, 0x1 ;  /* 0x000000040c2e7c11 */ /* 0x000fc8000f8a08ff */
[----:B------:R-:W-:Y:S01]  /*8600*/  LEA.HI.X R11, R12, UR5, R11, 0x1, P5 ;  /* 0x000000050c0b7c11 */ /* 0x000fe2000a8f0c0b */
[----:B------:R0:W0:Y:S04]  /*8610*/  SHFL.IDX PT, R48, R46, RZ, 0x181f ;  /* 0x00181fff2e307589 */ /* 0x00002800000e0000 */
[----:B------:R0:W0:Y:S01]  /*8620*/  SHFL.IDX PT, R47, R11, RZ, 0x181f ;  /* 0x00181fff0b2f7589 */ /* 0x00002200000e0000 */
[----:B----4-:R-:W-:-:S05]  /*8630*/  IMAD.IADD R97, R97, 0x1, -R14 ;  /* 0x0000000161617824 */ /* 0x010fca00078e0a0e */
[----:B------:R-:W-:-:S13]  /*8640*/  ISETP.GE.AND P4, PT, R97, 0x1, PT ;  /* 0x000000016100780c */ /* 0x000fda0003f86270 */
[----:B0-----:R-:W-:Y:S05]  /*8650*/  @!P4 BRA `(.L_x_1652) ;  /* 0x000000000054c947 */ /* 0x001fea0003800000 */
[----:B------:R-:W-:Y:S02]  /*8660*/  ULDC UR4, c[0x0][0x2f4] ;  /* 0x0000bd0000047ab9 */ /* 0x000fe40000000800 */
[----:B------:R-:W-:Y:S02]  /*8670*/  ISETP.GE.AND P6, PT, R16, UR4, PT ;  /* 0x0000000410007c0c */ /* 0x000fe4000bfc6270 */
[----:B------:R-:W-:-:S11]  /*8680*/  ISETP.GE.AND P5, PT, R205, UR4, PT ;  /* 0x00000004cd007c0c */ /* 0x000fd6000bfa6270 */
[----:B------:R-:W0:Y:S01]  /*8690*/  @!P6 LDS.128 R12, [R92+0x400] ;  /* 0x000400005c0ce984 */ /* 0x000e220000000c00 */
[----:B------:R-:W-:-:S04]  /*86a0*/  @!P6 LEA R40, P4, R16, R48, 0x1 ;  /* 0x000000301028e211 */ /* 0x000fc800078808ff */
[----:B-1----:R-:W-:Y:S02]  /*86b0*/  @!P6 LEA.HI.X R41, R16, R47, R17, 0x1, P4 ;  /* 0x0000002f1029e211 */ /* 0x002fe400020f0c11 */
[----:B------:R-:W-:-:S03]  /*86c0*/  ISETP.GE.AND P4, PT, R19, UR4, PT ;  /* 0x0000000413007c0c */ /* 0x000fc6000bf86270 */
[----:B0-----:R-:W-:Y:S01]  /*86d0*/  @!P6 ST.E.128 desc[UR60][R40.64], R12 ;  /* 0x0000000c2800e985 */ /* 0x001fe2000c101d3c */
[----:B---3--:R-:W-:-:S03]  /*86e0*/  @!P5 LEA R42, P6, R203, R48, 0x1 ;  /* 0x00000030cb2ad211 */ /* 0x008fc600078c08ff */
[----:B------:R-:W0:Y:S01]  /*86f0*/  @!P5 LDS.128 R12, [R92+0x2400] ;  /* 0x002400005c0cd984 */ /* 0x000e220000000c00 */
[----:B------:R-:W-:-:S05]  /*8700*/  @!P5 LEA.HI.X R43, R203, R47, R224, 0x1, P6 ;  /* 0x0000002fcb2bd211 */ /* 0x000fca00030f0ce0 */
[----:B------:R-:W-:-:S04]  /*8710*/  @!P4 LEA R44, P6, R19, R48, 0x1 ;  /* 0x00000030132cc211 */ /* 0x000fc800078c08ff */
[----:B-----5:R-:W-:Y:S01]  /*8720*/  @!P4 LEA.HI.X R45, R19, R47, R49, 0x1, P6 ;  /* 0x0000002f132dc211 */ /* 0x020fe200030f0c31 */
        /* <DEDUP_REMOVED lines=8> */
.L_x_1652:
[----:B------:R-:W-:Y:S05]  /*87b0*/  BSYNC B0 ;  /* 0x0000000000007941 */ /* 0x000fea0003800000 */
.L_x_1651:
[----:B------:R-:W-:Y:S01]  /*87c0*/  ISETP.GE.AND P4, PT, R97, 0x21, PT ;  /* 0x000000216100780c */ /* 0x000fe20003f86270 */
[----:B------:R-:W4:Y:S01]  /*87d0*/  SHFL.IDX PT, R11, R11, 0x1, 0x181f ;  /* 0x00381f000b0b7f89 */ /* 0x000f2200000e0000 */
[----:B------:R-:W-:Y:S03]  /*87e0*/  BSSY B0, `(.L_x_1653) ;  /* 0x0000018000007945 */ /* 0x000fe60003800000 */
[----:B------:R-:W0:Y:S08]  /*87f0*/  SHFL.IDX PT, R46, R46, 0x1, 0x181f ;  /* 0x00381f002e2e7f89 */ /* 0x000e3000000e0000 */
[----:B------:R-:W-:Y:S05]  /*8800*/  @!P4 BRA `(.L_x_1654) ;  /* 0x000000000054c947 */ /* 0x000fea0003800000 */
[----:B------:R-:W-:Y:S02]  /*8810*/  ULDC UR4, c[0x0][0x2f4] ;  /* 0x0000bd0000047ab9 */ /* 0x000fe40000000800 */
[----:B------:R-:W-:Y:S02]  /*8820*/  ISETP.GE.AND P6, PT, R16, UR4, PT ;  /* 0x0000000410007c0c */ /* 0x000fe4000bfc6270 */
[----:B------:R-:W-:-:S11]  /*8830*/  ISETP.GE.AND P5, PT, R205, UR4, PT ;  /* 0x00000004cd007c0c */ /* 0x000fd6000bfa6270 */
[----:B0-----:R-:W0:Y:S01]  /*8840*/  @!P6 LDS.128 R12, [R92+0x1400] ;  /* 0x001400005c0ce984 */ /* 0x001e220000000c00 */
[----:B------:R-:W-:-:S04]  /*8850*/  @!P6 LEA R40, P4, R16, R46, 0x1 ;  /* 0x0000002e1028e211 */ /* 0x000fc800078808ff */
[----:B-1--4-:R-:W-:Y:S02]  /*8860*/  @!P6 LEA.HI.X R41, R16, R11, R17, 0x1, P4 ;  /* 0x0000000b1029e211 */ /* 0x012fe400020f0c11 */
        /* <DEDUP_REMOVED lines=15> */
.L_x_1654:
[----:B------:R-:W-:Y:S05]  /*8960*/  BSYNC B0 ;  /* 0x0000000000007941 */ /* 0x000fea0003800000 */
.L_x_1653:
[----:B0-----:R-:W3:Y:S01]  /*8970*/  LDL.LU R12, [R1+0x40] ;  /* 0x00004000010c7983 */ /* 0x001ee20000300800 */
[----:B------:R-:W-:Y:S02]  /*8980*/  VIADD R202, R202, 0x1 ;  /* 0x00000001caca7836 */ /* 0x000fe40000000000 */
[----:B--2---:R-:W-:Y:S01]  /*8990*/  @!P0 VIADD R89, R89, 0x308c0 ;  /* 0x000308c059598836 */ /* 0x004fe20000000000 */
[----:B------:R-:W-:Y:S01]  /*89a0*/  @!PT LDS RZ, [RZ] ;  /* 0x00000000fffff984 */ /* 0x000fe20000000800 */
[----:B------:R-:W-:Y:S01]  /*89b0*/  @!PT LDS RZ, [RZ] ;  /* 0x00000000fffff984 */ /* 0x000fe20000000800 */
[----:B------:R-:W-:Y:S01]  /*89c0*/  @!PT LDS RZ, [RZ] ;  /* 0x00000000fffff984 */ /* 0x000fe20000000800 */
[----:B------:R-:W-:Y:S01]  /*89d0*/  @!PT LDS RZ, [RZ] ;  /* 0x00000000fffff984 */ /* 0x000fe20000000800 */
[----:B------:R0:W-:Y:S06]  /*89e0*/  MEMBAR.ALL.CTA ;  /* 0x0000000000007992 */ /* 0x0001ec0000008000 */
[----:B0-----:R-:W0:Y:S02]  /*89f0*/  FENCE.VIEW.ASYNC.S ;  /* 0x00000000000073c6 */ /* 0x001e240000000000 */
[----:B0-----:R0:W-:Y:S01]  /*8a00*/  BAR.SYNC.DEFER_BLOCKING R96, 0x80 ;  /* 0x000200600000751d */ /* 0x0011e20000010000 */
[----:B------:R-:W-:-:S02]  /*8a10*/  ISETP.NE.AND P4, PT, R202, 0x2, PT ;  /* 0x00000002ca00780c */ /* 0x000fc40003f85270 */
[----:B------:R-:W-:Y:S02]  /*8a20*/  @!P0 PRMT R89, RZ, 0x654, R89 ;  /* 0x00000654ff598816 */ /* 0x000fe40000000059 */
[----:B----4-:R-:W-:Y:S02]  /*8a30*/  SEL R11, RZ, 0x1, P4 ;  /* 0x00000001ff0b7807 */ /* 0x010fe40002000000 */
[----:B------:R-:W-:Y:S01]  /*8a40*/  SEL R202, R202, RZ, P4 ;  /* 0x000000ffcaca7207 */ /* 0x000fe20002000000 */
[----:B------:R0:W-:Y:S01]  /*8a50*/  @!P0 SYNCS.ARRIVE.TRANS64.RED.A1T0 RZ, [R89+URZ], RZ ;  /* 0x000000ff59ff89a7 */ /* 0x0001e2000810043f */
[----:B------:R-:W-:Y:S02]  /*8a60*/  PLOP3.LUT P0, PT, PT, PT, PT, 0x8, 0x0 ;  /* 0x000000000000781c */ /* 0x000fe40003f0e170 */
[----:B---3--:R-:W-:-:S05]  /*8a70*/  LOP3.LUT R12, R12, R11, RZ, 0x3c, !PT ;  /* 0x0000000b0c0c7212 */ /* 0x008fca00078e3cff */
[----:B------:R0:W-:Y:S01]  /*8a80*/  STL [R1+0x40], R12 ;  /* 0x0000400c01007387 */ /* 0x0001e20000100800 */
[----:B------:R-:W-:Y:S05]  /*8a90*/  @P3 BRA `(.L_x_1655) ;  /* 0xffffff9c00483947 */ /* 0x000fea000383ffff */
.L_x_1569:
[----:B------:R-:W2:Y:S01]  /*8aa0*/  LDL R11, [R1+0x4c] ;  /* 0x00004c00010b7983 */ /* 0x000ea20000100800 */
[----:B------:R-:W3:Y:S01]  /*8ab0*/  LDC R0, c[0x0][0x448] ;  /* 0x00011200ff007b82 */ /* 0x000ee20000000800 */
[----:B------:R-:W-:Y:S01]  /*8ac0*/  IADD3 R5, R220, 0x1, -R219 ;  /* 0x00000001dc057810 */ /* 0x000fe20007ffe8db */
[----:B------:R-:W-:Y:S06]  /*8ad0*/  BSSY B0, `(.L_x_1656) ;  /* 0x000000d000007945 */ /* 0x000fec0003800000 */
[----:B------:R-:W4:Y:S01]  /*8ae0*/  LDC.64 R6, c[0x0][0x9e0] ;  /* 0x00027800ff067b82 */ /* 0x000f220000000a00 */
[----:B---3--:R-:W-:-:S02]  /*8af0*/  ISETP.NE.AND P1, PT, R0, 0x1, PT ;  /* 0x000000010000780c */ /* 0x008fc40003f25270 */
[----:B----4-:R-:W-:-:S11]  /*8b00*/  ISETP.GE.AND P2, PT, R7, 0x1, PT ;  /* 0x000000010700780c */ /* 0x010fd60003f46270 */
[----:B------:R-:W3:Y:S08]  /*8b10*/  @P1 LDC R3, c[0x0][0x44c] ;  /* 0x00011300ff031b82 */ /* 0x000ef00000000800 */
[----:B------:R-:W4:Y:S01]  /*8b20*/  @P1 LDC R2, c[0x0][0x450] ;  /* 0x00011400ff021b82 */ /* 0x000f220000000800 */
[----:B--2---:R-:W-:-:S04]  /*8b30*/  VIADD R0, R11, 0x7f ;  /* 0x0000007f0b007836 */ /* 0x004fc80000000000 */
[----:B---3--:R-:W-:-:S05]  /*8b40*/  @P1 IMAD.HI.U32 R3, R0, R3, RZ ;  /* 0x0000000300031227 */ /* 0x008fca00078e00ff */
[----:B----4-:R-:W-:-:S05]  /*8b50*/  @P1 SHF.R.U32.HI R0, RZ, R2, R3 ;  /* 0x00000002ff001219 */ /* 0x010fca0000011603 */
[----:B------:R-:W-:Y:S01]  /*8b60*/  IMAD.IADD R3, R5, 0x1, R0 ;  /* 0x0000000105037824 */ /* 0x000fe200078e0200 */
[----:B------:R-:W-:Y:S06]  /*8b70*/  @P0 BRA `(.L_x_1657) ;  /* 0x0000000000080947 */ /* 0x000fec0003800000 */
[----:B------:R-:W2:Y:S02]  /*8b80*/  FENCE.VIEW.ASYNC.G ;  /* 0x00000000000073c6 */ /* 0x000ea40000000100 */
[----:B--2---:R-:W-:Y:S06]  /*8b90*/  BAR.ARV 0xc, 0x180 ;  /* 0x0306000000007b1d */ /* 0x004fec0000002000 */
.L_x_1657:
[----:B------:R-:W-:Y:S05]  /*8ba0*/  BSYNC B0 ;  /* 0x0000000000007941 */ /* 0x000fea0003800000 */
.L_x_1656:
[----:B------:R-:W-:Y:S01]  /*8bb0*/  IMAD.IADD R0, R3, 0x1, R6 ;  /* 0x0000000103007824 */ /* 0x000fe200078e0206 */
[----:B------:R-:W-:Y:S06]  /*8bc0*/  @!P2 BRA `(.L_x_1658) ;  /* 0x000000000048a947 */ /* 0x000fec0003800000 */
[C---:B------:R-:W-:Y:S01]  /*8bd0*/  ISETP.GT.AND P0, PT, R3.reuse, RZ, PT ;  /* 0x000000ff0300720c */ /* 0x040fe20003f04270 */
[----:B------:R-:W-:Y:S01]  /*8be0*/  BSSY B0, `(.L_x_1659) ;  /* 0x000000e000007945 */ /* 0x000fe20003800000 */
[----:B------:R-:W-:-:S11]  /*8bf0*/  VIADD R2, R3, 0xffffffff ;  /* 0xffffffff03027836 */ /* 0x000fd60000000000 */
[----:B------:R-:W-:Y:S05]  /*8c00*/  @P0 BRA `(.L_x_1660) ;  /* 0x00000000001c0947 */ /* 0x000fea0003800000 */
[----:B------:R-:W-:Y:S01]  /*8c10*/  ISETP.NE.AND P0, PT, R7, 0x1, PT ;  /* 0x000000010700780c */ /* 0x000fe20003f05270 */
[----:B------:R-:W-:-:S12]  /*8c20*/  IMAD.MOV R3, RZ, RZ, -R3 ;  /* 0x000000ffff037224 */ /* 0x000fd800078e0a03 */
[----:B------:R-:W2:Y:S02]  /*8c30*/  @P0 LDC.64 R4, c[0x0][0x9e8] ;  /* 0x00027a00ff040b82 */ /* 0x000ea40000000a00 */
[----:B--2---:R-:W-:-:S05]  /*8c40*/  @P0 IMAD.HI.U32 R2, R3, R4, RZ ;  /* 0x0000000403020227 */ /* 0x004fca00078e00ff */
[----:B------:R-:W-:-:S04]  /*8c50*/  @P0 SHF.R.U32.HI R3, RZ, R5, R2 ;  /* 0x00000005ff030219 */ /* 0x000fc80000011602 */
[----:B------:R-:W-:Y:S01]  /*8c60*/  LOP3.LUT R2, RZ, R3, RZ, 0x33, !PT ;  /* 0x00000003ff027212 */ /* 0x000fe200078e33ff */
[----:B------:R-:W-:Y:S06]  /*8c70*/  BRA `(.L_x_1661) ;  /* 0x0000000000107947 */ /* 0x000fec0003800000 */
.L_x_1660:
[----:B------:R-:W-:-:S13]  /*8c80*/  ISETP.NE.AND P0, PT, R7, 0x1, PT ;  /* 0x000000010700780c */ /* 0x000fda0003f05270 */
[----:B------:R-:W2:Y:S02]  /*8c90*/  @P0 LDC.64 R4, c[0x0][0x9e8] ;  /* 0x00027a00ff040b82 */ /* 0x000ea40000000a00 */
[----:B--2---:R-:W-:-:S05]  /*8ca0*/  @P0 IMAD.HI.U32 R4, R2, R4, RZ ;  /* 0x0000000402040227 */ /* 0x004fca00078e00ff */
[----:B------:R-:W-:-:S07]  /*8cb0*/  @P0 SHF.R.U32.HI R2, RZ, R5, R4 ;  /* 0x00000005ff020219 */ /* 0x000fce0000011604 */
.L_x_1661:
[----:B------:R-:W-:Y:S05]  /*8cc0*/  BSYNC B0 ;  /* 0x0000000000007941 */ /* 0x000fea0003800000 */
.L_x_1659:
[----:B------:R-:W-:-:S05]  /*8cd0*/  IMAD R3, R2, R7, R7 ;  /* 0x0000000702037224 */ /* 0x000fca00078e0207 */
[----:B------:R-:W-:-:S07]  /*8ce0*/  VIMNMX R0, R0, R3, PT ;  /* 0x0000000300007248 */ /* 0x000fce0003fe0100 */
.L_x_1658:
[----:B------:R-:W2:Y:S01]  /*8cf0*/  @P1 LDC R2, c[0x0][0x44c] ;  /* 0x00011300ff021b82 */ /* 0x000ea20000000800 */
[----:B------:R-:W-:Y:S01]  /*8d00*/  VIADD R0, R0, 0x3f ;  /* 0x0000003f00007836 */ /* 0x000fe20000000000 */
[----:B------:R-:W-:Y:S01]  /*8d10*/  ULDC UR4, c[0x0][0x9dc] ;  /* 0x0002770000047ab9 */ /* 0x000fe20000000800 */
[----:B------:R-:W-:-:S03]  /*8d20*/  IMAD.MOV.U32 R5, RZ, RZ, R11 ;  /* 0x000000ffff057224 */ /* 0x000fc600078e000b */
[----:B------:R-:W-:Y:S02]  /*8d30*/  SHF.R.S32.HI R3, RZ, 0x1f, R0 ;  /* 0x0000001fff037819 */ /* 0x000fe40000011400 */
[----:B------:R-:W3:Y:S02]  /*8d40*/  @P1 LDC R9, c[0x0][0x450] ;  /* 0x00011400ff091b82 */ /* 0x000ee40000000800 */
[----:B------:R-:W-:-:S04]  /*8d50*/  LEA.HI R3, R3, R0, RZ, 0x6 ;  /* 0x0000000003037211 */ /* 0x000fc800078f30ff */
[----:B------:R-:W-:-:S04]  /*8d60*/  SHF.R.S32.HI R0, RZ, 0x6, R3 ;  /* 0x00000006ff007819 */ /* 0x000fc80000011403 */
[----:B------:R-:W-:Y:S01]  /*8d70*/  VIMNMX R95, R95, R0, PT ;  /* 0x000000005f5f7248 */ /* 0x000fe20003fe0100 */
[----:B--2---:R-:W-:-:S05]  /*8d80*/  @P1 IMAD.HI.U32 R2, R11, R2, RZ ;  /* 0x000000020b021227 */ /* 0x004fca00078e00ff */
[----:B---3--:R-:W-:-:S05]  /*8d90*/  @P1 SHF.R.U32.HI R5, RZ, R9, R2 ;  /* 0x00000009ff051219 */ /* 0x008fca0000011602 */
        /* <DEDUP_REMOVED lines=8> */
[----:B------:R-:W2:Y:S02]  /*8e20*/  @P0 LDC.64 R8, c[0x0][0x9e8] ;  /* 0x00027a00ff080b82 */ /* 0x000ea40000000a00 */
[----:B--2---:R-:W-:-:S05]  /*8e30*/  @P0 IMAD.HI.U32 R0, R5, R8, RZ ;  /* 0x0000000805000227 */ /* 0x004fca00078e00ff */
[----:B------:R-:W-:-:S04]  /*8e40*/  @P0 SHF.R.U32.HI R5, RZ, R9, R0 ;  /* 0x00000009ff050219 */ /* 0x000fc80000011600 */
[----:B------:R-:W-:Y:S01]  /*8e50*/  LOP3.LUT R2, RZ, R5, RZ, 0x33, !PT ;  /* 0x00000005ff027212 */ /* 0x000fe200078e33ff */
[----:B------:R-:W-:Y:S06]  /*8e60*/  BRA `(.L_x_1665) ;  /* 0x0000000000107947 */ /* 0x000fec0003800000 */
.L_x_1664:
[----:B------:R-:W-:-:S13]  /*8e70*/  ISETP.NE.AND P0, PT, R7, 0x1, PT ;  /* 0x000000010700780c */ /* 0x000fda0003f05270 */
[----:B------:R-:W2:Y:S02]  /*8e80*/  @P0 LDC.64 R4, c[0x0][0x9e8] ;  /* 0x00027a00ff040b82 */ /* 0x000ea40000000a00 */
[----:B--2---:R-:W-:-:S05]  /*8e90*/  @P0 IMAD.HI.U32 R0, R2, R4, RZ ;  /* 0x0000000402000227 */ /* 0x004fca00078e00ff */
[----:B------:R-:W-:-:S07]  /*8ea0*/  @P0 SHF.R.U32.HI R2, RZ, R5, R0 ;  /* 0x00000005ff020219 */ /* 0x000fce0000011600 */
.L_x_1665:
[----:B------:R-:W-:Y:S05]  /*8eb0*/  BSYNC B0 ;  /* 0x0000000000007941 */ /* 0x000fea0003800000 */
.L_x_1663:
[----:B------:R-:W-:-:S05]  /*8ec0*/  IMAD R2, R2, R7, RZ ;  /* 0x0000000702027224 */ /* 0x000fca00078e02ff */
[----:B------:R-:W-:-:S07]  /*8ed0*/  VIMNMX R3, R3, R2, !PT ;  /* 0x0000000203037248 */ /* 0x000fce0007fe0100 */
.L_x_1662:
[----:B------:R-:W-:Y:S01]  /*8ee0*/  SHF.R.S32.HI R2, RZ, 0x1f, R3 ;  /* 0x0000001fff027819 */ /* 0x000fe20000011403 */
[----:B------:R-:W-:Y:S01]  /*8ef0*/  IMAD.MOV.U32 R0, RZ, RZ, RZ ;  /* 0x000000ffff007224 */ /* 0x000fe200078e00ff */
[----:B------:R-:W-:Y:S02]  /*8f00*/  PLOP3.LUT P0, PT, PT, PT, PT, 0x80, 0x0 ;  /* 0x000000000000781c */ /* 0x000fe40003f0f070 */
[----:B------:R-:W-:Y:S02]  /*8f10*/  CS2R R150, SRZ ;  /* 0x0000000000967805 */ /* 0x000fe4000001ff00 */
[----:B------:R-:W-:Y:S02]  /*8f20*/  LEA.HI R4, R2, R3, RZ, 0x6 ;  /* 0x0000000302047211 */ /* 0x000fe400078f30ff */
[----:B------:R-:W-:Y:S02]  /*8f30*/  CS2R R2, SRZ ;  /* 0x0000000000027805 */ /* 0x000fe4000001ff00 */
[----:B------:R-:W-:-:S02]  /*8f40*/  CS2R R148, SRZ ;  /* 0x0000000000947805 */ /* 0x000fc4000001ff00 */
[----:B------:R-:W-:Y:S02]  /*8f50*/  CS2R R146, SRZ ;  /* 0x0000000000927805 */ /* 0x000fe4000001ff00 */
[----:B------:R-:W-:Y:S02]  /*8f60*/  SHF.R.S32.HI R4, RZ, 0x6, R4 ;  /* 0x00000006ff047819 */ /* 0x000fe40000011404 */
[----:B------:R-:W-:Y:S02]  /*8f70*/  CS2R R144, SRZ ;  /* 0x0000000000907805 */ /* 0x000fe4000001ff00 */
[----:B------:R-:W-:Y:S02]  /*8f80*/  CS2R R108, SRZ ;  /* 0x00000000006c7805 */ /* 0x000fe4000001ff00 */
[----:B-1----:R-:W-:Y:S02]  /*8f90*/  CS2R R104, SRZ ;  /* 0x0000000000687805 */ /* 0x002fe4000001ff00 */
[----:B------:R-:W-:-:S02]  /*8fa0*/  VIMNMX R6, RZ, R4, !PT ;  /* 0x00000004ff067248 */ /* 0x000fc40007fe0100 */
[----:B------:R-:W-:Y:S02]  /*8fb0*/  CS2R R140, SRZ ;  /* 0x00000000008c7805 */ /* 0x000fe4000001ff00 */
[----:B------:R-:W-:Y:S02]  /*8fc0*/  CS2R R100, SRZ ;  /* 0x0000000000647805 */ /* 0x000fe4000001ff00 */
[----:B0-----:R-:W-:Y:S02]  /*8fd0*/  CS2R R96, SRZ ;  /* 0x0000000000607805 */ /* 0x001fe4000001ff00 */
[----:B------:R-:W-:Y:S01]  /*8fe0*/  ISETP.GT.AND P1, PT, R95, R6, PT ;  /* 0x000000065f00720c */ /* 0x000fe20003f24270 */
[----:B------:R0:W-:Y:S01]  /*8ff0*/  STL [R1+0x68], R6 ;  /* 0x0000680601007387 */ /* 0x0001e20000100800 */
        /* <DEDUP_REMOVED lines=20> */
[----:B-----5:R-:W-:-:S02]  /*9140*/  CS2R R48, SRZ ;  /* 0x0000000000307805 */ /* 0x020fc4000001ff00 */
        /* <DEDUP_REMOVED lines=34> */
[----:B------:R-:W-:Y:S01]  /*9370*/  CS2R R24, SRZ ;  /* 0x0000000000187805 */ /* 0x000fe2000001ff00 */
[----:B0-----:R-:W-:Y:S06]  /*9380*/  @!P1 BRA `(.L_x_1666) ;  /* 0x0000016000749947 */ /* 0x001fec0003800000 */
[----:B------:R-:W2:Y:S01]  /*9390*/  LDL R6, [R1+0xac] ;  /* 0x0000ac0001067983 */ /* 0x000ea20000100800 */
[----:B------:R-:W-:Y:S03]  /*93a0*/  BSSY B6, `(.L_x_1667) ;  /* 0x000001c000067945 */ /* 0x000fe60003800000 */
[----:B--2---:R-:W0:Y:S02]  /*93b0*/  SHFL.IDX PT, R0, R6, RZ, 0x1f ;  /* 0x00001fff06007589 */ /* 0x004e2400000e0000 */
[----:B0-----:R-:W-:-:S04]  /*93c0*/  LEA.HI R2, R0, R0, RZ, 0x1 ;  /* 0x0000000000027211 */ /* 0x001fc800078f08ff */
[----:B------:R-:W-:Y:S01]  /*93d0*/  LOP3.LUT R3, R2, 0x1e, RZ, 0xc0, !PT ;  /* 0x0000001e02037812 */ /* 0x000fe200078ec0ff */
[----:B------:R-:W-:-:S04]  /*93e0*/  VIADD R2, R18, 0x10400 ;  /* 0x0001040012027836 */ /* 0x000fc80000000000 */
[----:B------:R-:W-:Y:S01]  /*93f0*/  IMAD.IADD R3, R0, 0x1, -R3 ;  /* 0x0000000100037824 */ /* 0x000fe200078e0a03 */
[----:B------:R-:W-:-:S03]  /*9400*/  LOP3.LUT P0, RZ, R2, 0x3ff, RZ, 0xc0, !PT ;  /* 0x000003ff02ff7812 */ /* 0x000fc6000780c0ff */
[----:B------:R-:W-:Y:S01]  /*9410*/  IMAD R3, R3, 0x2000, R2 ;  /* 0x0000200003037824 */ /* 0x000fe200078e0202 */
[----:B------:R-:W-:-:S04]  /*9420*/  P2R R24, PR, RZ, 0x1 ;  /* 0x00000001ff187803 */ /* 0x000fc80000000000 */
[----:B------:R-:W-:-:S04]  /*9430*/  SHF.R.U32.HI R2, RZ, 0x4, R3 ;  /* 0x00000004ff027819 */ /* 0x000fc80000011603 */
[----:B------:R-:W-:Y:S01]  /*9440*/  LOP3.LUT R2, R2, 0x3fff, RZ, 0xc0, !PT ;  /* 0x00003fff02027812 */ /* 0x000fe200078ec0ff */
[----:B------:R-:W-:Y:S06]  /*9450*/  @!P0 BRA `(.L_x_1668) ;  /* 0x0000000000408947 */ /* 0x000fec0003800000 */
        /* <DEDUP_REMOVED lines=16> */
.L_x_1668:
[----:B------:R-:W-:Y:S05]  /*9560*/  BSYNC B6 ;  /* 0x0000000000067941 */ /* 0x000fea0003800000 */
.L_x_1667:
        /* <DEDUP_REMOVED lines=13> */
.L_x_1672:
[----:B-1----:R1:W2:Y:S02]  /*9640*/  SYNCS.PHASECHK.TRANS64.TRYWAIT P0, [R18+URZ+0x30800], R3 ;  /* 0x03080003120075a7 */ /* 0x0022a4000800017f */
[----:B--2---:R-:W-:Y:S05]  /*9650*/  @!P0 NANOSLEEP.SYNCS 0x989680 ;  /* 0x009896800000895d */ /* 0x004fea0003900000 */
[----:B------:R-:W2:Y:S02]  /*9660*/  @!P0 SYNCS.PHASECHK.TRANS64 P0, [R18+URZ+0x30800], R3 ;  /* 0x03080003120085a7 */ /* 0x000ea4000800007f */
[----:B--2---:R-:W-:Y:S05]  /*9670*/  @!P0 BRA `(.L_x_1672) ;  /* 0xfffffffc00f08947 */ /* 0x004fea000383ffff */
.L_x_1671:
[----:B------:R-:W-:Y:S05]  /*9680*/  BSYNC B0 ;  /* 0x0000000000007941 */ /* 0x000fea0003800000 */
.L_x_1670:
[----:B------:R-:W-:Y:S05]  /*9690*/  BRA `(.L_x_1673) ;  /* 0x0000009c00747947 */ /* 0x000fea0003800000 */
.L_x_1669:
[----:B------:R-:W-:Y:S01]  /*96a0*/  ISETP.NE.AND P0, PT, R24, RZ, PT ;  /* 0x000000ff1800720c */ /* 0x000fe20003f05270 */
[----:B------:R-:W-:Y:S01]  /*96b0*/  ULDC.64 UR4, c[0x0][0x3f8] ;  /* 0x0000fe0000047ab9 */ /* 0x000fe20000000a00 */
[----:B------:R-:W-:Y:S01]  /*96c0*/  SHF.R.S32.HI R0, RZ, 0x1f, R94 ;  /* 0x0000001fff007819 */ /* 0x000fe2000001145e */
[----:B------:R-:W-:Y:S01]  /*96d0*/  ULDC.64 UR6, c[0x0][0x408] ;  /* 0x0001020000067ab9 */ /* 0x000fe20000000a00 */
[----:B------:R-:W-:Y:S01]  /*96e0*/  IMAD.WIDE.U32 R24, R94, UR4, RZ ;  /* 0x000000045e187c25 */ /* 0x000fe2000f8e00ff */
[----:B------:R-:W-:Y:S03]  /*96f0*/  BSSY B6, `(.L_x_1674) ;  /* 0x0000019000067945 */ /* 0x000fe60003800000 */
[C---:B------:R-:W-:Y:S02]  /*9700*/  IMAD R3, R0.reuse, UR4, RZ ;  /* 0x0000000400037c24 */ /* 0x040fe4000f8e02ff */
[----:B------:R-:W-:-:S02]  /*9710*/  IMAD R5, R0, UR6, RZ ;  /* 0x0000000600057c24 */ /* 0x000fc4000f8e02ff */
[C---:B------:R-:W-:Y:S02]  /*9720*/  IMAD R3, R94.reuse, UR5, R3 ;  /* 0x000000055e037c24 */ /* 0x040fe4000f8e0203 */
[C---:B------:R-:W-:Y:S02]  /*9730*/  IMAD R5, R94.reuse, UR7, R5 ;  /* 0x000000075e057c24 */ /* 0x040fe4000f8e0205 */
[----:B------:R-:W-:-:S04]  /*9740*/  IMAD.WIDE.U32 R26, R94, UR6, RZ ;  /* 0x000000065e1a7c25 */ /* 0x000fc8000f8e00ff */
[----:B------:R-:W-:Y:S02]  /*9750*/  IMAD.IADD R29, R3, 0x1, R25 ;  /* 0x00000001031d7824 */ /* 0x000fe400078e0219 */
[----:B------:R-:W-:Y:S01]  /*9760*/  IMAD.IADD R31, R5, 0x1, R27 ;  /* 0x00000001051f7824 */ /* 0x000fe200078e021b */
        /* <DEDUP_REMOVED lines=17> */
.L_x_1675:
[----:B------:R-:W-:Y:S05]  /*9880*/  BSYNC B6 ;  /* 0x0000000000067941 */ /* 0x000fea0003800000 */
.L_x_1674:
[----:B------:R-:W2:Y:S01]  /*9890*/  LDL R148, [R1+0x4c] ;  /* 0x00004c0001947983 */ /* 0x000ea20000100800 */
[----:B------:R-:W-:-:S03]  /*98a0*/  ULDC.U8 UR4, c[0x0][0x410] ;  /* 0x0001040000047ab9 */ /* 0x000fc60000000000 */
[----:B------:R-:W2:Y:S04]  /*98b0*/  LDL R126, [R1+0xc] ;  /* 0x00000c00017e7983 */ /* 0x000ea80000100800 */
[----:B------:R-:W3:Y:S01]  /*98c0*/  LDL R21, [R1+0x70] ;  /* 0x0000700001157983 */ /* 0x000ee20000100800 */
[----:B------:R-:W-:Y:S01]  /*98d0*/  ISETP.NE.AND P0, PT, RZ, UR4, PT ;  /* 0x00000004ff007c0c */ /* 0x000fe2000bf05270 */
[----:B------:R-:W-:Y:S01]  /*98e0*/  BSSY B0, `(.L_x_1676) ;  /* 0x00009b0000007945 */ /* 0x000fe20003800000 */
[C---:B--2---:R-:W-:Y:S02]  /*98f0*/  IMAD.IADD R84, R126.reuse, 0x1, R148 ;  /* 0x000000017e547824 */ /* 0x044fe400078e0294 */
[C---:B------:R-:W-:Y:S02]  /*9900*/  VIADD R20, R126.reuse, 0x40 ;  /* 0x000000407e147836 */ /* 0x040fe40000000000 */
[----:B------:R-:W-:-:S02]  /*9910*/  VIADD R3, R126, 0x60 ;  /* 0x000000607e037836 */ /* 0x000fc40000000000 */
[----:B---3--:R-:W-:-:S05]  /*9920*/  IMAD R7, R21, 0x20, R84 ;  /* 0x0000002015077824 */ /* 0x008fca00078e0254 */
[----:B------:R-:W-:Y:S05]  /*9930*/  @!P0 BRA `(.L_x_1677) ;  /* 0x0000004c003c8947 */ /* 0x000fea0003800000 */
[----:B------:R-:W0:Y:S01]  /*9940*/  LDC R10, c[0x0][0x448] ;  /* 0x00011200ff0a7b82 */ /* 0x000e220000000800 */
[----:B------:R-:W-:Y:S01]  /*9950*/  ULDC.64 UR4, c[0x0][0x3f8] ;  /* 0x0000fe0000047ab9 */ /* 0x000fe20000000a00 */
[----:B------:R-:W-:Y:S01]  /*9960*/  ULDC.64 UR6, c[0x0][0x408] ;  /* 0x0001020000067ab9 */ /* 0x000fe20000000a00 */
[----:B------:R-:W-:Y:S02]  /*9970*/  IMAD.MOV.U32 R4, RZ, RZ, R24 ;  /* 0x000000ffff047224 */ /* 0x000fe400078e0018 */
[----:B------:R-:W-:Y:S02]  /*9980*/  IMAD.MOV.U32 R8, RZ, RZ, R26 ;  /* 0x000000ffff087224 */ /* 0x000fe400078e001a */
[----:B------:R-:W-:Y:S02]  /*9990*/  IMAD.MOV.U32 R9, RZ, RZ, R31 ;  /* 0x000000ffff097224 */ /* 0x000fe400078e001f */
[C---:B------:R-:W-:Y:S02]  /*99a0*/  VIADD R69, R200.reuse, 0x20 ;  /* 0x00000020c8457836 */ /* 0x040fe40000000000 */
[----:B------:R-:W-:-:S02]  /*99b0*/  VIADD R68, R200, 0x40 ;  /* 0x00000040c8447836 */ /* 0x000fc40000000000 */
[----:B------:R-:W-:Y:S01]  /*99c0*/  VIADD R21, R200, 0x60 ;  /* 0x00000060c8157836 */ /* 0x000fe20000000000 */
[----:B------:R-:W-:Y:S02]  /*99d0*/  SHF.R.S32.HI R86, RZ, 0x1f, R69 ;  /* 0x0000001fff567819 */ /* 0x000fe40000011445 */
[----:B------:R-:W-:Y:S02]  /*99e0*/  SHF.R.S32.HI R85, RZ, 0x1f, R68 ;  /* 0x0000001fff557819 */ /* 0x000fe40000011444 */
[----:B------:R-:W-:Y:S02]  /*99f0*/  SHF.R.S32.HI R110, RZ, 0x1f, R21 ;  /* 0x0000001fff6e7819 */ /* 0x000fe40000011415 */
[----:B0-----:R-:W-:-:S13]  /*9a00*/  ISETP.NE.AND P0, PT, R10, 0x1, PT ;  /* 0x000000010a00780c */ /* 0x001fda0003f05270 */
[----:B------:R-:W0:Y:S08]  /*9a10*/  @P0 LDC R0, c[0x0][0x44c] ;  /* 0x00011300ff000b82 */ /* 0x000e300000000800 */
[----:B------:R-:W1:Y:S01]  /*9a20*/  @P0 LDC R5, c[0x0][0x450] ;  /* 0x00011400ff050b82 */ /* 0x000e620000000800 */
[----:B0-----:R-:W-:-:S05]  /*9a30*/  @P0 IMAD.HI.U32 R0, R7, R0, RZ ;  /* 0x0000000007000227 */ /* 0x001fca00078e00ff */
[----:B-1----:R-:W-:Y:S01]  /*9a40*/  @P0 SHF.R.U32.HI R7, RZ, R5, R0 ;  /* 0x00000005ff070219 */ /* 0x002fe20000011600 */
[----:B------:R-:W-:-:S03]  /*9a50*/  IMAD.MOV.U32 R5, RZ, RZ, R29 ;  /* 0x000000ffff057224 */ /* 0x000fc600078e001d */
[----:B------:R-:W-:Y:S01]  /*9a60*/  SHF.R.S32.HI R0, RZ, 0x1f, R7 ;  /* 0x0000001fff007819 */ /* 0x000fe20000011407 */
[----:B------:R-:W-:-:S04]  /*9a70*/  IMAD.WIDE.U32 R4, R7, UR4, R4 ;  /* 0x0000000407047c25 */ /* 0x000fc8000f8e0004 */
[C---:B------:R-:W-:Y:S02]  /*9a80*/  IMAD R6, R0.reuse, UR4, RZ ;  /* 0x0000000400067c24 */ /* 0x040fe4000f8e02ff */
[----:B------:R-:W-:Y:S02]  /*9a90*/  IMAD R0, R0, UR6, RZ ;  /* 0x0000000600007c24 */ /* 0x000fe4000f8e02ff */
[C---:B------:R-:W-:Y:S01]  /*9aa0*/  IMAD R11, R7.reuse, UR5, R6 ;  /* 0x00000005070b7c24 */ /* 0x040fe2000f8e0206 */
[----:B------:R-:W-:Y:S01]  /*9ab0*/  ULDC.64 UR4, c[0x0][0x3e8] ;  /* 0x0000fa0000047ab9 */ /* 0x000fe20000000a00 */
[C---:B------:R-:W-:Y:S01]  /*9ac0*/  IMAD.WIDE.U32 R8, R7.reuse, UR6, R8 ;  /* 0x0000000607087c25 */ /* 0x040fe2000f8e0008 */
[----:B------:R-:W-:Y:S01]  /*9ad0*/  LEA R6, P0, R4, UR4, 0x1 ;  /* 0x0000000404067c11 */ /* 0x000fe2000f8008ff */
[----:B------:R-:W-:Y:S02]  /*9ae0*/  UMOV UR4, 0xffffffff ;  /* 0xffffffff00047882 */ /* 0x000fe40000000000 */
[----:B------:R-:W-:Y:S01]  /*9af0*/  IMAD R13, R7, UR7, R0 ;  /* 0x00000007070d7c24 */ /* 0x000fe2000f8e0200 */
[----:B------:R-:W-:Y:S01]  /*9b00*/  ULDC.64 UR6, c[0x0][0x400] ;  /* 0x0001000000067ab9 */ /* 0x000fe20000000a00 */
[----:B------:R-:W-:Y:S01]  /*9b10*/  IMAD.IADD R7, R5, 0x1, R11 ;  /* 0x0000000105077824 */ /* 0x000fe200078e020b */
[----:B------:R-:W-:Y:S01]  /*9b20*/  LEA R0, P1, R8, UR6, 0x1 ;  /* 0x0000000608007c11 */ /* 0x000fe2000f8208ff */
[----:B------:R-:W-:-:S03]  /*9b30*/  IMAD.IADD R5, R9, 0x1, R13 ;  /* 0x0000000109057824 */ /* 0x000fc600078e020d */
[----:B------:R-:W-:Y:S02]  /*9b40*/  LEA.HI.X R7, R4, UR5, R7, 0x1, P0 ;  /* 0x0000000504077c11 */ /* 0x000fe400080f0c07 */
[----:B------:R-:W-:Y:S01]  /*9b50*/  LEA.HI.X R8, R8, UR7, R5, 0x1, P1 ;  /* 0x0000000708087c11 */ /* 0x000fe200088f0c05 */
[----:B------:R-:W-:Y:S06]  /*9b60*/  BRA.DIV UR4, `(.L_x_1678) ;  /* 0x0000020a04647947 */ /* 0x000fec000b800000 */
[----:B------:R0:W1:Y:S04]  /*9b70*/  SHFL.IDX PT, R5, R7, RZ, 0x181f ;  /* 0x00181fff07057589 */ /* 0x00006800000e0000 */
[----:B------:R0:W2:Y:S04]  /*9b80*/  SHFL.IDX PT, R4, R6, RZ, 0x181f ;  /* 0x00181fff06047589 */ /* 0x0000a800000e0000 */
[----:B------:R0:W3:Y:S04]  /*9b90*/  SHFL.IDX PT, R9, R8, RZ, 0x181f ;  /* 0x00181fff08097589 */ /* 0x0000e800000e0000 */
[----:B------:R0:W4:Y:S02]  /*9ba0*/  SHFL.IDX PT, R14, R0, RZ, 0x181f ;  /* 0x00181fff000e7589 */ /* 0x00012400000e0000 */
.L_x_2038:
[----:B------:R-:W-:Y:S01]  /*9bb0*/  IMAD R111, R219, R10, RZ ;  /* 0x0000000adb6f7224 */ /* 0x000fe200078e02ff */
        /* <DEDUP_REMOVED lines=8> */
[----:B------:R-:W-:Y:S02]  /*9c40*/  CS2R R74, SRZ ;  /* 0x00000000004a7805 */ /* 0x000fe4000001ff00 */
[----:B------:R-:W-:-:S03]  /*9c50*/  CS2R R78, SRZ ;  /* 0x00000000004e7805 */ /* 0x000fc6000001ff00 */
[----:B------:R-:W-:Y:S05]  /*9c60*/  @P0 BRA `(.L_x_1680) ;  /* 0x0000000000a80947 */ /* 0x000fea0003800000 */
[----:B------:R-:W-:Y:S01]  /*9c70*/  ULDC UR4, c[0x0][0x3f4] ;  /* 0x0000fd0000047ab9 */ /* 0x000fe20000000800 */
[----:B------:R-:W-:Y:S02]  /*9c80*/  CS2R R80, SRZ ;  /* 0x0000000000507805 */ /* 0x000fe4000001ff00 */
[----:B------:R-:W-:Y:S02]  /*9c90*/  ISETP.GE.AND P2, PT, R69, UR4, PT ;  /* 0x0000000445007c0c */ /* 0x000fe4000bf46270 */
[----:B------:R-:W-:Y:S02]  /*9ca0*/  CS2R R78, SRZ ;  /* 0x00000000004e7805 */ /* 0x000fe4000001ff00 */
[----:B------:R-:W-:Y:S02]  /*9cb0*/  ISETP.GE.AND P1, PT, R68, UR4, PT ;  /* 0x0000000444007c0c */ /* 0x000fe4000bf26270 */
[----:B------:R-:W-:Y:S02]  /*9cc0*/  ISETP.GE.AND P0, PT, R21, UR4, PT ;  /* 0x0000000415007c0c */ /* 0x000fe4000bf06270 */
[----:B------:R-:W-:-:S05]  /*9cd0*/  ISETP.GE.AND P3, PT, R200, UR4, PT ;  /* 0x00000004c8007c0c */ /* 0x000fca000bf66270 */
[C---:B------:R-:W-:Y:S01]  /*9ce0*/  @!P2 IMAD.SHL.U32 R27, R69.reuse, 0x2, RZ ;  /* 0x00000002451ba824 */ /* 0x040fe200078e00ff */
[----:B------:R-:W-:-:S03]  /*9cf0*/  @!P2 SHF.L.U64.HI R32, R69, 0x1, R86 ;  /* 0x000000014520a819 */ /* 0x000fc60000010256 */
[C---:B------:R-:W-:Y:S01]  /*9d00*/  @!P1 IMAD.SHL.U32 R11, R68.reuse, 0x2, RZ ;  /* 0x00000002440b9824 */ /* 0x040fe200078e00ff */
[----:B------:R-:W-:Y:S01]  /*9d10*/  @!P1 SHF.L.U64.HI R34, R68, 0x1, R85 ;  /* 0x0000000144229819 */ /* 0x000fe20000010255 */
[----:B------:R-:W-:Y:S01]  /*9d20*/  @!P0 IMAD.SHL.U32 R31, R21, 0x2, RZ ;  /* 0x00000002151f8824 */ /* 0x000fe200078e00ff */
[-C--:B--2---:R-:W-:Y:S01]  /*9d30*/  @!P2 IADD3 R24, P4, R4, R27.reuse, RZ ;  /* 0x0000001b0418a210 */ /* 0x084fe20007f9e0ff */
[----:B---3--:R-:W-:Y:S01]  /*9d40*/  @!P3 IMAD.MOV.U32 R15, RZ, RZ, R9 ;  /* 0x000000ffff0fb224 */ /* 0x008fe200078e0009 */
[----:B----4-:R-:W-:Y:S02]  /*9d50*/  @!P2 IADD3 R26, P6, R14, R27, RZ ;  /* 0x0000001b0e1aa210 */ /* 0x010fe40007fde0ff */
[-C--:B------:R-:W-:Y:S01]  /*9d60*/  @!P1 IADD3 R28, P5, R4, R11.reuse, RZ ;  /* 0x0000000b041c9210 */ /* 0x080fe20007fbe0ff */
[----:B-1----:R-:W-:Y:S01]  /*9d70*/  @!P2 IMAD.X R25, R5, 0x1, R32, P4 ;  /* 0x000000010519a824 */ /* 0x002fe200020e0620 */
[----:B------:R-:W-:Y:S01]  /*9d80*/  @!P1 IADD3 R30, P4, R14, R11, RZ ;  /* 0x0000000b0e1e9210 */ /* 0x000fe20007f9e0ff */
[----:B------:R-:W-:-:S04]  /*9d90*/  @!P3 IMAD.WIDE R10, R200, 0x2, R4 ;  /* 0x00000002c80ab825 */ /* 0x000fc800078e0204 */
[----:B------:R-:W-:Y:S01]  /*9da0*/  @!P3 IMAD.WIDE R12, R200, 0x2, R14 ;  /* 0x00000002c80cb825 */ /* 0x000fe200078e020e */
[----:B------:R-:W-:Y:S02]  /*9db0*/  CS2R R76, SRZ ;  /* 0x00000000004c7805 */ /* 0x000fe4000001ff00 */
[----:B------:R-:W-:Y:S02]  /*9dc0*/  CS2R R74, SRZ ;  /* 0x00000000004a7805 */ /* 0x000fe4000001ff00 */
[----:B------:R-:W-:Y:S01]  /*9dd0*/  CS2R R72, SRZ ;  /* 0x0000000000487805 */ /* 0x000fe2000001ff00 */
[----:B------:R-:W-:Y:S01]  /*9de0*/  @!P2 IMAD.X R27, R9, 0x1, R32, P6 ;  /* 0x00000001091ba824 */ /* 0x000fe200030e0620 */
[-C--:B------:R-:W-:Y:S01]  /*9df0*/  @!P0 IADD3 R4, P6, R4, R31.reuse, RZ ;  /* 0x0000001f04048210 */ /* 0x080fe20007fde0ff */
[----:B------:R-:W-:Y:S01]  /*9e00*/  @!P1 IMAD.X R29, R5, 0x1, R34, P5 ;  /* 0x00000001051d9824 */ /* 0x000fe200028e0622 */
[----:B------:R-:W-:Y:S02]  /*9e10*/  @!P0 IADD3 R14, P5, R14, R31, RZ ;  /* 0x0000001f0e0e8210 */ /* 0x000fe40007fbe0ff */
[----:B------:R-:W-:-:S02]  /*9e20*/  CS2R R70, SRZ ;  /* 0x0000000000467805 */ /* 0x000fc4000001ff00 */
[----:B------:R-:W-:Y:S02]  /*9e30*/  @!P0 SHF.L.U64.HI R32, R21, 0x1, R110 ;  /* 0x0000000115208819 */ /* 0x000fe4000001026e */
[----:B------:R-:W-:Y:S02]  /*9e40*/  CS2R R60, SRZ ;  /* 0x00000000003c7805 */ /* 0x000fe4000001ff00 */
[----:B------:R-:W-:Y:S01]  /*9e50*/  CS2R R62, SRZ ;  /* 0x00000000003e7805 */ /* 0x000fe2000001ff00 */
[----:B------:R-:W-:Y:S01]  /*9e60*/  @!P1 IMAD.X R31, R9, 0x1, R34, P4 ;  /* 0x00000001091f9824 */ /* 0x000fe200020e0622 */
[----:B------:R1:W5:Y:S01]  /*9e70*/  @!P3 LD.E.64 R80, desc[UR60][R10.64] ;  /* 0x0000003c0a50b980 */ /* 0x000362000c101b00 */
[--C-:B------:R-:W-:Y:S02]  /*9e80*/  @!P0 IMAD.X R5, R5, 0x1, R32.reuse, P6 ;  /* 0x0000000105058824 */ /* 0x100fe400030e0620 */
[----:B------:R-:W-:Y:S01]  /*9e90*/  @!P0 IMAD.X R15, R9, 0x1, R32, P5 ;  /* 0x00000001090f8824 */ /* 0x000fe200028e0620 */
[----:B------:R1:W5:Y:S04]  /*9ea0*/  @!P3 LD.E.64 R78, desc[UR60][R12.64] ;  /* 0x0000003c0c4eb980 */ /* 0x000368000c101b00 */
[----:B------:R1:W5:Y:S04]  /*9eb0*/  @!P2 LD.E.64 R76, desc[UR60][R24.64] ;  /* 0x0000003c184ca980 */ /* 0x000368000c101b00 */
[----:B------:R1:W5:Y:S04]  /*9ec0*/  @!P2 LD.E.64 R74, desc[UR60][R26.64] ;  /* 0x0000003c1a4aa980 */ /* 0x000368000c101b00 */
[----:B------:R1:W5:Y:S04]  /*9ed0*/  @!P1 LD.E.64 R72, desc[UR60][R28.64] ;  /* 0x0000003c1c489980 */ /* 0x000368000c101b00 */
[----:B------:R1:W5:Y:S04]  /*9ee0*/  @!P1 LD.E.64 R70, desc[UR60][R30.64] ;  /* 0x0000003c1e469980 */ /* 0x000368000c101b00 */
[----:B------:R1:W5:Y:S04]  /*9ef0*/  @!P0 LD.E.64 R60, desc[UR60][R4.64] ;  /* 0x0000003c043c8980 */ /* 0x000368000c101b00 */
[----:B------:R1:W5:Y:S02]  /*9f00*/  @!P0 LD.E.64 R62, desc[UR60][R14.64] ;  /* 0x0000003c0e3e8980 */ /* 0x000364000c101b00 */
.L_x_1680:
[----:B------:R-:W-:Y:S05]  /*9f10*/  BSYNC B1 ;  /* 0x0000000000017941 */ /* 0x000fea0003800000 */
.L_x_1679:
[----:B-12--5:R-:W-:Y:S01]  /*9f20*/  IMAD.MOV.U32 R4, RZ, RZ, R60 ;  /* 0x000000ffff047224 */ /* 0x026fe200078e003c */
[----:B------:R-:W-:Y:S01]  /*9f30*/  UMOV UR4, 0xffffffff ;  /* 0xffffffff00047882 */ /* 0x000fe20000000000 */
[----:B------:R-:W-:Y:S01]  /*9f40*/  IMAD.MOV.U32 R5, RZ, RZ, R61 ;  /* 0x000000ffff057224 */ /* 0x000fe200078e003d */
[----:B------:R-:W-:Y:S01]  /*9f50*/  CS2R R48, SRZ ;  /* 0x0000000000307805 */ /* 0x000fe2000001ff00 */
[----:B---3--:R-:W-:Y:S01]  /*9f60*/  IMAD.MOV.U32 R9, RZ, RZ, R72 ;  /* 0x000000ffff097224 */ /* 0x008fe200078e0048 */
        /* <DEDUP_REMOVED lines=28> */
[----:B------:R-:W-:Y:S01]  /*a130*/  PRMT R147, R10, 0x7610, R147 ;  /* 0x000076100a937816 */ /* 0x000fe20000000093 */
[----:B------:R-:W-:Y:S06]  /*a140*/  BRA.DIV UR4, `(.L_x_1681) ;  /* 0x00000206045c7947 */ /* 0x000fec000b800000 */
[----:B------:R1:W2:Y:S04]  /*a150*/  SHFL.IDX PT, R5, R7, 0x1, 0x181f ;  /* 0x00381f0007057f89 */ /* 0x0002a800000e0000 */
[----:B------:R1:W3:Y:S04]  /*a160*/  SHFL.IDX PT, R4, R6, 0x1, 0x181f ;  /* 0x00381f0006047f89 */ /* 0x0002e800000e0000 */
[----:B------:R1:W0:Y:S04]  /*a170*/  SHFL.IDX PT, R9, R8, 0x1, 0x181f ;  /* 0x00381f0008097f89 */ /* 0x00022800000e0000 */
[----:B----4-:R1:W4:Y:S02]  /*a180*/  SHFL.IDX PT, R14, R0, 0x1, 0x181f ;  /* 0x00381f00000e7f89 */ /* 0x01032400000e0000 */
.L_x_2044:
[----:B------:R-:W-:Y:S01]  /*a190*/  VIADD R10, R84, 0x20 ;  /* 0x00000020540a7836 */ /* 0x000fe20000000000 */
        /* <DEDUP_REMOVED lines=8> */
[----:B------:R-:W-:-:S05]  /*a220*/  CS2R R66, SRZ ;  /* 0x0000000000427805 */ /* 0x000fca000001ff00 */
        /* <DEDUP_REMOVED lines=13> */
[-C--:B---3--:R-:W-:Y:S01]  /*a300*/  @!P2 IADD3 R28, P4, R4, R31.reuse, RZ ;  /* 0x0000001f041ca210 */ /* 0x088fe20007f9e0ff */
[----:B0-----:R-:W-:Y:S01]  /*a310*/  @!P3 IMAD.MOV.U32 R15, RZ, RZ, R9 ;  /* 0x000000ffff0fb224 */ /* 0x001fe200078e0009 */
[----:B----4-:R-:W-:Y:S01]  /*a320*/  @!P2 IADD3 R30, P6, R14, R31, RZ ;  /* 0x0000001f0e1ea210 */ /* 0x010fe20007fde0ff */
[----:B--2---:R-:W-:Y:S01]  /*a330*/  @!P3 IMAD.WIDE R24, R200, 0x2, R4 ;  /* 0x00000002c818b825 */ /* 0x004fe200078e0204 */
[----:B------:R-:W-:-:S03]  /*a340*/  @!P1 IADD3 R12, P5, R4, R11, RZ ;  /* 0x0000000b040c9210 */ /* 0x000fc60007fbe0ff */
[----:B------:R-:W-:Y:S01]  /*a350*/  @!P2 IMAD.X R29, R5, 0x1, R32, P4 ;  /* 0x00000001051da824 */ /* 0x000fe200020e0620 */
[----:B------:R-:W-:Y:S01]  /*a360*/  @!P1 IADD3 R10, P4, R14, R11, RZ ;  /* 0x0000000b0e0a9210 */ /* 0x000fe20007f9e0ff */
[----:B------:R-:W-:Y:S01]  /*a370*/  @!P3 IMAD.WIDE R26, R200, 0x2, R14 ;  /* 0x00000002c81ab825 */ /* 0x000fe200078e020e */
[----:B------:R-:W-:Y:S02]  /*a380*/  CS2R R56, SRZ ;  /* 0x0000000000387805 */ /* 0x000fe4000001ff00 */
[----:B------:R-:W-:Y:S02]  /*a390*/  CS2R R58, SRZ ;  /* 0x00000000003a7805 */ /* 0x000fe4000001ff00 */
[----:B------:R-:W-:Y:S01]  /*a3a0*/  CS2R R54, SRZ ;  /* 0x0000000000367805 */ /* 0x000fe2000001ff00 */
[----:B------:R-:W-:Y:S01]  /*a3b0*/  @!P2 IMAD.X R31, R9, 0x1, R32, P6 ;  /* 0x00000001091fa824 */ /* 0x000fe200030e0620 */
[-C--:B------:R-:W-:Y:S01]  /*a3c0*/  @!P0 IADD3 R4, P6, R4, R33.reuse, RZ ;  /* 0x0000002104048210 */ /* 0x080fe20007fde0ff */
[----:B------:R-:W-:Y:S01]  /*a3d0*/  @!P1 IMAD.X R13, R5, 0x1, R34, P5 ;  /* 0x00000001050d9824 */ /* 0x000fe200028e0622 */
[----:B------:R-:W-:-:S02]  /*a3e0*/  @!P0 IADD3 R14, P5, R14, R33, RZ ;  /* 0x000000210e0e8210 */ /* 0x000fc40007fbe0ff */
[----:B------:R-:W-:Y:S02]  /*a3f0*/  CS2R R52, SRZ ;  /* 0x0000000000347805 */ /* 0x000fe4000001ff00 */
        /* <DEDUP_REMOVED lines=14> */
.L_x_1683:
[----:B------:R-:W-:Y:S05]  /*a4e0*/  BSYNC B1 ;  /* 0x0000000000017941 */ /* 0x000fea0003800000 */
.L_x_1682:
[----:B0--3-5:R-:W-:Y:S01]  /*a4f0*/  IMAD.MOV.U32 R4, RZ, RZ, R48 ;  /* 0x000000ffff047224 */ /* 0x029fe200078e0030 */
[----:B------:R-:W-:Y:S01]  /*a500*/  UMOV UR4, 0xffffffff ;  /* 0xffffffff00047882 */ /* 0x000fe20000000000 */
[----:B--2---:R-:W-:Y:S02]  /*a510*/  IMAD.MOV.U32 R5, RZ, RZ, R49 ;  /* 0x000000ffff057224 */ /* 0x004fe400078e0031 */
        /* <DEDUP_REMOVED lines=34> */
[----:B----4-:R4:W0:Y:S02]  /*a740*/  SHFL.IDX PT, R14, R0, 0x2, 0x181f ;  /* 0x00581f00000e7f89 */ /* 0x01082400000e0000 */
.L_x_2050:
        /* <DEDUP_REMOVED lines=23> */
[----:B0-----:R-:W-:Y:S01]  /*a8c0*/  @!P3 IMAD.MOV.U32 R15, RZ, RZ, R9 ;  /* 0x000000ffff0fb224 */ /* 0x001fe200078e0009 */
[-C--:B---3--:R-:W-:Y:S01]  /*a8d0*/  @!P2 IADD3 R26, P4, R4, R25.reuse, RZ ;  /* 0x00000019041aa210 */ /* 0x088fe20007f9e0ff */
[----:B------:R-:W-:Y:S01]  /*a8e0*/  @!P0 IMAD.SHL.U32 R33, R21, 0x2, RZ ;  /* 0x0000000215218824 */ /* 0x000fe200078e00ff */
[----:B------:R-:W-:Y:S01]  /*a8f0*/  @!P2 IADD3 R24, P6, R14, R25, RZ ;  /* 0x000000190e18a210 */ /* 0x000fe20007fde0ff */
[----:B--2---:R-:W-:Y:S01]  /*a900*/  @!P3 IMAD.WIDE R28, R200, 0x2, R4 ;  /* 0x00000002c81cb825 */ /* 0x004fe200078e0204 */
[----:B------:R-:W-:-:S03]  /*a910*/  @!P1 IADD3 R12, P5, R4, R11, RZ ;  /* 0x0000000b040c9210 */ /* 0x000fc60007fbe0ff */
[----:B------:R-:W-:Y:S01]  /*a920*/  @!P2 IMAD.X R27, R5, 0x1, R32, P4 ;  /* 0x00000001051ba824 */ /* 0x000fe200020e0620 */
[----:B------:R-:W-:Y:S01]  /*a930*/  @!P1 IADD3 R10, P4, R14, R11, RZ ;  /* 0x0000000b0e0a9210 */ /* 0x000fe20007f9e0ff */
[----:B------:R-:W-:Y:S01]  /*a940*/  @!P3 IMAD.WIDE R30, R200, 0x2, R14 ;  /* 0x00000002c81eb825 */ /* 0x000fe200078e020e */
[----:B------:R0:W5:Y:S03]  /*a950*/  @!P3 LD.E.64 R44, desc[UR60][R28.64] ;  /* 0x0000003c1c2cb980 */ /* 0x000166000c101b00 */
[----:B------:R-:W-:Y:S01]  /*a960*/  @!P2 IMAD.X R25, R9, 0x1, R32, P6 ;  /* 0x000000010919a824 */ /* 0x000fe200030e0620 */
[-C--:B------:R-:W-:Y:S01]  /*a970*/  @!P0 IADD3 R4, P6, R4, R33.reuse, RZ ;  /* 0x0000002104048210 */ /* 0x080fe20007fde0ff */
[----:B------:R-:W-:Y:S01]  /*a980*/  @!P1 IMAD.X R13, R5, 0x1, R34, P5 ;  /* 0x00000001050d9824 */ /* 0x000fe200028e0622 */
[----:B------:R-:W-:Y:S01]  /*a990*/  @!P0 IADD3 R14, P5, R14, R33, RZ ;  /* 0x000000210e0e8210 */ /* 0x000fe20007fbe0ff */
[----:B------:R2:W5:Y:S01]  /*a9a0*/  @!P3 LD.E.64 R46, desc[UR60][R30.64] ;  /* 0x0000003c1e2eb980 */ /* 0x000562000c101b00 */
[----:B------:R-:W-:-:S02]  /*a9b0*/  @!P0 SHF.L.U64.HI R32, R21, 0x1, R110 ;  /* 0x0000000115208819 */ /* 0x000fc4000001026e */
[----:B------:R-:W-:Y:S02]  /*a9c0*/  CS2R R40, SRZ ;  /* 0x0000000000287805 */ /* 0x000fe4000001ff00 */
[----:B------:R-:W-:Y:S02]  /*a9d0*/  CS2R R42, SRZ ;  /* 0x00000000002a7805 */ /* 0x000fe4000001ff00 */
[----:B------:R-:W-:Y:S02]  /*a9e0*/  CS2R R36, SRZ ;  /* 0x0000000000247805 */ /* 0x000fe4000001ff00 */
[----:B------:R-:W-:Y:S02]  /*a9f0*/  CS2R R38, SRZ ;  /* 0x0000000000267805 */ /* 0x000fe4000001ff00 */
[----:B0-----:R-:W-:Y:S01]  /*aa00*/  CS2R R28, SRZ ;  /* 0x00000000001c7805 */ /* 0x001fe2000001ff00 */
[----:B------:R-:W-:Y:S01]  /*aa10*/  @!P1 IMAD.X R11, R9, 0x1, R34, P4 ;  /* 0x00000001090b9824 */ /* 0x000fe200020e0622 */
[----:B------:R0:W5:Y:S01]  /*aa20*/  @!P2 LD.E.64 R40, desc[UR60][R26.64] ;  /* 0x0000003c1a28a980 */ /* 0x000162000c101b00 */
[--C-:B------:R-:W-:Y:S01]  /*aa30*/  @!P0 IMAD.X R5, R5, 0x1, R32.reuse, P6 ;  /* 0x0000000105058824 */ /* 0x100fe200030e0620 */
[----:B--2---:R-:W-:Y:S01]  /*aa40*/  CS2R R30, SRZ ;  /* 0x00000000001e7805 */ /* 0x004fe2000001ff00 */
[----:B------:R-:W-:Y:S01]  /*aa50*/  @!P0 IMAD.X R15, R9, 0x1, R32, P5 ;  /* 0x00000001090f8824 */ /* 0x000fe200028e0620 */
[----:B------:R0:W5:Y:S04]  /*aa60*/  @!P2 LD.E.64 R42, desc[UR60][R24.64] ;  /* 0x0000003c182aa980 */ /* 0x000168000c101b00 */
[----:B------:R0:W5:Y:S04]  /*aa70*/  @!P1 LD.E.64 R36, desc[UR60][R12.64] ;  /* 0x0000003c0c249980 */ /* 0x000168000c101b00 */
[----:B------:R0:W5:Y:S04]  /*aa80*/  @!P1 LD.E.64 R38, desc[UR60][R10.64] ;  /* 0x0000003c0a269980 */ /* 0x000168000c101b00 */
[----:B------:R0:W5:Y:S04]  /*aa90*/  @!P0 LD.E.64 R30, desc[UR60][R4.64] ;  /* 0x0000003c041e8980 */ /* 0x000168000c101b00 */
[----:B------:R0:W5:Y:S02]  /*aaa0*/  @!P0 LD.E.64 R28, desc[UR60][R14.64] ;  /* 0x0000003c0e1c8980 */ /* 0x000164000c101b00 */
.L_x_1686:
[----:B------:R-:W-:Y:S05]  /*aab0*/  BSYNC B1 ;  /* 0x0000000000017941 */ /* 0x000fea0003800000 */
.L_x_1685:
        /* <DEDUP_REMOVED lines=31> */
[----:B------:R-:W-:Y:S02]  /*acb0*/  CS2R R4, SRZ ;  /* 0x0000000000047805 */ /* 0x000fe4000001ff00 */
[----:B------:R-:W-:Y:S02]  /*acc0*/  PRMT R118, R9, 0x7610, R118 ;  /* 0x0000761009767816 */ /* 0x000fe40000000076 */
[----:B------:R-:W-:Y:S01]  /*acd0*/  PRMT R119, R10, 0x7610, R119 ;  /* 0x000076100a777816 */ /* 0x000fe20000000077 */
[----:B------:R-:W-:Y:S06]  /*ace0*/  BRA.DIV UR4, `(.L_x_1687) ;  /* 0x000001fe04547947 */ /* 0x000fec000b800000 */
[----:B------:R0:W2:Y:S04]  /*acf0*/  SHFL.IDX PT, R9, R7, 0x3, 0x181f ;  /* 0x00781f0007097f89 */ /* 0x0000a800000e0000 */
[----:B------:R0:W3:Y:S04]  /*ad00*/  SHFL.IDX PT, R10, R6, 0x3, 0x181f ;  /* 0x00781f00060a7f89 */ /* 0x0000e800000e0000 */
[----:B------:R0:W0:Y:S04]  /*ad10*/  SHFL.IDX PT, R83, R8, 0x3, 0x181f ;  /* 0x00781f0008537f89 */ /* 0x00002800000e0000 */
[----:B------:R0:W0:Y:S02]  /*ad20*/  SHFL.IDX PT, R82, R0, 0x3, 0x181f ;  /* 0x00781f0000527f89 */ /* 0x00002400000e0000 */
.L_x_2056:
[----:B01----:R-:W4:Y:S01]  /*ad30*/  LDL R6, [R1+0x7c] ;  /* 0x00007c0001067983 */ /* 0x003f220000100800 */
        /* <DEDUP_REMOVED lines=9> */
[----:B----4-:R-:W-:-:S04]  /*add0*/  LEA.HI R0, R6, R6, RZ, 0x1 ;  /* 0x0000000606007211 */ /* 0x010fc800078f08ff */
[----:B------:R-:W-:-:S05]  /*ade0*/  LOP3.LUT R0, R0, 0xfffffffe, RZ, 0xc0, !PT ;  /* 0xfffffffe00007812 */ /* 0x000fca00078ec0ff */
[----:B------:R-:W-:Y:S01]  /*adf0*/  IMAD.IADD R0, R6, 0x1, -R0 ;  /* 0x0000000106007824 */ /* 0x000fe200078e0a00 */
[----:B------:R-:W-:-:S04]  /*ae00*/  CS2R R6, SRZ ;  /* 0x0000000000067805 */ /* 0x000fc8000001ff00 */
[----:B------:R-:W-:Y:S01]  /*ae10*/  SHF.L.U32 R127, R0, 0x1f, RZ ;  /* 0x0000001f007f7819 */ /* 0x000fe200000006ff */
[----:B------:R-:W-:Y:S06]  /*ae20*/  @P0 BRA `(.L_x_1689) ;  /* 0x0000000000a80947 */ /* 0x000fec0003800000 */
        /* <DEDUP_REMOVED lines=9> */
[C---:B------:R-:W-:Y:S01]  /*aec0*/  @!P1 SHF.L.U64.HI R12, R68.reuse, 0x1, R85 ;  /* 0x00000001440c9819 */ /* 0x040fe20000010255 */
[----:B------:R-:W-:Y:S01]  /*aed0*/  @!P1 IMAD.SHL.U32 R85, R68, 0x2, RZ ;  /* 0x0000000244559824 */ /* 0x000fe200078e00ff */
[-C--:B---3--:R-:W-:Y:S01]  /*aee0*/  @!P2 IADD3 R90, P4, R10, R89.reuse, RZ ;  /* 0x000000590a5aa210 */ /* 0x088fe20007f9e0ff */
[----:B------:R-:W-:Y:S01]  /*aef0*/  @!P3 IMAD.MOV.U32 R8, RZ, RZ, R10 ;  /* 0x000000ffff08b224 */ /* 0x000fe200078e000a */
[----:B------:R-:W-:Y:S01]  /*af00*/  @!P2 IADD3 R88, P6, R82, R89, RZ ;  /* 0x000000595258a210 */ /* 0x000fe20007fde0ff */
[----:B------:R-:W-:Y:S01]  /*af10*/  @!P0 IMAD.SHL.U32 R11, R21, 0x2, RZ ;  /* 0x00000002150b8824 */ /* 0x000fe200078e00ff */
[-C--:B------:R-:W-:Y:S01]  /*af20*/  @!P1 IADD3 R86, P5, R10, R85.reuse, RZ ;  /* 0x000000550a569210 */ /* 0x080fe20007fbe0ff */
[----:B--2---:R-:W-:Y:S01]  /*af30*/  @!P2 IMAD.X R91, R9, 0x1, R0, P4 ;  /* 0x00000001095ba824 */ /* 0x004fe200020e0600 */
[----:B------:R-:W-:Y:S01]  /*af40*/  @!P1 IADD3 R84, P4, R82, R85, RZ ;  /* 0x0000005552549210 */ /* 0x000fe20007f9e0ff */
[----:B------:R-:W-:Y:S01]  /*af50*/  @!P3 IMAD.WIDE R4, R200, 0x2, R8 ;  /* 0x00000002c804b825 */ /* 0x000fe200078e0208 */
[----:B------:R-:W-:-:S03]  /*af60*/  @!P0 SHF.L.U64.HI R110, R21, 0x1, R110 ;  /* 0x00000001156e8819 */ /* 0x000fc6000001026e */
[----:B------:R-:W-:Y:S01]  /*af70*/  @!P3 IMAD.WIDE R6, R200, 0x2, R82 ;  /* 0x00000002c806b825 */ /* 0x000fe200078e0252 */
[----:B------:R0:W5:Y:S03]  /*af80*/  @!P3 LD.E.64 R32, desc[UR60][R4.64] ;  /* 0x0000003c0420b980 */ /* 0x000166000c101b00 */
[----:B------:R-:W-:Y:S01]  /*af90*/  @!P2 IMAD.X R89, R83, 0x1, R0, P6 ;  /* 0x000000015359a824 */ /* 0x000fe200030e0600 */
[-C--:B------:R-:W-:Y:S01]  /*afa0*/  @!P0 IADD3 R10, P6, R10, R11.reuse, RZ ;  /* 0x0000000b0a0a8210 */ /* 0x080fe20007fde0ff */
[--C-:B------:R-:W-:Y:S01]  /*afb0*/  @!P1 IMAD.X R87, R9, 0x1, R12.reuse, P5 ;  /* 0x0000000109579824 */ /* 0x100fe200028e060c */
[----:B------:R-:W-:Y:S01]  /*afc0*/  @!P0 IADD3 R82, P5, R82, R11, RZ ;  /* 0x0000000b52528210 */ /* 0x000fe20007fbe0ff */
[----:B------:R1:W5:Y:S01]  /*afd0*/  @!P3 LD.E.64 R34, desc[UR60][R6.64] ;  /* 0x0000003c0622b980 */ /* 0x000362000c101b00 */
[----:B------:R-:W-:Y:S01]  /*afe0*/  @!P1 IMAD.X R85, R83, 0x1, R12, P4 ;  /* 0x0000000153559824 */ /* 0x000fe200020e060c */
[----:B------:R-:W-:-:S02]  /*aff0*/  CS2R R24, SRZ ;  /* 0x0000000000187805 */ /* 0x000fc4000001ff00 */
[----:B------:R-:W-:Y:S02]  /*b000*/  CS2R R26, SRZ ;  /* 0x00000000001a7805 */ /* 0x000fe4000001ff00 */
[----:B------:R-:W-:Y:S02]  /*b010*/  CS2R R14, SRZ ;  /* 0x00000000000e7805 */ /* 0x000fe4000001ff00 */
[----:B------:R-:W-:Y:S02]  /*b020*/  CS2R R12, SRZ ;  /* 0x00000000000c7805 */ /* 0x000fe4000001ff00 */
[----:B0-----:R-:W-:Y:S01]  /*b030*/  CS2R R4, SRZ ;  /* 0x0000000000047805 */ /* 0x001fe2000001ff00 */
[--C-:B------:R-:W-:Y:S01]  /*b040*/  @!P0 IMAD.X R11, R9, 0x1, R110.reuse, P6 ;  /* 0x00000001090b8824 */ /* 0x100fe200030e066e */
[----:B------:R0:W5:Y:S01]  /*b050*/  @!P2 LD.E.64 R24, desc[UR60][R90.64] ;  /* 0x0000003c5a18a980 */ /* 0x000162000c101b00 */
[----:B------:R-:W-:Y:S01]  /*b060*/  @!P0 IMAD.X R83, R83, 0x1, R110, P5 ;  /* 0x0000000153538824 */ /* 0x000fe200028e066e */
[----:B-1----:R-:W-:-:S02]  /*b070*/  CS2R R6, SRZ ;  /* 0x0000000000067805 */ /* 0x002fc4000001ff00 */
[----:B------:R0:W5:Y:S04]  /*b080*/  @!P2 LD.E.64 R26, desc[UR60][R88.64] ;  /* 0x0000003c581aa980 */ /* 0x000168000c101b00 */
[----:B------:R0:W5:Y:S04]  /*b090*/  @!P1 LD.E.64 R14, desc[UR60][R86.64] ;  /* 0x0000003c560e9980 */ /* 0x000168000c101b00 */
[----:B------:R0:W5:Y:S04]  /*b0a0*/  @!P1 LD.E.64 R12, desc[UR60][R84.64] ;  /* 0x0000003c540c9980 */ /* 0x000168000c101b00 */
[----:B------:R0:W5:Y:S04]  /*b0b0*/  @!P0 LD.E.64 R4, desc[UR60][R10.64] ;  /* 0x0000003c0a048980 */ /* 0x000168000c101b00 */
[----:B------:R0:W5:Y:S02]  /*b0c0*/  @!P0 LD.E.64 R6, desc[UR60][R82.64] ;  /* 0x0000003c52068980 */ /* 0x000164000c101b00 */
.L_x_1689:
[----:B------:R-:W-:Y:S05]  /*b0d0*/  BSYNC B1 ;  /* 0x0000000000017941 */ /* 0x000fea0003800000 */
.L_x_1688:
[----:B------:R-:W1:Y:S01]  /*b0e0*/  SYNCS.PHASECHK.TRANS64.TRYWAIT P0, [R18+URZ+0x30800], R127 ;  /* 0x0308007f120075a7 */ /* 0x000e62000800017f */
[----:B-----5:R-:W-:Y:S01]  /*b0f0*/  IMAD.MOV.U32 R8, RZ, RZ, R5 ;  /* 0x000000ffff087224 */ /* 0x020fe200078e0005 */
[----:B------:R-:W-:Y:S01]  /*b100*/  BSSY B1, `(.L_x_1690) ;  /* 0x0000021000017945 */ /* 0x000fe20003800000 */
[----:B--2---:R-:W-:Y:S02]  /*b110*/  IMAD.MOV.U32 R9, RZ, RZ, R14 ;  /* 0x000000ffff097224 */ /* 0x004fe400078e000e */
[----:B0--3--:R-:W-:Y:S01]  /*b120*/  IMAD.MOV.U32 R10, RZ, RZ, R32 ;  /* 0x000000ffff0a7224 */ /* 0x009fe200078e0020 */
        /* <DEDUP_REMOVED lines=20> */
[----:B------:R-:W-:Y:S01]  /*b270*/  VIADDMNMX R0, R111, -R148, 0x80, PT ;  /* 0x000000806f007446 */ /* 0x000fe20003800994 */
[----:B------:R-:W-:Y:S01]  /*b280*/  IMAD.MOV.U32 R11, RZ, RZ, R27 ;  /* 0x000000ffff0b7224 */ /* 0x000fe200078e001b */
[----:B------:R-:W-:Y:S01]  /*b290*/  PRMT R88, R8, 0x7610, R88 ;  /* 0x0000761008587816 */ /* 0x000fe20000000058 */
[----:B------:R-:W-:Y:S01]  /*b2a0*/  IMAD.MOV.U32 R8, RZ, RZ, R34 ;  /* 0x000000ffff087224 */ /* 0x000fe200078e0022 */
[----:B------:R-:W-:Y:S01]  /*b2b0*/  PRMT R89, R9, 0x7610, R89 ;  /* 0x0000761009597816 */ /* 0x000fe20000000059 */
[----:B------:R-:W-:Y:S01]  /*b2c0*/  IMAD.MOV.U32 R9, RZ, RZ, R35 ;  /* 0x000000ffff097224 */ /* 0x000fe200078e0023 */
[----:B------:R-:W-:-:S02]  /*b2d0*/  ISETP.GE.AND P1, PT, R126, R0, PT ;  /* 0x000000007e00720c */ /* 0x000fc40003f26270 */
[----:B------:R-:W-:Y:S02]  /*b2e0*/  PRMT R111, R10, 0x7610, R111 ;  /* 0x000076100a6f7816 */ /* 0x000fe4000000006f */
[----:B------:R-:W-:Y:S01]  /*b2f0*/  PRMT R110, R11, 0x7610, R110 ;  /* 0x000076100b6e7816 */ /* 0x000fe2000000006e */
[----:B-1----:R-:W-:Y:S08]  /*b300*/  @!P0 BRA `(.L_x_1691) ;  /* 0x000001f800408947 */ /* 0x002ff00003800000 */
.L_x_2057:
[----:B------:R-:W-:Y:S05]  /*b310*/  BSYNC B1 ;  /* 0x0000000000017941 */ /* 0x000fea0003800000 */
.L_x_1690:
[----:B------:R-:W-:Y:S01]  /*b320*/  BSSY B1, `(.L_x_1692) ;  /* 0x00000cc000017945 */ /* 0x000fe20003800000 */
[----:B------:R-:W-:Y:S02]  /*b330*/  PRMT R126, R8, 0x7610, R126 ;  /* 0x00007610087e7816 */ /* 0x000fe4000000007e */
[----:B0-----:R-:W-:Y:S01]  /*b340*/  PRMT R127, R9, 0x7610, R127 ;  /* 0x00007610097f7816 */ /* 0x001fe2000000007f */
[----:B------:R-:W-:Y:S06]  /*b350*/  @P1 BRA `(.L_x_1693) ;  /* 0x0000000c00201947 */ /* 0x000fec0003800000 */
[----:B------:R0:W5:Y:S01]  /*b360*/  LDL R152, [R1+0x60] ;  /* 0x0000600001987983 */ /* 0x0001620000100800 */
[----:B------:R-:W1:Y:S01]  /*b370*/  LDC R8, c[0x0][0x3f4] ;  /* 0x0000fd00ff087b82 */ /* 0x000e620000000800 */
[----:B------:R-:W-:Y:S01]  /*b380*/  BSSY B2, `(.L_x_1694) ;  /* 0x0000034000027945 */ /* 0x000fe20003800000 */
[-C--:B-1----:R-:W-:Y:S02]  /*b390*/  ISETP.GE.AND P0, PT, R200, R8.reuse, PT ;  /* 0x00000008c800720c */ /* 0x082fe40003f06270 */
[-C--:B------:R-:W-:Y:S02]  /*b3a0*/  ISETP.GE.AND P1, PT, R69, R8.reuse, PT ;  /* 0x000000084500720c */ /* 0x080fe40003f26270 */
[-C--:B------:R-:W-:Y:S02]  /*b3b0*/  ISETP.GE.AND P2, PT, R68, R8.reuse, PT ;  /* 0x000000084400720c */ /* 0x080fe40003f46270 */
[----:B------:R-:W-:-:S07]  /*b3c0*/  ISETP.GE.AND P3, PT, R21, R8, PT ;  /* 0x000000081500720c */ /* 0x000fce0003f66270 */
[----:B0-----:R-:W-:Y:S06]  /*b3d0*/  @P0 BRA `(.L_x_1695) ;  /* 0x0000000000b80947 */ /* 0x001fec0003800000 */
[----:B-----5:R-:W0:Y:S01]  /*b3e0*/  LDS.128 R8, [R152] ;  /* 0x0000000098087984 */ /* 0x020e220000000c00 */
[--C-:B------:R-:W-:Y:S02]  /*b3f0*/  SHF.R.U64 R149, R80, 0x10, R81.reuse ;  /* 0x0000001050957819 */ /* 0x100fe40000001251 */
[----:B------:R-:W-:Y:S02]  /*b400*/  SHF.R.U32.HI R80, RZ, 0x10, R81 ;  /* 0x00000010ff507819 */ /* 0x000fe40000011651 */
[--C-:B------:R-:W-:Y:S02]  /*b410*/  SHF.R.U64 R81, R78, 0x10, R79.reuse ;  /* 0x000000104e517819 */ /* 0x100fe4000000124f */
[----:B------:R-:W-:Y:S02]  /*b420*/  SHF.R.U32.HI R78, RZ, 0x10, R79 ;  /* 0x00000010ff4e7819 */ /* 0x000fe4000001164f */
[----:B------:R-:W-:Y:S02]  /*b430*/  PRMT R145, R145, 0x5410, R80 ;  /* 0x0000541091917816 */ /* 0x000fe40000000050 */
[----:B------:R-:W-:-:S02]  /*b440*/  PRMT R147, R147, 0x5410, R78 ;  /* 0x0000541093937816 */ /* 0x000fc4000000004e */
[----:B------:R-:W-:Y:S02]  /*b450*/  PRMT R144, R144, 0x5410, R149 ;  /* 0x0000541090907816 */ /* 0x000fe40000000095 */
[----:B------:R-:W-:Y:S01]  /*b460*/  PRMT R148, R146, 0x5410, R81 ;  /* 0x0000541092947816 */ /* 0x000fe20000000051 */
[C---:B------:R-:W-:Y:S01]  /*b470*/  IMAD.U32 R149, R147.reuse, 0x10000, RZ ;  /* 0x0001000093957824 */ /* 0x040fe200078e00ff */
[----:B------:R-:W-:Y:S01]  /*b480*/  LOP3.LUT R147, R147, 0xffff0000, RZ, 0xc0, !PT ;  /* 0xffff000093937812 */ /* 0x000fe200078ec0ff */
[C---:B------:R-:W-:Y:S01]  /*b490*/  IMAD.U32 R146, R145.reuse, 0x10000, RZ ;  /* 0x0001000091927824 */ /* 0x040fe200078e00ff */
[----:B------:R-:W-:Y:S02]  /*b4a0*/  LOP3.LUT R145, R145, 0xffff0000, RZ, 0xc0, !PT ;  /* 0xffff000091917812 */ /* 0x000fe400078ec0ff */
[C---:B0-----:R-:W-:Y:S01]  /*b4b0*/  LOP3.LUT R79, R10.reuse, 0xffff0000, RZ, 0xc0, !PT ;  /* 0xffff00000a4f7812 */ /* 0x041fe200078ec0ff */
[----:B------:R-:W-:Y:S01]  /*b4c0*/  IMAD.U32 R78, R10, 0x10000, RZ ;  /* 0x000100000a4e7824 */ /* 0x000fe200078e00ff */
[C---:B------:R-:W-:Y:S01]  /*b4d0*/  LOP3.LUT R81, R11.reuse, 0xffff0000, RZ, 0xc0, !PT ;  /* 0xffff00000b517812 */ /* 0x040fe200078ec0ff */
[----:B------:R-:W-:-:S02]  /*b4e0*/  IMAD.U32 R80, R11, 0x10000, RZ ;  /* 0x000100000b507824 */ /* 0x000fc400078e00ff */
[C---:B------:R-:W-:Y:S01]  /*b4f0*/  FMUL.FTZ R151, R79.reuse, R149 ;  /* 0x000000954f977220 */ /* 0x040fe20000410000 */
[-C--:B------:R-:W-:Y:S01]  /*b500*/  FMUL.FTZ R150, R79, R146.reuse ;  /* 0x000000924f967220 */ /* 0x080fe20000410000 */
[C---:B------:R-:W-:Y:S01]  /*b510*/  FMUL.FTZ R79, R81.reuse, R147 ;  /* 0x00000093514f7220 */ /* 0x040fe20000410000 */
[----:B------:R-:W-:Y:S02]  /*b520*/  IMAD.U32 R10, R8, 0x10000, RZ ;  /* 0x00010000080a7824 */ /* 0x000fe400078e00ff */
[C---:B------:R-:W-:Y:S01]  /*b530*/  FFMA.FTZ R151, R78.reuse, R146, -R151 ;  /* 0x000000924e977223 */ /* 0x040fe20000010897 */
[----:B------:R-:W-:Y:S01]  /*b540*/  FFMA.FTZ R150, R78, R149, R150 ;  /* 0x000000954e967223 */ /* 0x000fe20000010096 */
[-C--:B------:R-:W-:Y:S01]  /*b550*/  FMUL.FTZ R149, R81, R145.reuse ;  /* 0x0000009151957220 */ /* 0x080fe20000410000 */
[----:B------:R-:W-:Y:S01]  /*b560*/  FFMA.FTZ R146, R80, R145, -R79 ;  /* 0x0000009150927223 */ /* 0x000fe2000001084f */
[C---:B------:R-:W-:Y:S01]  /*b570*/  IMAD.U32 R11, R9.reuse, 0x10000, RZ ;  /* 0x00010000090b7824 */ /* 0x040fe200078e00ff */
[----:B------:R-:W-:Y:S01]  /*b580*/  LOP3.LUT R8, R8, 0xffff0000, RZ, 0xc0, !PT ;  /* 0xffff000008087812 */ /* 0x000fe200078ec0ff */
[----:B------:R-:W-:Y:S01]  /*b590*/  IMAD.U32 R81, R148, 0x10000, RZ ;  /* 0x0001000094517824 */ /* 0x000fe200078e00ff */
[----:B------:R-:W-:Y:S01]  /*b5a0*/  LOP3.LUT R9, R9, 0xffff0000, RZ, 0xc0, !PT ;  /* 0xffff000009097812 */ /* 0x000fe200078ec0ff */
[----:B------:R-:W-:Y:S01]  /*b5b0*/  IMAD.U32 R79, R144, 0x10000, RZ ;  /* 0x00010000904f7824 */ /* 0x000fe200078e00ff */
[----:B------:R-:W-:Y:S01]  /*b5c0*/  LOP3.LUT R148, R148, 0xffff0000, RZ, 0xc0, !PT ;  /* 0xffff000094947812 */ /* 0x000fe200078ec0ff */
[----:B------:R-:W-:Y:S01]  /*b5d0*/  FFMA.FTZ R149, R80, R147, R149 ;  /* 0x0000009350957223 */ /* 0x000fe20000010095 */
[----:B------:R-:W-:Y:S01]  /*b5e0*/  LOP3.LUT R144, R144, 0xffff0000, RZ, 0xc0, !PT ;  /* 0xffff000090907812 */ /* 0x000fe200078ec0ff */
[C---:B------:R-:W-:Y:S01]  /*b5f0*/  FMUL.FTZ R145, R8.reuse, R81 ;  /* 0x0000005108917220 */ /* 0x040fe20000410000 */
[----:B------:R-:W-:Y:S01]  /*b600*/  FMUL.FTZ R78, R8, R79 ;  /* 0x0000004f084e7220 */ /* 0x000fe20000410000 */
[----:B------:R-:W-:-:S02]  /*b610*/  FMUL.FTZ R80, R9, R148 ;  /* 0x0000009409507220 */ /* 0x000fc40000410000 */
[-C--:B------:R-:W-:Y:S01]  /*b620*/  FMUL.FTZ R147, R9, R144.reuse ;  /* 0x0000009009937220 */ /* 0x080fe20000410000 */
[C---:B------:R-:W-:Y:S01]  /*b630*/  FFMA.FTZ R8, R10.reuse, R79, -R145 ;  /* 0x0000004f0a087223 */ /* 0x040fe20000010891 */
[----:B------:R-:W-:Y:S01]  /*b640*/  FFMA.FTZ R81, R10, R81, R78 ;  /* 0x000000510a517223 */ /* 0x000fe2000001004e */
[C---:B------:R-:W-:Y:S01]  /*b650*/  FFMA.FTZ R9, R11.reuse, R144, -R80 ;  /* 0x000000900b097223 */ /* 0x040fe20000010850 */
[----:B------:R-:W-:Y:S01]  /*b660*/  FFMA.FTZ R148, R11, R148, R147 ;  /* 0x000000940b947223 */ /* 0x000fe20000010093 */
[----:B------:R-:W-:Y:S02]  /*b670*/  F2FP.BF16.F32.PACK_AB R10, R150, R151 ;  /* 0x00000097960a723e */ /* 0x000fe400000010ff */
[----:B------:R-:W-:Y:S02]  /*b680*/  F2FP.BF16.F32.PACK_AB R11, R149, R146 ;  /* 0x00000092950b723e */ /* 0x000fe400000010ff */
[----:B------:R-:W-:Y:S02]  /*b690*/  F2FP.BF16.F32.PACK_AB R8, R81, R8 ;  /* 0x000000085108723e */ /* 0x000fe400000010ff */
[----:B------:R-:W-:-:S05]  /*b6a0*/  F2FP.BF16.F32.PACK_AB R9, R148, R9 ;  /* 0x000000099409723e */ /* 0x000fca00000010ff */
[----:B------:R0:W-:Y:S02]  /*b6b0*/  STS.128 [R152], R8 ;  /* 0x0000000898007388 */ /* 0x0001e40000000c00 */
.L_x_1695:
[----:B------:R-:W-:Y:S05]  /*b6c0*/  BSYNC B2 ;  /* 0x0000000000027941 */ /* 0x000fea0003800000 */
.L_x_1694:
[----:B------:R-:W-:Y:S04]  /*b6d0*/  BSSY B2, `(.L_x_1696) ;  /* 0x0000030000027945 */ /* 0x000fe80003800000 */
[----:B------:R-:W-:Y:S05]  /*b6e0*/  @P1 BRA `(.L_x_1697) ;  /* 0x0000000000b81947 */ /* 0x000fea0003800000 */
[----:B0----5:R-:W0:Y:S01]  /*b6f0*/  LDS.128 R8, [R152+0x4000] ;  /* 0x0040000098087984 */ /* 0x021e220000000c00 */
[--C-:B------:R-:W-:Y:S02]  /*b700*/  SHF.R.U64 R79, R76, 0x10, R77.reuse ;  /* 0x000000104c4f7819 */ /* 0x100fe4000000124d */
[----:B------:R-:W-:Y:S02]  /*b710*/  SHF.R.U32.HI R76, RZ, 0x10, R77 ;  /* 0x00000010ff4c7819 */ /* 0x000fe4000001164d */
[--C-:B------:R-:W-:Y:S02]  /*b720*/  SHF.R.U64 R77, R74, 0x10, R75.reuse ;  /* 0x000000104a4d7819 */ /* 0x100fe4000000124b */
[----:B------:R-:W-:Y:S02]  /*b730*/  SHF.R.U32.HI R74, RZ, 0x10, R75 ;  /* 0x00000010ff4a7819 */ /* 0x000fe4000001164b */
[----:B------:R-:W-:Y:S02]  /*b740*/  PRMT R141, R141, 0x5410, R76 ;  /* 0x000054108d8d7816 */ /* 0x000fe4000000004c */
[----:B------:R-:W-:-:S02]  /*b750*/  PRMT R143, R143, 0x5410, R74 ;  /* 0x000054108f8f7816 */ /* 0x000fc4000000004a */
[----:B------:R-:W-:Y:S01]  /*b760*/  PRMT R140, R140, 0x5410, R79 ;  /* 0x000054108c8c7816 */ /* 0x000fe2000000004f */
[----:B------:R-:W-:Y:S01]  /*b770*/  IMAD.U32 R78, R141, 0x10000, RZ ;  /* 0x000100008d4e7824 */ /* 0x000fe200078e00ff */
[----:B------:R-:W-:Y:S01]  /*b780*/  PRMT R142, R142, 0x5410, R77 ;  /* 0x000054108e8e7816 */ /* 0x000fe2000000004d */
[C---:B------:R-:W-:Y:S01]  /*b790*/  IMAD.U32 R79, R143.reuse, 0x10000, RZ ;  /* 0x000100008f4f7824 */ /* 0x040fe200078e00ff */
[----:B------:R-:W-:Y:S02]  /*b7a0*/  LOP3.LUT R143, R143, 0xffff0000, RZ, 0xc0, !PT ;  /* 0xffff00008f8f7812 */ /* 0x000fe400078ec0ff */
[----:B------:R-:W-:Y:S02]  /*b7b0*/  LOP3.LUT R141, R141, 0xffff0000, RZ, 0xc0, !PT ;  /* 0xffff00008d8d7812 */ /* 0x000fe400078ec0ff */
[C---:B0-----:R-:W-:Y:S01]  /*b7c0*/  LOP3.LUT R75, R10.reuse, 0xffff0000, RZ, 0xc0, !PT ;  /* 0xffff00000a4b7812 */ /* 0x041fe200078ec0ff */
[----:B------:R-:W-:Y:S01]  /*b7d0*/  IMAD.U32 R74, R10, 0x10000, RZ ;  /* 0x000100000a4a7824 */ /* 0x000fe200078e00ff */
[C---:B------:R-:W-:Y:S01]  /*b7e0*/  LOP3.LUT R77, R11.reuse, 0xffff0000, RZ, 0xc0, !PT ;  /* 0xffff00000b4d7812 */ /* 0x040fe200078ec0ff */
[----:B------:R-:W-:-:S02]  /*b7f0*/  IMAD.U32 R76, R11, 0x10000, RZ ;  /* 0x000100000b4c7824 */ /* 0x000fc400078e00ff */
[CC--:B------:R-:W-:Y:S01]  /*b800*/  FMUL.FTZ R80, R75.reuse, R78.reuse ;  /* 0x0000004e4b507220 */ /* 0x0c0fe20000410000 */
[----:B------:R-:W-:Y:S01]  /*b810*/  FMUL.FTZ R81, R75, R79 ;  /* 0x0000004f4b517220 */ /* 0x000fe20000410000 */
[C---:B------:R-:W-:Y:S01]  /*b820*/  FMUL.FTZ R75, R77.reuse, R143 ;  /* 0x0000008f4d4b7220 */ /* 0x040fe20000410000 */
[----:B------:R-:W-:Y:S02]  /*b830*/  IMAD.U32 R10, R8, 0x10000, RZ ;  /* 0x00010000080a7824 */ /* 0x000fe400078e00ff */
        /* <DEDUP_REMOVED lines=9> */
[----:B------:R-:W-:Y:S01]  /*b8d0*/  FFMA.FTZ R78, R74, R78, -R81 ;  /* 0x0000004e4a4e7223 */ /* 0x000fe20000010851 */
[----:B------:R-:W-:Y:S01]  /*b8e0*/  LOP3.LUT R140, R140, 0xffff0000, RZ, 0xc0, !PT ;  /* 0xffff00008c8c7812 */ /* 0x000fe200078ec0ff */
        /* <DEDUP_REMOVED lines=14> */
.L_x_1697:
[----:B------:R-:W-:Y:S05]  /*b9d0*/  BSYNC B2 ;  /* 0x0000000000027941 */ /* 0x000fea0003800000 */
.L_x_1696:
[----:B------:R-:W-:Y:S04]  /*b9e0*/  BSSY B2, `(.L_x_1698) ;  /* 0x0000030000027945 */ /* 0x000fe80003800000 */
[----:B------:R-:W-:Y:S05]  /*b9f0*/  @P2 BRA `(.L_x_1699) ;  /* 0x0000000000b82947 */ /* 0x000fea0003800000 */
[----:B01---5:R-:W0:Y:S01]  /*ba00*/  LDS.128 R8, [R152+0x8000] ;  /* 0x0080000098087984 */ /* 0x023e220000000c00 */
        /* <DEDUP_REMOVED lines=45> */
.L_x_1699:
[----:B------:R-:W-:Y:S05]  /*bce0*/  BSYNC B2 ;  /* 0x0000000000027941 */ /* 0x000fea0003800000 */
.L_x_1698:
[----:B------:R-:W-:Y:S05]  /*bcf0*/  @P3 BRA `(.L_x_1693) ;  /* 0x0000000000b83947 */ /* 0x000fea0003800000 */
[----:B012--5:R-:W0:Y:S01]  /*bd00*/  LDS.128 R8, [R152+0xc000] ;  /* 0x00c0000098087984 */ /* 0x027e220000000c00 */
[--C-:B------:R-:W-:Y:S02]  /*bd10*/  SHF.R.U64 R60, R60, 0x10, R61.reuse ;  /* 0x000000103c3c7819 */ /* 0x100fe4000000123d */
[----:B------:R-:W-:Y:S02]  /*bd20*/  SHF.R.U32.HI R71, RZ, 0x10, R61 ;  /* 0x00000010ff477819 */ /* 0x000fe4000001163d */
[--C-:B------:R-:W-:Y:S02]  /*bd30*/  SHF.R.U64 R61, R62, 0x10, R63.reuse ;  /* 0x000000103e3d7819 */ /* 0x100fe4000000123f */
[----:B------:R-:W-:Y:S02]  /*bd40*/  SHF.R.U32.HI R62, RZ, 0x10, R63 ;  /* 0x00000010ff3e7819 */ /* 0x000fe4000001163f */
[----:B------:R-:W-:Y:S02]  /*bd50*/  PRMT R132, R132, 0x5410, R71 ;  /* 0x0000541084847816 */ /* 0x000fe40000000047 */
[----:B------:R-:W-:-:S02]  /*bd60*/  PRMT R135, R135, 0x5410, R62 ;  /* 0x0000541087877816 */ /* 0x000fc4000000003e */
[----:B------:R-:W-:Y:S01]  /*bd70*/  PRMT R134, R134, 0x5410, R61 ;  /* 0x0000541086867816 */ /* 0x000fe2000000003d */
[C---:B------:R-:W-:Y:S01]  /*bd80*/  IMAD.U32 R70, R132.reuse, 0x10000, RZ ;  /* 0x0001000084467824 */ /* 0x040fe200078e00ff */
        /* <DEDUP_REMOVED lines=8> */
[C---:B------:R-:W-:Y:S01]  /*be10*/  FMUL.FTZ R74, R61.reuse, R70 ;  /* 0x000000463d4a7220 */ /* 0x040fe20000410000 */
[----:B------:R-:W-:Y:S01]  /*be20*/  FMUL.FTZ R73, R61, R71 ;  /* 0x000000473d497220 */ /* 0x000fe20000410000 */
[C---:B------:R-:W-:Y:S01]  /*be30*/  FMUL.FTZ R61, R63.reuse, R135 ;  /* 0x000000873f3d7220 */ /* 0x040fe20000410000 */
[----:B------:R-:W-:Y:S02]  /*be40*/  IMAD.U32 R10, R8, 0x10000, RZ ;  /* 0x00010000080a7824 */ /* 0x000fe400078e00ff */
[C---:B------:R-:W-:Y:S01]  /*be50*/  FFMA.FTZ R75, R60.reuse, R71, R74 ;  /* 0x000000473c4b7223 */ /* 0x040fe2000001004a */
[----:B------:R-:W-:Y:S01]  /*be60*/  FMUL.FTZ R71, R63, R132 ;  /* 0x000000843f477220 */ /* 0x000fe20000410000 */
[C---:B------:R-:W-:Y:S02]  /*be70*/  IMAD.U32 R11, R9.reuse, 0x10000, RZ ;  /* 0x00010000090b7824 */ /* 0x040fe400078e00ff */
[----:B------:R-:W-:Y:S01]  /*be80*/  FFMA.FTZ R72, R60, R70, -R73 ;  /* 0x000000463c487223 */ /* 0x000fe20000010849 */
[----:B------:R-:W-:Y:S01]  /*be90*/  IMAD.U32 R63, R134, 0x10000, RZ ;  /* 0x00010000863f7824 */ /* 0x000fe200078e00ff */
[----:B------:R-:W-:Y:S01]  /*bea0*/  LOP3.LUT R8, R8, 0xffff0000, RZ, 0xc0, !PT ;  /* 0xffff000008087812 */ /* 0x000fe200078ec0ff */
[----:B------:R-:W-:Y:S01]  /*beb0*/  FFMA.FTZ R132, R62, R132, -R61 ;  /* 0x000000843e847223 */ /* 0x000fe2000001083d */
[----:B------:R-:W-:Y:S01]  /*bec0*/  LOP3.LUT R9, R9, 0xffff0000, RZ, 0xc0, !PT ;  /* 0xffff000009097812 */ /* 0x000fe200078ec0ff */
[C---:B------:R-:W-:Y:S01]  /*bed0*/  IMAD.U32 R61, R133.reuse, 0x10000, RZ ;  /* 0x00010000853d7824 */ /* 0x040fe200078e00ff */
        /* <DEDUP_REMOVED lines=15> */
[----:B------:R3:W-:Y:S02]  /*bfd0*/  STS.128 [R152+0xc000], R8 ;  /* 0x00c0000898007388 */ /* 0x0007e40000000c00 */
.L_x_1693:
[----:B------:R-:W-:Y:S05]  /*bfe0*/  BSYNC B1 ;  /* 0x0000000000017941 */ /* 0x000fea0003800000 */
.L_x_1692:
[----:B0123--:R-:W2:Y:S01]  /*bff0*/  LDL R8, [R1+0xa0] ;  /* 0x0000a00001087983 */ /* 0x00fea20000100800 */
[----:B------:R-:W-:Y:S01]  /*c000*/  BSSY B1, `(.L_x_1700) ;  /* 0x00000cb000017945 */ /* 0x000fe20003800000 */
[----:B--2---:R-:W-:-:S13]  /*c010*/  ISETP.GE.AND P0, PT, R8, R0, PT ;  /* 0x000000000800720c */ /* 0x004fda0003f06270 */
[----:B------:R-:W-:Y:S05]  /*c020*/  @P0 BRA `(.L_x_1701) ;  /* 0x0000000c00200947 */ /* 0x000fea0003800000 */
        /* <DEDUP_REMOVED lines=8> */
[----:B-----5:R-:W0:Y:S01]  /*c0b0*/  LDS.128 R8, [R70+0x1000] ;  /* 0x0010000046087984 */ /* 0x020e220000000c00 */
[----:B------:R-:W-:Y:S02]  /*c0c0*/  SHF.R.U64 R63, R64, 0x10, R65 ;  /* 0x00000010403f7819 */ /* 0x000fe40000001241 */
[----:B------:R-:W-:Y:S02]  /*c0d0*/  SHF.R.U64 R61, R66, 0x10, R67 ;  /* 0x00000010423d7819 */ /* 0x000fe40000001243 */
[----:B------:R-:W-:Y:S02]  /*c0e0*/  SHF.R.U32.HI R64, RZ, 0x10, R65 ;  /* 0x00000010ff407819 */ /* 0x000fe40000011641 */
        /* <DEDUP_REMOVED lines=42> */
.L_x_1703:
[----:B------:R-:W-:Y:S05]  /*c390*/  BSYNC B2 ;  /* 0x0000000000027941 */ /* 0x000fea0003800000 */
.L_x_1702:
        /* <DEDUP_REMOVED lines=48> */
.L_x_1705:
[----:B------:R-:W-:Y:S05]  /*c6a0*/  BSYNC B2 ;  /* 0x0000000000027941 */ /* 0x000fea0003800000 */
.L_x_1704:
        /* <DEDUP_REMOVED lines=48> */
.L_x_1707:
[----:B------:R-:W-:Y:S05]  /*c9b0*/  BSYNC B2 ;  /* 0x0000000000027941 */ /* 0x000fea0003800000 */
.L_x_1706:
        /* <DEDUP_REMOVED lines=47> */
.L_x_1701:
[----:B------:R-:W-:Y:S05]  /*ccb0*/  BSYNC B1 ;  /* 0x0000000000017941 */ /* 0x000fea0003800000 */
.L_x_1700:
[----:B------:R-:W-:Y:S01]  /*ccc0*/  ISETP.GE.AND P0, PT, R20, R0, PT ;  /* 0x000000001400720c */ /* 0x000fe20003f06270 */
[----:B------:R-:W-:-:S12]  /*ccd0*/  BSSY B1, `(.L_x_1708) ;  /* 0x00000ca000017945 */ /* 0x000fd80003800000 */
[----:B------:R-:W-:Y:S05]  /*cce0*/  @P0 BRA `(.L_x_1709) ;  /* 0x0000000c00200947 */ /* 0x000fea0003800000 */
[----:B------:R4:W5:Y:S01]  /*ccf0*/  LDL R52, [R1+0x60] ;  /* 0x0000600001347983 */ /* 0x0009620000100800 */
[----:B0123--:R-:W0:Y:S01]  /*cd00*/  LDC R8, c[0x0][0x3f4] ;  /* 0x0000fd00ff087b82 */ /* 0x00fe220000000800 */
[----:B------:R-:W-:Y:S01]  /*cd10*/  BSSY B2, `(.L_x_1710) ;  /* 0x0000034000027945 */ /* 0x000fe20003800000 */
[-C--:B0-----:R-:W-:Y:S02]  /*cd20*/  ISETP.GE.AND P0, PT, R200, R8.reuse, PT ;  /* 0x00000008c800720c */ /* 0x081fe40003f06270 */
[-C--:B------:R-:W-:Y:S02]  /*cd30*/  ISETP.GE.AND P1, PT, R69, R8.reuse, PT ;  /* 0x000000084500720c */ /* 0x080fe40003f26270 */
[-C--:B------:R-:W-:Y:S02]  /*cd40*/  ISETP.GE.AND P2, PT, R68, R8.reuse, PT ;  /* 0x000000084400720c */ /* 0x080fe40003f46270 */
[----:B------:R-:W-:-:S07]  /*cd50*/  ISETP.GE.AND P3, PT, R21, R8, PT ;  /* 0x000000081500720c */ /* 0x000fce0003f66270 */
[----:B----4-:R-:W-:Y:S06]  /*cd60*/  @P0 BRA `(.L_x_1711) ;  /* 0x0000000000b80947 */ /* 0x010fec0003800000 */
[----:B-----5:R-:W0:Y:S01]  /*cd70*/  LDS.128 R8, [R52+0x2000] ;  /* 0x0020000034087984 */ /* 0x020e220000000c00 */
        /* <DEDUP_REMOVED lines=18> */
[----:B------:R-:W-:Y:S02]  /*cea0*/  IMAD.U32 R10, R8, 0x10000, RZ ;  /* 0x00010000080a7824 */ /* 0x000fe400078e00ff */
[----:B------:R-:W-:Y:S01]  /*ceb0*/  FMUL.FTZ R50, R46, R119 ;  /* 0x000000772e327220 */ /* 0x000fe20000410000 */
[C---:B------:R-:W-:Y:S01]  /*cec0*/  FFMA.FTZ R48, R20.reuse, R47, -R51 ;  /* 0x0000002f14307223 */ /* 0x040fe20000010833 */
[----:B------:R-:W-:Y:S01]  /*ced0*/  FFMA.FTZ R53, R20, R49, R44 ;  /* 0x0000003114357223 */ /* 0x000fe2000001002c */
[C---:B------:R-:W-:Y:S01]  /*cee0*/  IMAD.U32 R11, R9.reuse, 0x10000, RZ ;  /* 0x00010000090b7824 */ /* 0x040fe200078e00ff */
[----:B------:R-:W-:Y:S01]  /*cef0*/  LOP3.LUT R8, R8, 0xffff0000, RZ, 0xc0, !PT ;  /* 0xffff000008087812 */ /* 0x000fe200078ec0ff */
[----:B------:R-:W-:Y:S01]  /*cf00*/  IMAD.U32 R49, R118, 0x10000, RZ ;  /* 0x0001000076317824 */ /* 0x000fe200078e00ff */
[----:B------:R-:W-:Y:S01]  /*cf10*/  LOP3.LUT R9, R9, 0xffff0000, RZ, 0xc0, !PT ;  /* 0xffff000009097812 */ /* 0x000fe200078ec0ff */
[----:B------:R-:W-:-:S02]  /*cf20*/  IMAD.U32 R47, R116, 0x10000, RZ ;  /* 0x00010000742f7824 */ /* 0x000fc400078e00ff */
[-C--:B------:R-:W-:Y:S01]  /*cf30*/  FMUL.FTZ R46, R46, R117.reuse ;  /* 0x000000752e2e7220 */ /* 0x080fe20000410000 */
[----:B------:R-:W-:Y:S01]  /*cf40*/  LOP3.LUT R118, R118, 0xffff0000, RZ, 0xc0, !PT ;  /* 0xffff000076767812 */ /* 0x000fe200078ec0ff */
[C---:B------:R-:W-:Y:S01]  /*cf50*/  FFMA.FTZ R50, R45.reuse, R117, -R50 ;  /* 0x000000752d327223 */ /* 0x040fe20000010832 */
        /* <DEDUP_REMOVED lines=15> */
.L_x_1711:
[----:B------:R-:W-:Y:S05]  /*d050*/  BSYNC B2 ;  /* 0x0000000000027941 */ /* 0x000fea0003800000 */
.L_x_1710:
        /* <DEDUP_REMOVED lines=23> */
[C---:B------:R-:W-:Y:S02]  /*d1d0*/  IMAD.U32 R11, R9.reuse, 0x10000, RZ ;  /* 0x00010000090b7824 */ /* 0x040fe400078e00ff */
[C---:B------:R-:W-:Y:S01]  /*d1e0*/  FFMA.FTZ R49, R20.reuse, R45, R40 ;  /* 0x0000002d14317223 */ /* 0x040fe20000010028 */
[----:B------:R-:W-:Y:S01]  /*d1f0*/  FFMA.FTZ R44, R20, R43, -R47 ;  /* 0x0000002b142c7223 */ /* 0x000fe2000001082f */
[----:B------:R-:W-:Y:S01]  /*d200*/  IMAD.U32 R45, R104, 0x10000, RZ ;  /* 0x00010000682d7824 */ /* 0x000fe200078e00ff */
[----:B------:R-:W-:Y:S01]  /*d210*/  LOP3.LUT R8, R8, 0xffff0000, RZ, 0xc0, !PT ;  /* 0xffff000008087812 */ /* 0x000fe200078ec0ff */
[-C--:B------:R-:W-:Y:S01]  /*d220*/  FMUL.FTZ R42, R42, R103.reuse ;  /* 0x000000672a2a7220 */ /* 0x080fe20000410000 */
        /* <DEDUP_REMOVED lines=19> */
.L_x_1713:
[----:B------:R-:W-:Y:S05]  /*d360*/  BSYNC B2 ;  /* 0x0000000000027941 */ /* 0x000fea0003800000 */
.L_x_1712:
[----:B------:R-:W-:Y:S04]  /*d370*/  BSSY B2, `(.L_x_1714) ;  /* 0x0000030000027945 */ /* 0x000fe80003800000 */
[----:B------:R-:W-:Y:S05]  /*d380*/  @P2 BRA `(.L_x_1715) ;  /* 0x0000000000b82947 */ /* 0x000fea0003800000 */
[----:B01---5:R-:W0:Y:S01]  /*d390*/  LDS.128 R8, [R52+0xa000] ;  /* 0x00a0000034087984 */ /* 0x023e220000000c00 */
[----:B------:R-:W-:Y:S02]  /*d3a0*/  SHF.R.U64 R20, R38, 0x10, R39 ;  /* 0x0000001026147819 */ /* 0x000fe40000001227 */
[----:B------:R-:W-:Y:S02]  /*d3b0*/  SHF.R.U64 R41, R36, 0x10, R37 ;  /* 0x0000001024297819 */ /* 0x000fe40000001225 */
[----:B------:R-:W-:Y:S02]  /*d3c0*/  SHF.R.U32.HI R39, RZ, 0x10, R39 ;  /* 0x00000010ff277819 */ /* 0x000fe40000011627 */
        /* <DEDUP_REMOVED lines=14> */
[-C--:B------:R-:W-:Y:S01]  /*d4b0*/  FMUL.FTZ R36, R36, R39.reuse ;  /* 0x0000002724247220 */ /* 0x080fe20000410000 */
[----:B------:R-:W-:Y:S02]  /*d4c0*/  IMAD.U32 R10, R8, 0x10000, RZ ;  /* 0x00010000080a7824 */ /* 0x000fe400078e00ff */
[-C--:B------:R-:W-:Y:S01]  /*d4d0*/  FMUL.FTZ R42, R38, R100.reuse ;  /* 0x00000064262a7220 */ /* 0x080fe20000410000 */
[C---:B------:R-:W-:Y:S01]  /*d4e0*/  FFMA.FTZ R40, R20.reuse, R39, -R43 ;  /* 0x0000002714287223 */ /* 0x040fe2000001082b */
[C---:B------:R-:W-:Y:S02]  /*d4f0*/  IMAD.U32 R11, R9.reuse, 0x10000, RZ ;  /* 0x00010000090b7824 */ /* 0x040fe400078e00ff */
[----:B------:R-:W-:Y:S01]  /*d500*/  FFMA.FTZ R45, R20, R41, R36 ;  /* 0x00000029142d7223 */ /* 0x000fe20000010024 */
[----:B------:R-:W-:Y:S01]  /*d510*/  IMAD.U32 R39, R98, 0x10000, RZ ;  /* 0x0001000062277824 */ /* 0x000fe200078e00ff */
[----:B------:R-:W-:Y:S01]  /*d520*/  LOP3.LUT R8, R8, 0xffff0000, RZ, 0xc0, !PT ;  /* 0xffff000008087812 */ /* 0x000fe200078ec0ff */
[-C--:B------:R-:W-:Y:S01]  /*d530*/  FMUL.FTZ R38, R38, R97.reuse ;  /* 0x0000006126267220 */ /* 0x080fe20000410000 */
[----:B------:R-:W-:Y:S01]  /*d540*/  LOP3.LUT R9, R9, 0xffff0000, RZ, 0xc0, !PT ;  /* 0xffff000009097812 */ /* 0x000fe200078ec0ff */
[C---:B------:R-:W-:Y:S01]  /*d550*/  IMAD.U32 R41, R99.reuse, 0x10000, RZ ;  /* 0x0001000063297824 */ /* 0x040fe200078e00ff */
        /* <DEDUP_REMOVED lines=17> */
.L_x_1715:
[----:B------:R-:W-:Y:S05]  /*d670*/  BSYNC B2 ;  /* 0x0000000000027941 */ /* 0x000fea0003800000 */
.L_x_1714:
[----:B------:R-:W-:Y:S05]  /*d680*/  @P3 BRA `(.L_x_1709) ;  /* 0x0000000000b83947 */ /* 0x000fea0003800000 */
[----:B012--5:R-:W0:Y:S01]  /*d690*/  LDS.128 R8, [R52+0xe000] ;  /* 0x00e0000034087984 */ /* 0x027e220000000c00 */
        /* <DEDUP_REMOVED lines=9> */
[----:B------:R-:W-:Y:S01]  /*d730*/  IMAD.U32 R31, R94, 0x10000, RZ ;  /* 0x000100005e1f7824 */ /* 0x000fe200078e00ff */
        /* <DEDUP_REMOVED lines=9> */
[----:B------:R-:W-:Y:S01]  /*d7d0*/  FMUL.FTZ R38, R30, R92 ;  /* 0x0000005c1e267220 */ /* 0x000fe20000410000 */
        /* <DEDUP_REMOVED lines=25> */
.L_x_1709:
[----:B------:R-:W-:Y:S05]  /*d970*/  BSYNC B1 ;  /* 0x0000000000017941 */ /* 0x000fea0003800000 */
.L_x_1708:
[----:B------:R-:W-:-:S13]  /*d980*/  ISETP.GE.AND P0, PT, R3, R0, PT ;  /* 0x000000000300720c */ /* 0x000fda0003f06270 */
        /* <DEDUP_REMOVED lines=9> */
[----:B--2345:R-:W0:Y:S01]  /*da20*/  LDS.128 R8, [R36+0x3000] ;  /* 0x0030000024087984 */ /* 0x03ce220000000c00 */
        /* <DEDUP_REMOVED lines=8> */
[----:B------:R-:W-:Y:S01]  /*dab0*/  LOP3.LUT R30, R127, 0xffff0000, RZ, 0xc0, !PT ;  /* 0xffff00007f1e7812 */ /* 0x000fe200078ec0ff */
[C---:B------:R-:W-:Y:S01]  /*dac0*/  IMAD.U32 R29, R125.reuse, 0x10000, RZ ;  /* 0x000100007d1d7824 */ /* 0x040fe200078e00ff */
[----:B------:R-:W-:Y:S02]  /*dad0*/  LOP3.LUT R28, R125, 0xffff0000, RZ, 0xc0, !PT ;  /* 0xffff00007d1c7812 */ /* 0x000fe400078ec0ff */
[----:B------:R-:W-:Y:S01]  /*dae0*/  PRMT R126, R126, 0x5410, R3 ;  /* 0x000054107e7e7816 */ /* 0x000fe20000000003 */
        /* <DEDUP_REMOVED lines=11> */
[----:B------:R-:W-:Y:S01]  /*dba0*/  FFMA.FTZ R32, R20, R31, R10 ;  /* 0x0000001f14207223 */ /* 0x000fe2000001000a */
[-C--:B------:R-:W-:Y:S01]  /*dbb0*/  FMUL.FTZ R20, R11, R28.reuse ;  /* 0x0000001c0b147220 */ /* 0x080fe20000410000 */
[----:B------:R-:W-:Y:S01]  /*dbc0*/  IMAD.U32 R11, R126, 0x10000, RZ ;  /* 0x000100007e0b7824 */ /* 0x000fe200078e00ff */
        /* <DEDUP_REMOVED lines=19> */
.L_x_1718:
[----:B------:R-:W-:Y:S05]  /*dd00*/  BSYNC B1 ;  /* 0x0000000000017941 */ /* 0x000fea0003800000 */
.L_x_1717:
[----:B------:R-:W-:Y:S04]  /*dd10*/  BSSY B1, `(.L_x_1719) ;  /* 0x0000030000017945 */ /* 0x000fe80003800000 */
[----:B------:R-:W-:Y:S05]  /*dd20*/  @P1 BRA `(.L_x_1720) ;  /* 0x0000000000b81947 */ /* 0x000fea0003800000 */
[----:B0-2345:R-:W0:Y:S01]  /*dd30*/  LDS.128 R8, [R36+0x7000] ;  /* 0x0070000024087984 */ /* 0x03de220000000c00 */
        /* <DEDUP_REMOVED lines=45> */
.L_x_1720:
[----:B------:R-:W-:Y:S05]  /*e010*/  BSYNC B1 ;  /* 0x0000000000017941 */ /* 0x000fea0003800000 */
.L_x_1719:
[----:B------:R-:W-:Y:S04]  /*e020*/  BSSY B1, `(.L_x_1721) ;  /* 0x0000030000017945 */ /* 0x000fe80003800000 */
[----:B------:R-:W-:Y:S05]  /*e030*/  @P2 BRA `(.L_x_1722) ;  /* 0x0000000000b82947 */ /* 0x000fea0003800000 */
[----:B012345:R-:W0:Y:S01]  /*e040*/  LDS.128 R8, [R36+0xb000] ;  /* 0x00b0000024087984 */ /* 0x03fe220000000c00 */
        /* <DEDUP_REMOVED lines=45> */
.L_x_1722:
[----:B------:R-:W-:Y:S05]  /*e320*/  BSYNC B1 ;  /* 0x0000000000017941 */ /* 0x000fea0003800000 */
.L_x_1721:
        /* <DEDUP_REMOVED lines=18> */
[----:B------:R-:W-:Y:S01]  /*e450*/  FMUL.FTZ R14, R6, R12 ;  /* 0x0000000c060e7220 */ /* 0x000fe20000410000 */
[----:B------:R-:W-:-:S02]  /*e460*/  IMAD.U32 R0, R8, 0x10000, RZ ;  /* 0x0001000008007824 */ /* 0x000fc400078e00ff */
[-C--:B------:R-:W-:Y:S01]  /*e470*/  FMUL.FTZ R13, R6, R11.reuse ;  /* 0x0000000b060d7220 */ /* 0x080fe20000410000 */
[C---:B------:R-:W-:Y:S01]  /*e480*/  FMUL.FTZ R6, R10.reuse, R82 ;  /* 0x000000520a067220 */ /* 0x040fe20000410000 */
[-C--:B------:R-:W-:Y:S01]  /*e490*/  FMUL.FTZ R10, R10, R84.reuse ;  /* 0x000000540a0a7220 */ /* 0x080fe20000410000 */
[----:B------:R-:W-:Y:S01]  /*e4a0*/  LOP3.LUT R3, R8, 0xffff0000, RZ, 0xc0, !PT ;  /* 0xffff000008037812 */ /* 0x000fe200078ec0ff */
[----:B------:R-:W-:Y:S01]  /*e4b0*/  FFMA.FTZ R14, R5, R11, -R14 ;  /* 0x0000000b050e7223 */ /* 0x000fe2000001080e */
[----:B------:R-:W-:Y:S01]  /*e4c0*/  FFMA.FTZ R84, R7, R84, -R6 ;  /* 0x0000005407547223 */ /* 0x000fe20000010806 */
[----:B------:R-:W-:Y:S01]  /*e4d0*/  FFMA.FTZ R13, R5, R12, R13 ;  /* 0x0000000c050d7223 */ /* 0x000fe2000001000d */
[----:B------:R-:W-:Y:S01]  /*e4e0*/  IMAD.U32 R6, R83, 0x10000, RZ ;  /* 0x0001000053067824 */ /* 0x000fe200078e00ff */
[----:B------:R-:W-:Y:S01]  /*e4f0*/  LOP3.LUT R8, R9, 0xffff0000, RZ, 0xc0, !PT ;  /* 0xffff000009087812 */ /* 0x000fe200078ec0ff */
[----:B------:R-:W-:Y:S01]  /*e500*/  IMAD.U32 R5, R85, 0x10000, RZ ;  /* 0x0001000055057824 */ /* 0x000fe200078e00ff */
[----:B------:R-:W-:Y:S01]  /*e510*/  LOP3.LUT R83, R83, 0xffff0000, RZ, 0xc0, !PT ;  /* 0xffff000053537812 */ /* 0x000fe200078ec0ff */
[----:B------:R-:W-:Y:S01]  /*e520*/  FFMA.FTZ R11, R7, R82, R10 ;  /* 0x00000052070b7223 */ /* 0x000fe2000001000a */
[----:B------:R-:W-:Y:S01]  /*e530*/  LOP3.LUT R85, R85, 0xffff0000, RZ, 0xc0, !PT ;  /* 0xffff000055557812 */ /* 0x000fe200078ec0ff */
[----:B------:R-:W-:-:S02]  /*e540*/  IMAD.U32 R4, R9, 0x10000, RZ ;  /* 0x0001000009047824 */ /* 0x000fc400078e00ff */
        /* <DEDUP_REMOVED lines=8> */
[----:B------:R-:W-:Y:S02]  /*e5d0*/  F2FP.BF16.F32.PACK_AB R6, R13, R14 ;  /* 0x0000000e0d06723e */ /* 0x000fe400000010ff */
[----:B------:R-:W-:-:S02]  /*e5e0*/  F2FP.BF16.F32.PACK_AB R4, R0, R5 ;  /* 0x000000050004723e */ /* 0x000fc400000010ff */
[----:B------:R-:W-:Y:S02]  /*e5f0*/  F2FP.BF16.F32.PACK_AB R7, R11, R84 ;  /* 0x000000540b07723e */ /* 0x000fe400000010ff */
[----:B------:R-:W-:-:S05]  /*e600*/  F2FP.BF16.F32.PACK_AB R5, R8, R9 ;  /* 0x000000090805723e */ /* 0x000fca00000010ff */
[----:B------:R0:W-:Y:S01]  /*e610*/  STS.128 [R36+0xf000], R4 ;  /* 0x00f0000424007388 */ /* 0x0001e20000000c00 */
[----:B------:R-:W-:Y:S05]  /*e620*/  BRA `(.L_x_1716) ;  /* 0x0000004c006c7947 */ /* 0x000fea0003800000 */
.L_x_1677:
[----:B------:R-:W0:Y:S01]  /*e630*/  LDC R10, c[0x0][0x448] ;  /* 0x00011200ff0a7b82 */ /* 0x000e220000000800 */
[----:B------:R-:W-:Y:S01]  /*e640*/  ULDC.64 UR4, c[0x0][0x3f8] ;  /* 0x0000fe0000047ab9 */ /* 0x000fe20000000a00 */
[----:B------:R-:W-:Y:S01]  /*e650*/  ULDC.64 UR6, c[0x0][0x408] ;  /* 0x0001020000067ab9 */ /* 0x000fe20000000a00 */
[----:B------:R-:W-:Y:S02]  /*e660*/  IMAD.MOV.U32 R25, RZ, RZ, R29 ;  /* 0x000000ffff197224 */ /* 0x000fe400078e001d */
[----:B------:R-:W-:Y:S01]  /*e670*/  IMAD.MOV.U32 R27, RZ, RZ, R31 ;  /* 0x000000ffff1b7224 */ /* 0x000fe200078e001f */
[----:B0-----:R-:W-:-:S13]  /*e680*/  ISETP.NE.AND P0, PT, R10, 0x1, PT ;  /* 0x000000010a00780c */ /* 0x001fda0003f05270 */
[----:B------:R-:W0:Y:S08]  /*e690*/  @P0 LDC R0, c[0x0][0x44c] ;  /* 0x00011300ff000b82 */ /* 0x000e300000000800 */
[----:B------:R-:W1:Y:S01]  /*e6a0*/  @P0 LDC R5, c[0x0][0x450] ;  /* 0x00011400ff050b82 */ /* 0x000e620000000800 */
[----:B0-----:R-:W-:-:S05]  /*e6b0*/  @P0 IMAD.HI.U32 R0, R7, R0, RZ ;  /* 0x0000000007000227 */ /* 0x001fca00078e00ff */
[----:B-1----:R-:W-:-:S04]  /*e6c0*/  @P0 SHF.R.U32.HI R7, RZ, R5, R0 ;  /* 0x00000005ff070219 */ /* 0x002fc80000011600 */
        /* <DEDUP_REMOVED lines=21> */
.L_x_2063:
        /* <DEDUP_REMOVED lines=16> */
[----:B------:R-:W-:-:S09]  /*e920*/  ISETP.GE.AND P5, PT, R205, UR4, PT ;  /* 0x00000004cd007c0c */ /* 0x000fd2000bfa6270 */
[C---:B------:R-:W-:Y:S01]  /*e930*/  @!P4 IMAD.SHL.U32 R12, R16.reuse, 0x2, RZ ;  /* 0x00000002100cc824 */ /* 0x040fe200078e00ff */
[----:B------:R-:W-:-:S03]  /*e940*/  @!P4 SHF.L.U64.HI R13, R16, 0x1, R17 ;  /* 0x00000001100dc819 */ /* 0x000fc60000010211 */
[----:B------:R-:W-:Y:S01]  /*e950*/  @!P5 IMAD.SHL.U32 R15, R203, 0x2, RZ ;  /* 0x00000002cb0fd824 */ /* 0x000fe200078e00ff */
[CC--:B--2---:R-:W-:Y:S02]  /*e960*/  @!P4 IADD3 R10, P0, R5.reuse, R12.reuse, RZ ;  /* 0x0000000c050ac210 */ /* 0x0c4fe40007f1e0ff */
[----:B----4-:R-:W-:Y:S02]  /*e970*/  @!P4 IADD3 R12, P1, R14, R12, RZ ;  /* 0x0000000c0e0cc210 */ /* 0x010fe40007f3e0ff */
[-C--:B------:R-:W-:Y:S01]  /*e980*/  @!P5 IADD3 R24, P2, R5, R15.reuse, RZ ;  /* 0x0000000f0518d210 */ /* 0x080fe20007f5e0ff */
[----:B-1----:R-:W-:Y:S01]  /*e990*/  @!P4 IMAD.X R11, R4, 0x1, R13, P0 ;  /* 0x00000001040bc824 */ /* 0x002fe200000e060d */
[----:B------:R-:W-:Y:S02]  /*e9a0*/  @!P5 IADD3 R14, P3, R14, R15, RZ ;  /* 0x0000000f0e0ed210 */ /* 0x000fe40007f7e0ff */
[----:B------:R-:W-:Y:S02]  /*e9b0*/  CS2R R68, SRZ ;  /* 0x0000000000447805 */ /* 0x000fe4000001ff00 */
[----:B------:R-:W-:-:S02]  /*e9c0*/  @!P5 SHF.L.U64.HI R5, R203, 0x1, R224 ;  /* 0x00000001cb05d819 */ /* 0x000fc400000102e0 */
[----:B------:R-:W-:Y:S02]  /*e9d0*/  CS2R R70, SRZ ;  /* 0x0000000000467805 */ /* 0x000fe4000001ff00 */
[----:B------:R-:W-:Y:S02]  /*e9e0*/  CS2R R56, SRZ ;  /* 0x0000000000387805 */ /* 0x000fe4000001ff00 */
[----:B------:R-:W-:Y:S02]  /*e9f0*/  CS2R R58, SRZ ;  /* 0x00000000003a7805 */ /* 0x000fe4000001ff00 */
[----:B------:R-:W-:Y:S02]  /*ea00*/  CS2R R64, SRZ ;  /* 0x0000000000407805 */ /* 0x000fe4000001ff00 */
[----:B------:R-:W-:Y:S01]  /*ea10*/  CS2R R66, SRZ ;  /* 0x0000000000427805 */ /* 0x000fe2000001ff00 */
[----:B---3--:R-:W-:Y:S01]  /*ea20*/  @!P4 IMAD.X R13, R9, 0x1, R13, P1 ;  /* 0x00000001090dc824 */ /* 0x008fe200008e060d */
[----:B------:R1:W5:Y:S01]  /*ea30*/  @!P4 LD.E.128 R60, desc[UR60][R10.64] ;  /* 0x0000003c0a3cc980 */ /* 0x000362000c101d00 */
[----:B------:R-:W-:-:S02]  /*ea40*/  @!P5 IMAD.X R25, R4, 0x1, R5, P2 ;  /* 0x000000010419d824 */ /* 0x000fc400010e0605 */
[----:B------:R-:W-:Y:S01]  /*ea50*/  @!P5 IMAD.X R15, R9, 0x1, R5, P3 ;  /* 0x00000001090fd824 */ /* 0x000fe200018e0605 */
[----:B------:R1:W5:Y:S04]  /*ea60*/  @!P4 LD.E.128 R68, desc[UR60][R12.64] ;  /* 0x0000003c0c44c980 */ /* 0x000368000c101d00 */
[----:B------:R1:W5:Y:S04]  /*ea70*/  @!P5 LD.E.128 R56, desc[UR60][R24.64] ;  /* 0x0000003c1838d980 */ /* 0x000368000c101d00 */
[----:B------:R1:W5:Y:S02]  /*ea80*/  @!P5 LD.E.128 R64, desc[UR60][R14.64] ;  /* 0x0000003c0e40d980 */ /* 0x000364000c101d00 */
.L_x_1725:
[----:B------:R-:W-:Y:S05]  /*ea90*/  BSYNC B1 ;  /* 0x0000000000017941 */ /* 0x000fea0003800000 */
.L_x_1724:
[----:B-1---5:R-:W-:Y:S01]  /*eaa0*/  IMAD.MOV.U32 R4, RZ, RZ, R68 ;  /* 0x000000ffff047224 */ /* 0x022fe200078e0044 */
[----:B------:R-:W-:Y:S01]  /*eab0*/  UMOV UR4, 0xffffffff ;  /* 0xffffffff00047882 */ /* 0x000fe20000000000 */
[----:B--2---:R-:W-:Y:S01]  /*eac0*/  IMAD.MOV.U32 R5, RZ, RZ, R69 ;  /* 0x000000ffff057224 */ /* 0x004fe200078e0045 */
        /* <DEDUP_REMOVED lines=36> */
.L_x_2069:
        /* <DEDUP_REMOVED lines=19> */
[CC--:B---3--:R-:W-:Y:S02]  /*ee40*/  @!P4 IADD3 R10, P0, R5.reuse, R12.reuse, RZ ;  /* 0x0000000c050ac210 */ /* 0x0c8fe40007f1e0ff */
[----:B----4-:R-:W-:Y:S02]  /*ee50*/  @!P4 IADD3 R12, P1, R14, R12, RZ ;  /* 0x0000000c0e0cc210 */ /* 0x010fe40007f3e0ff */
[-C--:B------:R-:W-:Y:S01]  /*ee60*/  @!P5 IADD3 R24, P2, R5, R15.reuse, RZ ;  /* 0x0000000f0518d210 */ /* 0x080fe20007f5e0ff */
[----:B--2---:R-:W-:Y:S01]  /*ee70*/  @!P4 IMAD.X R11, R4, 0x1, R13, P0 ;  /* 0x00000001040bc824 */ /* 0x004fe200000e060d */
        /* <DEDUP_REMOVED lines=8> */
[----:B0-----:R-:W-:Y:S01]  /*ef00*/  @!P4 IMAD.X R13, R9, 0x1, R13, P1 ;  /* 0x00000001090dc824 */ /* 0x001fe200008e060d */
[----:B------:R0:W5:Y:S01]  /*ef10*/  @!P4 LD.E.128 R44, desc[UR60][R10.64] ;  /* 0x0000003c0a2cc980 */ /* 0x000162000c101d00 */
[----:B------:R-:W-:-:S02]  /*ef20*/  @!P5 IMAD.X R25, R4, 0x1, R5, P2 ;  /* 0x000000010419d824 */ /* 0x000fc400010e0605 */
[----:B------:R-:W-:Y:S01]  /*ef30*/  @!P5 IMAD.X R15, R9, 0x1, R5, P3 ;  /* 0x00000001090fd824 */ /* 0x000fe200018e0605 */
[----:B------:R0:W5:Y:S04]  /*ef40*/  @!P4 LD.E.128 R52, desc[UR60][R12.64] ;  /* 0x0000003c0c34c980 */ /* 0x000168000c101d00 */
[----:B------:R0:W5:Y:S04]  /*ef50*/  @!P5 LD.E.128 R40, desc[UR60][R24.64] ;  /* 0x0000003c1828d980 */ /* 0x000168000c101d00 */
[----:B------:R0:W5:Y:S02]  /*ef60*/  @!P5 LD.E.128 R48, desc[UR60][R14.64] ;  /* 0x0000003c0e30d980 */ /* 0x000164000c101d00 */
.L_x_1728:
[----:B------:R-:W-:Y:S05]  /*ef70*/  BSYNC B1 ;  /* 0x0000000000017941 */ /* 0x000fea0003800000 */
.L_x_1727:
[----:B--2--5:R-:W-:Y:S01]  /*ef80*/  IMAD.MOV.U32 R4, RZ, RZ, R52 ;  /* 0x000000ffff047224 */ /* 0x024fe200078e0034 */
[----:B------:R-:W-:Y:S01]  /*ef90*/  UMOV UR4, 0xffffffff ;  /* 0xffffffff00047882 */ /* 0x000fe20000000000 */
[----:B---3--:R-:W-:Y:S02]  /*efa0*/  IMAD.MOV.U32 R5, RZ, RZ, R53 ;  /* 0x000000ffff057224 */ /* 0x008fe400078e0035 */
        /* <DEDUP_REMOVED lines=35> */
.L_x_2075:
        /* <DEDUP_REMOVED lines=21> */
[----:B0-----:R-:W-:Y:S02]  /*f330*/  @!P4 IADD3 R10, P1, R14, R10, RZ ;  /* 0x0000000a0e0ac210 */ /* 0x001fe40007f3e0ff */
        /* <DEDUP_REMOVED lines=10> */
[----:B------:R-:W-:Y:S01]  /*f3e0*/  @!P4 IMAD.X R11, R9, 0x1, R11, P1 ;  /* 0x00000001090bc824 */ /* 0x000fe200008e060b */
[----:B------:R0:W5:Y:S01]  /*f3f0*/  @!P4 LD.E.128 R28, desc[UR60][R72.64] ;  /* 0x0000003c481cc980 */ /* 0x000162000c101d00 */
[----:B------:R-:W-:-:S02]  /*f400*/  @!P5 IMAD.X R13, R4, 0x1, R5, P2 ;  /* 0x00000001040dd824 */ /* 0x000fc400010e0605 */
[----:B------:R-:W-:Y:S01]  /*f410*/  @!P5 IMAD.X R15, R9, 0x1, R5, P3 ;  /* 0x00000001090fd824 */ /* 0x000fe200018e0605 */
[----:B------:R0:W5:Y:S04]  /*f420*/  @!P4 LD.E.128 R36, desc[UR60][R10.64] ;  /* 0x0000003c0a24c980 */ /* 0x000168000c101d00 */
[----:B------:R0:W5:Y:S04]  /*f430*/  @!P5 LD.E.128 R24, desc[UR60][R12.64] ;  /* 0x0000003c0c18d980 */ /* 0x000168000c101d00 */
[----:B------:R0:W5:Y:S02]  /*f440*/  @!P5 LD.E.128 R32, desc[UR60][R14.64] ;  /* 0x0000003c0e20d980 */ /* 0x000164000c101d00 */
.L_x_1731:
[----:B------:R-:W-:Y:S05]  /*f450*/  BSYNC B1 ;  /* 0x0000000000017941 */ /* 0x000fea0003800000 */
.L_x_1730:
        /* <DEDUP_REMOVED lines=38> */
[----:B-1--4-:R-:W1:Y:S02]  /*f6c0*/  SHFL.IDX PT, R0, R0, 0x3, 0x181f ;  /* 0x00781f0000007f89 */ /* 0x012e6400000e0000 */
.L_x_2081:
[----:B------:R-:W4:Y:S01]  /*f6d0*/  LDL R13, [R1+0x7c] ;  /* 0x00007c00010d7983 */ /* 0x000f220000100800 */
[----:B------:R-:W-:Y:S01]  /*f6e0*/  VIADD R84, R84, 0x60 ;  /* 0x0000006054547836 */ /* 0x000fe20000000000 */
[----:B------:R-:W-:Y:S01]  /*f6f0*/  BSSY B1, `(.L_x_1733) ;  /* 0x0000029000017945 */ /* 0x000fe20003800000 */
[----:B0-----:R-:W-:Y:S02]  /*f700*/  CS2R R6, SRZ ;  /* 0x0000000000067805 */ /* 0x001fe4000001ff00 */
[----:B------:R-:W-:Y:S02]  /*f710*/  CS2R R10, SRZ ;  /* 0x00000000000a7805 */ /* 0x000fe4000001ff00 */
[----:B------:R-:W-:Y:S02]  /*f720*/  CS2R R14, SRZ ;  /* 0x00000000000e7805 */ /* 0x000fe4000001ff00 */
[----:B------:R-:W-:Y:S02]  /*f730*/  ISETP.GE.AND P0, PT, R84, R89, PT ;  /* 0x000000595400720c */ /* 0x000fe40003f06270 */
[----:B------:R-:W-:-:S02]  /*f740*/  CS2R R72, SRZ ;  /* 0x0000000000487805 */ /* 0x000fc4000001ff00 */
[----:B------:R-:W-:Y:S02]  /*f750*/  CS2R R74, SRZ ;  /* 0x00000000004a7805 */ /* 0x000fe4000001ff00 */
[----:B----4-:R-:W-:-:S04]  /*f760*/  LEA.HI R8, R13, R13, RZ, 0x1 ;  /* 0x0000000d0d087211 */ /* 0x010fc800078f08ff */
[----:B------:R-:W-:Y:S02]  /*f770*/  LOP3.LUT R12, R8, 0xfffffffe, RZ, 0xc0, !PT ;  /* 0xfffffffe080c7812 */ /* 0x000fe400078ec0ff */
[----:B------:R-:W-:-:S03]  /*f780*/  CS2R R8, SRZ ;  /* 0x0000000000087805 */ /* 0x000fc6000001ff00 */
        /* <DEDUP_REMOVED lines=12> */
[-C--:B---3--:R-:W-:Y:S02]  /*f850*/  @!P4 IADD3 R82, P0, R76, R79.reuse, RZ ;  /* 0x0000004f4c52c210 */ /* 0x088fe40007f1e0ff */
[----:B-1----:R-:W-:Y:S02]  /*f860*/  @!P4 IADD3 R78, P1, R0, R79, RZ ;  /* 0x0000004f004ec210 */ /* 0x002fe40007f3e0ff */
[-C--:B------:R-:W-:Y:S01]  /*f870*/  @!P5 IADD3 R80, P2, R76, R5.reuse, RZ ;  /* 0x000000054c50d210 */ /* 0x080fe20007f5e0ff */
[--C-:B--2---:R-:W-:Y:S01]  /*f880*/  @!P4 IMAD.X R83, R21, 0x1, R4.reuse, P0 ;  /* 0x000000011553c824 */ /* 0x104fe200000e0604 */
[----:B------:R-:W-:Y:S01]  /*f890*/  @!P5 IADD3 R76, P3, R0, R5, RZ ;  /* 0x00000005004cd210 */ /* 0x000fe20007f7e0ff */
[----:B------:R-:W-:Y:S01]  /*f8a0*/  @!P4 IMAD.X R79, R77, 0x1, R4, P1 ;  /* 0x000000014d4fc824 */ /* 0x000fe200008e0604 */
[----:B------:R-:W-:Y:S02]  /*f8b0*/  @!P5 SHF.L.U64.HI R0, R203, 0x1, R224 ;  /* 0x00000001cb00d819 */ /* 0x000fe400000102e0 */
[----:B------:R-:W-:-:S02]  /*f8c0*/  CS2R R4, SRZ ;  /* 0x0000000000047805 */ /* 0x000fc4000001ff00 */
[----:B------:R-:W-:Y:S02]  /*f8d0*/  CS2R R6, SRZ ;  /* 0x0000000000067805 */ /* 0x000fe4000001ff00 */
[----:B------:R-:W-:Y:S02]  /*f8e0*/  CS2R R72, SRZ ;  /* 0x0000000000487805 */ /* 0x000fe4000001ff00 */
[----:B------:R-:W-:Y:S02]  /*f8f0*/  CS2R R74, SRZ ;  /* 0x00000000004a7805 */ /* 0x000fe4000001ff00 */
[----:B------:R-:W-:Y:S02]  /*f900*/  CS2R R8, SRZ ;  /* 0x0000000000087805 */ /* 0x000fe4000001ff00 */
[----:B------:R-:W-:Y:S01]  /*f910*/  CS2R R10, SRZ ;  /* 0x00000000000a7805 */ /* 0x000fe2000001ff00 */
[--C-:B------:R-:W-:Y:S01]  /*f920*/  @!P5 IMAD.X R81, R21, 0x1, R0.reuse, P2 ;  /* 0x000000011551d824 */ /* 0x100fe200010e0600 */
[----:B------:R0:W5:Y:S01]  /*f930*/  @!P4 LD.E.128 R12, desc[UR60][R82.64] ;  /* 0x0000003c520cc980 */ /* 0x000162000c101d00 */
[----:B------:R-:W-:-:S03]  /*f940*/  @!P5 IMAD.X R77, R77, 0x1, R0, P3 ;  /* 0x000000014d4dd824 */ /* 0x000fc600018e0600 */
[----:B------:R0:W5:Y:S04]  /*f950*/  @!P4 LD.E.128 R4, desc[UR60][R78.64] ;  /* 0x0000003c4e04c980 */ /* 0x000168000c101d00 */
[----:B------:R0:W5:Y:S04]  /*f960*/  @!P5 LD.E.128 R72, desc[UR60][R80.64] ;  /* 0x0000003c5048d980 */ /* 0x000168000c101d00 */
[----:B------:R0:W5:Y:S02]  /*f970*/  @!P5 LD.E.128 R8, desc[UR60][R76.64] ;  /* 0x0000003c4c08d980 */ /* 0x000164000c101d00 */
.L_x_1734:
[----:B------:R-:W-:Y:S05]  /*f980*/  BSYNC B1 ;  /* 0x0000000000017941 */ /* 0x000fea0003800000 */
.L_x_1733:
[----:B0-----:R-:W4:Y:S01]  /*f990*/  LDL R79, [R1+0x4c] ;  /* 0x00004c00014f7983 */ /* 0x001f220000100800 */
[----:B------:R-:W0:Y:S03]  /*f9a0*/  SYNCS.PHASECHK.TRANS64.TRYWAIT P0, [R18+URZ+0x30800], R91 ;  /* 0x0308005b120075a7 */ /* 0x000e26000800017f */
[----:B------:R-:W4:Y:S01]  /*f9b0*/  LDL R78, [R1+0xc] ;  /* 0x00000c00014e7983 */ /* 0x000f220000100800 */
[----:B-1---5:R-:W-:Y:S01]  /*f9c0*/  IMAD.MOV.U32 R0, RZ, RZ, R4 ;  /* 0x000000ffff007224 */ /* 0x022fe200078e0004 */
[----:B------:R-:W-:Y:S01]  /*f9d0*/  BSSY B1, `(.L_x_1735) ;  /* 0x0000024000017945 */ /* 0x000fe20003800000 */
[----:B---3--:R-:W-:Y:S02]  /*f9e0*/  IMAD.MOV.U32 R76, RZ, RZ, R7 ;  /* 0x000000ffff4c7224 */ /* 0x008fe400078e0007 */
[----:B------:R-:W-:Y:S01]  /*f9f0*/  IMAD.MOV.U32 R77, RZ, RZ, R8 ;  /* 0x000000ffff4d7224 */ /* 0x000fe200078e0008 */
[----:B------:R-:W-:Y:S01]  /*fa00*/  PRMT R101, R0, 0x7610, R101 ;  /* 0x0000761000657816 */ /* 0x000fe20000000065 */
[----:B--2---:R-:W-:Y:S01]  /*fa10*/  IMAD.MOV.U32 R21, RZ, RZ, R5 ;  /* 0x000000ffff157224 */ /* 0x004fe200078e0005 */
        /* <DEDUP_REMOVED lines=21> */
[----:B------:R-:W-:Y:S02]  /*fb70*/  SHF.R.S32.HI R0, RZ, 0x1f, R205 ;  /* 0x0000001fff007819 */ /* 0x000fe400000114cd */
[----:B------:R-:W-:Y:S01]  /*fb80*/  PRMT R88, R76, 0x7610, R88 ;  /* 0x000076104c587816 */ /* 0x000fe20000000058 */
[----:B------:R-:W-:Y:S01]  /*fb90*/  IMAD.MOV.U32 R76, RZ, RZ, R75 ;  /* 0x000000ffff4c7224 */ /* 0x000fe200078e004b */
[----:B------:R-:W-:Y:S02]  /*fba0*/  LEA.HI R0, R0, R205, RZ, 0x3 ;  /* 0x000000cd00007211 */ /* 0x000fe400078f18ff */
[----:B----4-:R-:W-:Y:S02]  /*fbb0*/  VIADDMNMX R21, R89, -R79, 0x80, PT ;  /* 0x0000008059157446 */ /* 0x010fe4000380094f */
[----:B------:R-:W-:Y:S02]  /*fbc0*/  PRMT R89, R77, 0x7610, R89 ;  /* 0x000076104d597816 */ /* 0x000fe40000000059 */
[----:B------:R-:W-:Y:S01]  /*fbd0*/  ISETP.GE.AND P1, PT, R78, R21, PT ;  /* 0x000000154e00720c */ /* 0x000fe20003f26270 */
[----:B------:R-:W-:-:S05]  /*fbe0*/  IMAD.MOV.U32 R78, RZ, RZ, R74 ;  /* 0x000000ffff4e7224 */ /* 0x000fca00078e004a */
[----:B------:R-:W-:Y:S01]  /*fbf0*/  PRMT R90, R78, 0x7610, R90 ;  /* 0x000076104e5a7816 */ /* 0x000fe2000000005a */
[----:B0-----:R-:W-:Y:S06]  /*fc00*/  @!P0 BRA `(.L_x_1736) ;  /* 0x000001b400d88947 */ /* 0x001fec0003800000 */
.L_x_2082:
[----:B------:R-:W-:Y:S05]  /*fc10*/  BSYNC B1 ;  /* 0x0000000000017941 */ /* 0x000fea0003800000 */
.L_x_1735:
[----:B------:R-:W-:Y:S01]  /*fc20*/  BSSY B1, `(.L_x_1737) ;  /* 0x00000dd000017945 */ /* 0x000fe20003800000 */
[----:B0-----:R-:W-:Y:S02]  /*fc30*/  PRMT R91, R76, 0x7610, R91 ;  /* 0x000076104c5b7816 */ /* 0x001fe4000000005b */
[----:B------:R-:W-:Y:S01]  /*fc40*/  SHF.R.S32.HI R0, RZ, 0x3, R0 ;  /* 0x00000003ff007819 */ /* 0x000fe20000011400 */
[----:B------:R-:W-:Y:S06]  /*fc50*/  @P1 BRA `(.L_x_1738) ;  /* 0x0000000c00641947 */ /* 0x000fec0003800000 */
[----:B------:R0:W5:Y:S01]  /*fc60*/  LDL R161, [R1+0x54] ;  /* 0x0000540001a17983 */ /* 0x0001620000100800 */
[----:B------:R-:W1:Y:S03]  /*fc70*/  LDC R143, c[0x0][0x3f4] ;  /* 0x0000fd00ff8f7b82 */ /* 0x000e660000000800 */
[----:B------:R0:W5:Y:S04]  /*fc80*/  LDL R160, [R1+0xa8] ;  /* 0x0000a80001a07983 */ /* 0x0001680000100800 */
[----:B------:R0:W5:Y:S01]  /*fc90*/  LDL R159, [R1+0x5c] ;  /* 0x00005c00019f7983 */ /* 0x0001620000100800 */
[----:B------:R-:W-:Y:S01]  /*fca0*/  BSSY B2, `(.L_x_1739) ;  /* 0x000006c000027945 */ /* 0x000fe20003800000 */
[----:B-1----:R-:W-:-:S02]  /*fcb0*/  ISETP.GE.AND P0, PT, R16, R143, PT ;  /* 0x0000008f1000720c */ /* 0x002fc40003f06270 */
[----:B------:R-:W-:-:S11]  /*fcc0*/  ISETP.GE.AND P1, PT, R205, R143, PT ;  /* 0x0000008fcd00720c */ /* 0x000fd60003f26270 */
[----:B0-----:R-:W-:Y:S05]  /*fcd0*/  @P0 BRA `(.L_x_1740) ;  /* 0x0000000400a00947 */ /* 0x001fea0003800000 */
[----:B------:R-:W2:Y:S04]  /*fce0*/  LDL R77, [R1+0x70] ;  /* 0x00007000014d7983 */ /* 0x000ea80000100800 */
[----:B------:R-:W3:Y:S01]  /*fcf0*/  LDL R162, [R1+0x60] ;  /* 0x0000600001a27983 */ /* 0x000ee20000100800 */
[----:B------:R-:W-:Y:S02]  /*fd00*/  SHF.R.U64 R148, R68, 0x10, R69 ;  /* 0x0000001044947819 */ /* 0x000fe40000001245 */
[----:B------:R-:W-:Y:S02]  /*fd10*/  SHF.R.U64 R151, R60, 0x10, R61 ;  /* 0x000000103c977819 */ /* 0x000fe4000000123d */
[----:B------:R-:W-:Y:S02]  /*fd20*/  PRMT R155, R145, 0x5410, R148 ;  /* 0x00005410919b7816 */ /* 0x000fe40000000094 */
[----:B------:R-:W-:-:S02]  /*fd30*/  SHF.R.U32.HI R68, RZ, 0x10, R69 ;  /* 0x00000010ff447819 */ /* 0x000fc40000011645 */
[----:B------:R-:W-:Y:S01]  /*fd40*/  PRMT R146, R146, 0x5410, R151 ;  /* 0x0000541092927816 */ /* 0x000fe20000000097 */
[----:B------:R-:W-:Y:S01]  /*fd50*/  IMAD.U32 R154, R155, 0x10000, RZ ;  /* 0x000100009b9a7824 */ /* 0x000fe200078e00ff */
[----:B------:R-:W-:Y:S02]  /*fd60*/  SHF.R.U64 R69, R70, 0x10, R71 ;  /* 0x0000001046457819 */ /* 0x000fe40000001247 */
[----:B------:R-:W-:Y:S02]  /*fd70*/  SHF.R.U32.HI R149, RZ, 0x10, R61 ;  /* 0x00000010ff957819 */ /* 0x000fe4000001163d */
[----:B------:R-:W-:Y:S02]  /*fd80*/  SHF.R.U64 R61, R62, 0x10, R63 ;  /* 0x000000103e3d7819 */ /* 0x000fe4000000123f */
[----:B------:R-:W-:Y:S02]  /*fd90*/  SHF.R.U32.HI R62, RZ, 0x10, R71 ;  /* 0x00000010ff3e7819 */ /* 0x000fe40000011647 */
[----:B------:R-:W-:-:S02]  /*fda0*/  SHF.R.U32.HI R60, RZ, 0x10, R63 ;  /* 0x00000010ff3c7819 */ /* 0x000fc4000001163f */
[----:B------:R-:W-:Y:S02]  /*fdb0*/  PRMT R144, R144, 0x5410, R149 ;  /* 0x0000541090907816 */ /* 0x000fe40000000095 */
[----:B------:R-:W-:Y:S02]  /*fdc0*/  PRMT R62, R85, 0x5432, R62 ;  /* 0x00005432553e7816 */ /* 0x000fe4000000003e */
[----:B------:R-:W-:Y:S02]  /*fdd0*/  PRMT R60, R87, 0x5432, R60 ;  /* 0x00005432573c7816 */ /* 0x000fe4000000003c */
[----:B------:R-:W-:Y:S02]  /*fde0*/  PRMT R147, R147, 0x5410, R68 ;  /* 0x0000541093937816 */ /* 0x000fe40000000044 */
[----:B------:R-:W-:Y:S02]  /*fdf0*/  LOP3.LUT R155, R155, 0xffff0000, RZ, 0xc0, !PT ;  /* 0xffff00009b9b7812 */ /* 0x000fe400078ec0ff */
[----:B------:R-:W-:-:S02]  /*fe00*/  PRMT R69, R86, 0x5432, R69 ;  /* 0x0000543256457816 */ /* 0x000fc40000000045 */
[----:B------:R-:W-:Y:S02]  /*fe10*/  PRMT R61, R88, 0x5432, R61 ;  /* 0x00005432583d7816 */ /* 0x000fe4000000003d */
[----:B--2---:R-:W-:-:S04]  /*fe20*/  LEA.HI R76, R143, R77, RZ, 0x1d ;  /* 0x0000004d8f4c7211 */ /* 0x004fc800078fe8ff */
[----:B------:R-:W-:Y:S01]  /*fe30*/  SHF.R.S32.HI R79, RZ, 0x1f, R76 ;  /* 0x0000001fff4f7819 */ /* 0x000fe2000001144c */
[----:B------:R-:W-:-:S03]  /*fe40*/  IMAD.SHL.U32 R77, R76, 0x8, RZ ;  /* 0x000000084c4d7824 */ /* 0x000fc600078e00ff */
[----:B------:R-:W-:Y:S02]  /*fe50*/  LEA.HI R79, R79, R76, RZ, 0x3 ;  /* 0x0000004c4f4f7211 */ /* 0x000fe400078f18ff */
[----:B-----5:R-:W-:-:S03]  /*fe60*/  LOP3.LUT R77, R161, 0x38, R77, 0xf8, !PT ;  /* 0x00000038a14d7812 */ /* 0x020fc600078ef84d */
[----:B------:R-:W-:Y:S01]  /*fe70*/  IMAD.SHL.U32 R79, R79, 0x400, RZ ;  /* 0x000004004f4f7824 */ /* 0x000fe200078e00ff */
[----:B------:R-:W-:-:S04]  /*fe80*/  LOP3.LUT R76, R77, R160, RZ, 0x3c, !PT ;  /* 0x000000a04d4c7212 */ /* 0x000fc800078e3cff */
[----:B------:R-:W-:-:S04]  /*fe90*/  LOP3.LUT R79, R79, 0x7fffe000, RZ, 0xc0, !PT ;  /* 0x7fffe0004f4f7812 */ /* 0x000fc800078ec0ff */
[----:B------:R-:W-:Y:S02]  /*fea0*/  IADD3 R81, R76, R79, R159 ;  /* 0x0000004f4c517210 */ /* 0x000fe40007ffe09f */
[----:B---3--:R-:W0:Y:S03]  /*feb0*/  LDS.128 R76, [R162] ;  /* 0x00000000a24c7984 */ /* 0x008e260000000c00 */
        /* <DEDUP_REMOVED lines=13> */
[----:B------:R-:W-:Y:S01]  /*ff90*/  LOP3.LUT R152, R81, 0xffff0000, RZ, 0xc0, !PT ;  /* 0xffff000051987812 */ /* 0x000fe200078ec0ff */
[----:B------:R-:W-:Y:S01]  /*ffa0*/  FMUL.FTZ R156, R77, R154 ;  /* 0x0000009a4d9c7220 */ /* 0x000fe20000410000 */
[----:B------:R-:W-:-:S02]  /*ffb0*/  IMAD.U32 R151, R81, 0x10000, RZ ;  /* 0x0001000051977824 */ /* 0x000fc400078e00ff */
[-C--:B------:R-:W-:Y:S01]  /*ffc0*/  FMUL.FTZ R158, R77, R80.reuse ;  /* 0x000000504d9e7220 */ /* 0x080fe20000410000 */
[----:B------:R-:W-:Y:S02]  /*ffd0*/  IMAD.U32 R153, R83, 0x10000, RZ ;  /* 0x0001000053997824 */ /* 0x000fe400078e00ff */
[C---:B------:R-:W-:Y:S01]  /*ffe0*/  FFMA.FTZ R77, R145.reuse, R80, -R156 ;  /* 0x00000050914d7223 */ /* 0x040fe2000001089c */
[----:B------:R-:W-:Y:S02]  /*fff0*/  IMAD.U32 R80, R144, 0x10000, RZ ;  /* 0x0001000090507824 */ /* 0x000fe400078e00ff */
[----:B------:R-:W-:Y:S01]  /*10000*/  FFMA.FTZ R79, R145, R154, R158 ;  /* 0x0000009a914f7223 */ /* 0x000fe2000001009e */
[----:B------:R-:W-:Y:S01]  /*10010*/  IMAD.U32 R156, R62, 0x10000, RZ ;  /* 0x000100003e9c7824 */ /* 0x000fe200078e00ff */
[C---:B------:R-:W-:Y:S01]  /*10020*/  LOP3.LUT R71, R82.reuse, 0xffff0000, RZ, 0xc0, !PT ;  /* 0xffff000052477812 */ /* 0x040fe200078ec0ff */
[----:B------:R-:W-:Y:S01]  /*10030*/  IMAD.U32 R81, R82, 0x10000, RZ ;  /* 0x0001000052517824 */ /* 0x000fe200078e00ff */
[----:B------:R-:W-:Y:S01]  /*10040*/  LOP3.LUT R82, R83, 0xffff0000, RZ, 0xc0, !PT ;  /* 0xffff000053527812 */ /* 0x000fe200078ec0ff */
[----:B------:R-:W-:-:S02]  /*10050*/  IMAD.U32 R154, R60, 0x10000, RZ ;  /* 0x000100003c9a7824 */ /* 0x000fc400078e00ff */
[----:B------:R-:W-:Y:S01]  /*10060*/  FMUL.FTZ R145, R151, R80 ;  /* 0x0000005097917220 */ /* 0x000fe20000410000 */
[----:B------:R-:W-:Y:S02]  /*10070*/  IMAD.U32 R83, R147, 0x10000, RZ ;  /* 0x0001000093537824 */ /* 0x000fe400078e00ff */
[C---:B------:R-:W-:Y:S01]  /*10080*/  FMUL.FTZ R158, R153.reuse, R156 ;  /* 0x0000009c999e7220 */ /* 0x040fe20000410000 */
[-C--:B------:R-:W-:Y:S01]  /*10090*/  FMUL.FTZ R153, R153, R154.reuse ;  /* 0x0000009a99997220 */ /* 0x080fe20000410000 */
[----:B------:R-:W-:Y:S01]  /*100a0*/  LOP3.LUT R147, R147, 0xffff0000, RZ, 0xc0, !PT ;  /* 0xffff000093937812 */ /* 0x000fe200078ec0ff */
[-C--:B------:R-:W-:Y:S01]  /*100b0*/  FMUL.FTZ R157, R151, R83.reuse ;  /* 0x00000053979d7220 */ /* 0x080fe20000410000 */
[----:B------:R-:W-:Y:S01]  /*100c0*/  FFMA.FTZ R145, R148, R83, R145 ;  /* 0x0000005394917223 */ /* 0x000fe20000010091 */
[----:B------:R-:W-:Y:S01]  /*100d0*/  LOP3.LUT R151, R146, 0xffff0000, RZ, 0xc0, !PT ;  /* 0xffff000092977812 */ /* 0x000fe200078ec0ff */
[C---:B------:R-:W-:Y:S01]  /*100e0*/  FFMA.FTZ R83, R149.reuse, R154, -R158 ;  /* 0x0000009a95537223 */ /* 0x040fe2000001089e */
[----:B------:R-:W-:Y:S01]  /*100f0*/  FFMA.FTZ R146, R149, R156, R153 ;  /* 0x0000009c95927223 */ /* 0x000fe20000010099 */
[----:B------:R-:W-:Y:S01]  /*10100*/  FMUL.FTZ R153, R150, R155 ;  /* 0x0000009b96997220 */ /* 0x000fe20000410000 */
[----:B------:R-:W-:Y:S01]  /*10110*/  LOP3.LUT R149, R144, 0xffff0000, RZ, 0xc0, !PT ;  /* 0xffff000090957812 */ /* 0x000fe200078ec0ff */
[----:B------:R-:W-:Y:S01]  /*10120*/  FFMA.FTZ R80, R148, R80, -R157 ;  /* 0x0000005094507223 */ /* 0x000fe2000001089d */
[-C--:B------:R-:W-:Y:S01]  /*10130*/  FMUL.FTZ R157, R150, R151.reuse ;  /* 0x00000097969d7220 */ /* 0x080fe20000410000 */
[----:B------:R-:W-:Y:S01]  /*10140*/  FFMA.FTZ R150, R70, R151, -R153 ;  /* 0x0000009746967223 */ /* 0x000fe20000010899 */
[C---:B------:R-:W-:Y:S01]  /*10150*/  FMUL.FTZ R151, R152.reuse, R147 ;  /* 0x0000009398977220 */ /* 0x040fe20000410000 */
[----:B------:R-:W-:Y:S01]  /*10160*/  FMUL.FTZ R154, R152, R149 ;  /* 0x00000095989a7220 */ /* 0x000fe20000410000 */
[----:B------:R-:W-:Y:S01]  /*10170*/  FFMA.FTZ R152, R70, R155, R157 ;  /* 0x0000009b46987223 */ /* 0x000fe2000001009d */
[----:B------:R-:W-:-:S02]  /*10180*/  IMAD.U32 R148, R69, 0x10000, RZ ;  /* 0x0001000045947824 */ /* 0x000fc400078e00ff */
[C---:B------:R-:W-:Y:S01]  /*10190*/  FFMA.FTZ R151, R76.reuse, R149, -R151 ;  /* 0x000000954c977223 */ /* 0x040fe20000010897 */
[----:B------:R-:W-:Y:S01]  /*101a0*/  FFMA.FTZ R154, R76, R147, R154 ;  /* 0x000000934c9a7223 */ /* 0x000fe2000001009a */
[----:B------:R-:W-:Y:S01]  /*101b0*/  LOP3.LUT R76, R69, 0xffff0000, RZ, 0xc0, !PT ;  /* 0xffff0000454c7812 */ /* 0x000fe200078ec0ff */
[C---:B------:R-:W-:Y:S01]  /*101c0*/  IMAD.U32 R144, R61.reuse, 0x10000, RZ ;  /* 0x000100003d907824 */ /* 0x040fe200078e00ff */
[----:B------:R-:W-:Y:S01]  /*101d0*/  LOP3.LUT R70, R61, 0xffff0000, RZ, 0xc0, !PT ;  /* 0xffff00003d467812 */ /* 0x000fe200078ec0ff */
[C---:B------:R-:W-:Y:S01]  /*101e0*/  FMUL.FTZ R153, R81.reuse, R148 ;  /* 0x0000009451997220 */ /* 0x040fe20000410000 */
[----:B------:R-:W-:Y:S01]  /*101f0*/  LOP3.LUT R69, R62, 0xffff0000, RZ, 0xc0, !PT ;  /* 0xffff00003e457812 */ /* 0x000fe200078ec0ff */
[----:B------:R-:W-:Y:S01]  /*10200*/  FMUL.FTZ R81, R81, R144 ;  /* 0x0000009051517220 */ /* 0x000fe20000410000 */
[----:B------:R-:W-:Y:S01]  /*10210*/  LOP3.LUT R61, R60, 0xffff0000, RZ, 0xc0, !PT ;  /* 0xffff00003c3d7812 */ /* 0x000fe200078ec0ff */
[C---:B------:R-:W-:Y:S01]  /*10220*/  FMUL.FTZ R60, R71.reuse, R76 ;  /* 0x0000004c473c7220 */ /* 0x040fe20000410000 */
[----:B------:R-:W-:Y:S01]  /*10230*/  FMUL.FTZ R71, R71, R70 ;  /* 0x0000004647477220 */ /* 0x000fe20000410000 */
[----:B------:R-:W-:Y:S01]  /*10240*/  FMUL.FTZ R147, R82, R69 ;  /* 0x0000004552937220 */ /* 0x000fe20000410000 */
[----:B------:R-:W-:Y:S01]  /*10250*/  FFMA.FTZ R153, R68, R144, -R153 ;  /* 0x0000009044997223 */ /* 0x000fe20000010899 */
[-C--:B------:R-:W-:Y:S01]  /*10260*/  FMUL.FTZ R82, R82, R61.reuse ;  /* 0x0000003d52527220 */ /* 0x080fe20000410000 */
[C---:B------:R-:W-:Y:S01]  /*10270*/  FFMA.FTZ R62, R63.reuse, R70, -R60 ;  /* 0x000000463f3e7223 */ /* 0x040fe2000001083c */
[----:B------:R-:W-:Y:S01]  /*10280*/  FFMA.FTZ R70, R63, R76, R71 ;  /* 0x0000004c3f467223 */ /* 0x000fe20000010047 */
[----:B------:R-:W-:Y:S01]  /*10290*/  FFMA.FTZ R76, R78, R61, -R147 ;  /* 0x0000003d4e4c7223 */ /* 0x000fe20000010893 */
        /* <DEDUP_REMOVED lines=12> */
.L_x_1740:
[----:B------:R-:W-:Y:S05]  /*10360*/  BSYNC B2 ;  /* 0x0000000000027941 */ /* 0x000fea0003800000 */
.L_x_1739:
[----:B------:R-:W-:Y:S05]  /*10370*/  @P1 BRA `(.L_x_1738) ;  /* 0x00000004009c1947 */ /* 0x000fea0003800000 */
[----:B------:R-:W2:Y:S01]  /*10380*/  LDL R81, [R1+0x9c] ;  /* 0x00009c0001517983 */ /* 0x000ea20000100800 */
[----:B------:R-:W-:Y:S02]  /*10390*/  LEA.HI R143, R143, R0, RZ, 0x1d ;  /* 0x000000008f8f7211 */ /* 0x000fe400078fe8ff */
[----:B------:R-:W-:Y:S02]  /*103a0*/  SHF.R.U64 R77, R56, 0x10, R57 ;  /* 0x00000010384d7819 */ /* 0x000fe40000001239 */
[----:B0-----:R-:W-:Y:S01]  /*103b0*/  SHF.R.S32.HI R62, RZ, 0x1f, R143 ;  /* 0x0000001fff3e7819 */ /* 0x001fe2000001148f */
[----:B------:R-:W-:Y:S01]  /*103c0*/  IMAD.SHL.U32 R60, R143, 0x8, RZ ;  /* 0x000000088f3c7824 */ /* 0x000fe200078e00ff */
[----:B------:R-:W-:Y:S02]  /*103d0*/  SHF.R.U32.HI R80, RZ, 0x10, R57 ;  /* 0x00000010ff507819 */ /* 0x000fe40000011639 */
[----:B------:R-:W-:Y:S02]  /*103e0*/  LEA.HI R62, R62, R143, RZ, 0x3 ;  /* 0x0000008f3e3e7211 */ /* 0x000fe400078f18ff */
[----:B-----5:R-:W-:-:S02]  /*103f0*/  LOP3.LUT R60, R161, 0x38, R60, 0xf8, !PT ;  /* 0x00000038a13c7812 */ /* 0x020fc400078ef83c */
[----:B------:R-:W-:Y:S01]  /*10400*/  SHF.R.U64 R57, R58, 0x10, R59 ;  /* 0x000000103a397819 */ /* 0x000fe2000000123b */
[----:B------:R-:W-:Y:S01]  /*10410*/  IMAD.SHL.U32 R62, R62, 0x400, RZ ;  /* 0x000004003e3e7824 */ /* 0x000fe200078e00ff */
[----:B------:R-:W-:Y:S02]  /*10420*/  LOP3.LUT R61, R60, R160, RZ, 0x3c, !PT ;  /* 0x000000a03c3d7212 */ /* 0x000fe400078e3cff */
[----:B------:R-:W-:Y:S02]  /*10430*/  SHF.R.U64 R58, R64, 0x10, R65 ;  /* 0x00000010403a7819 */ /* 0x000fe40000001241 */
[----:B------:R-:W-:Y:S02]  /*10440*/  LOP3.LUT R62, R62, 0x7fffe000, RZ, 0xc0, !PT ;  /* 0x7fffe0003e3e7812 */ /* 0x000fe400078ec0ff */
[----:B------:R-:W-:Y:S02]  /*10450*/  SHF.R.U64 R56, R66, 0x10, R67 ;  /* 0x0000001042387819 */ /* 0x000fe40000001243 */
[----:B------:R-:W-:-:S02]  /*10460*/  IADD3 R69, R61, R62, R159 ;  /* 0x0000003e3d457210 */ /* 0x000fc40007ffe09f */
[----:B------:R-:W-:Y:S02]  /*10470*/  SHF.R.U32.HI R65, RZ, 0x10, R65 ;  /* 0x00000010ff417819 */ /* 0x000fe40000011641 */
[----:B------:R-:W-:Y:S01]  /*10480*/  PRMT R140, R140, 0x5410, R57 ;  /* 0x000054108c8c7816 */ /* 0x000fe20000000039 */
[----:B------:R-:W-:Y:S01]  /*10490*/  IMAD R76, R69, 0x2, R18 ;  /* 0x00000002454c7824 */ /* 0x000fe200078e0212 */
[----:B------:R-:W-:Y:S02]  /*104a0*/  PRMT R137, R137, 0x5410, R58 ;  /* 0x0000541089897816 */ /* 0x000fe4000000003a */
[----:B------:R-:W-:Y:S02]  /*104b0*/  SHF.R.U32.HI R78, RZ, 0x10, R59 ;  /* 0x00000010ff4e7819 */ /* 0x000fe4000001163b */
[----:B------:R-:W0:Y:S01]  /*104c0*/  LDS.128 R68, [R76+0x10400] ;  /* 0x010400004c447984 */ /* 0x000e220000000c00 */
[----:B------:R-:W-:Y:S02]  /*104d0*/  SHF.R.U32.HI R67, RZ, 0x10, R67 ;  /* 0x00000010ff437819 */ /* 0x000fe40000011643 */
[----:B------:R-:W-:-:S02]  /*104e0*/  PRMT R135, R135, 0x5410, R56 ;  /* 0x0000541087877816 */ /* 0x000fc40000000038 */
[----:B------:R-:W-:Y:S02]  /*104f0*/  PRMT R138, R138, 0x5410, R77 ;  /* 0x000054108a8a7816 */ /* 0x000fe4000000004d */
[----:B------:R-:W-:Y:S01]  /*10500*/  PRMT R139, R139, 0x5410, R80 ;  /* 0x000054108b8b7816 */ /* 0x000fe20000000050 */
[----:B------:R-:W-:Y:S01]  /*10510*/  IMAD.U32 R80, R137, 0x10000, RZ ;  /* 0x0001000089507824 */ /* 0x000fe200078e00ff */
[----:B------:R-:W-:Y:S02]  /*10520*/  PRMT R136, R136, 0x5410, R65 ;  /* 0x0000541088887816 */ /* 0x000fe40000000041 */
[----:B------:R-:W-:Y:S02]  /*10530*/  PRMT R134, R134, 0x5410, R67 ;  /* 0x0000541086867816 */ /* 0x000fe40000000043 */
[----:B------:R-:W-:Y:S01]  /*10540*/  PRMT R141, R141, 0x5410, R78 ;  /* 0x000054108d8d7816 */ /* 0x000fe2000000004e */
[----:B------:R-:W-:Y:S01]  /*10550*/  IMAD.U32 R78, R138, 0x10000, RZ ;  /* 0x000100008a4e7824 */ /* 0x000fe200078e00ff */
[----:B------:R-:W-:-:S02]  /*10560*/  LOP3.LUT R137, R137, 0xffff0000, RZ, 0xc0, !PT ;  /* 0xffff000089897812 */ /* 0x000fc400078ec0ff */
[----:B------:R-:W-:Y:S02]  /*10570*/  LOP3.LUT R138, R138, 0xffff0000, RZ, 0xc0, !PT ;  /* 0xffff00008a8a7812 */ /* 0x000fe400078ec0ff */
[----:B0-----:R-:W-:Y:S01]  /*10580*/  LOP3.LUT R65, R68, 0xffff0000, RZ, 0xc0, !PT ;  /* 0xffff000044417812 */ /* 0x001fe200078ec0ff */
[----:B------:R-:W-:Y:S02]  /*10590*/  IMAD.U32 R66, R69, 0x10000, RZ ;  /* 0x0001000045427824 */ /* 0x000fe400078e00ff */
[----:B------:R-:W-:Y:S02]  /*105a0*/  IMAD.U32 R67, R70, 0x10000, RZ ;  /* 0x0001000046437824 */ /* 0x000fe400078e00ff */
[----:B------:R-:W-:Y:S01]  /*105b0*/  IMAD.U32 R77, R71, 0x10000, RZ ;  /* 0x00010000474d7824 */ /* 0x000fe200078e00ff */
[----:B--2---:R-:W0:Y:S02]  /*105c0*/  LDS.128 R60, [R81] ;  /* 0x00000000513c7984 */ /* 0x004e240000000c00 */
        /* <DEDUP_REMOVED lines=8> */
[----:B------:R-:W-:Y:S01]  /*10650*/  IMAD.U32 R63, R68, 0x10000, RZ ;  /* 0x00010000443f7824 */ /* 0x000fe200078e00ff */
[----:B------:R-:W-:-:S02]  /*10660*/  LOP3.LUT R68, R69, 0xffff0000, RZ, 0xc0, !PT ;  /* 0xffff000045447812 */ /* 0x000fc400078ec0ff */
[----:B------:R-:W-:Y:S01]  /*10670*/  LOP3.LUT R69, R70, 0xffff0000, RZ, 0xc0, !PT ;  /* 0xffff000046457812 */ /* 0x000fe200078ec0ff */
[----:B------:R-:W-:Y:S01]  /*10680*/  FMUL.FTZ R82, R63, R80 ;  /* 0x000000503f527220 */ /* 0x000fe20000410000 */
[----:B------:R-:W-:Y:S01]  /*10690*/  LOP3.LUT R70, R71, 0xffff0000, RZ, 0xc0, !PT ;  /* 0xffff000047467812 */ /* 0x000fe200078ec0ff */
[----:B------:R-:W-:Y:S02]  /*106a0*/  IMAD.U32 R71, R136, 0x10000, RZ ;  /* 0x0001000088477824 */ /* 0x000fe400078e00ff */
[-C--:B------:R-:W-:Y:S01]  /*106b0*/  FMUL.FTZ R142, R63, R78.reuse ;  /* 0x0000004e3f8e7220 */ /* 0x080fe20000410000 */
[----:B------:R-:W-:Y:S01]  /*106c0*/  FFMA.FTZ R82, R57, R78, -R82 ;  /* 0x0000004e39527223 */ /* 0x000fe20000010852 */
[----:B------:R-:W-:Y:S02]  /*106d0*/  IMAD.U32 R63, R139, 0x10000, RZ ;  /* 0x000100008b3f7824 */ /* 0x000fe400078e00ff */
[----:B------:R-:W-:Y:S01]  /*106e0*/  FMUL.FTZ R144, R66, R71 ;  /* 0x0000004742907220 */ /* 0x000fe20000410000 */
[----:B------:R-:W-:-:S02]  /*106f0*/  IMAD.U32 R78, R134, 0x10000, RZ ;  /* 0x00010000864e7824 */ /* 0x000fc400078e00ff */
[----:B------:R-:W-:Y:S01]  /*10700*/  FFMA.FTZ R142, R57, R80, R142 ;  /* 0x00000050398e7223 */ /* 0x000fe2000001008e */
[----:B------:R-:W-:Y:S02]  /*10710*/  IMAD.U32 R57, R141, 0x10000, RZ ;  /* 0x000100008d397824 */ /* 0x000fe400078e00ff */
[-C--:B------:R-:W-:Y:S01]  /*10720*/  FMUL.FTZ R66, R66, R63.reuse ;  /* 0x0000003f42427220 */ /* 0x080fe20000410000 */
[----:B------:R-:W-:Y:S01]  /*10730*/  FFMA.FTZ R144, R59, R63, -R144 ;  /* 0x0000003f3b907223 */ /* 0x000fe20000010890 */
[CC--:B------:R-:W-:Y:S01]  /*10740*/  FMUL.FTZ R63, R77.reuse, R78.reuse ;  /* 0x0000004e4d3f7220 */ /* 0x0c0fe20000410000 */
[----:B------:R-:W-:Y:S01]  /*10750*/  FMUL.FTZ R79, R77, R57 ;  /* 0x000000394d4f7220 */ /* 0x000fe20000410000 */
[----:B------:R-:W-:Y:S01]  /*10760*/  LOP3.LUT R139, R139, 0xffff0000, RZ, 0xc0, !PT ;  /* 0xffff00008b8b7812 */ /* 0x000fe200078ec0ff */
[----:B------:R-:W-:Y:S01]  /*10770*/  FFMA.FTZ R71, R59, R71, R66 ;  /* 0x000000473b477223 */ /* 0x000fe20000010042 */
[----:B------:R-:W-:Y:S01]  /*10780*/  FFMA.FTZ R77, R64, R57, -R63 ;  /* 0x00000039404d7223 */ /* 0x000fe2000001083f */
[----:B------:R-:W-:Y:S01]  /*10790*/  LOP3.LUT R57, R136, 0xffff0000, RZ, 0xc0, !PT ;  /* 0xffff000088397812 */ /* 0x000fe200078ec0ff */
[C---:B------:R-:W-:Y:S01]  /*107a0*/  FMUL.FTZ R59, R65.reuse, R137 ;  /* 0x00000089413b7220 */ /* 0x040fe20000410000 */
[----:B------:R-:W-:Y:S01]  /*107b0*/  FFMA.FTZ R79, R64, R78, R79 ;  /* 0x0000004e404f7223 */ /* 0x000fe2000001004f */
[----:B------:R-:W-:Y:S01]  /*107c0*/  FMUL.FTZ R65, R65, R138 ;  /* 0x0000008a41417220 */ /* 0x000fe20000410000 */
[----:B------:R-:W-:-:S02]  /*107d0*/  IMAD.U32 R66, R135, 0x10000, RZ ;  /* 0x0001000087427824 */ /* 0x000fc400078e00ff */
[C---:B------:R-:W-:Y:S01]  /*107e0*/  FMUL.FTZ R63, R68.reuse, R57 ;  /* 0x00000039443f7220 */ /* 0x040fe20000410000 */
[----:B------:R-:W-:Y:S01]  /*107f0*/  FMUL.FTZ R68, R68, R139 ;  /* 0x0000008b44447220 */ /* 0x000fe20000410000 */
[----:B------:R-:W-:Y:S02]  /*10800*/  IMAD.U32 R64, R140, 0x10000, RZ ;  /* 0x000100008c407824 */ /* 0x000fe400078e00ff */
[C---:B------:R-:W-:Y:S01]  /*10810*/  FFMA.FTZ R59, R58.reuse, R138, -R59 ;  /* 0x0000008a3a3b7223 */ /* 0x040fe2000001083b */
[----:B------:R-:W-:Y:S01]  /*10820*/  FFMA.FTZ R65, R58, R137, R65 ;  /* 0x000000893a417223 */ /* 0x000fe20000010041 */
[C---:B------:R-:W-:Y:S01]  /*10830*/  FFMA.FTZ R63, R60.reuse, R139, -R63 ;  /* 0x0000008b3c3f7223 */ /* 0x040fe2000001083f */
[----:B------:R-:W-:Y:S01]  /*10840*/  FFMA.FTZ R68, R60, R57, R68 ;  /* 0x000000393c447223 */ /* 0x000fe20000010044 */
[C---:B------:R-:W-:Y:S01]  /*10850*/  FMUL.FTZ R58, R67.reuse, R66 ;  /* 0x00000042433a7220 */ /* 0x040fe20000410000 */
[----:B------:R-:W-:Y:S01]  /*10860*/  FMUL.FTZ R60, R67, R64 ;  /* 0x00000040433c7220 */ /* 0x000fe20000410000 */
[----:B------:R-:W-:-:S02]  /*10870*/  LOP3.LUT R135, R135, 0xffff0000, RZ, 0xc0, !PT ;  /* 0xffff000087877812 */ /* 0x000fc400078ec0ff */
[----:B------:R-:W-:Y:S01]  /*10880*/  LOP3.LUT R140, R140, 0xffff0000, RZ, 0xc0, !PT ;  /* 0xffff00008c8c7812 */ /* 0x000fe200078ec0ff */
[C---:B------:R-:W-:Y:S01]  /*10890*/  FFMA.FTZ R58, R61.reuse, R64, -R58 ;  /* 0x000000403d3a7223 */ /* 0x040fe2000001083a */
[----:B------:R-:W-:Y:S01]  /*108a0*/  LOP3.LUT R57, R134, 0xffff0000, RZ, 0xc0, !PT ;  /* 0xffff000086397812 */ /* 0x000fe200078ec0ff */
[----:B------:R-:W-:Y:S01]  /*108b0*/  FFMA.FTZ R66, R61, R66, R60 ;  /* 0x000000423d427223 */ /* 0x000fe2000001003c */
[----:B------:R-:W-:Y:S01]  /*108c0*/  LOP3.LUT R141, R141, 0xffff0000, RZ, 0xc0, !PT ;  /* 0xffff00008d8d7812 */ /* 0x000fe200078ec0ff */
[C---:B------:R-:W-:Y:S01]  /*108d0*/  FMUL.FTZ R61, R69.reuse, R135 ;  /* 0x00000087453d7220 */ /* 0x040fe20000410000 */
[-C--:B------:R-:W-:Y:S01]  /*108e0*/  FMUL.FTZ R60, R69, R140.reuse ;  /* 0x0000008c453c7220 */ /* 0x080fe20000410000 */
[C---:B------:R-:W-:Y:S02]  /*108f0*/  FMUL.FTZ R69, R70.reuse, R57 ;  /* 0x0000003946457220 */ /* 0x040fe40000410000 */
[-C--:B------:R-:W-:Y:S01]  /*10900*/  FMUL.FTZ R70, R70, R141.reuse ;  /* 0x0000008d46467220 */ /* 0x080fe20000410000 */
[----:B------:R-:W-:Y:S01]  /*10910*/  FFMA.FTZ R67, R56, R140, -R61 ;  /* 0x0000008c38437223 */ /* 0x000fe2000001083d */
        /* <DEDUP_REMOVED lines=13> */
.L_x_1738:
[----:B------:R-:W-:Y:S05]  /*109f0*/  BSYNC B1 ;  /* 0x0000000000017941 */ /* 0x000fea0003800000 */
.L_x_1737:
[----:B-1----:R-:W2:Y:S01]  /*10a00*/  LDL R56, [R1+0xa0] ;  /* 0x0000a00001387983 */ /* 0x002ea20000100800 */
[----:B------:R-:W-:Y:S01]  /*10a10*/  BSSY B1, `(.L_x_1741) ;  /* 0x00000dc000017945 */ /* 0x000fe20003800000 */
[----:B--2---:R-:W-:-:S13]  /*10a20*/  ISETP.GE.AND P0, PT, R56, R21, PT ;  /* 0x000000153800720c */ /* 0x004fda0003f06270 */
[----:B------:R-:W-:Y:S05]  /*10a30*/  @P0 BRA `(.L_x_1742) ;  /* 0x0000000c00640947 */ /* 0x000fea0003800000 */
[----:B------:R1:W5:Y:S01]  /*10a40*/  LDL R78, [R1+0x50] ;  /* 0x00005000014e7983 */ /* 0x0003620000100800 */
[----:B------:R-:W2:Y:S03]  /*10a50*/  LDC R65, c[0x0][0x3f4] ;  /* 0x0000fd00ff417b82 */ /* 0x000ea60000000800 */
[----:B------:R1:W5:Y:S04]  /*10a60*/  LDL R76, [R1+0xa4] ;  /* 0x0000a400014c7983 */ /* 0x0003680000100800 */
[----:B0-----:R1:W5:Y:S01]  /*10a70*/  LDL R70, [R1+0x58] ;  /* 0x0000580001467983 */ /* 0x0013620000100800 */
[----:B------:R-:W-:Y:S01]  /*10a80*/  BSSY B2, `(.L_x_1743) ;  /* 0x000006c000027945 */ /* 0x000fe20003800000 */
[----:B--2---:R-:W-:-:S02]  /*10a90*/  ISETP.GE.AND P0, PT, R16, R65, PT ;  /* 0x000000411000720c */ /* 0x004fc40003f06270 */
[----:B------:R-:W-:-:S11]  /*10aa0*/  ISETP.GE.AND P1, PT, R205, R65, PT ;  /* 0x00000041cd00720c */ /* 0x000fd60003f26270 */
[----:B-1----:R-:W-:Y:S05]  /*10ab0*/  @P0 BRA `(.L_x_1744) ;  /* 0x0000000400a00947 */ /* 0x002fea0003800000 */
[----:B------:R-:W2:Y:S04]  /*10ac0*/  LDL R56, [R1+0x70] ;  /* 0x0000700001387983 */ /* 0x000ea80000100800 */
[----:B------:R-:W3:Y:S01]  /*10ad0*/  LDL R80, [R1+0x98] ;  /* 0x0000980001507983 */ /* 0x000ee20000100800 */
[--C-:B------:R-:W-:Y:S02]  /*10ae0*/  SHF.R.U64 R67, R46, 0x10, R47.reuse ;  /* 0x000000102e437819 */ /* 0x100fe4000000122f */
[----:B------:R-:W-:Y:S02]  /*10af0*/  SHF.R.U32.HI R46, RZ, 0x10, R47 ;  /* 0x00000010ff2e7819 */ /* 0x000fe4000001162f */
[----:B------:R-:W-:Y:S02]  /*10b00*/  SHF.R.U64 R47, R52, 0x10, R53 ;  /* 0x00000010342f7819 */ /* 0x000fe40000001235 */
[----:B------:R-:W-:-:S02]  /*10b10*/  SHF.R.U64 R69, R44, 0x10, R45 ;  /* 0x000000102c457819 */ /* 0x000fc4000000122d */
[----:B------:R-:W-:Y:S02]  /*10b20*/  SHF.R.U32.HI R44, RZ, 0x10, R45 ;  /* 0x00000010ff2c7819 */ /* 0x000fe4000001162d */
[----:B------:R-:W-:Y:S02]  /*10b30*/  SHF.R.U64 R45, R54, 0x10, R55 ;  /* 0x00000010362d7819 */ /* 0x000fe40000001237 */
[----:B------:R-:W-:Y:S02]  /*10b40*/  SHF.R.U32.HI R52, RZ, 0x10, R53 ;  /* 0x00000010ff347819 */ /* 0x000fe40000011635 */
[----:B------:R-:W-:Y:S02]  /*10b50*/  SHF.R.U32.HI R54, RZ, 0x10, R55 ;  /* 0x00000010ff367819 */ /* 0x000fe40000011637 */
[----:B------:R-:W-:Y:S02]  /*10b60*/  PRMT R126, R126, 0x5410, R47 ;  /* 0x000054107e7e7816 */ /* 0x000fe4000000002f */
[----:B------:R-:W-:-:S02]  /*10b70*/  PRMT R130, R130, 0x5410, R69 ;  /* 0x0000541082827816 */ /* 0x000fc40000000045 */
[----:B------:R-:W-:Y:S01]  /*10b80*/  PRMT R131, R131, 0x5410, R44 ;  /* 0x0000541083837816 */ /* 0x000fe2000000002c */
[----:B------:R-:W-:Y:S01]  /*10b90*/  IMAD.U32 R69, R126, 0x10000, RZ ;  /* 0x000100007e457824 */ /* 0x000fe200078e00ff */
[----:B------:R-:W-:Y:S02]  /*10ba0*/  PRMT R128, R128, 0x5410, R45 ;  /* 0x0000541080807816 */ /* 0x000fe4000000002d */
[----:B------:R-:W-:Y:S02]  /*10bb0*/  PRMT R133, R133, 0x5410, R46 ;  /* 0x0000541085857816 */ /* 0x000fe4000000002e */
[----:B------:R-:W-:Y:S02]  /*10bc0*/  PRMT R127, R127, 0x5410, R52 ;  /* 0x000054107f7f7816 */ /* 0x000fe40000000034 */
[----:B------:R-:W-:Y:S02]  /*10bd0*/  PRMT R129, R129, 0x5410, R54 ;  /* 0x0000541081817816 */ /* 0x000fe40000000036 */
[----:B------:R-:W-:Y:S01]  /*10be0*/  PRMT R132, R132, 0x5410, R67 ;  /* 0x0000541084847816 */ /* 0x000fe20000000043 */
[----:B------:R-:W-:Y:S01]  /*10bf0*/  IMAD.U32 R67, R130, 0x10000, RZ ;  /* 0x0001000082437824 */ /* 0x000fe200078e00ff */
[----:B------:R-:W-:-:S02]  /*10c00*/  LOP3.LUT R126, R126, 0xffff0000, RZ, 0xc0, !PT ;  /* 0xffff00007e7e7812 */ /* 0x000fc400078ec0ff */
[----:B------:R-:W-:Y:S02]  /*10c10*/  LOP3.LUT R130, R130, 0xffff0000, RZ, 0xc0, !PT ;  /* 0xffff000082827812 */ /* 0x000fe400078ec0ff */
        /* <DEDUP_REMOVED lines=31> */
[----:B------:R-:W-:Y:S02]  /*10e10*/  IMAD.U32 R54, R131, 0x10000, RZ ;  /* 0x0001000083367824 */ /* 0x000fe400078e00ff */
[C---:B------:R-:W-:Y:S01]  /*10e20*/  FFMA.FTZ R71, R44.reuse, R67, -R71 ;  /* 0x000000432c477223 */ /* 0x040fe20000010847 */
[----:B------:R-:W-:Y:S01]  /*10e30*/  FMUL.FTZ R79, R57, R63 ;  /* 0x0000003f394f7220 */ /* 0x000fe20000410000 */
[----:B------:R-:W-:Y:S02]  /*10e40*/  IMAD.U32 R67, R129, 0x10000, RZ ;  /* 0x0001000081437824 */ /* 0x000fe400078e00ff */
[----:B------:R-:W-:Y:S01]  /*10e50*/  FFMA.FTZ R77, R44, R69, R77 ;  /* 0x000000452c4d7223 */ /* 0x000fe2000001004d */
[-C--:B------:R-:W-:Y:S01]  /*10e60*/  FMUL.FTZ R57, R57, R54.reuse ;  /* 0x0000003639397220 */ /* 0x080fe20000410000 */
[----:B------:R-:W-:Y:S01]  /*10e70*/  FFMA.FTZ R79, R46, R54, -R79 ;  /* 0x000000362e4f7223 */ /* 0x000fe2000001084f */
[----:B------:R-:W-:-:S02]  /*10e80*/  IMAD.U32 R44, R133, 0x10000, RZ ;  /* 0x00010000852c7824 */ /* 0x000fc400078e00ff */
[----:B------:R-:W-:Y:S01]  /*10e90*/  FMUL.FTZ R54, R66, R67 ;  /* 0x0000004342367220 */ /* 0x000fe20000410000 */
[----:B------:R-:W-:Y:S01]  /*10ea0*/  FFMA.FTZ R57, R46, R63, R57 ;  /* 0x0000003f2e397223 */ /* 0x000fe20000010039 */
[----:B------:R-:W-:Y:S01]  /*10eb0*/  LOP3.LUT R131, R131, 0xffff0000, RZ, 0xc0, !PT ;  /* 0xffff000083837812 */ /* 0x000fe200078ec0ff */
[-C--:B------:R-:W-:Y:S01]  /*10ec0*/  FMUL.FTZ R66, R66, R44.reuse ;  /* 0x0000002c42427220 */ /* 0x080fe20000410000 */
[----:B------:R-:W-:Y:S01]  /*10ed0*/  FFMA.FTZ R63, R53, R44, -R54 ;  /* 0x0000002c353f7223 */ /* 0x000fe20000010836 */
[----:B------:R-:W-:Y:S01]  /*10ee0*/  LOP3.LUT R127, R127, 0xffff0000, RZ, 0xc0, !PT ;  /* 0xffff00007f7f7812 */ /* 0x000fe200078ec0ff */
[----:B------:R-:W-:Y:S01]  /*10ef0*/  FMUL.FTZ R44, R55, R126 ;  /* 0x0000007e372c7220 */ /* 0x000fe20000410000 */
[----:B------:R-:W-:Y:S01]  /*10f00*/  FFMA.FTZ R67, R53, R67, R66 ;  /* 0x0000004335437223 */ /* 0x000fe20000010042 */
[-C--:B------:R-:W-:Y:S01]  /*10f10*/  FMUL.FTZ R54, R55, R130.reuse ;  /* 0x0000008237367220 */ /* 0x080fe20000410000 */
[----:B------:R-:W-:Y:S02]  /*10f20*/  IMAD.U32 R46, R128, 0x10000, RZ ;  /* 0x00010000802e7824 */ /* 0x000fe400078e00ff */
[----:B------:R-:W-:Y:S01]  /*10f30*/  FFMA.FTZ R130, R45, R130, -R44 ;  /* 0x000000822d827223 */ /* 0x000fe2000001082c */
[C---:B------:R-:W-:Y:S01]  /*10f40*/  FMUL.FTZ R53, R60.reuse, R127 ;  /* 0x0000007f3c357220 */ /* 0x040fe20000410000 */
[-C--:B------:R-:W-:Y:S01]  /*10f50*/  FMUL.FTZ R66, R60, R131.reuse ;  /* 0x000000833c427220 */ /* 0x080fe20000410000 */
[----:B------:R-:W-:Y:S01]  /*10f60*/  IMAD.U32 R44, R132, 0x10000, RZ ;  /* 0x00010000842c7824 */ /* 0x000fe200078e00ff */
[----:B------:R-:W-:Y:S01]  /*10f70*/  LOP3.LUT R128, R128, 0xffff0000, RZ, 0xc0, !PT ;  /* 0xffff000080807812 */ /* 0x000fe200078ec0ff */
[----:B------:R-:W-:Y:S01]  /*10f80*/  FMUL.FTZ R68, R59, R46 ;  /* 0x0000002e3b447220 */ /* 0x000fe20000410000 */
[----:B------:R-:W-:Y:S01]  /*10f90*/  LOP3.LUT R129, R129, 0xffff0000, RZ, 0xc0, !PT ;  /* 0xffff000081817812 */ /* 0x000fe200078ec0ff */
[----:B------:R-:W-:Y:S01]  /*10fa0*/  FFMA.FTZ R60, R56, R131, -R53 ;  /* 0x00000083383c7223 */ /* 0x000fe20000010835 */
[----:B------:R-:W-:Y:S01]  /*10fb0*/  LOP3.LUT R132, R132, 0xffff0000, RZ, 0xc0, !PT ;  /* 0xffff000084847812 */ /* 0x000fe200078ec0ff */
[----:B------:R-:W-:Y:S01]  /*10fc0*/  FFMA.FTZ R66, R56, R127, R66 ;  /* 0x0000007f38427223 */ /* 0x000fe20000010042 */
[----:B------:R-:W-:Y:S01]  /*10fd0*/  LOP3.LUT R133, R133, 0xffff0000, RZ, 0xc0, !PT ;  /* 0xffff000085857812 */ /* 0x000fe200078ec0ff */
[----:B------:R-:W-:Y:S01]  /*10fe0*/  FFMA.FTZ R54, R45, R126, R54 ;  /* 0x0000007e2d367223 */ /* 0x000fe20000010036 */
[----:B------:R-:W-:Y:S01]  /*10ff0*/  FMUL.FTZ R56, R59, R44 ;  /* 0x0000002c3b387220 */ /* 0x000fe20000410000 */
[----:B------:R-:W-:Y:S01]  /*11000*/  FMUL.FTZ R45, R61, R128 ;  /* 0x000000803d2d7220 */ /* 0x000fe20000410000 */
[----:B------:R-:W-:Y:S01]  /*11010*/  FFMA.FTZ R68, R47, R44, -R68 ;  /* 0x0000002c2f447223 */ /* 0x000fe20000010844 */
[C---:B------:R-:W-:Y:S01]  /*11020*/  FMUL.FTZ R53, R62.reuse, R129 ;  /* 0x000000813e357220 */ /* 0x040fe20000410000 */
[----:B------:R-:W-:Y:S01]  /*11030*/  FMUL.FTZ R61, R61, R132 ;  /* 0x000000843d3d7220 */ /* 0x000fe20000410000 */
[-C--:B------:R-:W-:Y:S01]  /*11040*/  FMUL.FTZ R44, R62, R133.reuse ;  /* 0x000000853e2c7220 */ /* 0x080fe20000410000 */
[----:B------:R-:W-:Y:S01]  /*11050*/  FFMA.FTZ R56, R47, R46, R56 ;  /* 0x0000002e2f387223 */ /* 0x000fe20000010038 */
        /* <DEDUP_REMOVED lines=14> */
.L_x_1744:
[----:B------:R-:W-:Y:S05]  /*11140*/  BSYNC B2 ;  /* 0x0000000000027941 */ /* 0x000fea0003800000 */
.L_x_1743:
[----:B------:R-:W-:Y:S05]  /*11150*/  @P1 BRA `(.L_x_1742) ;  /* 0x00000004009c1947 */ /* 0x000fea0003800000 */
[----:B------:R-:W2:Y:S01]  /*11160*/  LDL R62, [R1+0x94] ;  /* 0x00009400013e7983 */ /* 0x000ea20000100800 */
[----:B------:R-:W-:Y:S02]  /*11170*/  LEA.HI R65, R65, R0, RZ, 0x1d ;  /* 0x0000000041417211 */ /* 0x000fe400078fe8ff */
[----:B------:R-:W-:Y:S02]  /*11180*/  SHF.R.U64 R59, R40, 0x10, R41 ;  /* 0x00000010283b7819 */ /* 0x000fe40000001229 */
[----:B0-----:R-:W-:Y:S01]  /*11190*/  SHF.R.S32.HI R46, RZ, 0x1f, R65 ;  /* 0x0000001fff2e7819 */ /* 0x001fe20000011441 */
[----:B------:R-:W-:Y:S01]  /*111a0*/  IMAD.SHL.U32 R44, R65, 0x8, RZ ;  /* 0x00000008412c7824 */ /* 0x000fe200078e00ff */
[----:B------:R-:W-:Y:S02]  /*111b0*/  SHF.R.U64 R57, R42, 0x10, R43 ;  /* 0x000000102a397819 */ /* 0x000fe4000000122b */
[----:B------:R-:W-:Y:S02]  /*111c0*/  LEA.HI R46, R46, R65, RZ, 0x3 ;  /* 0x000000412e2e7211 */ /* 0x000fe400078f18ff */
[----:B-----5:R-:W-:-:S02]  /*111d0*/  LOP3.LUT R44, R78, 0x38, R44, 0xf8, !PT ;  /* 0x000000384e2c7812 */ /* 0x020fc400078ef82c */
[----:B------:R-:W-:Y:S01]  /*111e0*/  SHF.R.U32.HI R40, RZ, 0x10, R41 ;  /* 0x00000010ff287819 */ /* 0x000fe20000011629 */
[----:B------:R-:W-:Y:S01]  /*111f0*/  IMAD.SHL.U32 R46, R46, 0x400, RZ ;  /* 0x000004002e2e7824 */ /* 0x000fe200078e00ff */
[----:B------:R-:W-:Y:S02]  /*11200*/  LOP3.LUT R44, R44, R76, RZ, 0x3c, !PT ;  /* 0x0000004c2c2c7212 */ /* 0x000fe400078e3cff */
[----:B------:R-:W-:Y:S02]  /*11210*/  SHF.R.U32.HI R42, RZ, 0x10, R43 ;  /* 0x00000010ff2a7819 */ /* 0x000fe4000001162b */
[----:B------:R-:W-:Y:S02]  /*11220*/  LOP3.LUT R53, R46, 0x7fffe000, RZ, 0xc0, !PT ;  /* 0x7fffe0002e357812 */ /* 0x000fe400078ec0ff */
[----:B------:R-:W-:Y:S02]  /*11230*/  SHF.R.U64 R43, R48, 0x10, R49 ;  /* 0x00000010302b7819 */ /* 0x000fe40000001231 */
[----:B------:R-:W-:-:S02]  /*11240*/  IADD3 R53, R44, R53, R70 ;  /* 0x000000352c357210 */ /* 0x000fc40007ffe046 */
[----:B------:R-:W-:Y:S02]  /*11250*/  SHF.R.U64 R41, R50, 0x10, R51 ;  /* 0x0000001032297819 */ /* 0x000fe40000001233 */
[----:B------:R-:W-:Y:S01]  /*11260*/  SHF.R.U32.HI R48, RZ, 0x10, R49 ;  /* 0x00000010ff307819 */ /* 0x000fe20000011631 */
[----:B------:R-:W-:Y:S01]  /*11270*/  IMAD R56, R53, 0x2, R18 ;  /* 0x0000000235387824 */ /* 0x000fe200078e0212 */
[----:B------:R-:W-:Y:S02]  /*11280*/  PRMT R123, R123, 0x5410, R40 ;  /* 0x000054107b7b7816 */ /* 0x000fe40000000028 */
[----:B------:R-:W-:Y:S02]  /*11290*/  PRMT R118, R118, 0x5410, R43 ;  /* 0x0000541076767816 */ /* 0x000fe4000000002b */
[----:B------:R-:W0:Y:S01]  /*112a0*/  LDS.128 R52, [R56+0x10400] ;  /* 0x0104000038347984 */ /* 0x000e220000000c00 */
[----:B------:R-:W-:Y:S02]  /*112b0*/  PRMT R120, R120, 0x5410, R41 ;  /* 0x0000541078787816 */ /* 0x000fe40000000029 */
[----:B------:R-:W-:-:S02]  /*112c0*/  SHF.R.U32.HI R50, RZ, 0x10, R51 ;  /* 0x00000010ff327819 */ /* 0x000fc40000011633 */
[----:B------:R-:W-:Y:S02]  /*112d0*/  PRMT R125, R125, 0x5410, R42 ;  /* 0x000054107d7d7816 */ /* 0x000fe4000000002a */
[----:B------:R-:W-:Y:S01]  /*112e0*/  PRMT R122, R122, 0x5410, R59 ;  /* 0x000054107a7a7816 */ /* 0x000fe2000000003b */
[----:B------:R-:W-:Y:S01]  /*112f0*/  IMAD.U32 R59, R118, 0x10000, RZ ;  /* 0x00010000763b7824 */ /* 0x000fe200078e00ff */
[----:B------:R-:W-:Y:S02]  /*11300*/  PRMT R119, R119, 0x5410, R48 ;  /* 0x0000541077777816 */ /* 0x000fe40000000030 */
[----:B------:R-:W-:Y:S01]  /*11310*/  PRMT R121, R121, 0x5410, R50 ;  /* 0x0000541079797816 */ /* 0x000fe20000000032 */
[----:B------:R-:W-:Y:S01]  /*11320*/  IMAD.U32 R58, R122, 0x10000, RZ ;  /* 0x000100007a3a7824 */ /* 0x000fe200078e00ff */
[----:B------:R-:W-:Y:S02]  /*11330*/  PRMT R124, R124, 0x5410, R57 ;  /* 0x000054107c7c7816 */ /* 0x000fe40000000039 */
        /* <DEDUP_REMOVED lines=29> */
[C---:B------:R-:W-:Y:S01]  /*11510*/  FFMA.FTZ R65, R42.reuse, R47, -R65 ;  /* 0x0000002f2a417223 */ /* 0x040fe20000010841 */
[C---:B------:R-:W-:Y:S01]  /*11520*/  FMUL.FTZ R47, R57.reuse, R58 ;  /* 0x0000003a392f7220 */ /* 0x040fe20000410000 */
[-C--:B------:R-:W-:Y:S01]  /*11530*/  FMUL.FTZ R57, R57, R40.reuse ;  /* 0x0000002839397220 */ /* 0x080fe20000410000 */
[----:B------:R-:W-:Y:S01]  /*11540*/  FFMA.FTZ R59, R42, R55, R59 ;  /* 0x000000372a3b7223 */ /* 0x000fe2000001003b */
[----:B------:R-:W-:Y:S01]  /*11550*/  LOP3.LUT R119, R119, 0xffff0000, RZ, 0xc0, !PT ;  /* 0xffff000077777812 */ /* 0x000fe200078ec0ff */
[C---:B------:R-:W-:Y:S01]  /*11560*/  FFMA.FTZ R55, R48.reuse, R40, -R47 ;  /* 0x0000002830377223 */ /* 0x040fe2000001082f */
[----:B------:R-:W-:Y:S01]  /*11570*/  LOP3.LUT R123, R123, 0xffff0000, RZ, 0xc0, !PT ;  /* 0xffff00007b7b7812 */ /* 0x000fe200078ec0ff */
[----:B------:R-:W-:Y:S01]  /*11580*/  FMUL.FTZ R40, R49, R118 ;  /* 0x0000007631287220 */ /* 0x000fe20000410000 */
[----:B------:R-:W-:Y:S01]  /*11590*/  FFMA.FTZ R57, R48, R58, R57 ;  /* 0x0000003a30397223 */ /* 0x000fe20000010039 */
[----:B------:R-:W-:-:S02]  /*115a0*/  IMAD.U32 R42, R120, 0x10000, RZ ;  /* 0x00010000782a7824 */ /* 0x000fc400078e00ff */
[-C--:B------:R-:W-:Y:S01]  /*115b0*/  FMUL.FTZ R48, R49, R122.reuse ;  /* 0x0000007a31307220 */ /* 0x080fe20000410000 */
[C---:B------:R-:W-:Y:S01]  /*115c0*/  FMUL.FTZ R47, R52.reuse, R119 ;  /* 0x00000077342f7220 */ /* 0x040fe20000410000 */
[----:B------:R-:W-:Y:S01]  /*115d0*/  FFMA.FTZ R122, R41, R122, -R40 ;  /* 0x0000007a297a7223 */ /* 0x000fe20000010828 */
[-C--:B------:R-:W-:Y:S01]  /*115e0*/  FMUL.FTZ R52, R52, R123.reuse ;  /* 0x0000007b34347220 */ /* 0x080fe20000410000 */
[----:B------:R-:W-:Y:S02]  /*115f0*/  IMAD.U32 R40, R124, 0x10000, RZ ;  /* 0x000100007c287824 */ /* 0x000fe400078e00ff */
[----:B------:R-:W-:Y:S01]  /*11600*/  FMUL.FTZ R58, R51, R42 ;  /* 0x0000002a333a7220 */ /* 0x000fe20000410000 */
[----:B------:R-:W-:Y:S01]  /*11610*/  LOP3.LUT R120, R120, 0xffff0000, RZ, 0xc0, !PT ;  /* 0xffff000078787812 */ /* 0x000fe200078ec0ff */
[----:B------:R-:W-:Y:S01]  /*11620*/  FFMA.FTZ R50, R44, R123, -R47 ;  /* 0x0000007b2c327223 */ /* 0x000fe2000001082f */
[----:B------:R-:W-:Y:S01]  /*11630*/  LOP3.LUT R124, R124, 0xffff0000, RZ, 0xc0, !PT ;  /* 0xffff00007c7c7812 */ /* 0x000fe200078ec0ff */
[----:B------:R-:W-:Y:S01]  /*11640*/  FFMA.FTZ R52, R44, R119, R52 ;  /* 0x000000772c347223 */ /* 0x000fe20000010034 */
[----:B------:R-:W-:Y:S01]  /*11650*/  LOP3.LUT R121, R121, 0xffff0000, RZ, 0xc0, !PT ;  /* 0xffff000079797812 */ /* 0x000fe200078ec0ff */
[-C--:B------:R-:W-:Y:S01]  /*11660*/  FMUL.FTZ R44, R51, R40.reuse ;  /* 0x00000028332c7220 */ /* 0x080fe20000410000 */
[----:B------:R-:W-:Y:S01]  /*11670*/  LOP3.LUT R125, R125, 0xffff0000, RZ, 0xc0, !PT ;  /* 0xffff00007d7d7812 */ /* 0x000fe200078ec0ff */
[----:B------:R-:W-:Y:S01]  /*11680*/  FFMA.FTZ R58, R43, R40, -R58 ;  /* 0x000000282b3a7223 */ /* 0x000fe2000001083a */
[----:B------:R-:W-:Y:S01]  /*11690*/  FMUL.FTZ R40, R53, R120 ;  /* 0x0000007835287220 */ /* 0x000fe20000410000 */
[----:B------:R-:W-:Y:S01]  /*116a0*/  FFMA.FTZ R48, R41, R118, R48 ;  /* 0x0000007629307223 */ /* 0x000fe20000010030 */
[----:B------:R-:W-:Y:S01]  /*116b0*/  FMUL.FTZ R53, R53, R124 ;  /* 0x0000007c35357220 */ /* 0x000fe20000410000 */
[----:B------:R-:W-:Y:S01]  /*116c0*/  FFMA.FTZ R43, R43, R42, R44 ;  /* 0x0000002a2b2b7223 */ /* 0x000fe2000001002c */
[C---:B------:R-:W-:Y:S01]  /*116d0*/  FMUL.FTZ R41, R54.reuse, R121 ;  /* 0x0000007936297220 */ /* 0x040fe20000410000 */
[-C--:B------:R-:W-:Y:S01]  /*116e0*/  FMUL.FTZ R42, R54, R125.reuse ;  /* 0x0000007d362a7220 */ /* 0x080fe20000410000 */
[C---:B------:R-:W-:Y:S01]  /*116f0*/  FFMA.FTZ R120, R45.reuse, R120, R53 ;  /* 0x000000782d787223 */ /* 0x040fe20000010035 */
[----:B------:R-:W-:Y:S01]  /*11700*/  FFMA.FTZ R47, R45, R124, -R40 ;  /* 0x0000007c2d2f7223 */ /* 0x000fe20000010828 */
[C---:B------:R-:W-:Y:S01]  /*11710*/  FFMA.FTZ R54, R46.reuse, R125, -R41 ;  /* 0x0000007d2e367223 */ /* 0x040fe20000010829 */
        /* <DEDUP_REMOVED lines=11> */
.L_x_1742:
[----:B------:R-:W-:Y:S05]  /*117d0*/  BSYNC B1 ;  /* 0x0000000000017941 */ /* 0x000fea0003800000 */
.L_x_1741:
[----:B------:R-:W-:Y:S01]  /*117e0*/  ISETP.GE.AND P0, PT, R20, R21, PT ;  /* 0x000000151400720c */ /* 0x000fe20003f06270 */
[----:B------:R-:W-:-:S12]  /*117f0*/  BSSY B1, `(.L_x_1745) ;  /* 0x00000df000017945 */ /* 0x000fd80003800000 */
[----:B------:R-:W-:Y:S05]  /*11800*/  @P0 BRA `(.L_x_1746) ;  /* 0x0000000c00740947 */ /* 0x000fea0003800000 */
        /* <DEDUP_REMOVED lines=11> */
[----:B------:R-:W-:Y:S05]  /*118c0*/  @P0 BRA `(.L_x_1748) ;  /* 0x0000000400a00947 */ /* 0x000fea0003800000 */
[----:B------:R-:W2:Y:S04]  /*118d0*/  LDL R40, [R1+0x70] ;  /* 0x0000700001287983 */ /* 0x000ea80000100800 */
[----:B------:R-:W3:Y:S01]  /*118e0*/  LDL R56, [R1+0x90] ;  /* 0x0000900001387983 */ /* 0x000ee20000100800 */
[--C-:B0-----:R-:W-:Y:S02]  /*118f0*/  SHF.R.U64 R53, R30, 0x10, R31.reuse ;  /* 0x000000101e357819 */ /* 0x101fe4000000121f */
        /* <DEDUP_REMOVED lines=101> */
.L_x_1748:
[----:B------:R-:W-:Y:S05]  /*11f50*/  BSYNC B2 ;  /* 0x0000000000027941 */ /* 0x000fea0003800000 */
.L_x_1747:
[----:B------:R-:W-:Y:S05]  /*11f60*/  @P1 BRA `(.L_x_1746) ;  /* 0x00000004009c1947 */ /* 0x000fea0003800000 */
[----:B0-----:R-:W2:Y:S01]  /*11f70*/  LDL R46, [R1+0x8c] ;  /* 0x00008c00012e7983 */ /* 0x001ea20000100800 */
[----:B------:R-:W-:Y:S02]  /*11f80*/  LEA.HI R49, R49, R0, RZ, 0x1d ;  /* 0x0000000031317211 */ /* 0x000fe400078fe8ff */
[----:B------:R-:W-:Y:S02]  /*11f90*/  SHF.R.U64 R40, R24, 0x10, R25 ;  /* 0x0000001018287819 */ /* 0x000fe40000001219 */
[----:B-1----:R-:W-:Y:S01]  /*11fa0*/  SHF.R.S32.HI R28, RZ, 0x1f, R49 ;  /* 0x0000001fff1c7819 */ /* 0x002fe20000011431 */
[----:B------:R-:W-:Y:S01]  /*11fb0*/  IMAD.SHL.U32 R29, R49, 0x8, RZ ;  /* 0x00000008311d7824 */ /* 0x000fe200078e00ff */
[----:B------:R-:W-:Y:S02]  /*11fc0*/  SHF.R.U32.HI R43, RZ, 0x10, R25 ;  /* 0x00000010ff2b7819 */ /* 0x000fe40000011619 */
[----:B------:R-:W-:Y:S02]  /*11fd0*/  LEA.HI R28, R28, R49, RZ, 0x3 ;  /* 0x000000311c1c7211 */ /* 0x000fe400078f18ff */
[----:B------:R-:W-:-:S02]  /*11fe0*/  LOP3.LUT R29, R50, 0x38, R29, 0xf8, !PT ;  /* 0x00000038321d7812 */ /* 0x000fc400078ef81d */
[--C-:B------:R-:W-:Y:S01]  /*11ff0*/  SHF.R.U64 R24, R26, 0x10, R27.reuse ;  /* 0x000000101a187819 */ /* 0x100fe2000000121b */
        /* <DEDUP_REMOVED lines=13> */
[----:B------:R-:W-:Y:S01]  /*120d0*/  PRMT R97, R97, 0x5410, R40 ;  /* 0x0000541061617816 */ /* 0x000fe20000000028 */
[----:B------:R-:W-:Y:S01]  /*120e0*/  IMAD.U32 R42, R92, 0x10000, RZ ;  /* 0x000100005c2a7824 */ /* 0x000fe200078e00ff */
[----:B------:R-:W-:-:S02]  /*120f0*/  SHF.R.U32.HI R35, RZ, 0x10, R35 ;  /* 0x00000010ff237819 */ /* 0x000fc40000011623 */
[----:B------:R-:W-:Y:S02]  /*12100*/  PRMT R93, R93, 0x5410, R32 ;  /* 0x000054105d5d7816 */ /* 0x000fe40000000020 */
[----:B------:R-:W-:Y:S01]  /*12110*/  PRMT R100, R100, 0x5410, R41 ;  /* 0x0000541064647816 */ /* 0x000fe20000000029 */
[----:B------:R-:W-:Y:S01]  /*12120*/  IMAD.U32 R41, R97, 0x10000, RZ ;  /* 0x0001000061297824 */ /* 0x000fe200078e00ff */
[----:B------:R-:W-:Y:S01]  /*12130*/  PRMT R98, R98, 0x5410, R43 ;  /* 0x0000541062627816 */ /* 0x000fe2000000002b */
[C---:B------:R-:W-:Y:S01]  /*12140*/  IMAD.U32 R43, R93.reuse, 0x10000, RZ ;  /* 0x000100005d2b7824 */ /* 0x040fe200078e00ff */
[----:B------:R-:W-:Y:S02]  /*12150*/  PRMT R96, R96, 0x5410, R35 ;  /* 0x0000541060607816 */ /* 0x000fe40000000023 */
[----:B------:R-:W-:Y:S02]  /*12160*/  LOP3.LUT R92, R92, 0xffff0000, RZ, 0xc0, !PT ;  /* 0xffff00005c5c7812 */ /* 0x000fe400078ec0ff */
[----:B------:R-:W-:-:S02]  /*12170*/  LOP3.LUT R93, R93, 0xffff0000, RZ, 0xc0, !PT ;  /* 0xffff00005d5d7812 */ /* 0x000fc400078ec0ff */
[----:B0-----:R-:W-:Y:S01]  /*12180*/  LOP3.LUT R33, R36, 0xffff0000, RZ, 0xc0, !PT ;  /* 0xffff000024217812 */ /* 0x001fe200078ec0ff */
[----:B------:R-:W-:Y:S02]  /*12190*/  IMAD.U32 R34, R37, 0x10000, RZ ;  /* 0x0001000025227824 */ /* 0x000fe400078e00ff */
[----:B------:R-:W-:Y:S02]  /*121a0*/  IMAD.U32 R35, R38, 0x10000, RZ ;  /* 0x0001000026237824 */ /* 0x000fe400078e00ff */
[----:B------:R-:W-:Y:S02]  /*121b0*/  IMAD.U32 R40, R39, 0x10000, RZ ;  /* 0x0001000027287824 */ /* 0x000fe400078e00ff */
[----:B------:R-:W-:Y:S01]  /*121c0*/  FMUL.FTZ R47, R34, R43 ;  /* 0x0000002b222f7220 */ /* 0x000fe20000410000 */
        /* <DEDUP_REMOVED lines=12> */
[-C--:B------:R-:W-:Y:S01]  /*12290*/  FMUL.FTZ R45, R31, R42.reuse ;  /* 0x0000002a1f2d7220 */ /* 0x080fe20000410000 */
[----:B------:R-:W-:Y:S01]  /*122a0*/  LOP3.LUT R38, R39, 0xffff0000, RZ, 0xc0, !PT ;  /* 0xffff000027267812 */ /* 0x000fe200078ec0ff */
[-C--:B------:R-:W-:Y:S01]  /*122b0*/  FMUL.FTZ R39, R31, R41.reuse ;  /* 0x000000291f277220 */ /* 0x080fe20000410000 */
[----:B------:R-:W-:Y:S02]  /*122c0*/  IMAD.U32 R31, R98, 0x10000, RZ ;  /* 0x00010000621f7824 */ /* 0x000fe400078e00ff */
[----:B------:R-:W-:Y:S01]  /*122d0*/  FFMA.FTZ R45, R24, R41, -R45 ;  /* 0x00000029182d7223 */ /* 0x000fe2000001082d */
[----:B------:R-:W-:Y:S02]  /*122e0*/  IMAD.U32 R41, R96, 0x10000, RZ ;  /* 0x0001000060297824 */ /* 0x000fe400078e00ff */
[----:B------:R-:W-:Y:S01]  /*122f0*/  FFMA.FTZ R42, R24, R42, R39 ;  /* 0x0000002a182a7223 */ /* 0x000fe20000010027 */
[----:B------:R-:W-:-:S02]  /*12300*/  IMAD.U32 R39, R100, 0x10000, RZ ;  /* 0x0001000064277824 */ /* 0x000fc400078e00ff */
[-C--:B------:R-:W-:Y:S01]  /*12310*/  FMUL.FTZ R49, R34, R31.reuse ;  /* 0x0000001f22317220 */ /* 0x080fe20000410000 */
[----:B------:R-:W-:Y:S01]  /*12320*/  FFMA.FTZ R47, R26, R31, -R47 ;  /* 0x0000001f1a2f7223 */ /* 0x000fe2000001082f */
[C---:B------:R-:W-:Y:S01]  /*12330*/  FMUL.FTZ R31, R40.reuse, R41 ;  /* 0x00000029281f7220 */ /* 0x040fe20000410000 */
[----:B------:R-:W-:Y:S01]  /*12340*/  FMUL.FTZ R40, R40, R39 ;  /* 0x0000002728287220 */ /* 0x000fe20000410000 */
[----:B------:R-:W-:Y:S01]  /*12350*/  FFMA.FTZ R49, R26, R43, R49 ;  /* 0x0000002b1a317223 */ /* 0x000fe20000010031 */
[----:B------:R-:W-:Y:S01]  /*12360*/  LOP3.LUT R24, R97, 0xffff0000, RZ, 0xc0, !PT ;  /* 0xffff000061187812 */ /* 0x000fe200078ec0ff */
[----:B------:R-:W-:Y:S01]  /*12370*/  FMUL.FTZ R26, R33, R92 ;  /* 0x0000005c211a7220 */ /* 0x000fe20000410000 */
[C---:B------:R-:W-:Y:S01]  /*12380*/  FFMA.FTZ R43, R32.reuse, R39, -R31 ;  /* 0x00000027202b7223 */ /* 0x040fe2000001081f */
[----:B------:R-:W-:Y:S01]  /*12390*/  FFMA.FTZ R41, R32, R41, R40 ;  /* 0x0000002920297223 */ /* 0x000fe20000010028 */
[----:B------:R-:W-:Y:S01]  /*123a0*/  LOP3.LUT R31, R98, 0xffff0000, RZ, 0xc0, !PT ;  /* 0xffff0000621f7812 */ /* 0x000fe200078ec0ff */
[----:B------:R-:W-:Y:S01]  /*123b0*/  FFMA.FTZ R32, R25, R24, -R26 ;  /* 0x0000001819207223 */ /* 0x000fe2000001081a */
[----:B------:R-:W-:-:S02]  /*123c0*/  IMAD.U32 R26, R94, 0x10000, RZ ;  /* 0x000100005e1a7824 */ /* 0x000fc400078e00ff */
[----:B------:R-:W-:Y:S01]  /*123d0*/  FMUL.FTZ R34, R33, R24 ;  /* 0x0000001821227220 */ /* 0x000fe20000410000 */
[C---:B------:R-:W-:Y:S01]  /*123e0*/  FMUL.FTZ R39, R36.reuse, R93 ;  /* 0x0000005d24277220 */ /* 0x040fe20000410000 */
[-C--:B------:R-:W-:Y:S01]  /*123f0*/  FMUL.FTZ R36, R36, R31.reuse ;  /* 0x0000001f24247220 */ /* 0x080fe20000410000 */
[----:B------:R-:W-:Y:S02]  /*12400*/  IMAD.U32 R24, R99, 0x10000, RZ ;  /* 0x0001000063187824 */ /* 0x000fe400078e00ff */
[----:B------:R-:W-:Y:S01]  /*12410*/  FMUL.FTZ R40, R35, R26 ;  /* 0x0000001a23287220 */ /* 0x000fe20000410000 */
[----:B------:R-:W-:Y:S01]  /*12420*/  FFMA.FTZ R33, R25, R92, R34 ;  /* 0x0000005c19217223 */ /* 0x000fe20000010022 */
[C---:B------:R-:W-:Y:S01]  /*12430*/  FFMA.FTZ R34, R28.reuse, R31, -R39 ;  /* 0x0000001f1c227223 */ /* 0x040fe20000010827 */
[----:B------:R-:W-:Y:S01]  /*12440*/  FFMA.FTZ R36, R28, R93, R36 ;  /* 0x0000005d1c247223 */ /* 0x000fe20000010024 */
[-C--:B------:R-:W-:Y:S01]  /*12450*/  FMUL.FTZ R28, R35, R24.reuse ;  /* 0x00000018231c7220 */ /* 0x080fe20000410000 */
[----:B------:R-:W-:Y:S01]  /*12460*/  FFMA.FTZ R40, R27, R24, -R40 ;  /* 0x000000181b287223 */ /* 0x000fe20000010828 */
[----:B------:R-:W-:-:S02]  /*12470*/  LOP3.LUT R94, R94, 0xffff0000, RZ, 0xc0, !PT ;  /* 0xffff00005e5e7812 */ /* 0x000fc400078ec0ff */
[----:B------:R-:W-:Y:S01]  /*12480*/  LOP3.LUT R24, R99, 0xffff0000, RZ, 0xc0, !PT ;  /* 0xffff000063187812 */ /* 0x000fe200078ec0ff */
[----:B------:R-:W-:Y:S01]  /*12490*/  FFMA.FTZ R27, R27, R26, R28 ;  /* 0x0000001a1b1b7223 */ /* 0x000fe2000001001c */
[----:B------:R-:W-:Y:S01]  /*124a0*/  LOP3.LUT R31, R96, 0xffff0000, RZ, 0xc0, !PT ;  /* 0xffff0000601f7812 */ /* 0x000fe200078ec0ff */
[C---:B------:R-:W-:Y:S01]  /*124b0*/  FMUL.FTZ R26, R37.reuse, R94 ;  /* 0x0000005e251a7220 */ /* 0x040fe20000410000 */
[----:B------:R-:W-:Y:S01]  /*124c0*/  LOP3.LUT R25, R100, 0xffff0000, RZ, 0xc0, !PT ;  /* 0xffff000064197812 */ /* 0x000fe200078ec0ff */
[-C--:B------:R-:W-:Y:S02]  /*124d0*/  FMUL.FTZ R37, R37, R24.reuse ;  /* 0x0000001825257220 */ /* 0x080fe40000410000 */
[C---:B------:R-:W-:Y:S01]  /*124e0*/  FMUL.FTZ R39, R38.reuse, R31 ;  /* 0x0000001f26277220 */ /* 0x040fe20000410000 */
[C---:B------:R-:W-:Y:S01]  /*124f0*/  FFMA.FTZ R35, R29.reuse, R24, -R26 ;  /* 0x000000181d237223 */ /* 0x040fe2000001081a */
[-C--:B------:R-:W-:Y:S01]  /*12500*/  FMUL.FTZ R28, R38, R25.reuse ;  /* 0x00000019261c7220 */ /* 0x080fe20000410000 */
[----:B------:R-:W-:Y:S01]  /*12510*/  FFMA.FTZ R94, R29, R94, R37 ;  /* 0x0000005e1d5e7223 */ /* 0x000fe20000010025 */
[----:B------:R-:W-:Y:S01]  /*12520*/  FFMA.FTZ R38, R30, R25, -R39 ;  /* 0x000000191e267223 */ /* 0x000fe20000010827 */
[----:B------:R-:W-:Y:S01]  /*12530*/  F2FP.BF16.F32.PACK_AB R24, R32, R45 ;  /* 0x0000002d2018723e */ /* 0x000fe200000010ff */
        /* <DEDUP_REMOVED lines=10> */
.L_x_1746:
[----:B------:R-:W-:Y:S05]  /*125e0*/  BSYNC B1 ;  /* 0x0000000000017941 */ /* 0x000fea0003800000 */
.L_x_1745:
[----:B------:R-:W-:-:S13]  /*125f0*/  ISETP.GE.AND P0, PT, R3, R21, PT ;  /* 0x000000150300720c */ /* 0x000fda0003f06270 */
[----:B------:R-:W-:Y:S05]  /*12600*/  @P0 BRA `(.L_x_1716) ;  /* 0x0000000c00740947 */ /* 0x000fea0003800000 */
[----:B-1----:R-:W1:Y:S01]  /*12610*/  LDC R41, c[0x0][0x3f4] ;  /* 0x0000fd00ff297b82 */ /* 0x002e620000000800 */
[----:B--2---:R-:W-:Y:S01]  /*12620*/  SHF.R.S32.HI R24, RZ, 0x1f, R3 ;  /* 0x0000001fff187819 */ /* 0x004fe20000011403 */
[----:B------:R-:W-:Y:S01]  /*12630*/  IMAD.SHL.U32 R20, R3, 0x40, RZ ;  /* 0x0000004003147824 */ /* 0x000fe200078e00ff */
[----:B------:R-:W-:Y:S02]  /*12640*/  BSSY B1, `(.L_x_1749) ;  /* 0x0000071000017945 */ /* 0x000fe40003800000 */
[----:B------:R-:W-:Y:S02]  /*12650*/  LEA.HI R24, R24, R3, RZ, 0x3 ;  /* 0x0000000318187211 */ /* 0x000fe400078f18ff */
[----:B------:R-:W-:-:S03]  /*12660*/  LOP3.LUT R34, R20, 0x1c0, RZ, 0xc0, !PT ;  /* 0x000001c014227812 */ /* 0x000fc600078ec0ff */
[----:B------:R-:W-:Y:S01]  /*12670*/  IMAD.SHL.U32 R24, R24, 0x40, RZ ;  /* 0x0000004018187824 */ /* 0x000fe200078e00ff */
[----:B------:R-:W-:-:S04]  /*12680*/  SHF.R.U32.HI R36, RZ, 0x3, R34 ;  /* 0x00000003ff247819 */ /* 0x000fc80000011622 */
[----:B------:R-:W-:Y:S02]  /*12690*/  LOP3.LUT R38, R24, 0xfffffe00, RZ, 0xc0, !PT ;  /* 0xfffffe0018267812 */ /* 0x000fe400078ec0ff */
[-C--:B-1----:R-:W-:Y:S02]  /*126a0*/  ISETP.GE.AND P0, PT, R16, R41.reuse, PT ;  /* 0x000000291000720c */ /* 0x082fe40003f06270 */
[----:B------:R-:W-:-:S11]  /*126b0*/  ISETP.GE.AND P1, PT, R205, R41, PT ;  /* 0x00000029cd00720c */ /* 0x000fd60003f26270 */
[----:B------:R-:W-:Y:S05]  /*126c0*/  @P0 BRA `(.L_x_1750) ;  /* 0x0000000400a00947 */ /* 0x000fea0003800000 */
[----:B------:R-:W2:Y:S04]  /*126d0*/  LDL R25, [R1+0x70] ;  /* 0x0000700001197983 */ /* 0x000ea80000100800 */
[----:B------:R-:W3:Y:S01]  /*126e0*/  LDL R40, [R1+0x88] ;  /* 0x0000880001287983 */ /* 0x000ee20000100800 */
[----:B------:R-:W-:Y:S02]  /*126f0*/  SHF.R.U64 R21, R12, 0x10, R13 ;  /* 0x000000100c157819 */ /* 0x000fe4000000120d */
[--C-:B------:R-:W-:Y:S02]  /*12700*/  SHF.R.U64 R12, R4, 0x10, R5.reuse ;  /* 0x00000010040c7819 */ /* 0x100fe40000001205 */
[----:B------:R-:W-:Y:S02]  /*12710*/  SHF.R.U32.HI R4, RZ, 0x10, R5 ;  /* 0x00000010ff047819 */ /* 0x000fe40000011605 */
[----:B------:R-:W-:-:S02]  /*12720*/  PRMT R101, R101, 0x5410, R12 ;  /* 0x0000541065657816 */ /* 0x000fc4000000000c */
[----:B------:R-:W-:Y:S02]  /*12730*/  SHF.R.U64 R5, R6, 0x10, R7 ;  /* 0x0000001006057819 */ /* 0x000fe40000001207 */
[----:B------:R-:W-:Y:S01]  /*12740*/  PRMT R106, R106, 0x5410, R21 ;  /* 0x000054106a6a7816 */ /* 0x000fe20000000015 */
[----:B------:R-:W-:Y:S01]  /*12750*/  IMAD.U32 R33, R101, 0x10000, RZ ;  /* 0x0001000065217824 */ /* 0x000fe200078e00ff */
[----:B------:R-:W-:Y:S02]  /*12760*/  SHF.R.U32.HI R6, RZ, 0x10, R7 ;  /* 0x00000010ff067819 */ /* 0x000fe40000011607 */
[----:B------:R-:W-:Y:S02]  /*12770*/  PRMT R103, R103, 0x5410, R4 ;  /* 0x0000541067677816 */ /* 0x000fe40000000004 */
[----:B------:R-:W-:Y:S02]  /*12780*/  PRMT R104, R104, 0x5410, R5 ;  /* 0x0000541068687816 */ /* 0x000fe40000000005 */
[----:B------:R-:W-:-:S05]  /*12790*/  PRMT R105, R105, 0x5410, R6 ;  /* 0x0000541069697816 */ /* 0x000fca0000000006 */
[C---:B------:R-:W-:Y:S01]  /*127a0*/  IMAD.U32 R32, R105.reuse, 0x10000, RZ ;  /* 0x0001000069207824 */ /* 0x040fe200078e00ff */
[----:B------:R-:W-:Y:S02]  /*127b0*/  LOP3.LUT R105, R105, 0xffff0000, RZ, 0xc0, !PT ;  /* 0xffff000069697812 */ /* 0x000fe400078ec0ff */
[----:B--2---:R-:W-:-:S04]  /*127c0*/  LEA.HI R3, R41, R25, RZ, 0x1d ;  /* 0x0000001929037211 */ /* 0x004fc800078fe8ff */
[----:B------:R-:W-:Y:S01]  /*127d0*/  SHF.R.S32.HI R24, RZ, 0x1f, R3 ;  /* 0x0000001fff187819 */ /* 0x000fe20000011403 */
[----:B------:R-:W-:-:S03]  /*127e0*/  IMAD.SHL.U32 R20, R3, 0x8, RZ ;  /* 0x0000000803147824 */ /* 0x000fc600078e00ff */
[----:B------:R-:W-:Y:S02]  /*127f0*/  LEA.HI R24, R24, R3, RZ, 0x3 ;  /* 0x0000000318187211 */ /* 0x000fe400078f18ff */
[----:B------:R-:W-:Y:S02]  /*12800*/  LOP3.LUT R3, R34, 0x38, R20, 0xf8, !PT ;  /* 0x0000003822037812 */ /* 0x000fe400078ef814 */
[----:B------:R-:W-:Y:S01]  /*12810*/  SHF.R.U32.HI R20, RZ, 0x10, R13 ;  /* 0x00000010ff147819 */ /* 0x000fe2000001160d */
[----:B------:R-:W-:Y:S01]  /*12820*/  IMAD.SHL.U32 R24, R24, 0x400, RZ ;  /* 0x0000040018187824 */ /* 0x000fe200078e00ff */
[----:B------:R-:W-:Y:S02]  /*12830*/  LOP3.LUT R3, R3, R36, RZ, 0x3c, !PT ;  /* 0x0000002403037212 */ /* 0x000fe400078e3cff */
[----:B------:R-:W-:Y:S02]  /*12840*/  SHF.R.U64 R13, R14, 0x10, R15 ;  /* 0x000000100e0d7819 */ /* 0x000fe4000000120f */
[----:B------:R-:W-:-:S02]  /*12850*/  LOP3.LUT R24, R24, 0x7fffe000, RZ, 0xc0, !PT ;  /* 0x7fffe00018187812 */ /* 0x000fc400078ec0ff */
[----:B------:R-:W-:Y:S02]  /*12860*/  SHF.R.U32.HI R14, RZ, 0x10, R15 ;  /* 0x00000010ff0e7819 */ /* 0x000fe4000001160f */
[----:B------:R-:W-:Y:S02]  /*12870*/  IADD3 R3, R3, R24, R38 ;  /* 0x0000001803037210 */ /* 0x000fe40007ffe026 */
[----:B---3--:R-:W1:Y:S01]  /*12880*/  LDS.128 R24, [R40] ;  /* 0x0000000028187984 */ /* 0x008e620000000c00 */
[----:B------:R-:W-:Y:S02]  /*12890*/  PRMT R109, R109, 0x5410, R14 ;  /* 0x000054106d6d7816 */ /* 0x000fe4000000000e */
[----:B------:R-:W-:Y:S01]  /*128a0*/  IMAD R3, R3, 0x2, R18 ;  /* 0x0000000203037824 */ /* 0x000fe200078e0212 */
[----:B------:R-:W-:Y:S02]  /*128b0*/  PRMT R107, R107, 0x5410, R20 ;  /* 0x000054106b6b7816 */ /* 0x000fe40000000014 */
[----:B------:R-:W-:-:S02]  /*128c0*/  PRMT R108, R108, 0x5410, R13 ;  /* 0x000054106c6c7816 */ /* 0x000fc4000000000d */
[----:B------:R-:W2:Y:S01]  /*128d0*/  LDS.128 R28, [R3+0x10400] ;  /* 0x01040000031c7984 */ /* 0x000ea20000000c00 */
        /* <DEDUP_REMOVED lines=8> */
[C---:B--2---:R-:W-:Y:S01]  /*12960*/  IMAD.U32 R14, R28.reuse, 0x10000, RZ ;  /* 0x000100001c0e7824 */ /* 0x044fe200078e00ff */
[----:B------:R-:W-:Y:S01]  /*12970*/  LOP3.LUT R15, R28, 0xffff0000, RZ, 0xc0, !PT ;  /* 0xffff00001c0f7812 */ /* 0x000fe200078ec0ff */
[C---:B------:R-:W-:Y:S01]  /*12980*/  IMAD.U32 R20, R29.reuse, 0x10000, RZ ;  /* 0x000100001d147824 */ /* 0x040fe200078e00ff */
[----:B------:R-:W-:Y:S01]  /*12990*/  LOP3.LUT R28, R29, 0xffff0000, RZ, 0xc0, !PT ;  /* 0xffff00001d1c7812 */ /* 0x000fe200078ec0ff */
[----:B------:R-:W-:-:S02]  /*129a0*/  IMAD.U32 R29, R106, 0x10000, RZ ;  /* 0x000100006a1d7824 */ /* 0x000fc400078e00ff */
[----:B------:R-:W-:Y:S01]  /*129b0*/  FMUL.FTZ R35, R14, R33 ;  /* 0x000000210e237220 */ /* 0x000fe20000410000 */
[C---:B------:R-:W-:Y:S01]  /*129c0*/  IMAD.U32 R21, R30.reuse, 0x10000, RZ ;  /* 0x000100001e157824 */ /* 0x040fe200078e00ff */
[----:B------:R-:W-:Y:S01]  /*129d0*/  LOP3.LUT R25, R30, 0xffff0000, RZ, 0xc0, !PT ;  /* 0xffff00001e197812 */ /* 0x000fe200078ec0ff */
[C---:B------:R-:W-:Y:S01]  /*129e0*/  IMAD.U32 R27, R31.reuse, 0x10000, RZ ;  /* 0x000100001f1b7824 */ /* 0x040fe200078e00ff */
[----:B------:R-:W-:Y:S01]  /*129f0*/  LOP3.LUT R30, R31, 0xffff0000, RZ, 0xc0, !PT ;  /* 0xffff00001f1e7812 */ /* 0x000fe200078ec0ff */
[----:B------:R-:W-:Y:S02]  /*12a00*/  IMAD.U32 R31, R103, 0x10000, RZ ;  /* 0x00010000671f7824 */ /* 0x000fe400078e00ff */
[-C--:B------:R-:W-:Y:S01]  /*12a10*/  FMUL.FTZ R37, R14, R29.reuse ;  /* 0x0000001d0e257220 */ /* 0x080fe20000410000 */
[----:B------:R-:W-:Y:S01]  /*12a20*/  FFMA.FTZ R35, R4, R29, -R35 ;  /* 0x0000001d04237223 */ /* 0x000fe20000010823 */
[----:B------:R-:W-:Y:S02]  /*12a30*/  IMAD.U32 R29, R107, 0x10000, RZ ;  /* 0x000100006b1d7824 */ /* 0x000fe400078e00ff */
[----:B------:R-:W-:Y:S01]  /*12a40*/  FMUL.FTZ R39, R20, R31 ;  /* 0x0000001f14277220 */ /* 0x000fe20000410000 */
[----:B------:R-:W-:Y:S01]  /*12a50*/  FFMA.FTZ R37, R4, R33, R37 ;  /* 0x0000002104257223 */ /* 0x000fe20000010025 */
[----:B------:R-:W-:-:S02]  /*12a60*/  IMAD.U32 R4, R109, 0x10000, RZ ;  /* 0x000100006d047824 */ /* 0x000fc400078e00ff */
[-C--:B------:R-:W-:Y:S01]  /*12a70*/  FMUL.FTZ R33, R20, R29.reuse ;  /* 0x0000001d14217220 */ /* 0x080fe20000410000 */
[----:B------:R-:W-:Y:S01]  /*12a80*/  FMUL.FTZ R20, R27, R32 ;  /* 0x000000201b147220 */ /* 0x000fe20000410000 */
[----:B------:R-:W-:Y:S01]  /*12a90*/  LOP3.LUT R14, R101, 0xffff0000, RZ, 0xc0, !PT ;  /* 0xffff0000650e7812 */ /* 0x000fe200078ec0ff */
[----:B------:R-:W-:Y:S01]  /*12aa0*/  FFMA.FTZ R39, R6, R29, -R39 ;  /* 0x0000001d06277223 */ /* 0x000fe20000010827 */
[-C--:B------:R-:W-:Y:S01]  /*12ab0*/  FMUL.FTZ R29, R27, R4.reuse ;  /* 0x000000041b1d7220 */ /* 0x080fe20000410000 */
[----:B------:R-:W-:Y:S01]  /*12ac0*/  LOP3.LUT R106, R106, 0xffff0000, RZ, 0xc0, !PT ;  /* 0xffff00006a6a7812 */ /* 0x000fe200078ec0ff */
[----:B------:R-:W-:Y:S01]  /*12ad0*/  FFMA.FTZ R27, R13, R4, -R20 ;  /* 0x000000040d1b7223 */ /* 0x000fe20000010814 */
[----:B------:R-:W-:Y:S01]  /*12ae0*/  LOP3.LUT R103, R103, 0xffff0000, RZ, 0xc0, !PT ;  /* 0xffff000067677812 */ /* 0x000fe200078ec0ff */
[----:B------:R-:W-:Y:S01]  /*12af0*/  FMUL.FTZ R4, R15, R14 ;  /* 0x0000000e0f047220 */ /* 0x000fe20000410000 */
[----:B------:R-:W-:Y:S01]  /*12b00*/  LOP3.LUT R107, R107, 0xffff0000, RZ, 0xc0, !PT ;  /* 0xffff00006b6b7812 */ /* 0x000fe200078ec0ff */
[----:B------:R-:W-:Y:S01]  /*12b10*/  FFMA.FTZ R33, R6, R31, R33 ;  /* 0x0000001f06217223 */ /* 0x000fe20000010021 */
[----:B------:R-:W-:Y:S01]  /*12b20*/  FFMA.FTZ R29, R13, R32, R29 ;  /* 0x000000200d1d7223 */ /* 0x000fe2000001001d */
[----:B------:R-:W-:Y:S01]  /*12b30*/  FMUL.FTZ R20, R15, R106 ;  /* 0x0000006a0f147220 */ /* 0x000fe20000410000 */
[----:B------:R-:W-:-:S02]  /*12b40*/  IMAD.U32 R6, R104, 0x10000, RZ ;  /* 0x0001000068067824 */ /* 0x000fc400078e00ff */
[C---:B------:R-:W-:Y:S01]  /*12b50*/  FMUL.FTZ R13, R28.reuse, R103 ;  /* 0x000000671c0d7220 */ /* 0x040fe20000410000 */
[C---:B------:R-:W-:Y:S01]  /*12b60*/  FFMA.FTZ R106, R5.reuse, R106, -R4 ;  /* 0x0000006a056a7223 */ /* 0x040fe20000010804 */
[-C--:B------:R-:W-:Y:S01]  /*12b70*/  FMUL.FTZ R28, R28, R107.reuse ;  /* 0x0000006b1c1c7220 */ /* 0x080fe20000410000 */
[----:B------:R-:W-:Y:S01]  /*12b80*/  IMAD.U32 R4, R108, 0x10000, RZ ;  /* 0x000100006c047824 */ /* 0x000fe200078e00ff */
[----:B------:R-:W-:Y:S01]  /*12b90*/  LOP3.LUT R104, R104, 0xffff0000, RZ, 0xc0, !PT ;  /* 0xffff000068687812 */ /* 0x000fe200078ec0ff */
[----:B------:R-:W-:Y:S01]  /*12ba0*/  FFMA.FTZ R20, R5, R14, R20 ;  /* 0x0000000e05147223 */ /* 0x000fe20000010014 */
[----:B------:R-:W-:Y:S01]  /*12bb0*/  FMUL.FTZ R32, R21, R6 ;  /* 0x0000000615207220 */ /* 0x000fe20000410000 */
[----:B------:R-:W-:Y:S01]  /*12bc0*/  LOP3.LUT R108, R108, 0xffff0000, RZ, 0xc0, !PT ;  /* 0xffff00006c6c7812 */ /* 0x000fe200078ec0ff */
[C---:B------:R-:W-:Y:S01]  /*12bd0*/  FFMA.FTZ R14, R24.reuse, R107, -R13 ;  /* 0x0000006b180e7223 */ /* 0x040fe2000001080d */
        /* <DEDUP_REMOVED lines=23> */
.L_x_1750:
[----:B------:R-:W-:Y:S05]  /*12d50*/  BSYNC B1 ;  /* 0x0000000000017941 */ /* 0x000fea0003800000 */
.L_x_1749:
[----:B------:R-:W-:Y:S05]  /*12d60*/  @P1 BRA `(.L_x_1716) ;  /* 0x00000004009c1947 */ /* 0x000fea0003800000 */
[----:B------:R-:W2:Y:S01]  /*12d70*/  LDL R32, [R1+0x84] ;  /* 0x0000840001207983 */ /* 0x000ea20000100800 */
[----:B------:R-:W-:Y:S02]  /*12d80*/  LEA.HI R0, R41, R0, RZ, 0x1d ;  /* 0x0000000029007211 */ /* 0x000fe400078fe8ff */
[----:B------:R-:W-:Y:S02]  /*12d90*/  SHF.R.U64 R21, R8, 0x10, R9 ;  /* 0x0000001008157819 */ /* 0x000fe40000001209 */
[----:B-1----:R-:W-:Y:S01]  /*12da0*/  SHF.R.S32.HI R5, RZ, 0x1f, R0 ;  /* 0x0000001fff057819 */ /* 0x002fe20000011400 */
[----:B------:R-:W-:Y:S01]  /*12db0*/  IMAD.SHL.U32 R3, R0, 0x8, RZ ;  /* 0x0000000800037824 */ /* 0x000fe200078e00ff */
[----:B------:R-:W-:Y:S02]  /*12dc0*/  SHF.R.U64 R27, R72, 0x10, R73 ;  /* 0x00000010481b7819 */ /* 0x000fe40000001249 */
[----:B------:R-:W-:Y:S02]  /*12dd0*/  LEA.HI R5, R5, R0, RZ, 0x3 ;  /* 0x0000000005057211 */ /* 0x000fe400078f18ff */
[----:B------:R-:W-:-:S02]  /*12de0*/  LOP3.LUT R0, R34, 0x38, R3, 0xf8, !PT ;  /* 0x0000003822007812 */ /* 0x000fc400078ef803 */
[----:B------:R-:W-:Y:S01]  /*12df0*/  PRMT R84, R84, 0x5410, R21 ;  /* 0x0000541054547816 */ /* 0x000fe20000000015 */
[----:B------:R-:W-:Y:S01]  /*12e00*/  IMAD.SHL.U32 R5, R5, 0x400, RZ ;  /* 0x0000040005057824 */ /* 0x000fe200078e00ff */
[----:B------:R-:W-:Y:S02]  /*12e10*/  LOP3.LUT R0, R0, R36, RZ, 0x3c, !PT ;  /* 0x0000002400007212 */ /* 0x000fe400078e3cff */
[----:B------:R-:W-:Y:S01]  /*12e20*/  SHF.R.U32.HI R8, RZ, 0x10, R9 ;  /* 0x00000010ff087819 */ /* 0x000fe20000011609 */
[----:B------:R-:W-:Y:S01]  /*12e30*/  IMAD.U32 R26, R84, 0x10000, RZ ;  /* 0x00010000541a7824 */ /* 0x000fe200078e00ff */
[----:B------:R-:W-:Y:S02]  /*12e40*/  LOP3.LUT R3, R5, 0x7fffe000, RZ, 0xc0, !PT ;  /* 0x7fffe00005037812 */ /* 0x000fe400078ec0ff */
[----:B------:R-:W-:Y:S02]  /*12e50*/  SHF.R.U64 R9, R10, 0x10, R11 ;  /* 0x000000100a097819 */ /* 0x000fe4000000120b */
[----:B------:R-:W-:-:S02]  /*12e60*/  IADD3 R3, R0, R3, R38 ;  /* 0x0000000300037210 */ /* 0x000fc40007ffe026 */
[----:B------:R-:W-:Y:S02]  /*12e70*/  SHF.R.U64 R25, R74, 0x10, R75 ;  /* 0x000000104a197819 */ /* 0x000fe4000000124b */
[----:B------:R-:W-:Y:S01]  /*12e80*/  SHF.R.U32.HI R10, RZ, 0x10, R11 ;  /* 0x00000010ff0a7819 */ /* 0x000fe2000001160b */
[----:B------:R-:W-:Y:S01]  /*12e90*/  IMAD R3, R3, 0x2, R18 ;  /* 0x0000000203037824 */ /* 0x000fe200078e0212 */
[----:B------:R-:W-:Y:S02]  /*12ea0*/  PRMT R88, R88, 0x5410, R27 ;  /* 0x0000541058587816 */ /* 0x000fe4000000001b */
[----:B------:R-:W-:Y:S02]  /*12eb0*/  SHF.R.U32.HI R72, RZ, 0x10, R73 ;  /* 0x00000010ff487819 */ /* 0x000fe40000011649 */
[----:B------:R-:W1:Y:S01]  /*12ec0*/  LDS.128 R12, [R3+0x10400] ;  /* 0x01040000030c7984 */ /* 0x000e620000000c00 */
[----:B------:R-:W-:Y:S02]  /*12ed0*/  PRMT R85, R85, 0x5410, R8 ;  /* 0x0000541055557816 */ /* 0x000fe40000000008 */
[----:B------:R-:W-:Y:S01]  /*12ee0*/  PRMT R90, R90, 0x5410, R25 ;  /* 0x000054105a5a7816 */ /* 0x000fe20000000019 */
[----:B------:R-:W-:Y:S01]  /*12ef0*/  IMAD.U32 R25, R88, 0x10000, RZ ;  /* 0x0001000058197824 */ /* 0x000fe200078e00ff */
[----:B------:R-:W-:Y:S01]  /*12f00*/  SHF.R.U32.HI R74, RZ, 0x10, R75 ;  /* 0x00000010ff4a7819 */ /* 0x000fe2000001164b */
[----:B------:R-:W-:Y:S01]  /*12f10*/  IMAD.U32 R29, R85, 0x10000, RZ ;  /* 0x00010000551d7824 */ /* 0x000fe200078e00ff */
[----:B------:R-:W-:-:S02]  /*12f20*/  PRMT R89, R89, 0x5410, R72 ;  /* 0x0000541059597816 */ /* 0x000fc40000000048 */
[----:B------:R-:W-:Y:S02]  /*12f30*/  PRMT R87, R87, 0x5410, R10 ;  /* 0x0000541057577816 */ /* 0x000fe4000000000a */
[----:B------:R-:W-:Y:S02]  /*12f40*/  PRMT R91, R91, 0x5410, R74 ;  /* 0x000054105b5b7816 */ /* 0x000fe4000000004a */
[----:B------:R-:W-:Y:S01]  /*12f50*/  PRMT R86, R86, 0x5410, R9 ;  /* 0x0000541056567816 */ /* 0x000fe20000000009 */
[----:B------:R-:W-:Y:S02]  /*12f60*/  IMAD.U32 R31, R87, 0x10000, RZ ;  /* 0x00010000571f7824 */ /* 0x000fe400078e00ff */
[C---:B-1----:R-:W-:Y:S01]  /*12f70*/  IMAD.U32 R11, R12.reuse, 0x10000, RZ ;  /* 0x000100000c0b7824 */ /* 0x042fe200078e00ff */
[----:B------:R-:W-:Y:S01]  /*12f80*/  LOP3.LUT R12, R12, 0xffff0000, RZ, 0xc0, !PT ;  /* 0xffff00000c0c7812 */ /* 0x000fe200078ec0ff */
[C---:B------:R-:W-:Y:S01]  /*12f90*/  IMAD.U32 R20, R13.reuse, 0x10000, RZ ;  /* 0x000100000d147824 */ /* 0x040fe200078e00ff */
[----:B------:R-:W-:Y:S01]  /*12fa0*/  LOP3.LUT R13, R13, 0xffff0000, RZ, 0xc0, !PT ;  /* 0xffff00000d0d7812 */ /* 0x000fe200078ec0ff */
[C---:B------:R-:W-:Y:S01]  /*12fb0*/  FMUL.FTZ R27, R11.reuse, R26 ;  /* 0x0000001a0b1b7220 */ /* 0x040fe20000410000 */
[----:B------:R-:W-:Y:S01]  /*12fc0*/  FMUL.FTZ R33, R11, R25 ;  /* 0x000000190b217220 */ /* 0x000fe20000410000 */
[----:B------:R-:W-:-:S02]  /*12fd0*/  IMAD.U32 R11, R89, 0x10000, RZ ;  /* 0x00010000590b7824 */ /* 0x000fc400078e00ff */
[C---:B------:R-:W-:Y:S01]  /*12fe0*/  IMAD.U32 R24, R15.reuse, 0x10000, RZ ;  /* 0x000100000f187824 */ /* 0x040fe200078e00ff */
[----:B------:R-:W-:Y:S01]  /*12ff0*/  LOP3.LUT R15, R15, 0xffff0000, RZ, 0xc0, !PT ;  /* 0xffff00000f0f7812 */ /* 0x000fe200078ec0ff */
[----:B------:R-:W-:Y:S01]  /*13000*/  FMUL.FTZ R35, R20, R11 ;  /* 0x0000000b14237220 */ /* 0x000fe20000410000 */
[C---:B------:R-:W-:Y:S01]  /*13010*/  IMAD.U32 R21, R14.reuse, 0x10000, RZ ;  /* 0x000100000e157824 */ /* 0x040fe200078e00ff */
[----:B------:R-:W-:Y:S01]  /*13020*/  LOP3.LUT R14, R14, 0xffff0000, RZ, 0xc0, !PT ;  /* 0xffff00000e0e7812 */ /* 0x000fe200078ec0ff */
[----:B--2---:R-:W1:Y:S02]  /*13030*/  LDS.128 R4, [R32] ;  /* 0x0000000020047984 */ /* 0x004e640000000c00 */
[C---:B-1----:R-:W-:Y:S01]  /*13040*/  IMAD.U32 R0, R4.reuse, 0x10000, RZ ;  /* 0x0001000004007824 */ /* 0x042fe200078e00ff */
[----:B------:R-:W-:Y:S01]  /*13050*/  LOP3.LUT R4, R4, 0xffff0000, RZ, 0xc0, !PT ;  /* 0xffff000004047812 */ /* 0x000fe200078ec0ff */
[C---:B------:R-:W-:Y:S01]  /*13060*/  IMAD.U32 R8, R5.reuse, 0x10000, RZ ;  /* 0x0001000005087824 */ /* 0x040fe200078e00ff */
[----:B------:R-:W-:Y:S01]  /*13070*/  LOP3.LUT R5, R5, 0xffff0000, RZ, 0xc0, !PT ;  /* 0xffff000005057812 */ /* 0x000fe200078ec0ff */
[----:B------:R-:W-:Y:S01]  /*13080*/  FFMA.FTZ R28, R0, R25, -R27 ;  /* 0x00000019001c7223 */ /* 0x000fe2000001081b */
[----:B------:R-:W-:Y:S01]  /*13090*/  FMUL.FTZ R27, R20, R29 ;  /* 0x0000001d141b7220 */ /* 0x000fe20000410000 */
[----:B------:R-:W-:Y:S01]  /*130a0*/  FFMA.FTZ R33, R0, R26, R33 ;  /* 0x0000001a00217223 */ /* 0x000fe20000010021 */
[----:B------:R-:W-:-:S02]  /*130b0*/  IMAD.U32 R25, R91, 0x10000, RZ ;  /* 0x000100005b197824 */ /* 0x000fc400078e00ff */
[C---:B------:R-:W-:Y:S01]  /*130c0*/  FFMA.FTZ R35, R8.reuse, R29, R35 ;  /* 0x0000001d08237223 */ /* 0x040fe20000010023 */
[----:B------:R-:W-:Y:S01]  /*130d0*/  FFMA.FTZ R26, R8, R11, -R27 ;  /* 0x0000000b081a7223 */ /* 0x000fe2000001081b */
[----:B------:R-:W-:Y:S02]  /*130e0*/  IMAD.U32 R10, R7, 0x10000, RZ ;  /* 0x00010000070a7824 */ /* 0x000fe400078e00ff */
[C---:B------:R-:W-:Y:S01]  /*130f0*/  FMUL.FTZ R11, R24.reuse, R31 ;  /* 0x0000001f180b7220 */ /* 0x040fe20000410000 */
[-C--:B------:R-:W-:Y:S01]  /*13100*/  FMUL.FTZ R24, R24, R25.reuse ;  /* 0x0000001918187220 */ /* 0x080fe20000410000 */
[----:B------:R-:W-:Y:S01]  /*13110*/  LOP3.LUT R27, R84, 0xffff0000, RZ, 0xc0, !PT ;  /* 0xffff0000541b7812 */ /* 0x000fe200078ec0ff */
[----:B------:R-:W-:Y:S02]  /*13120*/  IMAD.U32 R8, R90, 0x10000, RZ ;  /* 0x000100005a087824 */ /* 0x000fe400078e00ff */
[----:B------:R-:W-:Y:S01]  /*13130*/  FFMA.FTZ R30, R10, R25, -R11 ;  /* 0x000000190a1e7223 */ /* 0x000fe2000001080b */
[----:B------:R-:W-:Y:S01]  /*13140*/  LOP3.LUT R11, R88, 0xffff0000, RZ, 0xc0, !PT ;  /* 0xffff0000580b7812 */ /* 0x000fe200078ec0ff */
[----:B------:R-:W-:Y:S01]  /*13150*/  FFMA.FTZ R31, R10, R31, R24 ;  /* 0x0000001f0a1f7223 */ /* 0x000fe20000010018 */
[----:B------:R-:W-:Y:S01]  /*13160*/  LOP3.LUT R10, R85, 0xffff0000, RZ, 0xc0, !PT ;  /* 0xffff0000550a7812 */ /* 0x000fe200078ec0ff */
[C---:B------:R-:W-:Y:S01]  /*13170*/  FMUL.FTZ R25, R12.reuse, R27 ;  /* 0x0000001b0c197220 */ /* 0x040fe20000410000 */
[----:B------:R-:W-:Y:S01]  /*13180*/  LOP3.LUT R0, R89, 0xffff0000, RZ, 0xc0, !PT ;  /* 0xffff000059007812 */ /* 0x000fe200078ec0ff */
[----:B------:R-:W-:Y:S01]  /*13190*/  FMUL.FTZ R29, R12, R11 ;  /* 0x0000000b0c1d7220 */ /* 0x000fe20000410000 */
[----:B------:R-:W-:-:S02]  /*131a0*/  IMAD.U32 R12, R86, 0x10000, RZ ;  /* 0x00010000560c7824 */ /* 0x000fc400078e00ff */
[C---:B------:R-:W-:Y:S01]  /*131b0*/  FFMA.FTZ R25, R4.reuse, R11, -R25 ;  /* 0x0000000b04197223 */ /* 0x040fe20000010819 */
[C---:B------:R-:W-:Y:S01]  /*131c0*/  FMUL.FTZ R24, R13.reuse, R10 ;  /* 0x0000000a0d187220 */ /* 0x040fe20000410000 */
[----:B------:R-:W-:Y:S01]  /*131d0*/  FMUL.FTZ R11, R13, R0 ;  /* 0x000000000d0b7220 */ /* 0x000fe20000410000 */
[----:B------:R-:W-:Y:S01]  /*131e0*/  FFMA.FTZ R20, R4, R27, R29 ;  /* 0x0000001b04147223 */ /* 0x000fe2000001001d */
[----:B------:R-:W-:Y:S02]  /*131f0*/  IMAD.U32 R9, R6, 0x10000, RZ ;  /* 0x0001000006097824 */ /* 0x000fe400078e00ff */
[----:B------:R-:W-:Y:S01]  /*13200*/  FMUL.FTZ R4, R21, R12 ;  /* 0x0000000c15047220 */ /* 0x000fe20000410000 */
        /* <DEDUP_REMOVED lines=10> */
[-C--:B------:R-:W-:Y:S01]  /*132b0*/  FMUL.FTZ R14, R14, R5.reuse ;  /* 0x000000050e0e7220 */ /* 0x080fe20000410000 */
[----:B------:R-:W-:Y:S01]  /*132c0*/  LOP3.LUT R6, R6, 0xffff0000, RZ, 0xc0, !PT ;  /* 0xffff000006067812 */ /* 0x000fe200078ec0ff */
[----:B------:R-:W-:Y:S01]  /*132d0*/  FMUL.FTZ R8, R15, R4 ;  /* 0x000000040f087220 */ /* 0x000fe20000410000 */
[----:B------:R-:W-:Y:S01]  /*132e0*/  LOP3.LUT R7, R7, 0xffff0000, RZ, 0xc0, !PT ;  /* 0xffff000007077812 */ /* 0x000fe200078ec0ff */
[-C--:B------:R-:W-:Y:S02]  /*132f0*/  FMUL.FTZ R27, R15, R0.reuse ;  /* 0x000000000f1b7220 */ /* 0x080fe40000410000 */
[C---:B------:R-:W-:Y:S01]  /*13300*/  FFMA.FTZ R12, R6.reuse, R5, -R9 ;  /* 0x00000005060c7223 */ /* 0x040fe20000010809 */
[----:B------:R-:W-:Y:S01]  /*13310*/  FFMA.FTZ R11, R6, R11, R14 ;  /* 0x0000000b060b7223 */ /* 0x000fe2000001000e */
        /* <DEDUP_REMOVED lines=8> */
[----:B------:R-:W-:-:S02]  /*133a0*/  F2FP.BF16.F32.PACK_AB R8, R20, R33 ;  /* 0x000000211408723e */ /* 0x000fc400000010ff */
[----:B------:R-:W-:Y:S01]  /*133b0*/  F2FP.BF16.F32.PACK_AB R11, R0, R31 ;  /* 0x0000001f000b723e */ /* 0x000fe200000010ff */
[----:B------:R3:W-:Y:S04]  /*133c0*/  STS.128 [R32], R4 ;  /* 0x0000000420007388 */ /* 0x0007e80000000c00 */
[----:B------:R3:W-:Y:S02]  /*133d0*/  STS.128 [R3+0x10400], R8 ;  /* 0x0104000803007388 */ /* 0x0007e40000000c00 */
.L_x_1716:
[----:B------:R-:W-:Y:S05]  /*133e0*/  BSYNC B0 ;  /* 0x0000000000007941 */ /* 0x000fea0003800000 */
.L_x_1676:
        /* <DEDUP_REMOVED lines=8> */
.L_x_1673:
[----:B------:R-:W-:-:S13]  /*13470*/  ISETP.NE.AND P0, PT, R225, 0x3, PT ;  /* 0x00000003e100780c */ /* 0x000fda0003f05270 */
[----:B------:R-:W-:Y:S05]  /*13480*/  @!P0 BRA `(.L_x_1751) ;  /* 0x0000000000048947 */ /* 0x000fea0003800000 */
[----:B------:R-:W-:Y:S01]  /*13490*/  BPT.TRAP 0x1 ;  /* 0x000000040000795c */ /* 0x000fe20000300000 */
.L_x_1751:
[----:B0-234-:R-:W-:Y:S01]  /*134a0*/  IMAD R8, R204, 0x8, R18 ;  /* 0x00000008cc087824 */ /* 0x01dfe200078e0212 */
[----:B-1----:R-:W-:-:S04]  /*134b0*/  SHF.L.U32 R3, R218, 0x1f, RZ ;  /* 0x0000001fda037819 */ /* 0x002fc800000006ff */
[----:B------:R0:W1:Y:S01]  /*134c0*/  SYNCS.PHASECHK.TRANS64.TRYWAIT P1, [R8+URZ+0x30830], R3 ;  /* 0x03083003080075a7 */ /* 0x000062000802017f */
[----:B------:R-:W-:Y:S05]  /*134d0*/  @!P0 BRA `(.L_x_1752) ;  /* 0x0000000000048947 */ /* 0x000fea0003800000 */
[----:B------:R-:W-:Y:S01]  /*134e0*/  BPT.TRAP 0x1 ;  /* 0x000000040000795c */ /* 0x000fe20000300000 */
.L_x_1752:
[----:B------:R-:W-:Y:S01]  /*134f0*/  VIADD R0, R18, 0x20400 ;  /* 0x0002040012007836 */ /* 0x000fe20000000000 */
[----:B------:R-:W-:Y:S01]  /*13500*/  LOP3.LUT R6, R2, 0x10000, RZ, 0xfc, !PT ;  /* 0x0001000002067812 */ /* 0x000fe200078efcff */
[----:B------:R-:W-:-:S03]  /*13510*/  IMAD.MOV.U32 R7, RZ, RZ, 0x40000040 ;  /* 0x40000040ff077424 */ /* 0x000fc600078e00ff */
[----:B------:R-:W-:-:S04]  /*13520*/  SHF.R.U32.HI R0, RZ, 0x4, R0 ;  /* 0x00000004ff007819 */ /* 0x000fc80000011600 */
[----:B------:R-:W-:-:S04]  /*13530*/  LOP3.LUT R0, R0, 0x3fff, RZ, 0xc0, !PT ;  /* 0x00003fff00007812 */ /* 0x000fc800078ec0ff */
[----:B------:R-:W-:-:S05]  /*13540*/  LOP3.LUT R0, R0, 0x10000, RZ, 0xfc, !PT ;  /* 0x0001000000007812 */ /* 0x000fca00078efcff */
[----:B------:R2:W-:Y:S01]  /*13550*/  STL [R1+0x44], R0 ;  /* 0x0000440001007387 */ /* 0x0005e20000100800 */
[----:B-1----:R-:W-:Y:S05]  /*13560*/  @P1 BRA `(.L_x_1753) ;  /* 0x0000000000081947 */ /* 0x002fea0003800000 */
[----:B------:R-:W1:Y:S02]  /*13570*/  SYNCS.PHASECHK.TRANS64.TRYWAIT P1, [R8+URZ+0x30830], R3 ;  /* 0x03083003080075a7 */ /* 0x000e64000802017f */
[----:B-1----:R-:W-:Y:S05]  /*13580*/  @!P1 BRA `(.L_x_1754) ;  /* 0x0000017c008c9947 */ /* 0x002fea0003800000 */
.L_x_1753:
[----:B--2---:R-:W2:Y:S01]  /*13590*/  LDL R0, [R1+0x44] ;  /* 0x0000440001007983 */ /* 0x004ea20000100800 */
[----:B01----:R-:W-:Y:S01]  /*135a0*/  IMAD.MOV.U32 R3, RZ, RZ, 0x40000040 ;  /* 0x40000040ff037424 */ /* 0x003fe200078e00ff */
[----:B------:R-:W-:Y:S05]  /*135b0*/  WARPSYNC.ALL ;  /* 0x0000000000007948 */ /* 0x000fea0003800000 */
[C---:B------:R-:W-:Y:S01]  /*135c0*/  R2UR UR4, R6.reuse ;  /* 0x00000000060472ca */ /* 0x040fe200000e0000 */
[----:B-----5:R-:W-:Y:S01]  /*135d0*/  WARPGROUP.ARRIVE ;  /* 0x00000000000079c5 */ /* 0x020fe20000000000 */
[----:B------:R-:W-:Y:S01]  /*135e0*/  R2UR UR5, R7 ;  /* 0x00000000070572ca */ /* 0x000fe200000e0000 */
[----:B------:R-:W-:Y:S01]  /*135f0*/  VIADD R64, R6, 0x2 ;  /* 0x0000000206407836 */ /* 0x000fe20000000000 */
[----:B------:R-:W-:Y:S01]  /*13600*/  R2UR UR7, R3 ;  /* 0x00000000030772ca */ /* 0x000fe200000e0000 */
[----:B------:R-:W-:-:S02]  /*13610*/  IMAD.MOV.U32 R65, RZ, RZ, 0x40000040 ;  /* 0x40000040ff417424 */ /* 0x000fc400078e00ff */
[----:B------:R-:W-:Y:S02]  /*13620*/  IMAD.MOV.U32 R5, RZ, RZ, 0x40000040 ;  /* 0x40000040ff057424 */ /* 0x000fe400078e00ff */
[C---:B------:R-:W-:Y:S01]  /*13630*/  VIADD R62, R6.reuse, 0x4 ;  /* 0x00000004063e7836 */ /* 0x040fe20000000000 */
[----:B------:R0:W-:Y:S01]  /*13640*/  STL.64 [R1+0x38], R64 ;  /* 0x0000384001007387 */ /* 0x0001e20000100a00 */
[----:B------:R-:W-:Y:S02]  /*13650*/  IMAD.MOV.U32 R63, RZ, RZ, 0x40000040 ;  /* 0x40000040ff3f7424 */ /* 0x000fe400078e00ff */
[C---:B------:R-:W-:Y:S02]  /*13660*/  VIADD R60, R6.reuse, 0x6 ;  /* 0x00000006063c7836 */ /* 0x040fe40000000000 */
[----:B------:R-:W-:Y:S01]  /*13670*/  IMAD.MOV.U32 R61, RZ, RZ, 0x40000040 ;  /* 0x40000040ff3d7424 */ /* 0x000fe200078e00ff */
[----:B------:R0:W-:Y:S01]  /*13680*/  STL.64 [R1+0x30], R62 ;  /* 0x0000303e01007387 */ /* 0x0001e20000100a00 */
[----:B------:R-:W-:-:S02]  /*13690*/  VIADD R58, R6, 0x400 ;  /* 0x00000400063a7836 */ /* 0x000fc40000000000 */
[----:B------:R-:W-:Y:S01]  /*136a0*/  IMAD.MOV.U32 R59, RZ, RZ, 0x40000040 ;  /* 0x40000040ff3b7424 */ /* 0x000fe200078e00ff */
[----:B------:R0:W-:Y:S01]  /*136b0*/  STL.64 [R1+0x28], R60 ;  /* 0x0000283c01007387 */ /* 0x0001e20000100a00 */
[C---:B------:R-:W-:Y:S02]  /*136c0*/  VIADD R56, R6.reuse, 0x402 ;  /* 0x0000040206387836 */ /* 0x040fe40000000000 */
[----:B------:R-:W-:Y:S01]  /*136d0*/  IMAD.MOV.U32 R57, RZ, RZ, 0x40000040 ;  /* 0x40000040ff397424 */ /* 0x000fe200078e00ff */
[----:B------:R0:W-:Y:S01]  /*136e0*/  STL.64 [R1+0x20], R58 ;  /* 0x0000203a01007387 */ /* 0x0001e20000100a00 */
[C---:B------:R-:W-:Y:S02]  /*136f0*/  VIADD R216, R6.reuse, 0x404 ;  /* 0x0000040406d87836 */ /* 0x040fe40000000000 */
[----:B------:R-:W-:Y:S01]  /*13700*/  IMAD.MOV.U32 R217, RZ, RZ, 0x40000040 ;  /* 0x40000040ffd97424 */ /* 0x000fe200078e00ff */
[----:B------:R0:W-:Y:S01]  /*13710*/  STL.64 [R1+0x18], R56 ;  /* 0x0000183801007387 */ /* 0x0001e20000100a00 */
[----:B------:R-:W-:-:S02]  /*13720*/  VIADD R214, R6, 0x406 ;  /* 0x0000040606d67836 */ /* 0x000fc40000000000 */
[----:B------:R-:W-:Y:S02]  /*13730*/  IMAD.MOV.U32 R215, RZ, RZ, 0x40000040 ;  /* 0x40000040ffd77424 */ /* 0x000fe400078e00ff */
[C---:B------:R-:W-:Y:S02]  /*13740*/  VIADD R212, R6.reuse, 0x800 ;  /* 0x0000080006d47836 */ /* 0x040fe40000000000 */
[----:B------:R-:W-:Y:S02]  /*13750*/  IMAD.MOV.U32 R213, RZ, RZ, 0x40000040 ;  /* 0x40000040ffd57424 */ /* 0x000fe400078e00ff */
[C---:B------:R-:W-:Y:S02]  /*13760*/  VIADD R210, R6.reuse, 0x802 ;  /* 0x0000080206d27836 */ /* 0x040fe40000000000 */
[----:B------:R-:W-:Y:S02]  /*13770*/  IMAD.MOV.U32 R211, RZ, RZ, 0x40000040 ;  /* 0x40000040ffd37424 */ /* 0x000fe400078e00ff */
        /* <DEDUP_REMOVED lines=10> */
[----:B------:R-:W-:Y:S02]  /*13820*/  VIADD R10, R6, 0xc06 ;  /* 0x00000c06060a7836 */ /* 0x000fe40000000000 */
[----:B------:R-:W-:Y:S02]  /*13830*/  IMAD.MOV.U32 R11, RZ, RZ, 0x40000040 ;  /* 0x40000040ff0b7424 */ /* 0x000fe400078e00ff */
[----:B------:R-:W-:-:S02]  /*13840*/  IMAD.MOV.U32 R3, RZ, RZ, 0x40000040 ;  /* 0x40000040ff037424 */ /* 0x000fc400078e00ff */
[----:B--2---:R-:W-:-:S04]  /*13850*/  IMAD R2, R204, 0x800, R0 ;  /* 0x00000800cc027824 */ /* 0x004fc800078e0200 */
[C---:B------:R-:W-:Y:S01]  /*13860*/  VIADD R4, R2.reuse, 0x2 ;  /* 0x0000000202047836 */ /* 0x040fe20000000000 */
[----:B------:R-:W-:-:S13]  /*13870*/  R2UR UR6, R2 ;  /* 0x00000000020672ca */ /* 0x000fda00000e0000 */
[----:B------:R-:W-:Y:S01]  /*13880*/  HGMMA.64x64x16.F32.BF16 R24, gdesc[UR4], RZ, !UPT, gsb0 ;  /* 0x00e00000041879f0 */ /* 0x000fe2000c0018ff */
[----:B------:R-:W-:Y:S02]  /*13890*/  R2UR UR4, R64 ;  /* 0x00000000400472ca */ /* 0x000fe400000e0000 */
[----:B------:R-:W-:Y:S02]  /*138a0*/  R2UR UR5, R65 ;  /* 0x00000000410572ca */ /* 0x000fe400000e0000 */
[----:B------:R-:W-:Y:S01]  /*138b0*/  R2UR UR6, R4 ;  /* 0x00000000040672ca */ /* 0x000fe200000e0000 */
[----:B------:R-:W-:Y:S01]  /*138c0*/  VIADD R4, R2, 0x4 ;  /* 0x0000000402047836 */ /* 0x000fe20000000000 */
[----:B------:R-:W-:Y:S01]  /*138d0*/  R2UR UR7, R5 ;  /* 0x00000000050772ca */ /* 0x000fe200000e0000 */
[----:B------:R-:W-:Y:S01]  /*138e0*/  IMAD.MOV.U32 R5, RZ, RZ, 0x40000040 ;  /* 0x40000040ff057424 */ /* 0x000fe200078e00ff */
[----:B------:R-:W-:Y:S02]  /*138f0*/  WARPGROUP.DEPBAR.LE gsb0, 0x0 ;  /* 0x00008000000079c5 */ /* 0x000fe40000010000 */
[----:B------:R-:W-:-:S09]  /*13900*/  WARPGROUP.ARRIVE ;  /* 0x00000000000079c5 */ /* 0x000fd20000000000 */
[----:B------:R-:W-:Y:S01]  /*13910*/  HGMMA.64x64x16.F32.BF16 R24, gdesc[UR4], R24, gsb0 ;  /* 0x00e00000041879f0 */ /* 0x000fe20008001818 */
        /* <DEDUP_REMOVED lines=102> */
[C---:B------:R-:W-:Y:S01]  /*13f80*/  VIADD R4, R2.reuse, 0x604 ;  /* 0x0000060402047836 */ /* 0x040fe20000000000 */
[----:B------:R-:W-:Y:S01]  /*13f90*/  R2UR UR7, R5 ;  /* 0x00000000050772ca */ /* 0x000fe200000e0000 */
[----:B------:R-:W-:Y:S02]  /*13fa0*/  IMAD.MOV.U32 R5, RZ, RZ, 0x40000040 ;  /* 0x40000040ff057424 */ /* 0x000fe400078e00ff */
[----:B------:R-:W-:Y:S01]  /*13fb0*/  VIADD R2, R2, 0x606 ;  /* 0x0000060602027836 */ /* 0x000fe20000000000 */
[----:B------:R-:W-:-:S02]  /*13fc0*/  WARPGROUP.DEPBAR.LE gsb0, 0x0 ;  /* 0x00008000000079c5 */ /* 0x000fc40000010000 */
[----:B------:R-:W-:-:S07]  /*13fd0*/  WARPGROUP.ARRIVE ;  /* 0x00000000000079c5 */ /* 0x000fce0000000000 */
[----:B------:R-:W-:Y:S01]  /*13fe0*/  HGMMA.64x64x16.F32.BF16 R24, gdesc[UR4], R24, gsb0 ;  /* 0x00e00000041879f0 */ /* 0x000fe20008001818 */
[----:B------:R-:W-:Y:S02]  /*13ff0*/  R2UR UR4, R12 ;  /* 0x000000000c0472ca */ /* 0x000fe400000e0000 */
[----:B------:R-:W-:Y:S02]  /*14000*/  R2UR UR5, R13 ;  /* 0x000000000d0572ca */ /* 0x000fe400000e0000 */
[----:B------:R-:W-:Y:S02]  /*14010*/  R2UR UR6, R4 ;  /* 0x00000000040672ca */ /* 0x000fe400000e0000 */
[----:B------:R-:W-:Y:S01]  /*14020*/  R2UR UR7, R5 ;  /* 0x00000000050772ca */ /* 0x000fe200000e0000 */
[----:B------:R-:W-:Y:S02]  /*14030*/  WARPGROUP.DEPBAR.LE gsb0, 0x0 ;  /* 0x00008000000079c5 */ /* 0x000fe40000010000 */
[----:B------:R-:W-:-:S10]  /*14040*/  WARPGROUP.ARRIVE ;  /* 0x00000000000079c5 */ /* 0x000fd40000000000 */
[----:B------:R-:W-:Y:S01]  /*14050*/  HGMMA.64x64x16.F32.BF16 R24, gdesc[UR4], R24, gsb0 ;  /* 0x00e00000041879f0 */ /* 0x000fe20008001818 */
[----:B------:R-:W-:Y:S02]  /*14060*/  R2UR UR4, R10 ;  /* 0x000000000a0472ca */ /* 0x000fe400000e0000 */
[----:B------:R-:W-:Y:S02]  /*14070*/  R2UR UR5, R11 ;  /* 0x000000000b0572ca */ /* 0x000fe400000e0000 */
[----:B------:R-:W-:Y:S02]  /*14080*/  R2UR UR6, R2 ;  /* 0x00000000020672ca */ /* 0x000fe400000e0000 */
[----:B------:R-:W-:Y:S01]  /*14090*/  R2UR UR7, R3 ;  /* 0x00000000030772ca */ /* 0x000fe200000e0000 */
[----:B------:R-:W-:Y:S02]  /*140a0*/  WARPGROUP.DEPBAR.LE gsb0, 0x0 ;  /* 0x00008000000079c5 */ /* 0x000fe40000010000 */
[----:B------:R-:W-:-:S10]  /*140b0*/  WARPGROUP.ARRIVE ;  /* 0x00000000000079c5 */ /* 0x000fd40000000000 */
[----:B------:R-:W-:Y:S03]  /*140c0*/  HGMMA.64x64x16.F32.BF16 R24, gdesc[UR4], R24, gsb0 ;  /* 0x00e00000041879f0 */ /* 0x000fe60008001818 */
[----:B------:R-:W-:Y:S02]  /*140d0*/  WARPGROUP.DEPBAR.LE gsb0, 0x0 ;  /* 0x00008000000079c5 */ /* 0x000fe40000010000 */
[----:B0-----:R-:W-:Y:S05]  /*140e0*/  @!P0 BRA `(.L_x_1755) ;  /* 0x0000000000048947 */ /* 0x001fea0003800000 */
[----:B------:R-:W-:Y:S01]  /*140f0*/  BPT.TRAP 0x1 ;  /* 0x000000040000795c */ /* 0x000fe20000300000 */
.L_x_1755:
[----:B------:R-:W2:Y:S01]  /*14100*/  LDL R0, [R1+0x64] ;  /* 0x0000640001007983 */ /* 0x000ea20000100800 */
[----:B------:R-:W0:Y:S03]  /*14110*/  LDC R72, c[0x0][0x448] ;  /* 0x00011200ff487b82 */ /* 0x000e260000000800 */
[----:B------:R-:W2:Y:S04]  /*14120*/  LDL R70, [R1+0x4c] ;  /* 0x00004c0001467983 */ /* 0x000ea80000100800 */
[----:B------:R-:W3:Y:S01]  /*14130*/  LDL R65, [R1+0x8] ;  /* 0x0000080001417983 */ /* 0x000ee20000100800 */
[----:B------:R-:W1:Y:S03]  /*14140*/  LDC.64 R56, c[0x0][0x9e0] ;  /* 0x00027800ff387b82 */ /* 0x000e660000000a00 */
[----:B------:R-:W4:Y:S01]  /*14150*/  LDL R9, [R1+0x4] ;  /* 0x0000040001097983 */ /* 0x000f220000100800 */
[----:B------:R-:W-:Y:S01]  /*14160*/  LOP3.LUT R22, R22, 0xffffffbf, RZ, 0xc0, !PT ;  /* 0xffffffbf16167812 */ /* 0x000fe200078ec0ff */
[----:B------:R-:W-:Y:S01]  /*14170*/  ULDC UR4, c[0x0][0x9dc] ;  /* 0x0002770000047ab9 */ /* 0x000fe20000000800 */
[----:B0-----:R-:W-:-:S13]  /*14180*/  ISETP.NE.AND P1, PT, R72, 0x1, PT ;  /* 0x000000014800780c */ /* 0x001fda0003f25270 */
[----:B------:R-:W0:Y:S08]  /*14190*/  @P1 LDC R3, c[0x0][0x44c] ;  /* 0x00011300ff031b82 */ /* 0x000e300000000800 */
[----:B------:R-:W5:Y:S01]  /*141a0*/  @P1 LDC R4, c[0x0][0x450] ;  /* 0x00011400ff041b82 */ /* 0x000f620000000800 */
[----:B------:R-:W-:Y:S01]  /*141b0*/  @P1 LOP3.LUT R22, R22, 0x40, RZ, 0xfc, !PT ;  /* 0x0000004016161812 */ /* 0x000fe200078efcff */
[----:B------:R-:W-:-:S03]  /*141c0*/  IMAD.U32 R223, RZ, RZ, UR4 ;  /* 0x00000004ffdf7e24 */ /* 0x000fc6000f8e00ff */
[----:B------:R-:W-:Y:S02]  /*141d0*/  LOP3.LUT R22, R22, 0xffffffdf, RZ, 0xc0, !PT ;  /* 0xffffffdf16167812 */ /* 0x000fe400078ec0ff */
[----:B------:R-:W-:Y:S01]  /*141e0*/  LEA R58, R95, 0xffffffc0, 0x6 ;  /* 0xffffffc05f3a7811 */ /* 0x000fe200078e30ff */
[----:B--2---:R-:W-:-:S04]  /*141f0*/  IMAD.IADD R0, R0, 0x1, R70 ;  /* 0x0000000100007824 */ /* 0x004fc800078e0246 */
[----:B0-----:R-:W-:-:S04]  /*14200*/  @P1 IMAD.HI.U32 R3, R0, R3, RZ ;  /* 0x0000000300031227 */ /* 0x001fc800078e00ff */
[----:B------:R-:W-:Y:S01]  /*14210*/  IMAD.MOV.U32 R2, RZ, RZ, R0 ;  /* 0x000000ffff027224 */ /* 0x000fe200078e0000 */
[----:B-----5:R-:W-:Y:S01]  /*14220*/  @P1 SHF.R.U32.HI R2, RZ, R4, R3 ;  /* 0x00000004ff021219 */ /* 0x020fe20000011603 */
[----:B------:R-:W-:Y:S02]  /*14230*/  IMAD.MOV.U32 R4, RZ, RZ, -0x40 ;  /* 0xffffffc0ff047424 */ /* 0x000fe400078e00ff */
[----:B------:R-:W-:Y:S02]  /*14240*/  VIADD R0, R8, 0x30840 ;  /* 0x0003084008007836 */ /* 0x000fe40000000000 */
[----:B------:R-:W0:Y:S01]  /*14250*/  SHFL.IDX PT, R8, R2, RZ, 0x1c1f ;  /* 0x001c1fff02087589 */ /* 0x000e2200000e0000 */
[----:B------:R-:W-:-:S04]  /*14260*/  IMAD R5, R95, R4, 0x40 ;  /* 0x000000405f057424 */ /* 0x000fc800078e0204 */
[----:B------:R-:W-:Y:S01]  /*14270*/  VIADD R3, R5, 0x1 ;  /* 0x0000000105037836 */ /* 0x000fe20000000000 */
[----:B-1----:R-:W-:Y:S02]  /*14280*/  ISETP.GE.AND P1, PT, R57, 0x1, PT ;  /* 0x000000013900780c */ /* 0x002fe40003f26270 */
[----:B----4-:R-:W-:Y:S01]  /*14290*/  PRMT R0, R9, 0x654, R0 ;  /* 0x0000065409007816 */ /* 0x010fe20000000000 */
[----:B---3--:R-:W-:Y:S01]  /*142a0*/  IMAD R3, R65, -0x2, R3 ;  /* 0xfffffffe41037824 */ /* 0x008fe200078e0203 */
[----:B------:R-:W-:Y:S02]  /*142b0*/  LOP3.LUT R4, RZ, R223, RZ, 0x33, !PT ;  /* 0x000000dfff047212 */ /* 0x000fe400078e33ff */
[----:B------:R1:W-:Y:S02]  /*142c0*/  SYNCS.ARRIVE.TRANS64.RED.A1T0 RZ, [R0+URZ], RZ ;  /* 0x000000ff00ff79a7 */ /* 0x0003e4000810043f */
[----:B------:R-:W-:Y:S01]  /*142d0*/  IADD3 R3, -R219, R3, R220 ;  /* 0x00000003db037210 */ /* 0x000fe20007ffe1dc */
[----:B-1----:R-:W-:-:S04]  /*142e0*/  IMAD.IADD R0, R220, 0x1, R5 ;  /* 0x00000001dc007824 */ /* 0x002fc800078e0205 */
[----:B------:R-:W-:Y:S02]  /*142f0*/  IMAD.IADD R60, R3, 0x1, R56 ;  /* 0x00000001033c7824 */ /* 0x000fe400078e0238 */
[----:B------:R-:W-:Y:S02]  /*14300*/  IMAD R59, R65, -0x2, R0 ;  /* 0xfffffffe413b7824 */ /* 0x000fe400078e0200 */
[----:B------:R-:W-:Y:S01]  /*14310*/  IMAD.IADD R61, R3, 0x1, R4 ;  /* 0x00000001033d7824 */ /* 0x000fe200078e0204 */
[----:B------:R-:W-:Y:S02]  /*14320*/  @P1 LOP3.LUT R22, R22, 0x20, RZ, 0xfc, !PT ;  /* 0x0000002016161812 */ /* 0x000fe400078efcff */
[----:B0-----:R-:W-:Y:S01]  /*14330*/  VIADDMNMX R0, R8, R60, R59, PT ;  /* 0x0000003c08007246 */ /* 0x001fe2000380013b */
[----:B------:R-:W-:Y:S01]  /*14340*/  IMAD.IADD R4, R61, 0x1, R8 ;  /* 0x000000013d047824 */ /* 0x000fe200078e0208 */
[----:B------:R-:W-:Y:S06]  /*14350*/  @!P1 BRA `(.L_x_1756) ;  /* 0x0000000000509947 */ /* 0x000fec0003800000 */
[----:B------:R-:W-:Y:S01]  /*14360*/  IADD3 R3, -R219, R220, R8 ;  /* 0x000000dcdb037210 */ /* 0x000fe20007ffe108 */
[----:B------:R-:W-:Y:S03]  /*14370*/  BSSY B0, `(.L_x_1757) ;  /* 0x000000e000007945 */ /* 0x000fe60003800000 */
[----:B------:R-:W-:-:S13]  /*14380*/  ISETP.GT.AND P1, PT, R3, -0x1, PT ;  /* 0xffffffff0300780c */ /* 0x000fda0003f24270 */
        /* <DEDUP_REMOVED lines=8> */
.L_x_1758:
[----:B------:R-:W-:-:S13]  /*14410*/  ISETP.NE.AND P1, PT, R57, 0x1, PT ;  /* 0x000000013900780c */ /* 0x000fda0003f25270 */
[----:B------:R-:W0:Y:S02]  /*14420*/  @P1 LDC.64 R8, c[0x0][0x9e8] ;  /* 0x00027a00ff081b82 */ /* 0x000e240000000a00 */
[----:B0-----:R-:W-:-:S05]  /*14430*/  @P1 IMAD.HI.U32 R8, R3, R8, RZ ;  /* 0x0000000803081227 */ /* 0x001fca00078e00ff */
[----:B------:R-:W-:-:S07]  /*14440*/  @P1 SHF.R.U32.HI R3, RZ, R9, R8 ;  /* 0x00000009ff031219 */ /* 0x000fce0000011608 */
.L_x_1759:
[----:B------:R-:W-:Y:S05]  /*14450*/  BSYNC B0 ;  /* 0x0000000000007941 */ /* 0x000fea0003800000 */
.L_x_1757:
[----:B------:R-:W-:-:S04]  /*14460*/  IMAD R3, R3, R57, -R58 ;  /* 0x0000003903037224 */ /* 0x000fc800078e0a3a */
[----:B------:R-:W-:-:S05]  /*14470*/  IMAD R3, R65, -0x2, R3 ;  /* 0xfffffffe41037824 */ /* 0x000fca00078e0203 */
[----:B------:R-:W-:Y:S02]  /*14480*/  VIMNMX R4, R4, R3, !PT ;  /* 0x0000000304047248 */ /* 0x000fe40007fe0100 */
[----:B------:R-:W-:-:S07]  /*14490*/  VIADDMNMX R0, R3, R57, R0, PT ;  /* 0x0000003903007246 */ /* 0x000fce0003800100 */
.L_x_1756:
[C---:B------:R-:W-:Y:S01]  /*144a0*/  ISETP.GE.AND P2, PT, R5.reuse, 0x9, PT ;  /* 0x000000090500780c */ /* 0x040fe20003f46270 */
[----:B------:R-:W0:Y:S01]  /*144b0*/  SHFL.IDX PT, R2, R2, 0x1, 0x1c1f ;  /* 0x003c1f0002027f89 */ /* 0x000e2200000e0000 */
[C---:B------:R-:W-:Y:S02]  /*144c0*/  ISETP.GE.AND P1, PT, R5.reuse, 0x2, PT ;  /* 0x000000020500780c */ /* 0x040fe40003f26270 */
[C---:B------:R-:W-:Y:S02]  /*144d0*/  ISETP.GT.AND P3, PT, R4.reuse, 0x8, !P2 ;  /* 0x000000080400780c */ /* 0x040fe40005764270 */
[----:B------:R-:W-:Y:S02]  /*144e0*/  ISETP.GT.AND P4, PT, R4, 0x1, !P1 ;  /* 0x000000010400780c */ /* 0x000fe40004f84270 */
[----:B------:R-:W-:Y:S02]  /*144f0*/  ISETP.LT.OR P3, PT, R0, 0x9, P3 ;  /* 0x000000090000780c */ /* 0x000fe40001f61670 */
[----:B------:R-:W-:-:S02]  /*14500*/  ISETP.GE.AND P5, PT, R5, 0xa, PT ;  /* 0x0000000a0500780c */ /* 0x000fc40003fa6270 */
[----:B------:R-:W-:Y:S02]  /*14510*/  FSEL R73, R28, -INF , !P3 ;  /* 0xff8000001c497808 */ /* 0x000fe40005800000 */
[----:B------:R-:W-:Y:S02]  /*14520*/  ISETP.LT.OR P4, PT, R0, 0x2, P4 ;  /* 0x000000020000780c */ /* 0x000fe40002781670 */
[----:B------:R-:W-:Y:S02]  /*14530*/  ISETP.GT.AND P3, PT, R4, 0x9, !P5 ;  /* 0x000000090400780c */ /* 0x000fe40006f64270 */
[----:B------:R-:W-:Y:S02]  /*14540*/  FSEL R71, R25, -INF , !P4 ;  /* 0xff80000019477808 */ /* 0x000fe40006000000 */
        /* <DEDUP_REMOVED lines=26> */
[C---:B------:R-:W-:Y:S02]  /*146f0*/  ISETP.GE.AND P4, PT, R5.reuse, 0x22, PT ;  /* 0x000000220500780c */ /* 0x040fe40003f86270 */
        /* <DEDUP_REMOVED lines=26> */
[----:B------:R-:W-:Y:S02]  /*148a0*/  ISETP.GE.AND P3, PT, R5, 0x39, PT ;  /* 0x000000390500780c */ /* 0x000fe40003f66270 */
[----:B------:R-:W-:Y:S02]  /*148b0*/  P2R R28, PR, RZ, 0x20 ;  /* 0x00000020ff1c7803 */ /* 0x000fe40000000000 */
[----:B------:R-:W-:-:S02]  /*148c0*/  ISETP.GT.AND P4, PT, R4, 0x38, !P3 ;  /* 0x000000380400780c */ /* 0x000fc40005f84270 */
[----:B------:R-:W-:Y:S02]  /*148d0*/  ISETP.GE.AND P5, PT, R5, 0x3a, PT ;  /* 0x0000003a0500780c */ /* 0x000fe40003fa6270 */
[----:B------:R-:W-:-:S04]  /*148e0*/  ISETP.LT.OR P4, PT, R0, 0x39, P4 ;  /* 0x000000390000780c */ /* 0x000fc80002781670 */
[----:B------:R-:W-:Y:S02]  /*148f0*/  FSEL R3, R52, -INF , !P4 ;  /* 0xff80000034037808 */ /* 0x000fe40006000000 */
[----:B------:R-:W-:-:S04]  /*14900*/  ISETP.GT.AND P4, PT, R4, RZ, !P6 ;  /* 0x000000ff0400720c */ /* 0x000fc80007784270 */
[----:B------:R-:W-:-:S04]  /*14910*/  ISETP.LT.OR P4, PT, R0, 0x1, P4 ;  /* 0x000000010000780c */ /* 0x000fc80002781670 */
[----:B------:R-:W-:Y:S02]  /*14920*/  FSEL R69, R24, -INF , !P4 ;  /* 0xff80000018457808 */ /* 0x000fe40006000000 */
[----:B------:R-:W-:Y:S01]  /*14930*/  ISETP.GT.AND P4, PT, R4, 0x39, !P5 ;  /* 0x000000390400780c */ /* 0x000fe20006f84270 */
[----:B0-----:R-:W-:-:S03]  /*14940*/  IMAD.IADD R4, R61, 0x1, R2 ;  /* 0x000000013d047824 */ /* 0x001fc600078e0202 */
[----:B------:R-:W-:Y:S02]  /*14950*/  ISETP.LT.OR P4, PT, R0, 0x3a, P4 ;  /* 0x0000003a0000780c */ /* 0x000fe40002781670 */
[----:B------:R-:W-:Y:S02]  /*14960*/  VIADDMNMX R0, R2, R60, R59, PT ;  /* 0x0000003c02007246 */ /* 0x000fe4000380013b */
[----:B------:R-:W-:Y:S02]  /*14970*/  FSEL R53, R53, -INF , !P4 ;  /* 0xff80000035357808 */ /* 0x000fe40006000000 */
[----:B------:R-:W-:-:S13]  /*14980*/  ISETP.GE.AND P4, PT, R57, 0x1, PT ;  /* 0x000000013900780c */ /* 0x000fda0003f86270 */
[----:B------:R-:W-:Y:S05]  /*14990*/  @!P4 BRA `(.L_x_1760) ;  /* 0x000000000050c947 */ /* 0x000fea0003800000 */
        /* <DEDUP_REMOVED lines=11> */
.L_x_1762:
[----:B------:R-:W-:-:S13]  /*14a50*/  ISETP.NE.AND P4, PT, R57, 0x1, PT ;  /* 0x000000013900780c */ /* 0x000fda0003f85270 */
[----:B------:R-:W0:Y:S02]  /*14a60*/  @P4 LDC.64 R60, c[0x0][0x9e8] ;  /* 0x00027a00ff3c4b82 */ /* 0x000e240000000a00 */
[----:B0-----:R-:W-:-:S05]  /*14a70*/  @P4 IMAD.HI.U32 R8, R2, R60, RZ ;  /* 0x0000003c02084227 */ /* 0x001fca00078e00ff */
[----:B------:R-:W-:-:S07]  /*14a80*/  @P4 SHF.R.U32.HI R2, RZ, R61, R8 ;  /* 0x0000003dff024219 */ /* 0x000fce0000011608 */
.L_x_1763:
[----:B------:R-:W-:Y:S05]  /*14a90*/  BSYNC B0 ;  /* 0x0000000000007941 */ /* 0x000fea0003800000 */
.L_x_1761:
[----:B------:R-:W-:-:S04]  /*14aa0*/  IMAD R2, R2, R57, -R58 ;  /* 0x0000003902027224 */ /* 0x000fc800078e0a3a */
[----:B------:R-:W-:-:S05]  /*14ab0*/  IMAD R5, R65, -0x2, R2 ;  /* 0xfffffffe41057824 */ /* 0x000fca00078e0202 */
[----:B------:R-:W-:Y:S02]  /*14ac0*/  VIMNMX R4, R4, R5, !PT ;  /* 0x0000000504047248 */ /* 0x000fe40007fe0100 */
[----:B------:R-:W-:-:S07]  /*14ad0*/  VIADDMNMX R0, R5, R57, R0, PT ;  /* 0x0000003905007246 */ /* 0x000fce0003800100 */
.L_x_1760:
[----:B------:R-:W-:Y:S01]  /*14ae0*/  FMNMX.FTZ R2, R69, R71, !PT ;  /* 0x0000004745027209 */ /* 0x000fe20007810000 */
[----:B------:R-:W-:Y:S01]  /*14af0*/  ULDC UR4, c[0x0][0x988] ;  /* 0x0002620000047ab9 */ /* 0x000fe20000000800 */
        /* <DEDUP_REMOVED lines=14> */
[C---:B------:R-:W-:Y:S02]  /*14be0*/  ISETP.GT.AND P2, PT, R4.reuse, 0x8, !P2 ;  /* 0x000000080400780c */ /* 0x040fe40005744270 */
[----:B------:R-:W-:Y:S02]  /*14bf0*/  ISETP.GT.AND P1, PT, R4, 0x10, !P1 ;  /* 0x000000100400780c */ /* 0x000fe40004f24270 */
[----:B------:R-:W-:-:S02]  /*14c00*/  FMNMX.FTZ R2, R29, R2, !PT ;  /* 0x000000021d027209 */ /* 0x000fc40007810000 */
[C---:B------:R-:W-:Y:S02]  /*14c10*/  ISETP.LT.OR P2, PT, R0.reuse, 0x9, P2 ;  /* 0x000000090000780c */ /* 0x040fe40001741670 */
[----:B------:R-:W-:Y:S02]  /*14c20*/  ISETP.LT.OR P1, PT, R0, 0x11, P1 ;  /* 0x000000110000780c */ /* 0x000fe40000f21670 */
[----:B------:R-:W-:Y:S02]  /*14c30*/  FMNMX.FTZ R2, R41, R2, !PT ;  /* 0x0000000229027209 */ /* 0x000fe40007810000 */
[----:B------:R-:W-:Y:S02]  /*14c40*/  FSEL R59, R30, -INF , !P2 ;  /* 0xff8000001e3b7808 */ /* 0x000fe40005000000 */
[----:B------:R-:W-:Y:S02]  /*14c50*/  ISETP.NE.AND P2, PT, R63, RZ, PT ;  /* 0x000000ff3f00720c */ /* 0x000fe40003f45270 */
[----:B------:R-:W-:-:S02]  /*14c60*/  FSEL R63, R34, -INF , !P1 ;  /* 0xff800000223f7808 */ /* 0x000fc40004800000 */
[----:B------:R-:W-:Y:S02]  /*14c70*/  FMNMX.FTZ R2, R25, R2, !PT ;  /* 0x0000000219027209 */ /* 0x000fe40007810000 */
[----:B------:R-:W-:Y:S02]  /*14c80*/  ISETP.NE.AND P1, PT, R32, RZ, PT ;  /* 0x000000ff2000720c */ /* 0x000fe40003f25270 */
[----:B------:R-:W-:Y:S02]  /*14c90*/  FMNMX.FTZ R2, R45, R2, !PT ;  /* 0x000000022d027209 */ /* 0x000fe40007810000 */
[----:B------:R-:W-:Y:S02]  /*14ca0*/  ISETP.GT.AND P1, PT, R4, 0x11, !P1 ;  /* 0x000000110400780c */ /* 0x000fe40004f24270 */
[----:B------:R-:W-:Y:S02]  /*14cb0*/  FMNMX.FTZ R2, R9, R2, !PT ;  /* 0x0000000209027209 */ /* 0x000fe40007810000 */
[----:B------:R-:W-:-:S02]  /*14cc0*/  ISETP.LT.OR P1, PT, R0, 0x12, P1 ;  /* 0x000000120000780c */ /* 0x000fc40000f21670 */
[----:B------:R-:W-:Y:S02]  /*14cd0*/  ISETP.GT.AND P6, PT, R4, RZ, !P6 ;  /* 0x000000ff0400720c */ /* 0x000fe400077c4270 */
[----:B------:R-:W-:Y:S02]  /*14ce0*/  FMNMX.FTZ R2, R49, R2, !PT ;  /* 0x0000000231027209 */ /* 0x000fe40007810000 */
[----:B------:R-:W-:Y:S02]  /*14cf0*/  FSEL R35, R35, -INF , !P1 ;  /* 0xff80000023237808 */ /* 0x000fe40004800000 */
[----:B------:R-:W-:Y:S02]  /*14d00*/  ISETP.NE.AND P1, PT, R64, RZ, PT ;  /* 0x000000ff4000720c */ /* 0x000fe40003f25270 */
[----:B------:R-:W-:Y:S02]  /*14d10*/  ISETP.LT.OR P6, PT, R0, 0x1, P6 ;  /* 0x000000010000780c */ /* 0x000fe400037c1670 */
[----:B------:R-:W-:-:S02]  /*14d20*/  FMNMX.FTZ R2, R3, R2, !PT ;  /* 0x0000000203027209 */ /* 0x000fc40007810000 */
[----:B------:R-:W-:Y:S02]  /*14d30*/  ISETP.GT.AND P1, PT, R4, 0x18, !P1 ;  /* 0x000000180400780c */ /* 0x000fe40004f24270 */
[----:B------:R-:W-:Y:S02]  /*14d40*/  FSEL R31, R26, -INF , !P6 ;  /* 0xff8000001a1f7808 */ /* 0x000fe40007000000 */
[----:B------:R-:W-:Y:S01]  /*14d50*/  FMNMX.FTZ R26, R53, R2, !PT ;  /* 0x00000002351a7209 */ /* 0x000fe20007810000 */
[----:B------:R-:W-:Y:S01]  /*14d60*/  IMAD.U32 R2, RZ, RZ, UR4 ;  /* 0x00000004ff027e24 */ /* 0x000fe2000f8e00ff */
[----:B------:R-:W-:Y:S02]  /*14d70*/  ISETP.LT.OR P1, PT, R0, 0x19, P1 ;  /* 0x000000190000780c */ /* 0x000fe40000f21670 */
[----:B------:R-:W-:Y:S01]  /*14d80*/  ISETP.NE.AND P4, PT, R44, RZ, PT ;  /* 0x000000ff2c00720c */ /* 0x000fe20003f85270 */
[----:B------:R-:W0:Y:S01]  /*14d90*/  SHFL.BFLY PT, R5, R26, 0x2, 0x1f ;  /* 0x0c401f001a057f89 */ /* 0x000e2200000e0000 */
[----:B------:R-:W-:-:S02]  /*14da0*/  FSEL R65, R38, -INF , !P1 ;  /* 0xff80000026417808 */ /* 0x000fc40004800000 */
[----:B------:R-:W-:Y:S02]  /*14db0*/  ISETP.NE.AND P1, PT, R36, RZ, PT ;  /* 0x000000ff2400720c */ /* 0x000fe40003f25270 */
[C---:B------:R-:W-:Y:S02]  /*14dc0*/  ISETP.GT.AND P3, PT, R4.reuse, 0x38, !P3 ;  /* 0x000000380400780c */ /* 0x040fe40005f64270 */
[C---:B------:R-:W-:Y:S02]  /*14dd0*/  ISETP.GT.AND P1, PT, R4.reuse, 0x19, !P1 ;  /* 0x000000190400780c */ /* 0x040fe40004f24270 */
[----:B------:R-:W-:Y:S02]  /*14de0*/  ISETP.GT.AND P5, PT, R4, 0x39, !P5 ;  /* 0x000000390400780c */ /* 0x000fe40006fa4270 */
[C---:B------:R-:W-:Y:S02]  /*14df0*/  ISETP.LT.OR P1, PT, R0.reuse, 0x1a, P1 ;  /* 0x0000001a0000780c */ /* 0x040fe40000f21670 */
[----:B------:R-:W-:-:S02]  /*14e00*/  ISETP.LT.OR P3, PT, R0, 0x39, P3 ;  /* 0x000000390000780c */ /* 0x000fc40001f61670 */
[----:B------:R-:W-:Y:S02]  /*14e10*/  FSEL R39, R39, -INF , !P1 ;  /* 0xff80000027277808 */ /* 0x000fe40004800000 */
[----:B------:R-:W-:Y:S02]  /*14e20*/  ISETP.NE.AND P1, PT, R66, RZ, PT ;  /* 0x000000ff4200720c */ /* 0x000fe40003f25270 */
[----:B------:R-:W-:Y:S02]  /*14e30*/  ISETP.LT.OR P5, PT, R0, 0x3a, P5 ;  /* 0x0000003a0000780c */ /* 0x000fe40002fa1670 */
[----:B------:R-:W-:Y:S02]  /*14e40*/  ISETP.GT.AND P1, PT, R4, 0x20, !P1 ;  /* 0x000000200400780c */ /* 0x000fe40004f24270 */
[----:B------:R-:W-:Y:S02]  /*14e50*/  FSEL R55, R55, -INF , !P5 ;  /* 0xff80000037377808 */ /* 0x000fe40006800000 */
[----:B------:R-:W-:-:S02]  /*14e60*/  ISETP.LT.OR P1, PT, R0, 0x21, P1 ;  /* 0x000000210000780c */ /* 0x000fc40000f21670 */
[----:B0-----:R-:W-:Y:S02]  /*14e70*/  FMNMX.FTZ R28, R26, R5, !PT ;  /* 0x000000051a1c7209 */ /* 0x001fe40007810000 */
[----:B------:R-:W-:Y:S02]  /*14e80*/  FSEL R67, R42, -INF , !P1 ;  /* 0xff8000002a437808 */ /* 0x000fe40004800000 */
[----:B------:R-:W-:Y:S01]  /*14e90*/  ISETP.NE.AND P1, PT, R40, RZ, PT ;  /* 0x000000ff2800720c */ /* 0x000fe20003f25270 */
[----:B------:R-:W0:Y:S03]  /*14ea0*/  SHFL.BFLY PT, R5, R28, 0x1, 0x1f ;  /* 0x0c201f001c057f89 */ /* 0x000e2600000e0000 */
[----:B------:R-:W-:-:S04]  /*14eb0*/  ISETP.GT.AND P1, PT, R4, 0x21, !P1 ;  /* 0x000000210400780c */ /* 0x000fc80004f24270 */
[----:B------:R-:W-:-:S04]  /*14ec0*/  ISETP.LT.OR P1, PT, R0, 0x22, P1 ;  /* 0x000000220000780c */ /* 0x000fc80000f21670 */
[----:B------:R-:W-:Y:S02]  /*14ed0*/  FSEL R43, R43, -INF , !P1 ;  /* 0xff8000002b2b7808 */ /* 0x000fe40004800000 */
[----:B------:R-:W-:Y:S02]  /*14ee0*/  ISETP.GT.AND P1, PT, R4, 0x28, !P2 ;  /* 0x000000280400780c */ /* 0x000fe40005724270 */
[----:B------:R-:W-:Y:S02]  /*14ef0*/  ISETP.NE.AND P2, PT, R68, RZ, PT ;  /* 0x000000ff4400720c */ /* 0x000fe40003f45270 */
[----:B------:R-:W-:-:S04]  /*14f00*/  ISETP.LT.OR P1, PT, R0, 0x29, P1 ;  /* 0x000000290000780c */ /* 0x000fc80000f21670 */
[----:B------:R-:W-:Y:S02]  /*14f10*/  FSEL R27, R46, -INF , !P1 ;  /* 0xff8000002e1b7808 */ /* 0x000fe40004800000 */
[----:B------:R-:W-:Y:S02]  /*14f20*/  ISETP.GT.AND P1, PT, R4, 0x29, !P4 ;  /* 0x000000290400780c */ /* 0x000fe40006724270 */
[----:B0-----:R-:W-:Y:S02]  /*14f30*/  FMNMX.FTZ R5, R28, R5, !PT ;  /* 0x000000051c057209 */ /* 0x001fe40007810000 */
[----:B------:R-:W-:Y:S02]  /*14f40*/  ISETP.LT.OR P1, PT, R0, 0x2a, P1 ;  /* 0x0000002a0000780c */ /* 0x000fe40000f21670 */
[----:B------:R-:W-:Y:S01]  /*14f50*/  ISETP.NE.AND P4, PT, R48, RZ, PT ;  /* 0x000000ff3000720c */ /* 0x000fe20003f85270 */
[----:B------:R-:W-:Y:S01]  /*14f60*/  FMUL.FTZ R24, R5, R2 ;  /* 0x0000000205187220 */ /* 0x000fe20000410000 */
[----:B------:R-:W-:-:S02]  /*14f70*/  FSEL R47, R47, -INF , !P1 ;  /* 0xff8000002f2f7808 */ /* 0x000fc40004800000 */
[----:B------:R-:W-:-:S04]  /*14f80*/  FSETP.NEU.FTZ.AND P1, PT, R5, -INF , PT ;  /* 0xff8000000500780b */ /* 0x000fc80003f3d000 */
[----:B------:R-:W-:Y:S02]  /*14f90*/  FSEL R30, R24, RZ, P1 ;  /* 0x000000ff181e7208 */ /* 0x000fe40000800000 */
[----:B------:R-:W-:Y:S02]  /*14fa0*/  FMNMX.FTZ R24, R31, R8, !PT ;  /* 0x000000081f187209 */ /* 0x000fe40007810000 */
[C---:B------:R-:W-:Y:S01]  /*14fb0*/  ISETP.GT.AND P1, PT, R4.reuse, 0x30, !P2 ;  /* 0x000000300400780c */ /* 0x040fe20005724270 */
[--C-:B------:R-:W-:Y:S01]  /*14fc0*/  FFMA.FTZ R26, R71, R2, -R30.reuse ;  /* 0x00000002471a7223 */ /* 0x100fe2000001081e */
[----:B------:R-:W-:Y:S01]  /*14fd0*/  FMNMX.FTZ R24, R59, R24, !PT ;  /* 0x000000183b187209 */ /* 0x000fe20007810000 */
[-CC-:B------:R-:W-:Y:S01]  /*14fe0*/  FFMA.FTZ R28, R79, R2.reuse, -R30.reuse ;  /* 0x000000024f1c7223 */ /* 0x180fe2000001081e */
[----:B------:R-:W-:Y:S01]  /*14ff0*/  ISETP.GT.AND P2, PT, R4, 0x31, !P4 ;  /* 0x000000310400780c */ /* 0x000fe20006744270 */
[--C-:B------:R-:W-:Y:S01]  /*15000*/  FFMA.FTZ R4, R69, R2, -R30.reuse ;  /* 0x0000000245047223 */ /* 0x100fe2000001081e */
[----:B------:R-:W-:Y:S01]  /*15010*/  FMNMX.FTZ R24, R61, R24, !PT ;  /* 0x000000183d187209 */ /* 0x000fe20007810000 */
[----:B------:R0:W-:Y:S01]  /*15020*/  MUFU.EX2 R75, R26 ;  /* 0x0000001a004b7308 */ /* 0x0001e20000000800 */
[C---:B------:R-:W-:Y:S01]  /*15030*/  ISETP.LT.OR P1, PT, R0.reuse, 0x31, P1 ;  /* 0x000000310000780c */ /* 0x040fe20000f21670 */
[--C-:B------:R-:W-:Y:S01]  /*15040*/  FFMA.FTZ R37, R37, R2, -R30.reuse ;  /* 0x0000000225257223 */ /* 0x100fe2000001081e */
[----:B------:R-:W-:Y:S01]  /*15050*/  FMNMX.FTZ R24, R63, R24, !PT ;  /* 0x000000183f187209 */ /* 0x000fe20007810000 */
[-CC-:B------:R-:W-:Y:S01]  /*15060*/  FFMA.FTZ R33, R33, R2.reuse, -R30.reuse ;  /* 0x0000000221217223 */ /* 0x180fe2000001081e */
[----:B------:R-:W-:Y:S01]  /*15070*/  ISETP.LT.OR P2, PT, R0, 0x32, P2 ;  /* 0x000000320000780c */ /* 0x000fe20001741670 */
[--C-:B------:R-:W-:Y:S01]  /*15080*/  FFMA.FTZ R0, R73, R2, -R30.reuse ;  /* 0x0000000249007223 */ /* 0x100fe2000001081e */
[----:B------:R-:W-:Y:S01]  /*15090*/  FMNMX.FTZ R24, R35, R24, !PT ;  /* 0x0000001823187209 */ /* 0x000fe20007810000 */
[----:B------:R1:W-:Y:S01]  /*150a0*/  MUFU.EX2 R196, R4 ;  /* 0x0000000400c47308 */ /* 0x0003e20000000800 */
[----:B------:R-:W-:Y:S01]  /*150b0*/  FSEL R69, R50, -INF , !P1 ;  /* 0xff80000032457808 */ /* 0x000fe20004800000 */
[--C-:B0-----:R-:W-:Y:S01]  /*150c0*/  FFMA.FTZ R26, R81, R2, -R30.reuse ;  /* 0x00000002511a7223 */ /* 0x101fe2000001081e */
[----:B------:R-:W-:Y:S01]  /*150d0*/  FMNMX.FTZ R24, R65, R24, !PT ;  /* 0x0000001841187209 */ /* 0x000fe20007810000 */
[-CC-:B------:R-:W-:Y:S01]  /*150e0*/  FFMA.FTZ R29, R29, R2.reuse, -R30.reuse ;  /* 0x000000021d1d7223 */ /* 0x180fe2000001081e */
[----:B------:R-:W-:Y:S01]  /*150f0*/  FSEL R51, R51, -INF , !P2 ;  /* 0xff80000033337808 */ /* 0x000fe20005000000 */
[--C-:B------:R-:W-:Y:S01]  /*15100*/  FFMA.FTZ R41, R41, R2, -R30.reuse ;  /* 0x0000000229297223 */ /* 0x100fe2000001081e */
[----:B------:R-:W-:Y:S01]  /*15110*/  FMNMX.FTZ R24, R39, R24, !PT ;  /* 0x0000001827187209 */ /* 0x000fe20007810000 */
[----:B------:R-:W-:Y:S01]  /*15120*/  MUFU.EX2 R0, R0 ;  /* 0x0000000000007308 */ /* 0x000fe20000000800 */
[----:B------:R-:W-:Y:S01]  /*15130*/  FSEL R71, R54, -INF , !P3 ;  /* 0xff80000036477808 */ /* 0x000fe20005800000 */
[--C-:B-1----:R-:W-:Y:S01]  /*15140*/  FFMA.FTZ R4, R77, R2, -R30.reuse ;  /* 0x000000024d047223 */ /* 0x102fe2000001081e */
[----:B------:R-:W-:Y:S01]  /*15150*/  FMNMX.FTZ R24, R67, R24, !PT ;  /* 0x0000001843187209 */ /* 0x000fe20007810000 */
[-CC-:B------:R-:W-:Y:S01]  /*15160*/  FFMA.FTZ R25, R25, R2.reuse, -R30.reuse ;  /* 0x0000000219197223 */ /* 0x180fe2000001081e */
[----:B------:R-:W-:Y:S01]  /*15170*/  ISETP.NE.AND P4, PT, R72, 0x1, PT ;  /* 0x000000014800780c */ /* 0x000fe20003f85270 */
[--C-:B------:R-:W-:Y:S01]  /*15180*/  FFMA.FTZ R45, R45, R2, -R30.reuse ;  /* 0x000000022d2d7223 */ /* 0x100fe2000001081e */
[----:B------:R-:W-:Y:S01]  /*15190*/  FMNMX.FTZ R24, R43, R24, !PT ;  /* 0x000000182b187209 */ /* 0x000fe20007810000 */
[----:B------:R-:W0:Y:S01]  /*151a0*/  MUFU.EX2 R77, R4 ;  /* 0x00000004004d7308 */ /* 0x000e220000000800 */
[-CC-:B------:R-:W-:Y:S01]  /*151b0*/  FFMA.FTZ R9, R9, R2.reuse, -R30.reuse ;  /* 0x0000000209097223 */ /* 0x180fe2000001081e */
[--C-:B------:R-:W-:Y:S01]  /*151c0*/  FFMA.FTZ R49, R49, R2, -R30.reuse ;  /* 0x0000000231317223 */ /* 0x100fe2000001081e */
[----:B------:R-:W-:Y:S01]  /*151d0*/  FMNMX.FTZ R24, R27, R24, !PT ;  /* 0x000000181b187209 */ /* 0x000fe20007810000 */
[-CC-:B------:R-:W-:Y:S01]  /*151e0*/  FFMA.FTZ R3, R3, R2.reuse, -R30.reuse ;  /* 0x0000000203037223 */ /* 0x180fe2000001081e */
[----:B------:R-:W-:-:S02]  /*151f0*/  FFMA.FTZ R30, R53, R2, -R30 ;  /* 0x00000002351e7223 */ /* 0x000fc4000001081e */
[----:B------:R-:W-:Y:S01]  /*15200*/  FMNMX.FTZ R24, R47, R24, !PT ;  /* 0x000000182f187209 */ /* 0x000fe20007810000 */
[----:B------:R-:W-:Y:S02]  /*15210*/  MUFU.EX2 R28, R28 ;  /* 0x0000001c001c7308 */ /* 0x000fe40000000800 */
[----:B------:R-:W1:Y:S01]  /*15220*/  @P4 LDC R44, c[0x0][0x450] ;  /* 0x00011400ff2c4b82 */ /* 0x000e620000000800 */
[----:B------:R-:W-:-:S04]  /*15230*/  FMNMX.FTZ R24, R69, R24, !PT ;  /* 0x0000001845187209 */ /* 0x000fc80007810000 */
[----:B------:R-:W-:Y:S01]  /*15240*/  FMNMX.FTZ R24, R51, R24, !PT ;  /* 0x0000001833187209 */ /* 0x000fe20007810000 */
[----:B------:R-:W2:Y:S01]  /*15250*/  MUFU.EX2 R79, R26 ;  /* 0x0000001a004f7308 */ /* 0x000ea20000000800 */
[----:B0-----:R-:W-:Y:S02]  /*15260*/  F2FP.BF16.F32.PACK_AB R198, R77, R0 ;  /* 0x000000004dc6723e */ /* 0x001fe400000010ff */
[----:B------:R-:W-:-:S04]  /*15270*/  FMNMX.FTZ R24, R71, R24, !PT ;  /* 0x0000001847187209 */ /* 0x000fc80007810000 */
[----:B------:R-:W-:Y:S01]  /*15280*/  FMNMX.FTZ R24, R55, R24, !PT ;  /* 0x0000001837187209 */ /* 0x000fe20007810000 */
[----:B------:R0:W-:Y:S04]  /*15290*/  MUFU.EX2 R194, R37 ;  /* 0x0000002500c27308 */ /* 0x0001e80000000800 */
[----:B------:R-:W3:Y:S04]  /*152a0*/  SHFL.BFLY PT, R73, R24, 0x2, 0x1f ;  /* 0x0c401f0018497f89 */ /* 0x000ee800000e0000 */
[----:B------:R-:W-:Y:S01]  /*152b0*/  MUFU.EX2 R33, R33 ;  /* 0x0000002100217308 */ /* 0x000fe20000000800 */
[----:B0-----:R-:W-:Y:S01]  /*152c0*/  FADD.FTZ R37, R196, R75 ;  /* 0x0000004bc4257221 */ /* 0x001fe20000010000 */
[----:B--2---:R-:W-:-:S02]  /*152d0*/  F2FP.BF16.F32.PACK_AB R192, R79, R28 ;  /* 0x0000001c4fc0723e */ /* 0x004fc400000010ff */
[----:B------:R-:W-:Y:S01]  /*152e0*/  F2FP.BF16.F32.PACK_AB R196, R75, R196 ;  /* 0x000000c44bc4723e */ /* 0x000fe200000010ff */
[----:B------:R-:W-:-:S03]  /*152f0*/  FADD.FTZ R38, R0, R37 ;  /* 0x0000002500267221 */ /* 0x000fc60000010000 */
[----:B------:R-:W-:Y:S08]  /*15300*/  MUFU.EX2 R29, R29 ;  /* 0x0000001d001d7308 */ /* 0x000ff00000000800 */
[----:B------:R0:W-:Y:S01]  /*15310*/  MUFU.EX2 R188, R41 ;  /* 0x0000002900bc7308 */ /* 0x0001e20000000800 */
[----:B---3--:R-:W-:-:S07]  /*15320*/  FMNMX.FTZ R73, R24, R73, !PT ;  /* 0x0000004918497209 */ /* 0x008fce0007810000 */
[----:B------:R-:W-:Y:S01]  /*15330*/  MUFU.EX2 R25, R25 ;  /* 0x0000001900197308 */ /* 0x000fe20000000800 */
[----:B------:R-:W2:Y:S01]  /*15340*/  SHFL.BFLY PT, R4, R73, 0x1, 0x1f ;  /* 0x0c201f0049047f89 */ /* 0x000ea200000e0000 */
[----:B0-----:R-:W0:Y:S06]  /*15350*/  @P4 LDC R41, c[0x0][0x44c] ;  /* 0x00011300ff294b82 */ /* 0x001e2c0000000800 */
[----:B------:R-:W-:Y:S08]  /*15360*/  MUFU.EX2 R190, R45 ;  /* 0x0000002d00be7308 */ /* 0x000ff00000000800 */
[----:B------:R-:W-:Y:S08]  /*15370*/  MUFU.EX2 R9, R9 ;  /* 0x0000000900097308 */ /* 0x000ff00000000800 */
[----:B------:R-:W-:Y:S01]  /*15380*/  MUFU.EX2 R184, R49 ;  /* 0x0000003100b87308 */ /* 0x000fe20000000800 */
[----:B--2---:R-:W-:Y:S01]  /*15390*/  FMNMX.FTZ R4, R73, R4, !PT ;  /* 0x0000000449047209 */ /* 0x004fe20007810000 */
[----:B0-----:R-:W-:-:S03]  /*153a0*/  @P4 IMAD.HI.U32 R41, R70, R41, RZ ;  /* 0x0000002946294227 */ /* 0x001fc600078e00ff */
[C---:B------:R-:W-:Y:S01]  /*153b0*/  FSETP.NEU.FTZ.AND P1, PT, R4.reuse, -INF , PT ;  /* 0xff8000000400780b */ /* 0x040fe20003f3d000 */
[----:B------:R-:W-:Y:S02]  /*153c0*/  FMUL.FTZ R24, R4, R2 ;  /* 0x0000000204187220 */ /* 0x000fe40000410000 */
[----:B------:R-:W-:Y:S03]  /*153d0*/  MUFU.EX2 R3, R3 ;  /* 0x0000000300037308 */ /* 0x000fe60000000800 */
[----:B------:R-:W-:-:S05]  /*153e0*/  FSEL R24, R24, RZ, P1 ;  /* 0x000000ff18187208 */ /* 0x000fca0000800000 */
        /* <DEDUP_REMOVED lines=14> */
[----:B------:R-:W0:Y:S01]  /*154d0*/  MUFU.EX2 R8, R8 ;  /* 0x0000000800087308 */ /* 0x000e220000000800 */
[-CC-:B------:R-:W-:Y:S01]  /*154e0*/  FFMA.FTZ R51, R51, R2.reuse, -R24.reuse ;  /* 0x0000000233337223 */ /* 0x180fe20000010818 */
[-CC-:B------:R-:W-:Y:S01]  /*154f0*/  FFMA.FTZ R71, R71, R2.reuse, -R24.reuse ;  /* 0x0000000247477223 */ /* 0x180fe20000010818 */
[----:B------:R-:W-:-:S05]  /*15500*/  FFMA.FTZ R55, R55, R2, -R24 ;  /* 0x0000000237377223 */ /* 0x000fca0000010818 */
[----:B------:R-:W-:Y:S08]  /*15510*/  MUFU.EX2 R59, R59 ;  /* 0x0000003b003b7308 */ /* 0x000ff00000000800 */
[----:B------:R-:W2:Y:S01]  /*15520*/  MUFU.EX2 R26, R61 ;  /* 0x0000003d001a7308 */ /* 0x000ea20000000800 */
[----:B0-----:R-:W-:-:S07]  /*15530*/  F2FP.BF16.F32.PACK_AB R197, R8, R31 ;  /* 0x0000001f08c5723e */ /* 0x001fce00000010ff */
[----:B------:R-:W-:Y:S08]  /*15540*/  MUFU.EX2 R63, R63 ;  /* 0x0000003f003f7308 */ /* 0x000ff00000000800 */
[----:B------:R0:W3:Y:S01]  /*15550*/  MUFU.EX2 R32, R35 ;  /* 0x0000002300207308 */ /* 0x0000e20000000800 */
[----:B--2---:R-:W-:-:S07]  /*15560*/  F2FP.BF16.F32.PACK_AB R199, R26, R59 ;  /* 0x0000003b1ac7723e */ /* 0x004fce00000010ff */
[----:B------:R-:W2:Y:S01]  /*15570*/  MUFU.EX2 R65, R65 ;  /* 0x0000004100417308 */ /* 0x000ea20000000800 */
[----:B0-----:R-:W-:Y:S01]  /*15580*/  FADD.FTZ R35, R77, R38 ;  /* 0x000000264d237221 */ /* 0x001fe20000010000 */
[----:B------:R-:W-:-:S03]  /*15590*/  FADD.FTZ R38, R31, R8 ;  /* 0x000000081f267221 */ /* 0x000fc60000010000 */
[----:B------:R-:W-:Y:S01]  /*155a0*/  FADD.FTZ R40, R28, R35 ;  /* 0x000000231c287221 */ /* 0x000fe20000010000 */
[----:B------:R-:W-:Y:S02]  /*155b0*/  FADD.FTZ R35, R59, R38 ;  /* 0x000000263b237221 */ /* 0x000fe40000010000 */
[----:B------:R0:W4:Y:S01]  /*155c0*/  MUFU.EX2 R34, R39 ;  /* 0x0000002700227308 */ /* 0x0001220000000800 */
[----:B------:R-:W-:Y:S01]  /*155d0*/  FADD.FTZ R42, R79, R40 ;  /* 0x000000284f2a7221 */ /* 0x000fe20000010000 */
[----:B------:R-:W-:Y:S01]  /*155e0*/  FADD.FTZ R40, R26, R35 ;  /* 0x000000231a287221 */ /* 0x000fe20000010000 */
[----:B---3--:R-:W-:Y:S02]  /*155f0*/  F2FP.BF16.F32.PACK_AB R193, R32, R63 ;  /* 0x0000003f20c1723e */ /* 0x008fe400000010ff */
[----:B------:R-:W-:Y:S01]  /*15600*/  FADD.FTZ R37, R33, R42 ;  /* 0x0000002a21257221 */ /* 0x000fe20000010000 */
[----:B------:R-:W-:Y:S02]  /*15610*/  FADD.FTZ R35, R63, R40 ;  /* 0x000000283f237221 */ /* 0x000fe40000010000 */
[----:B------:R-:W3:Y:S01]  /*15620*/  MUFU.EX2 R67, R67 ;  /* 0x0000004300437308 */ /* 0x000ee20000000800 */
[----:B------:R-:W-:Y:S01]  /*15630*/  FADD.FTZ R42, R194, R37 ;  /* 0x00000025c22a7221 */ /* 0x000fe20000010000 */
[----:B------:R-:W-:Y:S01]  /*15640*/  FADD.FTZ R40, R32, R35 ;  /* 0x0000002320287221 */ /* 0x000fe20000010000 */
[----:B------:R-:W-:Y:S01]  /*15650*/  F2FP.BF16.F32.PACK_AB R194, R194, R33 ;  /* 0x00000021c2c2723e */ /* 0x000fe200000010ff */
[----:B0-----:R-:W-:-:S02]  /*15660*/  IMAD.MOV.U32 R39, RZ, RZ, R70 ;  /* 0x000000ffff277224 */ /* 0x001fc400078e0046 */
[----:B------:R-:W-:Y:S01]  /*15670*/  FADD.FTZ R37, R29, R42 ;  /* 0x0000002a1d257221 */ /* 0x000fe20000010000 */
[----:B--2---:R-:W-:Y:S01]  /*15680*/  FADD.FTZ R35, R65, R40 ;  /* 0x0000002841237221 */ /* 0x004fe20000010000 */
[----:B-1----:R-:W-:Y:S01]  /*15690*/  @P4 SHF.R.U32.HI R39, RZ, R44, R41 ;  /* 0x0000002cff274219 */ /* 0x002fe20000011629 */
[----:B------:R-:W0:Y:S01]  /*156a0*/  MUFU.EX2 R36, R43 ;  /* 0x0000002b00247308 */ /* 0x000e220000000800 */
[----:B------:R-:W-:Y:S01]  /*156b0*/  FADD.FTZ R42, R188, R37 ;  /* 0x00000025bc2a7221 */ /* 0x000fe20000010000 */
[----:B----4-:R-:W-:Y:S01]  /*156c0*/  FADD.FTZ R40, R34, R35 ;  /* 0x0000002322287221 */ /* 0x010fe20000010000 */
[----:B------:R-:W-:Y:S01]  /*156d0*/  ISETP.GE.AND P4, PT, R57, 0x1, PT ;  /* 0x000000013900780c */ /* 0x000fe20003f86270 */
[----:B------:R-:W-:Y:S02]  /*156e0*/  IMAD.IADD R39, R102, 0x1, R39 ;  /* 0x0000000166277824 */ /* 0x000fe400078e0227 */
[----:B------:R-:W-:Y:S01]  /*156f0*/  FADD.FTZ R37, R25, R42 ;  /* 0x0000002a19257221 */ /* 0x000fe20000010000 */
[----:B------:R-:W-:Y:S01]  /*15700*/  F2FP.BF16.F32.PACK_AB R188, R188, R29 ;  /* 0x0000001dbcbc723e */ /* 0x000fe200000010ff */
[----:B------:R-:W1:Y:S01]  /*15710*/  MUFU.EX2 R27, R27 ;  /* 0x0000001b001b7308 */ /* 0x000e620000000800 */
[----:B---3--:R-:W-:Y:S01]  /*15720*/  FADD.FTZ R35, R67, R40 ;  /* 0x0000002843237221 */ /* 0x008fe20000010000 */
[C---:B------:R-:W-:Y:S01]  /*15730*/  FADD.FTZ R40, R190.reuse, R37 ;  /* 0x00000025be287221 */ /* 0x040fe20000010000 */
[----:B------:R-:W-:Y:S01]  /*15740*/  F2FP.BF16.F32.PACK_AB R190, R190, R25 ;  /* 0x00000019bebe723e */ /* 0x000fe200000010ff */
[----:B------:R-:W-:Y:S01]  /*15750*/  IMAD.IADD R56, R39, 0x1, R56 ;  /* 0x0000000127387824 */ /* 0x000fe200078e0238 */
[----:B------:R-:W-:-:S03]  /*15760*/  F2FP.BF16.F32.PACK_AB R195, R34, R65 ;  /* 0x0000004122c3723e */ /* 0x000fc600000010ff */
[----:B------:R-:W2:Y:S01]  /*15770*/  MUFU.EX2 R38, R47 ;  /* 0x0000002f00267308 */ /* 0x000ea20000000800 */
[C---:B0-----:R-:W-:Y:S01]  /*15780*/  FADD.FTZ R0, R36.reuse, R35 ;  /* 0x0000002324007221 */ /* 0x041fe20000010000 */
[----:B------:R-:W-:Y:S01]  /*15790*/  FADD.FTZ R35, R9, R40 ;  /* 0x0000002809237221 */ /* 0x000fe20000010000 */
[----:B------:R-:W-:-:S03]  /*157a0*/  F2FP.BF16.F32.PACK_AB R189, R36, R67 ;  /* 0x0000004324bd723e */ /* 0x000fc600000010ff */
[C---:B------:R-:W-:Y:S01]  /*157b0*/  FADD.FTZ R40, R184.reuse, R35 ;  /* 0x00000023b8287221 */ /* 0x040fe20000010000 */
[----:B------:R-:W-:Y:S01]  /*157c0*/  F2FP.BF16.F32.PACK_AB R184, R184, R9 ;  /* 0x00000009b8b8723e */ /* 0x000fe200000010ff */
[----:B------:R-:W0:Y:S01]  /*157d0*/  MUFU.EX2 R69, R69 ;  /* 0x0000004500457308 */ /* 0x000e220000000800 */
[----:B-1----:R-:W-:Y:S01]  /*157e0*/  FADD.FTZ R33, R27, R0 ;  /* 0x000000001b217221 */ /* 0x002fe20000010000 */
[----:B------:R-:W-:-:S06]  /*157f0*/  FADD.FTZ R221, R3, R40 ;  /* 0x0000002803dd7221 */ /* 0x000fcc0000010000 */
        /* <DEDUP_REMOVED lines=9> */
[----:B--2---:R-:W-:Y:S01]  /*15890*/  FADD.FTZ R9, R71, R8 ;  /* 0x0000000847097221 */ /* 0x004fe20000010000 */
[----:B------:R-:W-:Y:S02]  /*158a0*/  VIADD R8, R95, 0xfffffffe ;  /* 0xfffffffe5f087836 */ /* 0x000fe40000000000 */
[C---:B0-----:R-:W-:Y:S01]  /*158b0*/  FADD.FTZ R221, R30.reuse, R221 ;  /* 0x000000dd1edd7221 */ /* 0x041fe20000010000 */
[----:B------:R-:W-:Y:S01]  /*158c0*/  F2FP.BF16.F32.PACK_AB R186, R30, R3 ;  /* 0x000000031eba723e */ /* 0x000fe200000010ff */
[C---:B-1----:R-:W-:Y:S01]  /*158d0*/  FADD.FTZ R9, R0.reuse, R9 ;  /* 0x0000000900097221 */ /* 0x042fe20000010000 */
[----:B------:R-:W-:Y:S01]  /*158e0*/  F2FP.BF16.F32.PACK_AB R187, R0, R71 ;  /* 0x0000004700bb723e */ /* 0x000fe200000010ff */
[----:B------:R-:W-:Y:S06]  /*158f0*/  @!P4 BRA `(.L_x_1764) ;  /* 0x000000000048c947 */ /* 0x000fec0003800000 */
        /* <DEDUP_REMOVED lines=11> */
.L_x_1766:
[----:B------:R-:W-:-:S13]  /*159b0*/  ISETP.NE.AND P1, PT, R57, 0x1, PT ;  /* 0x000000013900780c */ /* 0x000fda0003f25270 */
[----:B------:R-:W0:Y:S02]  /*159c0*/  @P1 LDC.64 R24, c[0x0][0x9e8] ;  /* 0x00027a00ff181b82 */ /* 0x000e240000000a00 */
[----:B0-----:R-:W-:-:S05]  /*159d0*/  @P1 IMAD.HI.U32 R24, R0, R24, RZ ;  /* 0x0000001800181227 */ /* 0x001fca00078e00ff */
[----:B------:R-:W-:-:S07]  /*159e0*/  @P1 SHF.R.U32.HI R0, RZ, R25, R24 ;  /* 0x00000019ff001219 */ /* 0x000fce0000011618 */
.L_x_1767:
[----:B------:R-:W-:Y:S05]  /*159f0*/  BSYNC B0 ;  /* 0x0000000000007941 */ /* 0x000fea0003800000 */
.L_x_1765:
[----:B------:R-:W-:-:S05]  /*15a00*/  IMAD R57, R0, R57, R57 ;  /* 0x0000003900397224 */ /* 0x000fca00078e0239 */
[----:B------:R-:W-:-:S07]  /*15a10*/  VIMNMX R56, R56, R57, PT ;  /* 0x0000003938387248 */ /* 0x000fce0003fe0100 */
.L_x_1764:
[----:B------:R-:W2:Y:S01]  /*15a20*/  LDL R25, [R1+0x68] ;  /* 0x0000680001197983 */ /* 0x000ea20000100800 */
[----:B------:R-:W-:Y:S01]  /*15a30*/  SHF.R.S32.HI R3, RZ, 0x1f, R56 ;  /* 0x0000001fff037819 */ /* 0x000fe20000011438 */
[----:B------:R-:W-:Y:S01]  /*15a40*/  BSSY B1, `(.L_x_1768) ;  /* 0x000032b000017945 */ /* 0x000fe20003800000 */
[----:B------:R-:W-:Y:S01]  /*15a50*/  IMAD.MOV.U32 R0, RZ, RZ, 0x3f800000 ;  /* 0x3f800000ff007424 */ /* 0x000fe200078e00ff */
[----:B------:R-:W-:Y:S02]  /*15a60*/  CS2R R150, SRZ ;  /* 0x0000000000967805 */ /* 0x000fe4000001ff00 */
[----:B------:R-:W-:Y:S01]  /*15a70*/  LEA.HI R24, R3, R56, RZ, 0x6 ;  /* 0x0000003803187211 */ /* 0x000fe200078f30ff */
[----:B------:R-:W-:Y:S01]  /*15a80*/  IMAD.MOV.U32 R3, RZ, RZ, 0x3f800000 ;  /* 0x3f800000ff037424 */ /* 0x000fe200078e00ff */
[----:B------:R-:W-:Y:S02]  /*15a90*/  CS2R R148, SRZ ;  /* 0x0000000000947805 */ /* 0x000fe4000001ff00 */
[----:B------:R-:W-:-:S02]  /*15aa0*/  CS2R R146, SRZ ;  /* 0x0000000000927805 */ /* 0x000fc4000001ff00 */
[----:B------:R-:W-:Y:S02]  /*15ab0*/  SHF.R.S32.HI R24, RZ, 0x6, R24 ;  /* 0x00000006ff187819 */ /* 0x000fe40000011418 */
        /* <DEDUP_REMOVED lines=60> */
[----:B--2---:R-:W-:-:S04]  /*15e80*/  VIMNMX R25, R25, R24, !PT ;  /* 0x0000001819197248 */ /* 0x004fc80007fe0100 */
[----:B------:R-:W-:Y:S01]  /*15e90*/  ISETP.GE.AND P1, PT, R8, R25, PT ;  /* 0x000000190800720c */ /* 0x000fe20003f26270 */
[----:B------:R0:W-:Y:S02]  /*15ea0*/  STL [R1+0x10], R25 ;  /* 0x0000101901007387 */ /* 0x0001e40000100800 */
[----:B0-----:R-:W-:-:S10]  /*15eb0*/  CS2R R24, SRZ ;  /* 0x0000000000187805 */ /* 0x001fd4000001ff00 */
[----:B------:R-:W-:Y:S05]  /*15ec0*/  @!P1 BRA `(.L_x_1769) ;  /* 0x0000002c00889947 */ /* 0x000fea0003800000 */
[----:B------:R-:W-:Y:S01]  /*15ed0*/  BSSY B0, `(.L_x_1770) ;  /* 0x00002dd000007945 */ /* 0x000fe20003800000 */
[----:B------:R-:W-:Y:S02]  /*15ee0*/  IMAD.MOV.U32 R0, RZ, RZ, 0x3f800000 ;  /* 0x3f800000ff007424 */ /* 0x000fe400078e00ff */
[----:B------:R-:W-:-:S07]  /*15ef0*/  IMAD.MOV.U32 R151, RZ, RZ, RZ ;  /* 0x000000ffff977224 */ /* 0x000fce00078e00ff */
.L_x_1791:
[----:B------:R-:W-:-:S05]  /*15f00*/  VIADD R222, R204, 0x1 ;  /* 0x00000001ccde7836 */ /* 0x000fca0000000000 */
[----:B------:R-:W-:-:S04]  /*15f10*/  ISETP.NE.AND P1, PT, R222, 0x2, PT ;  /* 0x00000002de00780c */ /* 0x000fc80003f25270 */
[----:B------:R-:W-:Y:S02]  /*15f20*/  SEL R226, RZ, 0x1, P1 ;  /* 0x00000001ffe27807 */ /* 0x000fe40000800000 */
[----:B------:R-:W-:Y:S02]  /*15f30*/  SEL R222, R222, RZ, P1 ;  /* 0x000000ffdede7207 */ /* 0x000fe40000800000 */
[----:B------:R-:W-:Y:S01]  /*15f40*/  LOP3.LUT R226, R218, R226, RZ, 0x3c, !PT ;  /* 0x000000e2dae27212 */ /* 0x000fe200078e3cff */
[----:B------:R-:W-:Y:S06]  /*15f50*/  @!P0 BRA `(.L_x_1771) ;  /* 0x0000000000048947 */ /* 0x000fec0003800000 */
[----:B------:R-:W-:Y:S01]  /*15f60*/  BPT.TRAP 0x1 ;  /* 0x000000040000795c */ /* 0x000fe20000300000 */
.L_x_1771:
[----:B------:R-:W-:Y:S01]  /*15f70*/  IMAD R223, R222, 0x8, R18 ;  /* 0x00000008dedf7824 */ /* 0x000fe200078e0212 */
[----:B------:R-:W-:-:S04]  /*15f80*/  SHF.L.U32 R152, R226, 0x1f, RZ ;  /* 0x0000001fe2987819 */ /* 0x000fc800000006ff */
[----:B------:R0:W1:Y:S01]  /*15f90*/  SYNCS.PHASECHK.TRANS64.TRYWAIT P1, [R223+URZ+0x30830], R152 ;  /* 0x03083098df0075a7 */ /* 0x000062000802017f */
[----:B------:R-:W-:Y:S05]  /*15fa0*/  @!P0 BRA `(.L_x_1772) ;  /* 0x0000000000048947 */ /* 0x000fea0003800000 */
[----:B------:R-:W-:Y:S01]  /*15fb0*/  BPT.TRAP 0x1 ;  /* 0x000000040000795c */ /* 0x000fe20000300000 */
.L_x_1772:
[----:B------:R-:W2:Y:S01]  /*15fc0*/  LDL R2, [R1+0x44] ;  /* 0x0000440001027983 */ /* 0x000ea20000100800 */
[----:B------:R-:W-:Y:S01]  /*15fd0*/  BSSY B2, `(.L_x_1773) ;  /* 0x0000007000027945 */ /* 0x000fe20003800000 */
[----:B--2---:R-:W-:-:S04]  /*15fe0*/  IMAD R2, R222, 0x800, R2 ;  /* 0x00000800de027824 */ /* 0x004fc800078e0202 */
[C---:B------:R-:W-:Y:S02]  /*15ff0*/  VIADD R156, R2.reuse, 0x2 ;  /* 0x00000002029c7836 */ /* 0x040fe40000000000 */
[----:B------:R-:W-:Y:S01]  /*16000*/  VIADD R155, R2, 0x4 ;  /* 0x00000004029b7836 */ /* 0x000fe20000000000 */
[----:B-1----:R-:W-:Y:S06]  /*16010*/  @P1 BRA `(.L_x_1774) ;  /* 0x0000000000081947 */ /* 0x002fec0003800000 */
[----:B------:R-:W1:Y:S02]  /*16020*/  SYNCS.PHASECHK.TRANS64.TRYWAIT P1, [R223+URZ+0x30830], R152 ;  /* 0x03083098df0075a7 */ /* 0x000e64000802017f */
[----:B-1----:R-:W-:Y:S05]  /*16030*/  @!P1 BRA `(.L_x_1775) ;  /* 0x0000015000f49947 */ /* 0x002fea0003800000 */
.L_x_1774:
[----:B------:R-:W-:Y:S05]  /*16040*/  BSYNC B2 ;  /* 0x0000000000027941 */ /* 0x000fea0003800000 */
.L_x_1773:
[----:B------:R2:W-:Y:S04]  /*16050*/  STL.64 [R1+0xd0], R18 ;  /* 0x0000d01201007387 */ /* 0x0005e80000100a00 */
[----:B--2---:R-:W2:Y:S04]  /*16060*/  LDL.64 R18, [R1+0x38] ;  /* 0x0000380001127983 */ /* 0x004ea80000100a00 */
[----:B------:R3:W-:Y:S04]  /*16070*/  STL.64 [R1+0xc8], R16 ;  /* 0x0000c81001007387 */ /* 0x0007e80000100a00 */
[----:B---3--:R-:W3:Y:S04]  /*16080*/  LDL.64 R16, [R1+0x30] ;  /* 0x0000300001107983 */ /* 0x008ee80000100a00 */
[----:B------:R4:W-:Y:S01]  /*16090*/  STL.64 [R1+0xc0], R8 ;  /* 0x0000c00801007387 */ /* 0x0009e20000100a00 */
[----:B01----:R-:W-:-:S03]  /*160a0*/  IMAD.MOV.U32 R152, RZ, RZ, R2 ;  /* 0x000000ffff987224 */ /* 0x003fc600078e0002 */
[----:B----4-:R-:W4:Y:S02]  /*160b0*/  LDL.64 R8, [R1+0x28] ;  /* 0x0000280001087983 */ /* 0x010f240000100a00 */
[----:B------:R-:W-:Y:S01]  /*160c0*/  R2UR UR6, R152 ;  /* 0x00000000980672ca */ /* 0x000fe200000e0000 */
[----:B------:R-:W-:Y:S02]  /*160d0*/  IMAD.MOV.U32 R152, RZ, RZ, R156 ;  /* 0x000000ffff987224 */ /* 0x000fe400078e009c */
[----:B------:R-:W-:Y:S01]  /*160e0*/  VIADD R154, R2, 0x6 ;  /* 0x00000006029a7836 */ /* 0x000fe20000000000 */
[----:B------:R0:W-:Y:S02]  /*160f0*/  STL.64 [R1+0xb8], R4 ;  /* 0x0000b80401007387 */ /* 0x0001e40000100a00 */
[----:B------:R-:W-:Y:S01]  /*16100*/  R2UR UR4, R152 ;  /* 0x00000000980472ca */ /* 0x000fe200000e0000 */
[----:B------:R-:W-:-:S05]  /*16110*/  IMAD.MOV.U32 R152, RZ, RZ, R155 ;  /* 0x000000ffff987224 */ /* 0x000fca00078e009b */
[----:B------:R-:W-:Y:S01]  /*16120*/  R2UR UR8, R152 ;  /* 0x00000000980872ca */ /* 0x000fe200000e0000 */
[----:B------:R-:W-:Y:S02]  /*16130*/  VIADD R152, R2, 0x200 ;  /* 0x0000020002987836 */ /* 0x000fe40000000000 */
[----:B------:R-:W-:Y:S02]  /*16140*/  IMAD.MOV.U32 R155, RZ, RZ, 0x40000040 ;  /* 0x40000040ff9b7424 */ /* 0x000fe400078e00ff */
[----:B------:R-:W-:Y:S01]  /*16150*/  IMAD.MOV.U32 R153, RZ, RZ, 0x40000040 ;  /* 0x40000040ff997424 */ /* 0x000fe200078e00ff */
[----:B------:R-:W-:Y:S01]  /*16160*/  R2UR UR14, R152 ;  /* 0x00000000980e72ca */ /* 0x000fe200000e0000 */
[----:B------:R-:W-:Y:S01]  /*16170*/  VIADD R156, R2, 0x204 ;  /* 0x00000204029c7836 */ /* 0x000fe20000000000 */
[----:B------:R-:W-:Y:S01]  /*16180*/  R2UR UR10, R154 ;  /* 0x000000009a0a72ca */ /* 0x000fe200000e0000 */
[C---:B------:R-:W-:Y:S01]  /*16190*/  VIADD R152, R2.reuse, 0x206 ;  /* 0x0000020602987836 */ /* 0x040fe20000000000 */
[----:B------:R-:W-:Y:S01]  /*161a0*/  R2UR UR11, R155 ;  /* 0x000000009b0b72ca */ /* 0x000fe200000e0000 */
[----:B------:R-:W-:Y:S01]  /*161b0*/  IMAD.MOV.U32 R157, RZ, RZ, 0x40000040 ;  /* 0x40000040ff9d7424 */ /* 0x000fe200078e00ff */
[C---:B------:R-:W-:Y:S01]  /*161c0*/  R2UR UR5, R153.reuse ;  /* 0x00000000990572ca */ /* 0x040fe200000e0000 */
[----:B------:R-:W-:Y:S01]  /*161d0*/  VIADD R154, R2, 0x202 ;  /* 0x00000202029a7836 */ /* 0x000fe20000000000 */
[----:B------:R-:W-:Y:S01]  /*161e0*/  R2UR UR22, R156 ;  /* 0x000000009c1672ca */ /* 0x000fe200000e0000 */
        /* <DEDUP_REMOVED lines=9> */
[----:B------:R-:W-:Y:S01]  /*16280*/  MOV R229, UR11 ;  /* 0x0000000b00e57c02 */ /* 0x000fe20008000f00 */
[----:B------:R-:W-:Y:S01]  /*16290*/  UMOV UR11, UR5 ;  /* 0x00000005000b7c82 */ /* 0x000fe20008000000 */
[----:B------:R-:W-:Y:S01]  /*162a0*/  MOV R227, UR10 ;  /* 0x0000000a00e37c02 */ /* 0x000fe20008000f00 */
[----:B------:R-:W-:Y:S01]  /*162b0*/  UMOV UR10, UR4 ;  /* 0x00000004000a7c82 */ /* 0x000fe20008000000 */
[----:B------:R-:W-:Y:S01]  /*162c0*/  R2UR UR7, R153 ;  /* 0x00000000990772ca */ /* 0x000fe200000e0000 */
[----:B0-----:R-:W4:Y:S01]  /*162d0*/  LDL.64 R4, [R1+0x20] ;  /* 0x0000200001047983 */ /* 0x001f220000100a00 */
[----:B------:R-:W-:Y:S01]  /*162e0*/  R2UR UR34, R154 ;  /* 0x000000009a2272ca */ /* 0x000fe200000e0000 */
[----:B------:R-:W-:Y:S01]  /*162f0*/  VIADD R154, R2, 0x604 ;  /* 0x00000604029a7836 */ /* 0x000fe20000000000 */
[----:B------:R-:W-:Y:S01]  /*16300*/  R2UR UR42, R156 ;  /* 0x000000009c2a72ca */ /* 0x000fe200000e0000 */
[----:B------:R-:W-:Y:S01]  /*16310*/  VIADD R156, R2, 0x602 ;  /* 0x00000602029c7836 */ /* 0x000fe20000000000 */
[----:B------:R-:W-:Y:S01]  /*16320*/  R2UR UR46, R152 ;  /* 0x00000000982e72ca */ /* 0x000fe200000e0000 */
[----:B------:R-:W-:Y:S01]  /*16330*/  VIADD R152, R2, 0x606 ;  /* 0x0000060602987836 */ /* 0x000fe20000000000 */
[----:B------:R-:W-:Y:S01]  /*16340*/  R2UR UR4, R6 ;  /* 0x00000000060472ca */ /* 0x000fe200000e0000 */
[-C--:B------:R-:W-:Y:S01]  /*16350*/  FMUL.FTZ R24, R24, R3.reuse ;  /* 0x0000000318187220 */ /* 0x080fe20000410000 */
[----:B------:R-:W-:Y:S01]  /*16360*/  R2UR UR5, R7 ;  /* 0x00000000070572ca */ /* 0x000fe200000e0000 */
[-C--:B------:R-:W-:Y:S01]  /*16370*/  FMUL.FTZ R25, R25, R3.reuse ;  /* 0x0000000319197220 */ /* 0x080fe20000410000 */
[C---:B------:R-:W-:Y:S01]  /*16380*/  R2UR UR9, R153.reuse ;  /* 0x00000000990972ca */ /* 0x040fe200000e0000 */
[-C--:B------:R-:W-:Y:S01]  /*16390*/  FMUL.FTZ R28, R28, R3.reuse ;  /* 0x000000031c1c7220 */ /* 0x080fe20000410000 */
[----:B------:R-:W-:Y:S01]  /*163a0*/  R2UR UR15, R153 ;  /* 0x00000000990f72ca */ /* 0x000fe200000e0000 */
        /* <DEDUP_REMOVED lines=29> */
[----:B------:R-:W-:Y:S01]  /*16580*/  WARPGROUP.ARRIVE ;  /* 0x00000000000079c5 */ /* 0x000fe20000000000 */
[-C--:B------:R-:W-:Y:S01]  /*16590*/  FMUL.FTZ R60, R60, R3.reuse ;  /* 0x000000033c3c7220 */ /* 0x080fe20000410000 */
[-C--:B------:R-:W-:Y:S01]  /*165a0*/  FMUL.FTZ R61, R61, R3.reuse ;  /* 0x000000033d3d7220 */ /* 0x080fe20000410000 */
[-C--:B------:R-:W-:Y:S01]  /*165b0*/  FMUL.FTZ R64, R64, R3.reuse ;  /* 0x0000000340407220 */ /* 0x080fe20000410000 */
[-C--:B------:R-:W-:Y:S01]  /*165c0*/  FMUL.FTZ R65, R65, R3.reuse ;  /* 0x0000000341417220 */ /* 0x080fe20000410000 */
[-C--:B------:R-:W-:Y:S01]  /*165d0*/  FMUL.FTZ R68, R68, R3.reuse ;  /* 0x0000000344447220 */ /* 0x080fe20000410000 */
[----:B------:R-:W-:Y:S01]  /*165e0*/  HGMMA.64x64x16.F32.BF16 R152, gdesc[UR4], RZ, !UPT, gsb0 ;  /* 0x00e00000049879f0 */ /* 0x000fe2000c0018ff */
[----:B------:R-:W-:Y:S01]  /*165f0*/  UMOV UR6, UR8 ;  /* 0x0000000800067c82 */ /* 0x000fe20008000000 */
[----:B------:R-:W-:Y:S01]  /*16600*/  UMOV UR7, UR9 ;  /* 0x0000000900077c82 */ /* 0x000fe20008000000 */
        /* <DEDUP_REMOVED lines=40> */
[----:B------:R-:W-:-:S02]  /*16890*/  FMUL.FTZ R149, R149, R3 ;  /* 0x0000000395957220 */ /* 0x000fc40000410000 */
[----:B------:R-:W4:Y:S01]  /*168a0*/  LDL.64 R2, [R1+0x18] ;  /* 0x0000180001027983 */ /* 0x000f220000100a00 */
        /* <DEDUP_REMOVED lines=66> */
[----:B--2---:R-:W-:-:S02]  /*16cd0*/  R2UR UR8, R18 ;  /* 0x00000000120872ca */ /* 0x004fc400000e0000 */
[----:B------:R-:W-:Y:S02]  /*16ce0*/  R2UR UR9, R19 ;  /* 0x00000000130972ca */ /* 0x000fe400000e0000 */
[----:B------:R-:W-:Y:S01]  /*16cf0*/  R2UR UR20, R216 ;  /* 0x00000000d81472ca */ /* 0x000fe200000e0000 */
[----:B------:R0:W5:Y:S10]  /*16d00*/  LDL.LU.64 R18, [R1+0xd0] ;  /* 0x0000d00001127983 */ /* 0x0001740000300a00 */
[----:B------:R-:W-:Y:S01]  /*16d10*/  HGMMA.64x64x16.F32.BF16 R152, gdesc[UR8], R152, gsb0 ;  /* 0x00e00000089879f0 */ /* 0x000fe20008001898 */
[----:B---3--:R-:W-:-:S02]  /*16d20*/  R2UR UR4, R16 ;  /* 0x00000000100472ca */ /* 0x008fc400000e0000 */
[----:B------:R-:W-:Y:S02]  /*16d30*/  R2UR UR5, R17 ;  /* 0x00000000110572ca */ /* 0x000fe400000e0000 */
[----:B------:R-:W-:Y:S01]  /*16d40*/  R2UR UR11, R229 ;  /* 0x00000000e50b72ca */ /* 0x000fe200000e0000 */
[----:B------:R0:W5:Y:S01]  /*16d50*/  LDL.LU.64 R16, [R1+0xc8] ;  /* 0x0000c80001107983 */ /* 0x0001620000300a00 */
[----:B------:R-:W-:Y:S01]  /*16d60*/  R2UR UR10, R227 ;  /* 0x00000000e30a72ca */ /* 0x000fe200000e0000 */
[----:B------:R-:W-:Y:S02]  /*16d70*/  WARPGROUP.DEPBAR.LE gsb0, 0x0 ;  /* 0x00008000000079c5 */ /* 0x000fe40000010000 */
[----:B------:R-:W-:-:S06]  /*16d80*/  WARPGROUP.ARRIVE ;  /* 0x00000000000079c5 */ /* 0x000fcc0000000000 */
[----:B------:R-:W-:Y:S01]  /*16d90*/  HGMMA.64x64x16.F32.BF16 R152, gdesc[UR4], R152, gsb0 ;  /* 0x00e00000049879f0 */ /* 0x000fe20008001898 */
[----:B----4-:R-:W-:Y:S02]  /*16da0*/  R2UR UR8, R8 ;  /* 0x00000000080872ca */ /* 0x010fe400000e0000 */
[----:B------:R-:W-:Y:S02]  /*16db0*/  R2UR UR9, R9 ;  /* 0x00000000090972ca */ /* 0x000fe400000e0000 */
[----:B------:R-:W-:Y:S01]  /*16dc0*/  R2UR UR12, R4 ;  /* 0x00000000040c72ca */ /* 0x000fe200000e0000 */
[----:B------:R0:W5:Y:S01]  /*16dd0*/  LDL.LU.64 R8, [R1+0xc0] ;  /* 0x0000c00001087983 */ /* 0x0001620000300a00 */
[----:B------:R-:W-:Y:S02]  /*16de0*/  WARPGROUP.DEPBAR.LE gsb0, 0x0 ;  /* 0x00008000000079c5 */ /* 0x000fe40000010000 */
[----:B------:R-:W-:-:S07]  /*16df0*/  WARPGROUP.ARRIVE ;  /* 0x00000000000079c5 */ /* 0x000fce0000000000 */
[----:B------:R-:W-:Y:S01]  /*16e00*/  HGMMA.64x64x16.F32.BF16 R152, gdesc[UR8], R152, gsb0 ;  /* 0x00e00000089879f0 */ /* 0x000fe20008001898 */
[----:B------:R-:W-:Y:S02]  /*16e10*/  R2UR UR13, R5 ;  /* 0x00000000050d72ca */ /* 0x000fe400000e0000 */
[----:B------:R-:W-:Y:S01]  /*16e20*/  R2UR UR16, R2 ;  /* 0x00000000021072ca */ /* 0x000fe200000e0000 */
[----:B------:R0:W5:Y:S01]  /*16e30*/  LDL.LU.64 R4, [R1+0xb8] ;  /* 0x0000b80001047983 */ /* 0x0001620000300a00 */
[----:B------:R-:W-:Y:S02]  /*16e40*/  WARPGROUP.DEPBAR.LE gsb0, 0x0 ;  /* 0x00008000000079c5 */ /* 0x000fe40000010000 */
[----:B------:R-:W-:-:S07]  /*16e50*/  WARPGROUP.ARRIVE ;  /* 0x00000000000079c5 */ /* 0x000fce0000000000 */
[----:B------:R-:W-:Y:S01]  /*16e60*/  HGMMA.64x64x16.F32.BF16 R152, gdesc[UR12], R152, gsb0 ;  /* 0x00e000000c9879f0 */ /* 0x000fe20008001898 */
[----:B------:R-:W-:Y:S02]  /*16e70*/  R2UR UR17, R3 ;  /* 0x00000000031172ca */ /* 0x000fe400000e0000 */
[----:B------:R-:W-:Y:S02]  /*16e80*/  WARPGROUP.DEPBAR.LE gsb0, 0x0 ;  /* 0x00008000000079c5 */ /* 0x000fe40000010000 */
[----:B------:R-:W-:-:S09]  /*16e90*/  WARPGROUP.ARRIVE ;  /* 0x00000000000079c5 */ /* 0x000fd20000000000 */
[----:B------:R-:W-:Y:S01]  /*16ea0*/  HGMMA.64x64x16.F32.BF16 R152, gdesc[UR16], R152, gsb0 ;  /* 0x00e00000109879f0 */ /* 0x000fe20008001898 */
[----:B------:R-:W-:Y:S02]  /*16eb0*/  R2UR UR21, R217 ;  /* 0x00000000d91572ca */ /* 0x000fe400000e0000 */
[----:B------:R-:W-:Y:S02]  /*16ec0*/  WARPGROUP.DEPBAR.LE gsb0, 0x0 ;  /* 0x00008000000079c5 */ /* 0x000fe40000010000 */
[----:B------:R-:W-:-:S09]  /*16ed0*/  WARPGROUP.ARRIVE ;  /* 0x00000000000079c5 */ /* 0x000fd20000000000 */
[----:B------:R-:W-:Y:S01]  /*16ee0*/  HGMMA.64x64x16.F32.BF16 R152, gdesc[UR20], R152, gsb0 ;  /* 0x00e00000149879f0 */ /* 0x000fe20008001898 */
[----:B------:R-:W-:Y:S02]  /*16ef0*/  R2UR UR24, R214 ;  /* 0x00000000d61872ca */ /* 0x000fe400000e0000 */
[----:B------:R-:W-:Y:S01]  /*16f00*/  R2UR UR25, R215 ;  /* 0x00000000d71972ca */ /* 0x000fe200000e0000 */
[----:B------:R-:W-:Y:S02]  /*16f10*/  WARPGROUP.DEPBAR.LE gsb0, 0x0 ;  /* 0x00008000000079c5 */ /* 0x000fe40000010000 */
[----:B------:R-:W-:-:S10]  /*16f20*/  WARPGROUP.ARRIVE ;  /* 0x00000000000079c5 */ /* 0x000fd40000000000 */
        /* <DEDUP_REMOVED lines=44> */
.L_x_1776:
[----:B------:R-:W-:Y:S01]  /*171f0*/  SHF.L.U32 R0, R218, 0x1f, RZ ;  /* 0x0000001fda007819 */ /* 0x000fe200000006ff */
[----:B-----5:R-:W-:-:S04]  /*17200*/  IMAD R218, R204, 0x8, R18 ;  /* 0x00000008ccda7824 */ /* 0x020fc800078e0212 */
[----:B------:R0:W1:Y:S01]  /*17210*/  SYNCS.PHASECHK.TRANS64.TRYWAIT P1, [R218+URZ+0x30850], R0 ;  /* 0x03085000da0075a7 */ /* 0x000062000802017f */
[----:B------:R-:W-:Y:S05]  /*17220*/  @!P0 BRA `(.L_x_1777) ;  /* 0x0000000000048947 */ /* 0x000fea0003800000 */
[----:B------:R-:W-:Y:S01]  /*17230*/  BPT.TRAP 0x1 ;  /* 0x000000040000795c */ /* 0x000fe20000300000 */
.L_x_1777:
[----:B------:R-:W-:Y:S04]  /*17240*/  BSSY B2, `(.L_x_1778) ;  /* 0x0000004000027945 */ /* 0x000fe80003800000 */
[----:B-1----:R-:W-:Y:S05]  /*17250*/  @P1 BRA `(.L_x_1779) ;  /* 0x0000000000081947 */ /* 0x002fea0003800000 */
[----:B------:R-:W1:Y:S02]  /*17260*/  SYNCS.PHASECHK.TRANS64.TRYWAIT P1, [R218+URZ+0x30850], R0 ;  /* 0x03085000da0075a7 */ /* 0x000e64000802017f */
[----:B-1----:R-:W-:Y:S05]  /*17270*/  @!P1 BRA `(.L_x_1780) ;  /* 0x0000014000789947 */ /* 0x002fea0003800000 */
.L_x_1779:
[----:B------:R-:W-:Y:S05]  /*17280*/  BSYNC B2 ;  /* 0x0000000000027941 */ /* 0x000fea0003800000 */
.L_x_1778:
[----:B01----:R-:W-:Y:S01]  /*17290*/  VIADD R0, R18, 0x400 ;  /* 0x0000040012007836 */ /* 0x003fe20000000000 */
[----:B------:R-:W-:Y:S01]  /*172a0*/  WARPGROUP.ARRIVE ;  /* 0x00000000000079c5 */ /* 0x000fe20000000000 */
[----:B------:R-:W-:-:S03]  /*172b0*/  IMAD.MOV.U32 R3, RZ, RZ, 0x40000040 ;  /* 0x40000040ff037424 */ /* 0x000fc600078e00ff */
[----:B------:R-:W-:Y:S02]  /*172c0*/  SHF.R.U32.HI R0, RZ, 0x4, R0 ;  /* 0x00000004ff007819 */ /* 0x000fe40000011600 */
[----:B------:R-:W-:Y:S01]  /*172d0*/  R2UR UR7, R3 ;  /* 0x00000000030772ca */ /* 0x000fe200000e0000 */
[----:B------:R-:W-:Y:S01]  /*172e0*/  IMAD.MOV.U32 R3, RZ, RZ, 0x40000040 ;  /* 0x40000040ff037424 */ /* 0x000fe200078e00ff */
[----:B------:R-:W-:-:S04]  /*172f0*/  LOP3.LUT R0, R0, 0x3fff, RZ, 0xc0, !PT ;  /* 0x00003fff00007812 */ /* 0x000fc800078ec0ff */
[----:B------:R-:W-:-:S05]  /*17300*/  LOP3.LUT R0, R0, 0x2000000, RZ, 0xfc, !PT ;  /* 0x0200000000007812 */ /* 0x000fca00078efcff */
[----:B------:R-:W-:-:S05]  /*17310*/  IMAD R2, R204, 0x800, R0 ;  /* 0x00000800cc027824 */ /* 0x000fca00078e0200 */
[----:B------:R-:W-:-:S13]  /*17320*/  R2UR UR6, R2 ;  /* 0x00000000020672ca */ /* 0x000fda00000e0000 */
[----:B------:R-:W-:Y:S03]  /*17330*/  HGMMA.64x256x16.F32.BF16 R24, R196, gdesc[UR4].tnspB, R24, gsb0 ;  /* 0x43e00004c4187df0 */ /* 0x000fe60008001818 */
[----:B------:R-:W-:Y:S02]  /*17340*/  WARPGROUP.DEPBAR.LE gsb0, 0x0 ;  /* 0x00008000000079c5 */ /* 0x000fe40000010000 */
[----:B------:R-:W-:Y:S01]  /*17350*/  VIADD R196, R2, 0x80 ;  /* 0x0000008002c47836 */ /* 0x000fe20000000000 */
[----:B------:R-:W-:Y:S01]  /*17360*/  WARPGROUP.ARRIVE ;  /* 0x00000000000079c5 */ /* 0x000fe20000000000 */
[----:B------:R-:W-:-:S03]  /*17370*/  IMAD.MOV.U32 R197, RZ, RZ, 0x40000040 ;  /* 0x40000040ffc57424 */ /* 0x000fc600078e00ff */
[----:B------:R-:W-:Y:S02]  /*17380*/  R2UR UR6, R196 ;  /* 0x00000000c40672ca */ /* 0x000fe400000e0000 */
[----:B------:R-:W-:-:S15]  /*17390*/  R2UR UR7, R197 ;  /* 0x00000000c50772ca */ /* 0x000fde00000e0000 */
[----:B------:R-:W-:-:S01]  /*173a0*/  NOP ;  /* 0x0000000000007918 */ /* 0x000fc20000000000 */
[----:B------:R-:W-:Y:S03]  /*173b0*/  HGMMA.64x256x16.F32.BF16 R24, R192, gdesc[UR4].tnspB, R24, gsb0 ;  /* 0x43e00004c0187df0 */ /* 0x000fe60008001818 */
[----:B------:R-:W-:Y:S02]  /*173c0*/  WARPGROUP.DEPBAR.LE gsb0, 0x0 ;  /* 0x00008000000079c5 */ /* 0x000fe40000010000 */
[C---:B------:R-:W-:Y:S01]  /*173d0*/  VIADD R192, R2.reuse, 0x100 ;  /* 0x0000010002c07836 */ /* 0x040fe20000000000 */
[----:B------:R-:W-:Y:S01]  /*173e0*/  WARPGROUP.ARRIVE ;  /* 0x00000000000079c5 */ /* 0x000fe20000000000 */
[----:B------:R-:W-:Y:S02]  /*173f0*/  IMAD.MOV.U32 R193, RZ, RZ, 0x40000040 ;  /* 0x40000040ffc17424 */ /* 0x000fe400078e00ff */
[----:B------:R-:W-:Y:S01]  /*17400*/  VIADD R2, R2, 0x180 ;  /* 0x0000018002027836 */ /* 0x000fe20000000000 */
[----:B------:R-:W-:-:S02]  /*17410*/  R2UR UR6, R192 ;  /* 0x00000000c00672ca */ /* 0x000fc400000e0000 */
[----:B------:R-:W-:-:S15]  /*17420*/  R2UR UR7, R193 ;  /* 0x00000000c10772ca */ /* 0x000fde00000e0000 */
[----:B------:R-:W-:-:S01]  /*17430*/  NOP ;  /* 0x0000000000007918 */ /* 0x000fc20000000000 */
        /* <DEDUP_REMOVED lines=10> */
.L_x_1781:
[----:B------:R-:W2:Y:S01]  /*174e0*/  LDL R184, [R1+0x4c] ;  /* 0x00004c0001b87983 */ /* 0x000ea20000100800 */
[----:B------:R-:W0:Y:S03]  /*174f0*/  LDC R0, c[0x0][0x448] ;  /* 0x00011200ff007b82 */ /* 0x000e260000000800 */
[----:B------:R-:W2:Y:S04]  /*17500*/  LDL R3, [R1+0x64] ;  /* 0x0000640001037983 */ /* 0x000ea80000100800 */
[----:B------:R-:W3:Y:S04]  /*17510*/  LDL R191, [R1+0x4] ;  /* 0x0000040001bf7983 */ /* 0x000ee80000100800 */
[----:B------:R-:W4:Y:S01]  /*17520*/  LDL R192, [R1+0x8] ;  /* 0x0000080001c07983 */ /* 0x000f220000100800 */
[----:B------:R-:W-:Y:S01]  /*17530*/  VIADD R223, R223, 0x30840 ;  /* 0x00030840dfdf7836 */ /* 0x000fe20000000000 */
[----:B------:R-:W-:Y:S01]  /*17540*/  ULDC UR4, c[0x0][0x9dc] ;  /* 0x0002770000047ab9 */ /* 0x000fe20000000800 */
[----:B0-----:R-:W-:-:S13]  /*17550*/  ISETP.NE.AND P1, PT, R0, 0x1, PT ;  /* 0x000000010000780c */ /* 0x001fda0003f25270 */
[----:B------:R-:W0:Y:S08]  /*17560*/  @P1 LDC R2, c[0x0][0x44c] ;  /* 0x00011300ff021b82 */ /* 0x000e300000000800 */
[----:B------:R-:W1:Y:S01]  /*17570*/  @P1 LDC R0, c[0x0][0x450] ;  /* 0x00011400ff001b82 */ /* 0x000e620000000800 */
[----:B------:R-:W-:Y:S01]  /*17580*/  LOP3.LUT P5, RZ, R22, 0x20, RZ, 0xc0, !PT ;  /* 0x0000002016ff7812 */ /* 0x000fe200078ac0ff */
[----:B--2---:R-:W-:-:S04]  /*17590*/  IMAD.IADD R188, R3, 0x1, R184 ;  /* 0x0000000103bc7824 */ /* 0x004fc800078e02b8 */
[----:B0-----:R-:W-:-:S05]  /*175a0*/  @P1 IMAD.HI.U32 R2, R188, R2, RZ ;  /* 0x00000002bc021227 */ /* 0x001fca00078e00ff */
[----:B-1----:R-:W-:Y:S01]  /*175b0*/  @P1 SHF.R.U32.HI R188, RZ, R0, R2 ;  /* 0x00000000ffbc1219 */ /* 0x002fe20000011602 */
[----:B------:R-:W-:-:S04]  /*175c0*/  IMAD.SHL.U32 R0, R8, 0x40, RZ ;  /* 0x0000004008007824 */ /* 0x000fc800078e00ff */
[----:B------:R-:W0:Y:S01]  /*175d0*/  SHFL.IDX PT, R189, R188, RZ, 0x1c1f ;  /* 0x001c1fffbcbd7589 */ /* 0x000e2200000e0000 */
[----:B---3--:R-:W-:Y:S02]  /*175e0*/  PRMT R223, R191, 0x654, R223 ;  /* 0x00000654bfdf7816 */ /* 0x008fe400000000df */
[----:B------:R-:W-:Y:S02]  /*175f0*/  IADD3 R186, -R0, 0x1, RZ ;  /* 0x0000000100ba7810 */ /* 0x000fe40007ffe1ff */
[----:B------:R1:W-:Y:S03]  /*17600*/  SYNCS.ARRIVE.TRANS64.RED.A1T0 RZ, [R223+URZ], RZ ;  /* 0x000000ffdfff79a7 */ /* 0x0003e6000810043f */
[----:B----4-:R-:W-:Y:S02]  /*17610*/  IMAD R186, R192, -0x2, R186 ;  /* 0xfffffffec0ba7824 */ /* 0x010fe400078e02ba */
[----:B-1----:R-:W-:-:S03]  /*17620*/  IMAD.U32 R223, RZ, RZ, UR4 ;  /* 0x00000004ffdf7e24 */ /* 0x002fc6000f8e00ff */
[----:B------:R-:W-:Y:S01]  /*17630*/  IADD3 R186, -R219, R186, R220 ;  /* 0x000000badbba7210 */ /* 0x000fe20007ffe1dc */
[----:B------:R-:W-:Y:S01]  /*17640*/  ULDC UR4, c[0x0][0x9e0] ;  /* 0x0002780000047ab9 */ /* 0x000fe20000000800 */
[----:B------:R-:W-:-:S05]  /*17650*/  LOP3.LUT R187, RZ, R223, RZ, 0x33, !PT ;  /* 0x000000dfffbb7212 */ /* 0x000fca00078e33ff */
[----:B------:R-:W-:Y:S02]  /*17660*/  IMAD.IADD R187, R187, 0x1, R186 ;  /* 0x00000001bbbb7824 */ /* 0x000fe400078e02ba */
[----:B------:R-:W-:Y:S02]  /*17670*/  VIADD R186, R186, UR4 ;  /* 0x00000004baba7c36 */ /* 0x000fe40008000000 */
[--C-:B0-----:R-:W-:Y:S02]  /*17680*/  IMAD.IADD R184, R187, 0x1, R189.reuse ;  /* 0x00000001bbb87824 */ /* 0x101fe400078e02bd */
[----:B------:R-:W-:Y:S01]  /*17690*/  IMAD.IADD R185, R186, 0x1, R189 ;  /* 0x00000001bab97824 */ /* 0x000fe200078e02bd */
[----:B------:R-:W-:Y:S06]  /*176a0*/  @!P5 BRA `(.L_x_1782) ;  /* 0x000000000060d947 */ /* 0x000fec0003800000 */
[----:B------:R-:W-:Y:S01]  /*176b0*/  IADD3 R189, -R219, R220, R189 ;  /* 0x000000dcdbbd7210 */ /* 0x000fe20007ffe1bd */
[----:B------:R-:W-:Y:S03]  /*176c0*/  BSSY B2, `(.L_x_1783) ;  /* 0x0000012000027945 */ /* 0x000fe60003800000 */
        /* <DEDUP_REMOVED lines=11> */
.L_x_1784:
[----:B------:R-:W-:Y:S02]  /*17780*/  ULDC UR4, c[0x0][0x9e4] ;  /* 0x0002790000047ab9 */ /* 0x000fe40000000800 */
[----:B------:R-:W-:-:S05]  /*17790*/  IMAD.U32 R190, RZ, RZ, UR4 ;  /* 0x00000004ffbe7e24 */ /* 0x000fca000f8e00ff */
[----:B------:R-:W-:-:S13]  /*177a0*/  ISETP.NE.AND P1, PT, R190, 0x1, PT ;  /* 0x00000001be00780c */ /* 0x000fda0003f25270 */
[----:B------:R-:W0:Y:S02]  /*177b0*/  @P1 LDC.64 R2, c[0x0][0x9e8] ;  /* 0x00027a00ff021b82 */ /* 0x000e240000000a00 */
[----:B0-----:R-:W-:-:S05]  /*177c0*/  @P1 IMAD.HI.U32 R2, R189, R2, RZ ;  /* 0x00000002bd021227 */ /* 0x001fca00078e00ff */
[----:B------:R-:W-:-:S07]  /*177d0*/  @P1 SHF.R.U32.HI R189, RZ, R3, R2 ;  /* 0x00000003ffbd1219 */ /* 0x000fce0000011602 */
.L_x_1785:
[----:B------:R-:W-:Y:S05]  /*177e0*/  BSYNC B2 ;  /* 0x0000000000027941 */ /* 0x000fea0003800000 */
.L_x_1783:
[----:B------:R-:W-:-:S04]  /*177f0*/  IMAD R189, R189, R190, -R0 ;  /* 0x000000bebdbd7224 */ /* 0x000fc800078e0a00 */
[----:B------:R-:W-:-:S05]  /*17800*/  IMAD R189, R192, -0x2, R189 ;  /* 0xfffffffec0bd7824 */ /* 0x000fca00078e02bd */
[----:B------:R-:W-:Y:S02]  /*17810*/  VIMNMX R184, R184, R189, !PT ;  /* 0x000000bdb8b87248 */ /* 0x000fe40007fe0100 */
[----:B------:R-:W-:-:S07]  /*17820*/  VIADDMNMX R185, R189, R190, R185, PT ;  /* 0x000000bebdb97246 */ /* 0x000fce00038001b9 */
.L_x_1782:
[----:B------:R-:W-:Y:S01]  /*17830*/  ISETP.GT.AND P1, PT, R8, -0x1, PT ;  /* 0xffffffff0800780c */ /* 0x000fe20003f24270 */
[----:B------:R-:W0:Y:S03]  /*17840*/  SHFL.IDX PT, R188, R188, 0x1, 0x1c1f ;  /* 0x003c1f00bcbc7f89 */ /* 0x000e2600000e0000 */
[C---:B------:R-:W-:Y:S02]  /*17850*/  ISETP.GT.AND P2, PT, R184.reuse, RZ, P1 ;  /* 0x000000ffb800720c */ /* 0x040fe40000f44270 */
[C---:B------:R-:W-:Y:S02]  /*17860*/  ISETP.GT.AND P4, PT, R184.reuse, 0x1, P1 ;  /* 0x00000001b800780c */ /* 0x040fe40000f84270 */
[----:B------:R-:W-:Y:S02]  /*17870*/  ISETP.LT.OR P3, PT, R185, 0x1, P2 ;  /* 0x00000001b900780c */ /* 0x000fe40001761670 */
[----:B------:R-:W-:-:S02]  /*17880*/  ISETP.GT.AND P2, PT, R184, 0x8, P1 ;  /* 0x00000008b800780c */ /* 0x000fc40000f44270 */
[----:B------:R-:W-:Y:S02]  /*17890*/  FSEL R152, R152, -INF , !P3 ;  /* 0xff80000098987808 */ /* 0x000fe40005800000 */
[----:B------:R-:W-:Y:S02]  /*178a0*/  ISETP.GT.AND P3, PT, R184, 0x9, P1 ;  /* 0x00000009b800780c */ /* 0x000fe40000f64270 */
[C---:B------:R-:W-:Y:S02]  /*178b0*/  ISETP.LT.OR P4, PT, R185.reuse, 0x2, P4 ;  /* 0x00000002b900780c */ /* 0x040fe40002781670 */
[C---:B------:R-:W-:Y:S02]  /*178c0*/  ISETP.LT.OR P2, PT, R185.reuse, 0x9, P2 ;  /* 0x00000009b900780c */ /* 0x040fe40001741670 */
[----:B------:R-:W-:Y:S02]  /*178d0*/  ISETP.LT.OR P3, PT, R185, 0xa, P3 ;  /* 0x0000000ab900780c */ /* 0x000fe40001f61670 */
[----:B------:R-:W-:-:S02]  /*178e0*/  FSEL R153, R153, -INF , !P4 ;  /* 0xff80000099997808 */ /* 0x000fc40006000000 */
[----:B------:R-:W-:Y:S01]  /*178f0*/  FSEL R156, R156, -INF , !P2 ;  /* 0xff8000009c9c7808 */ /* 0x000fe20005000000 */
[--C-:B0-----:R-:W-:Y:S01]  /*17900*/  IMAD.IADD R186, R186, 0x1, R188.reuse ;  /* 0x00000001baba7824 */ /* 0x101fe200078e02bc */
[----:B------:R-:W-:Y:S01]  /*17910*/  FSEL R157, R157, -INF , !P3 ;  /* 0xff8000009d9d7808 */ /* 0x000fe20005800000 */
[----:B------:R-:W-:Y:S01]  /*17920*/  IMAD.IADD R187, R187, 0x1, R188 ;  /* 0x00000001bbbb7824 */ /* 0x000fe200078e02bc */
[C---:B------:R-:W-:Y:S02]  /*17930*/  ISETP.GT.AND P4, PT, R184.reuse, 0x10, P1 ;  /* 0x00000010b800780c */ /* 0x040fe40000f84270 */
[C---:B------:R-:W-:Y:S02]  /*17940*/  ISETP.GT.AND P2, PT, R184.reuse, 0x11, P1 ;  /* 0x00000011b800780c */ /* 0x040fe40000f44270 */
[----:B------:R-:W-:Y:S02]  /*17950*/  ISETP.GT.AND P3, PT, R184, 0x18, P1 ;  /* 0x00000018b800780c */ /* 0x000fe40000f64270 */
[----:B------:R-:W-:-:S02]  /*17960*/  ISETP.LT.OR P4, PT, R185, 0x11, P4 ;  /* 0x00000011b900780c */ /* 0x000fc40002781670 */
[C---:B------:R-:W-:Y:S02]  /*17970*/  ISETP.LT.OR P2, PT, R185.reuse, 0x12, P2 ;  /* 0x00000012b900780c */ /* 0x040fe40001741670 */
[----:B------:R-:W-:Y:S02]  /*17980*/  ISETP.LT.OR P3, PT, R185, 0x19, P3 ;  /* 0x00000019b900780c */ /* 0x000fe40001f61670 */
[----:B------:R-:W-:Y:S02]  /*17990*/  FSEL R160, R160, -INF , !P4 ;  /* 0xff800000a0a07808 */ /* 0x000fe40006000000 */
[----:B------:R-:W-:Y:S02]  /*179a0*/  FSEL R161, R161, -INF , !P2 ;  /* 0xff800000a1a17808 */ /* 0x000fe40005000000 */
[----:B------:R-:W-:Y:S02]  /*179b0*/  FSEL R164, R164, -INF , !P3 ;  /* 0xff800000a4a47808 */ /* 0x000fe40005800000 */
[----:B------:R-:W-:-:S02]  /*179c0*/  ISETP.GT.AND P4, PT, R184, 0x19, P1 ;  /* 0x00000019b800780c */ /* 0x000fc40000f84270 */
[C---:B------:R-:W-:Y:S02]  /*179d0*/  ISETP.GT.AND P2, PT, R184.reuse, 0x20, P1 ;  /* 0x00000020b800780c */ /* 0x040fe40000f44270 */
[----:B------:R-:W-:Y:S02]  /*179e0*/  ISETP.GT.AND P3, PT, R184, 0x21, P1 ;  /* 0x00000021b800780c */ /* 0x000fe40000f64270 */
[C---:B------:R-:W-:Y:S02]  /*179f0*/  ISETP.LT.OR P4, PT, R185.reuse, 0x1a, P4 ;  /* 0x0000001ab900780c */ /* 0x040fe40002781670 */
[C---:B------:R-:W-:Y:S02]  /*17a00*/  ISETP.LT.OR P2, PT, R185.reuse, 0x21, P2 ;  /* 0x00000021b900780c */ /* 0x040fe40001741670 */
[----:B------:R-:W-:Y:S02]  /*17a10*/  ISETP.LT.OR P3, PT, R185, 0x22, P3 ;  /* 0x00000022b900780c */ /* 0x000fe40001f61670 */
[----:B------:R-:W-:-:S02]  /*17a20*/  FSEL R165, R165, -INF , !P4 ;  /* 0xff800000a5a57808 */ /* 0x000fc40006000000 */
[----:B------:R-:W-:Y:S02]  /*17a30*/  FSEL R168, R168, -INF , !P2 ;  /* 0xff800000a8a87808 */ /* 0x000fe40005000000 */
[----:B------:R-:W-:Y:S02]  /*17a40*/  FSEL R169, R169, -INF , !P3 ;  /* 0xff800000a9a97808 */ /* 0x000fe40005800000 */
        /* <DEDUP_REMOVED lines=17> */
[----:B------:R-:W-:Y:S01]  /*17b60*/  FSEL R181, R181, -INF , !P3 ;  /* 0xff800000b5b57808 */ /* 0x000fe20005800000 */
        /* <DEDUP_REMOVED lines=14> */
.L_x_1788:
[----:B------:R-:W-:Y:S02]  /*17c50*/  ULDC UR4, c[0x0][0x9e4] ;  /* 0x0002790000047ab9 */ /* 0x000fe40000000800 */
[----:B------:R-:W-:-:S05]  /*17c60*/  IMAD.U32 R184, RZ, RZ, UR4 ;  /* 0x00000004ffb87e24 */ /* 0x000fca000f8e00ff */
[----:B------:R-:W-:-:S13]  /*17c70*/  ISETP.NE.AND P2, PT, R184, 0x1, PT ;  /* 0x00000001b800780c */ /* 0x000fda0003f45270 */
[----:B------:R-:W0:Y:S02]  /*17c80*/  @P2 LDC.64 R2, c[0x0][0x9e8] ;  /* 0x00027a00ff022b82 */ /* 0x000e240000000a00 */
[----:B0-----:R-:W-:-:S05]  /*17c90*/  @P2 IMAD.HI.U32 R2, R188, R2, RZ ;  /* 0x00000002bc022227 */ /* 0x001fca00078e00ff */
[----:B------:R-:W-:-:S07]  /*17ca0*/  @P2 SHF.R.U32.HI R188, RZ, R3, R2 ;  /* 0x00000003ffbc2219 */ /* 0x000fce0000011602 */
.L_x_1789:
[----:B------:R-:W-:Y:S05]  /*17cb0*/  BSYNC B2 ;  /* 0x0000000000027941 */ /* 0x000fea0003800000 */
.L_x_1787:
[----:B------:R-:W-:-:S04]  /*17cc0*/  IMAD R0, R188, R184, -R0 ;  /* 0x000000b8bc007224 */ /* 0x000fc800078e0a00 */
[----:B------:R-:W-:-:S05]  /*17cd0*/  IMAD R0, R192, -0x2, R0 ;  /* 0xfffffffec0007824 */ /* 0x000fca00078e0200 */
[----:B------:R-:W-:Y:S02]  /*17ce0*/  VIMNMX R187, R187, R0, !PT ;  /* 0x00000000bbbb7248 */ /* 0x000fe40007fe0100 */
[----:B------:R-:W-:-:S07]  /*17cf0*/  VIADDMNMX R186, R0, R184, R186, PT ;  /* 0x000000b800ba7246 */ /* 0x000fce00038001ba */
.L_x_1786:
[----:B------:R-:W-:Y:S01]  /*17d00*/  FMNMX.FTZ R2, R152, R5, !PT ;  /* 0x0000000598027209 */ /* 0x000fe20007810000 */
[----:B------:R-:W-:Y:S01]  /*17d10*/  ULDC UR4, c[0x0][0x988] ;  /* 0x0002620000047ab9 */ /* 0x000fe20000000800 */
[----:B------:R-:W-:Y:S02]  /*17d20*/  LOP3.LUT R22, R22, 0xffffdfff, RZ, 0xc0, !PT ;  /* 0xffffdfff16167812 */ /* 0x000fe400078ec0ff */
[----:B------:R-:W-:Y:S02]  /*17d30*/  FMNMX.FTZ R2, R153, R2, !PT ;  /* 0x0000000299027209 */ /* 0x000fe40007810000 */
[C---:B------:R-:W-:Y:S02]  /*17d40*/  ISETP.GT.AND P2, PT, R187.reuse, 0x1, P1 ;  /* 0x00000001bb00780c */ /* 0x040fe40000f44270 */
[----:B------:R-:W-:Y:S02]  /*17d50*/  FMNMX.FTZ R2, R156, R2, !PT ;  /* 0x000000029c027209 */ /* 0x000fe40007810000 */
[----:B------:R-:W-:-:S02]  /*17d60*/  ISETP.GT.AND P3, PT, R187, 0x8, P1 ;  /* 0x00000008bb00780c */ /* 0x000fc40000f64270 */
[----:B------:R-:W-:Y:S02]  /*17d70*/  FMNMX.FTZ R2, R157, R2, !PT ;  /* 0x000000029d027209 */ /* 0x000fe40007810000 */
[----:B------:R-:W-:Y:S02]  /*17d80*/  @P0 LOP3.LUT R22, R22, 0x2000, RZ, 0xfc, !PT ;  /* 0x0000200016160812 */ /* 0x000fe400078efcff */
[----:B------:R-:W-:Y:S02]  /*17d90*/  FMNMX.FTZ R2, R160, R2, !PT ;  /* 0x00000002a0027209 */ /* 0x000fe40007810000 */
[----:B------:R-:W-:Y:S02]  /*17da0*/  ISETP.GT.AND P0, PT, R187, 0x21, P1 ;  /* 0x00000021bb00780c */ /* 0x000fe40000f04270 */
[----:B------:R-:W-:Y:S02]  /*17db0*/  FMNMX.FTZ R2, R161, R2, !PT ;  /* 0x00000002a1027209 */ /* 0x000fe40007810000 */
[----:B------:R-:W-:-:S02]  /*17dc0*/  ISETP.LT.OR P2, PT, R186, 0x2, P2 ;  /* 0x00000002ba00780c */ /* 0x000fc40001741670 */
[----:B------:R-:W-:Y:S02]  /*17dd0*/  FMNMX.FTZ R2, R164, R2, !PT ;  /* 0x00000002a4027209 */ /* 0x000fe40007810000 */
[----:B------:R-:W-:Y:S02]  /*17de0*/  ISETP.LT.OR P3, PT, R186, 0x9, P3 ;  /* 0x00000009ba00780c */ /* 0x000fe40001f61670 */
[----:B------:R-:W-:Y:S02]  /*17df0*/  FMNMX.FTZ R2, R165, R2, !PT ;  /* 0x00000002a5027209 */ /* 0x000fe40007810000 */
[----:B------:R-:W-:Y:S02]  /*17e00*/  FSEL R0, R155, -INF , !P2 ;  /* 0xff8000009b007808 */ /* 0x000fe40005000000 */
[----:B------:R-:W-:Y:S02]  /*17e10*/  FMNMX.FTZ R2, R168, R2, !PT ;  /* 0x00000002a8027209 */ /* 0x000fe40007810000 */
[----:B------:R-:W-:-:S02]  /*17e20*/  FSEL R158, R158, -INF , !P3 ;  /* 0xff8000009e9e7808 */ /* 0x000fc40005800000 */
[----:B------:R-:W-:Y:S02]  /*17e30*/  FMNMX.FTZ R2, R169, R2, !PT ;  /* 0x00000002a9027209 */ /* 0x000fe40007810000 */
[C---:B------:R-:W-:Y:S02]  /*17e40*/  ISETP.GT.AND P4, PT, R187.reuse, 0x9, P1 ;  /* 0x00000009bb00780c */ /* 0x040fe40000f84270 */
[----:B------:R-:W-:Y:S02]  /*17e50*/  FMNMX.FTZ R2, R172, R2, !PT ;  /* 0x00000002ac027209 */ /* 0x000fe40007810000 */
[----:B------:R-:W-:Y:S02]  /*17e60*/  ISETP.GT.AND P2, PT, R187, 0x10, P1 ;  /* 0x00000010bb00780c */ /* 0x000fe40000f44270 */
[----:B------:R-:W-:Y:S02]  /*17e70*/  FMNMX.FTZ R2, R173, R2, !PT ;  /* 0x00000002ad027209 */ /* 0x000fe40007810000 */
[----:B------:R-:W-:-:S02]  /*17e80*/  ISETP.GT.AND P3, PT, R187, 0x11, P1 ;  /* 0x00000011bb00780c */ /* 0x000fc40000f64270 */
[----:B------:R-:W-:Y:S02]  /*17e90*/  FMNMX.FTZ R2, R176, R2, !PT ;  /* 0x00000002b0027209 */ /* 0x000fe40007810000 */
[----:B------:R-:W-:Y:S02]  /*17ea0*/  LOP3.LUT R22, R22, 0xffff7fff, RZ, 0xc0, !PT ;  /* 0xffff7fff16167812 */ /* 0x000fe400078ec0ff */
[----:B------:R-:W-:Y:S02]  /*17eb0*/  FMNMX.FTZ R2, R177, R2, !PT ;  /* 0x00000002b1027209 */ /* 0x000fe40007810000 */
[----:B------:R-:W-:Y:S02]  /*17ec0*/  ISETP.LT.OR P4, PT, R186, 0xa, P4 ;  /* 0x0000000aba00780c */ /* 0x000fe40002781670 */
[----:B------:R-:W-:Y:S02]  /*17ed0*/  FMNMX.FTZ R2, R180, R2, !PT ;  /* 0x00000002b4027209 */ /* 0x000fe40007810000 */
[----:B------:R-:W-:-:S02]  /*17ee0*/  ISETP.LT.OR P2, PT, R186, 0x11, P2 ;  /* 0x00000011ba00780c */ /* 0x000fc40001741670 */
[----:B------:R-:W-:Y:S02]  /*17ef0*/  FMNMX.FTZ R2, R181, R2, !PT ;  /* 0x00000002b5027209 */ /* 0x000fe40007810000 */
[----:B------:R-:W-:Y:S02]  /*17f00*/  ISETP.LT.OR P3, PT, R186, 0x12, P3 ;  /* 0x00000012ba00780c */ /* 0x000fe40001f61670 */
[----:B------:R-:W-:Y:S01]  /*17f10*/  @P0 LOP3.LUT R22, R22, 0x8000, RZ, 0xfc, !PT ;  /* 0x0000800016160812 */ /* 0x000fe200078efcff */
[----:B------:R-:W0:Y:S01]  /*17f20*/  SHFL.BFLY PT, R3, R2, 0x2, 0x1f ;  /* 0x0c401f0002037f89 */ /* 0x000e2200000e0000 */
[----:B------:R-:W-:Y:S02]  /*17f30*/  ISETP.GT.AND P0, PT, R187, RZ, P1 ;  /* 0x000000ffbb00720c */ /* 0x000fe40000f04270 */
[----:B------:R-:W-:Y:S02]  /*17f40*/  FSEL R159, R159, -INF , !P4 ;  /* 0xff8000009f9f7808 */ /* 0x000fe40006000000 */
[----:B------:R-:W-:-:S02]  /*17f50*/  FSEL R162, R162, -INF , !P2 ;  /* 0xff800000a2a27808 */ /* 0x000fc40005000000 */
[----:B------:R-:W-:Y:S02]  /*17f60*/  FSEL R163, R163, -INF , !P3 ;  /* 0xff800000a3a37808 */ /* 0x000fe40005800000 */
[C---:B------:R-:W-:Y:S02]  /*17f70*/  ISETP.GT.AND P4, PT, R187.reuse, 0x18, P1 ;  /* 0x00000018bb00780c */ /* 0x040fe40000f84270 */
[C---:B------:R-:W-:Y:S02]  /*17f80*/  ISETP.GT.AND P2, PT, R187.reuse, 0x19, P1 ;  /* 0x00000019bb00780c */ /* 0x040fe40000f44270 */
[----:B------:R-:W-:Y:S02]  /*17f90*/  ISETP.GT.AND P3, PT, R187, 0x20, P1 ;  /* 0x00000020bb00780c */ /* 0x000fe40000f64270 */
[C---:B------:R-:W-:Y:S02]  /*17fa0*/  ISETP.LT.OR P4, PT, R186.reuse, 0x19, P4 ;  /* 0x00000019ba00780c */ /* 0x040fe40002781670 */
[----:B------:R-:W-:-:S02]  /*17fb0*/  ISETP.LT.OR P2, PT, R186, 0x1a, P2 ;  /* 0x0000001aba00780c */ /* 0x000fc40001741670 */
[----:B------:R-:W-:Y:S02]  /*17fc0*/  ISETP.LT.OR P3, PT, R186, 0x21, P3 ;  /* 0x00000021ba00780c */ /* 0x000fe40001f61670 */
[----:B------:R-:W-:Y:S02]  /*17fd0*/  LOP3.LUT R22, R22, 0xfffffff7, RZ, 0xc0, !PT ;  /* 0xfffffff716167812 */ /* 0x000fe400078ec0ff */
[----:B------:R-:W-:Y:S02]  /*17fe0*/  FSEL R166, R166, -INF , !P4 ;  /* 0xff800000a6a67808 */ /* 0x000fe40006000000 */
[----:B------:R-:W-:Y:S02]  /*17ff0*/  FSEL R167, R167, -INF , !P2 ;  /* 0xff800000a7a77808 */ /* 0x000fe40005000000 */
[----:B------:R-:W-:Y:S02]  /*18000*/  FSEL R170, R170, -INF , !P3 ;  /* 0xff800000aaaa7808 */ /* 0x000fe40005800000 */
[----:B------:R-:W-:-:S02]  /*18010*/  ISETP.GT.AND P2, PT, R187, 0x28, P1 ;  /* 0x00000028bb00780c */ /* 0x000fc40000f44270 */
[C---:B------:R-:W-:Y:S02]  /*18020*/  ISETP.GT.AND P3, PT, R187.reuse, 0x29, P1 ;  /* 0x00000029bb00780c */ /* 0x040fe40000f64270 */
[C---:B------:R-:W-:Y:S02]  /*18030*/  ISETP.GT.AND P4, PT, R187.reuse, 0x30, P1 ;  /* 0x00000030bb00780c */ /* 0x040fe40000f84270 */
[C---:B------:R-:W-:Y:S02]  /*18040*/  ISETP.GT.AND P5, PT, R187.reuse, 0x31, P1 ;  /* 0x00000031bb00780c */ /* 0x040fe40000fa4270 */
[C---:B------:R-:W-:Y:S02]  /*18050*/  ISETP.GT.AND P6, PT, R187.reuse, 0x38, P1 ;  /* 0x00000038bb00780c */ /* 0x040fe40000fc4270 */
[----:B------:R-:W-:Y:S02]  /*18060*/  ISETP.GT.AND P1, PT, R187, 0x39, P1 ;  /* 0x00000039bb00780c */ /* 0x000fe40000f24270 */
[----:B------:R-:W-:-:S02]  /*18070*/  @P0 LOP3.LUT R22, R22, 0x8, RZ, 0xfc, !PT ;  /* 0x0000000816160812 */ /* 0x000fc400078efcff */
[----:B0-----:R-:W-:Y:S01]  /*18080*/  FMNMX.FTZ R3, R2, R3, !PT ;  /* 0x0000000302037209 */ /* 0x001fe20007810000 */
[----:B------:R-:W-:Y:S01]  /*18090*/  IMAD.U32 R2, RZ, RZ, UR4 ;  /* 0x00000004ff027e24 */ /* 0x000fe2000f8e00ff */
[C---:B------:R-:W-:Y:S02]  /*180a0*/  LOP3.LUT P0, RZ, R22.reuse, 0x8000, RZ, 0xc0, !PT ;  /* 0x0000800016ff7812 */ /* 0x040fe4000780c0ff */
[----:B------:R-:W-:Y:S01]  /*180b0*/  LOP3.LUT R22, R22, 0xfffffffd, RZ, 0xc0, !PT ;  /* 0xfffffffd16167812 */ /* 0x000fe200078ec0ff */
[----:B------:R-:W0:Y:S01]  /*180c0*/  SHFL.BFLY PT, R155, R3, 0x1, 0x1f ;  /* 0x0c201f00039b7f89 */ /* 0x000e2200000e0000 */
[C---:B------:R-:W-:Y:S02]  /*180d0*/  ISETP.LT.OR P0, PT, R186.reuse, 0x22, P0 ;  /* 0x00000022ba00780c */ /* 0x040fe40000701670 */
[----:B------:R-:W-:Y:S02]  /*180e0*/  ISETP.LT.OR P4, PT, R186, 0x31, P4 ;  /* 0x00000031ba00780c */ /* 0x000fe40002781670 */
[----:B------:R-:W-:-:S02]  /*180f0*/  @P1 LOP3.LUT R22, R22, 0x2, RZ, 0xfc, !PT ;  /* 0x0000000216161812 */ /* 0x000fc400078efcff */
[----:B------:R-:W-:Y:S02]  /*18100*/  ISETP.LT.OR P5, PT, R186, 0x32, P5 ;  /* 0x00000032ba00780c */ /* 0x000fe40002fa1670 */
[C---:B------:R-:W-:Y:S02]  /*18110*/  LOP3.LUT P1, RZ, R22.reuse, 0x8, RZ, 0xc0, !PT ;  /* 0x0000000816ff7812 */ /* 0x040fe4000782c0ff */
[----:B------:R-:W-:Y:S02]  /*18120*/  LOP3.LUT R22, R22, 0xffffffef, RZ, 0xc0, !PT ;  /* 0xffffffef16167812 */ /* 0x000fe400078ec0ff */
[----:B------:R-:W-:Y:S02]  /*18130*/  ISETP.LT.OR P1, PT, R186, 0x1, P1 ;  /* 0x00000001ba00780c */ /* 0x000fe40000f21670 */
[----:B------:R-:W-:Y:S02]  /*18140*/  @P0 LOP3.LUT R22, R22, 0x10, RZ, 0xfc, !PT ;  /* 0x0000001016160812 */ /* 0x000fe400078efcff */
[----:B------:R-:W-:-:S02]  /*18150*/  ISETP.LT.OR P0, PT, R186, 0x29, P2 ;  /* 0x00000029ba00780c */ /* 0x000fc40001701670 */
[C---:B------:R-:W-:Y:S02]  /*18160*/  LOP3.LUT P2, RZ, R22.reuse, 0x2, RZ, 0xc0, !PT ;  /* 0x0000000216ff7812 */ /* 0x040fe4000784c0ff */
[----:B------:R-:W-:Y:S02]  /*18170*/  LOP3.LUT R22, R22, 0xfffffffb, RZ, 0xc0, !PT ;  /* 0xfffffffb16167812 */ /* 0x000fe400078ec0ff */
[----:B------:R-:W-:Y:S02]  /*18180*/  FSEL R154, R154, -INF , !P1 ;  /* 0xff8000009a9a7808 */ /* 0x000fe40004800000 */
[----:B0-----:R-:W-:Y:S02]  /*18190*/  FMNMX.FTZ R155, R3, R155, !PT ;  /* 0x0000009b039b7209 */ /* 0x001fe40007810000 */
[----:B------:R-:W-:Y:S02]  /*181a0*/  FSEL R178, R178, -INF , !P4 ;  /* 0xff800000b2b27808 */ /* 0x000fe40006000000 */
[----:B------:R-:W-:-:S02]  /*181b0*/  ISETP.LT.OR P6, PT, R186, 0x39, P6 ;  /* 0x00000039ba00780c */ /* 0x000fc400037c1670 */
[----:B------:R-:W-:Y:S02]  /*181c0*/  @P0 LOP3.LUT R22, R22, 0x4, RZ, 0xfc, !PT ;  /* 0x0000000416160812 */ /* 0x000fe400078efcff */
[----:B------:R-:W-:Y:S02]  /*181d0*/  ISETP.LT.OR P0, PT, R186, 0x2a, P3 ;  /* 0x0000002aba00780c */ /* 0x000fe40001f01670 */
[C---:B------:R-:W-:Y:S02]  /*181e0*/  FSETP.NEU.FTZ.AND P3, PT, R155.reuse, -INF , PT ;  /* 0xff8000009b00780b */ /* 0x040fe40003f7d000 */
[----:B------:R-:W-:Y:S02]  /*181f0*/  LOP3.LUT R22, R22, 0xffffbfff, RZ, 0xc0, !PT ;  /* 0xffffbfff16167812 */ /* 0x000fe400078ec0ff */
[----:B------:R-:W-:Y:S02]  /*18200*/  FSEL R3, R155, RZ, P3 ;  /* 0x000000ff9b037208 */ /* 0x000fe40001800000 */
[----:B------:R-:W-:-:S02]  /*18210*/  FSEL R179, R179, -INF , !P5 ;  /* 0xff800000b3b37808 */ /* 0x000fc40006800000 */
[----:B------:R-:W-:Y:S01]  /*18220*/  ISETP.LT.OR P2, PT, R186, 0x3a, P2 ;  /* 0x0000003aba00780c */ /* 0x000fe20001741670 */
[----:B------:R-:W-:Y:S01]  /*18230*/  FADD.FTZ R3, -R3, R5 ;  /* 0x0000000503037221 */ /* 0x000fe20000010100 */
[-C--:B------:R-:W-:Y:S01]  /*18240*/  FMUL.FTZ R5, R155, R2.reuse ;  /* 0x000000029b057220 */ /* 0x080fe20000410000 */
[----:B------:R-:W-:Y:S02]  /*18250*/  @P0 LOP3.LUT R22, R22, 0x4000, RZ, 0xfc, !PT ;  /* 0x0000400016160812 */ /* 0x000fe400078efcff */
[----:B------:R-:W-:Y:S01]  /*18260*/  FSEL R182, R182, -INF , !P6 ;  /* 0xff800000b6b67808 */ /* 0x000fe20007000000 */
[-C--:B------:R-:W-:Y:S01]  /*18270*/  FMUL.FTZ R3, R3, R2.reuse ;  /* 0x0000000203037220 */ /* 0x080fe20000410000 */
[----:B------:R-:W-:Y:S02]  /*18280*/  FSEL R5, R5, RZ, P3 ;  /* 0x000000ff05057208 */ /* 0x000fe40001800000 */
[C---:B------:R-:W-:Y:S02]  /*18290*/  LOP3.LUT P0, RZ, R22.reuse, 0x10, RZ, 0xc0, !PT ;  /* 0x0000001016ff7812 */ /* 0x040fe4000780c0ff */
[----:B------:R-:W-:Y:S01]  /*182a0*/  LOP3.LUT P3, RZ, R22, 0x4, RZ, 0xc0, !PT ;  /* 0x0000000416ff7812 */ /* 0x000fe2000786c0ff */
[-CC-:B------:R-:W-:Y:S01]  /*182b0*/  FFMA.FTZ R152, R152, R2.reuse, -R5.reuse ;  /* 0x0000000298987223 */ /* 0x180fe20000010805 */
        /* <DEDUP_REMOVED lines=14> */
[----:B------:R-:W-:Y:S01]  /*183a0*/  FFMA.FTZ R5, R181, R2, -R5 ;  /* 0x00000002b5057223 */ /* 0x000fe20000010805 */
[----:B------:R-:W-:Y:S01]  /*183b0*/  FMNMX.FTZ R181, R154, R4, !PT ;  /* 0x000000049ab57209 */ /* 0x000fe20007810000 */
[----:B------:R-:W-:Y:S01]  /*183c0*/  MUFU.EX2 R196, R152 ;  /* 0x0000009800c47308 */ /* 0x000fe20000000800 */
[----:B------:R-:W-:-:S02]  /*183d0*/  FSEL R171, R171, -INF , !P0 ;  /* 0xff800000abab7808 */ /* 0x000fc40004000000 */
[----:B------:R-:W-:Y:S02]  /*183e0*/  FMNMX.FTZ R181, R0, R181, !PT ;  /* 0x000000b500b57209 */ /* 0x000fe40007810000 */
[----:B------:R-:W-:Y:S02]  /*183f0*/  LOP3.LUT P0, RZ, R22, 0x4000, RZ, 0xc0, !PT ;  /* 0x0000400016ff7812 */ /* 0x000fe4000780c0ff */
[----:B------:R-:W-:Y:S01]  /*18400*/  FMNMX.FTZ R181, R158, R181, !PT ;  /* 0x000000b59eb57209 */ /* 0x000fe20007810000 */
[----:B------:R-:W0:Y:S01]  /*18410*/  MUFU.EX2 R3, R3 ;  /* 0x0000000300037308 */ /* 0x000e220000000800 */
[----:B------:R-:W-:Y:S02]  /*18420*/  FSEL R174, R174, -INF , !P3 ;  /* 0xff800000aeae7808 */ /* 0x000fe40005800000 */
[----:B------:R-:W-:Y:S02]  /*18430*/  FMNMX.FTZ R181, R159, R181, !PT ;  /* 0x000000b59fb57209 */ /* 0x000fe40007810000 */
[----:B------:R-:W-:-:S02]  /*18440*/  FSEL R175, R175, -INF , !P0 ;  /* 0xff800000afaf7808 */ /* 0x000fc40004000000 */
[----:B------:R-:W-:Y:S01]  /*18450*/  FMNMX.FTZ R181, R162, R181, !PT ;  /* 0x000000b5a2b57209 */ /* 0x000fe20007810000 */
[----:B------:R-:W1:Y:S01]  /*18460*/  MUFU.EX2 R153, R153 ;  /* 0x0000009900997308 */ /* 0x000e620000000800 */
[----:B------:R-:W-:Y:S02]  /*18470*/  FSEL R183, R183, -INF , !P2 ;  /* 0xff800000b7b77808 */ /* 0x000fe40005000000 */
[----:B------:R-:W-:Y:S02]  /*18480*/  FMNMX.FTZ R181, R163, R181, !PT ;  /* 0x000000b5a3b57209 */ /* 0x000fe40007810000 */
[----:B------:R-:W-:Y:S02]  /*18490*/  LOP3.LUT P0, RZ, R22, 0x2000, RZ, 0xc0, !PT ;  /* 0x0000200016ff7812 */ /* 0x000fe4000780c0ff */
[----:B------:R-:W-:Y:S01]  /*184a0*/  FMNMX.FTZ R181, R166, R181, !PT ;  /* 0x000000b5a6b57209 */ /* 0x000fe20007810000 */
[----:B------:R-:W2:Y:S01]  /*184b0*/  MUFU.EX2 R156, R156 ;  /* 0x0000009c009c7308 */ /* 0x000ea20000000800 */
[----:B0-----:R-:W-:-:S02]  /*184c0*/  FFMA.FTZ R221, R3, R221, R196 ;  /* 0x000000dd03dd7223 */ /* 0x001fc400000100c4 */
[----:B------:R-:W-:-:S04]  /*184d0*/  FMNMX.FTZ R181, R167, R181, !PT ;  /* 0x000000b5a7b57209 */ /* 0x000fc80007810000 */
[----:B------:R-:W-:Y:S01]  /*184e0*/  FMNMX.FTZ R181, R170, R181, !PT ;  /* 0x000000b5aab57209 */ /* 0x000fe20007810000 */
[----:B------:R-:W-:Y:S03]  /*184f0*/  MUFU.EX2 R157, R157 ;  /* 0x0000009d009d7308 */ /* 0x000fe60000000800 */
        /* <DEDUP_REMOVED lines=9> */
[----:B------:R-:W-:-:S05]  /*18590*/  FMNMX.FTZ R181, R183, R181, !PT ;  /* 0x000000b5b7b57209 */ /* 0x000fca0007810000 */
[----:B------:R-:W0:Y:S01]  /*185a0*/  SHFL.BFLY PT, R184, R181, 0x2, 0x1f ;  /* 0x0c401f00b5b87f89 */ /* 0x000e2200000e0000 */
        /* <DEDUP_REMOVED lines=9> */
[----:B0-----:R-:W-:-:S04]  /*18640*/  FMNMX.FTZ R152, R181, R184, !PT ;  /* 0x000000b8b5987209 */ /* 0x001fc80007810000 */
[----:B------:R-:W-:-:S03]  /*18650*/  FSETP.NEU.FTZ.AND P1, PT, R152, -INF , PT ;  /* 0xff8000009800780b */ /* 0x000fc60003f3d000 */
[----:B------:R-:W-:Y:S01]  /*18660*/  MUFU.EX2 R180, R180 ;  /* 0x000000b400b47308 */ /* 0x000fe20000000800 */
[----:B------:R-:W-:-:S05]  /*18670*/  FSEL R181, R152, RZ, P1 ;  /* 0x000000ff98b57208 */ /* 0x000fca0000800000 */
[----:B------:R-:W-:Y:S01]  /*18680*/  FADD.FTZ R4, -R181, R4 ;  /* 0x00000004b5047221 */ /* 0x000fe20000010100 */
[-C--:B------:R-:W-:Y:S01]  /*18690*/  FMUL.FTZ R181, R152, R2.reuse ;  /* 0x0000000298b57220 */ /* 0x080fe20000410000 */
[----:B------:R-:W-:Y:S02]  /*186a0*/  MUFU.EX2 R5, R5 ;  /* 0x0000000500057308 */ /* 0x000fe40000000800 */
[----:B------:R-:W-:Y:S02]  /*186b0*/  FMUL.FTZ R4, R4, R2 ;  /* 0x0000000204047220 */ /* 0x000fe40000410000 */
[----:B------:R-:W-:-:S05]  /*186c0*/  FSEL R181, R181, RZ, P1 ;  /* 0x000000ffb5b57208 */ /* 0x000fca0000800000 */
        /* <DEDUP_REMOVED lines=17> */
[----:B------:R-:W-:-:S04]  /*187e0*/  FFMA.FTZ R181, R183, R2, -R181 ;  /* 0x00000002b7b57223 */ /* 0x000fc800000108b5 */
[----:B------:R1:W0:Y:S08]  /*187f0*/  MUFU.EX2 R0, R4 ;  /* 0x0000000400007308 */ /* 0x0002300000000800 */
[----:B------:R-:W3:Y:S01]  /*18800*/  MUFU.EX2 R158, R158 ;  /* 0x0000009e009e7308 */ /* 0x000ee20000000800 */
[----:B-1----:R-:W-:-:S04]  /*18810*/  FADD.FTZ R4, R153, R221 ;  /* 0x000000dd99047221 */ /* 0x002fc80000010000 */
[----:B--2---:R-:W-:-:S03]  /*18820*/  FADD.FTZ R4, R156, R4 ;  /* 0x000000049c047221 */ /* 0x004fc60000010000 */
[----:B------:R-:W1:Y:S01]  /*18830*/  MUFU.EX2 R159, R159 ;  /* 0x0000009f009f7308 */ /* 0x000e620000000800 */
[----:B0-----:R-:W-:Y:S01]  /*18840*/  FFMA.FTZ R9, R0, R9, R154 ;  /* 0x0000000900097223 */ /* 0x001fe2000001009a */
[----:B------:R-:W-:-:S03]  /*18850*/  FADD.FTZ R4, R157, R4 ;  /* 0x000000049d047221 */ /* 0x000fc60000010000 */
[----:B------:R-:W-:Y:S01]  /*18860*/  FADD.FTZ R9, R197, R9 ;  /* 0x00000009c5097221 */ /* 0x000fe20000010000 */
[----:B------:R-:W-:Y:S02]  /*18870*/  FADD.FTZ R4, R160, R4 ;  /* 0x00000004a0047221 */ /* 0x000fe40000010000 */
[----:B------:R-:W0:Y:S01]  /*18880*/  MUFU.EX2 R162, R162 ;  /* 0x000000a200a27308 */ /* 0x000e220000000800 */
[----:B---3--:R-:W-:Y:S01]  /*18890*/  FADD.FTZ R9, R158, R9 ;  /* 0x000000099e097221 */ /* 0x008fe20000010000 */
[----:B------:R-:W-:-:S04]  /*188a0*/  FADD.FTZ R4, R161, R4 ;  /* 0x00000004a1047221 */ /* 0x000fc80000010000 */
[----:B------:R-:W-:Y:S02]  /*188b0*/  FADD.FTZ R4, R164, R4 ;  /* 0x00000004a4047221 */ /* 0x000fe40000010000 */
[----:B------:R-:W2:Y:S01]  /*188c0*/  MUFU.EX2 R163, R163 ;  /* 0x000000a300a37308 */ /* 0x000ea20000000800 */
[----:B-1----:R-:W-:Y:S01]  /*188d0*/  FADD.FTZ R9, R159, R9 ;  /* 0x000000099f097221 */ /* 0x002fe20000010000 */
[----:B------:R-:W-:-:S04]  /*188e0*/  FADD.FTZ R4, R165, R4 ;  /* 0x00000004a5047221 */ /* 0x000fc80000010000 */
[----:B------:R-:W-:Y:S02]  /*188f0*/  FADD.FTZ R4, R168, R4 ;  /* 0x00000004a8047221 */ /* 0x000fe40000010000 */
[----:B------:R-:W1:Y:S01]  /*18900*/  MUFU.EX2 R166, R166 ;  /* 0x000000a600a67308 */ /* 0x000e620000000800 */
[----:B0-----:R-:W-:Y:S01]  /*18910*/  FADD.FTZ R9, R162, R9 ;  /* 0x00000009a2097221 */ /* 0x001fe20000010000 */
[----:B------:R-:W-:-:S04]  /*18920*/  FADD.FTZ R4, R169, R4 ;  /* 0x00000004a9047221 */ /* 0x000fc80000010000 */
[----:B------:R-:W-:Y:S02]  /*18930*/  FADD.FTZ R4, R172, R4 ;  /* 0x00000004ac047221 */ /* 0x000fe40000010000 */
[----:B------:R-:W0:Y:S01]  /*18940*/  MUFU.EX2 R167, R167 ;  /* 0x000000a700a77308 */ /* 0x000e220000000800 */
[----:B--2---:R-:W-:Y:S01]  /*18950*/  FADD.FTZ R9, R163, R9 ;  /* 0x00000009a3097221 */ /* 0x004fe20000010000 */
        /* <DEDUP_REMOVED lines=8> */
[----:B------:R-:W-:-:S06]  /*189e0*/  FADD.FTZ R221, R5, R4 ;  /* 0x0000000405dd7221 */ /* 0x000fcc0000010000 */
        /* <DEDUP_REMOVED lines=11> */
[----:B0-----:R-:W-:-:S04]  /*18aa0*/  FADD.FTZ R9, R179, R9 ;  /* 0x00000009b3097221 */ /* 0x001fc80000010000 */
[----:B--2---:R-:W-:-:S04]  /*18ab0*/  FADD.FTZ R9, R182, R9 ;  /* 0x00000009b6097221 */ /* 0x004fc80000010000 */
[----:B-1----:R-:W-:Y:S01]  /*18ac0*/  FADD.FTZ R9, R181, R9 ;  /* 0x00000009b5097221 */ /* 0x002fe20000010000 */
[----:B------:R-:W-:Y:S06]  /*18ad0*/  @!P0 BRA `(.L_x_1790) ;  /* 0x0000000000048947 */ /* 0x000fec0003800000 */
[----:B------:R-:W-:Y:S01]  /*18ae0*/  BPT.TRAP 0x1 ;  /* 0x000000040000795c */ /* 0x000fe20000300000 */
.L_x_1790:
[----:B------:R-:W2:Y:S01]  /*18af0*/  LDL R4, [R1+0x10] ;  /* 0x0000100001047983 */ /* 0x000ea20000100800 */
[----:B------:R-:W-:Y:S01]  /*18b00*/  VIADD R218, R218, 0x30860 ;  /* 0x00030860dada7836 */ /* 0x000fe20000000000 */
[----:B------:R-:W-:Y:S01]  /*18b10*/  F2FP.BF16.F32.PACK_AB R186, R5, R180 ;  /* 0x000000b405ba723e */ /* 0x000fe200000010ff */
[----:B------:R-:W-:Y:S01]  /*18b20*/  IMAD.MOV.U32 R5, RZ, RZ, R155 ;  /* 0x000000ffff057224 */ /* 0x000fe200078e009b */
[----:B------:R-:W-:Y:S01]  /*18b30*/  F2FP.BF16.F32.PACK_AB R196, R153, R196 ;  /* 0x000000c499c4723e */ /* 0x000fe200000010ff */
[----:B------:R-:W-:Y:S01]  /*18b40*/  IMAD.MOV.U32 R204, RZ, RZ, R222 ;  /* 0x000000ffffcc7224 */ /* 0x000fe200078e00de */
[----:B------:R-:W-:Y:S02]  /*18b50*/  PRMT R218, R191, 0x654, R218 ;  /* 0x00000654bfda7816 */ /* 0x000fe400000000da */
[----:B------:R-:W-:Y:S02]  /*18b60*/  F2FP.BF16.F32.PACK_AB R197, R197, R154 ;  /* 0x0000009ac5c5723e */ /* 0x000fe400000010ff */
[----:B------:R0:W-:Y:S01]  /*18b70*/  SYNCS.ARRIVE.TRANS64.RED.A1T0 RZ, [R218+URZ], RZ ;  /* 0x000000ffdaff79a7 */ /* 0x0001e2000810043f */
[----:B------:R-:W-:-:S02]  /*18b80*/  F2FP.BF16.F32.PACK_AB R198, R157, R156 ;  /* 0x0000009c9dc6723e */ /* 0x000fc400000010ff */
[----:B------:R-:W-:Y:S02]  /*18b90*/  F2FP.BF16.F32.PACK_AB R199, R159, R158 ;  /* 0x0000009e9fc7723e */ /* 0x000fe400000010ff */
[----:B------:R-:W-:Y:S02]  /*18ba0*/  F2FP.BF16.F32.PACK_AB R192, R161, R160 ;  /* 0x000000a0a1c0723e */ /* 0x000fe400000010ff */
[----:B------:R-:W-:Y:S01]  /*18bb0*/  F2FP.BF16.F32.PACK_AB R193, R163, R162 ;  /* 0x000000a2a3c1723e */ /* 0x000fe200000010ff */
[----:B0-----:R-:W-:Y:S01]  /*18bc0*/  IMAD.MOV.U32 R218, RZ, RZ, R226 ;  /* 0x000000ffffda7224 */ /* 0x001fe200078e00e2 */
        /* <DEDUP_REMOVED lines=9> */
[C---:B--2---:R-:W-:Y:S01]  /*18c60*/  ISETP.GT.AND P1, PT, R8.reuse, R4, PT ;  /* 0x000000040800720c */ /* 0x044fe20003f24270 */
[----:B------:R-:W-:Y:S02]  /*18c70*/  VIADD R8, R8, 0xffffffff ;  /* 0xffffffff08087836 */ /* 0x000fe40000000000 */
[----:B------:R-:W-:-:S10]  /*18c80*/  IMAD.MOV.U32 R4, RZ, RZ, R152 ;  /* 0x000000ffff047224 */ /* 0x000fd400078e0098 */
[----:B------:R-:W-:Y:S05]  /*18c90*/  @P1 BRA `(.L_x_1791) ;  /* 0xffffffd000981947 */ /* 0x000fea000383ffff */
[----:B------:R-:W-:Y:S05]  /*18ca0*/  BSYNC B0 ;  /* 0x0000000000007941 */ /* 0x000fea0003800000 */
.L_x_1770:
[----:B------:R-:W-:Y:S02]  /*18cb0*/  IMAD.MOV.U32 R4, RZ, RZ, R152 ;  /* 0x000000ffff047224 */ /* 0x000fe400078e0098 */
[----:B------:R-:W-:Y:S02]  /*18cc0*/  IMAD.MOV.U32 R5, RZ, RZ, R155 ;  /* 0x000000ffff057224 */ /* 0x000fe400078e009b */
[----:B------:R-:W-:Y:S02]  /*18cd0*/  IMAD.MOV.U32 R204, RZ, RZ, R222 ;  /* 0x000000ffffcc7224 */ /* 0x000fe400078e00de */
[----:B------:R-:W-:-:S07]  /*18ce0*/  IMAD.MOV.U32 R218, RZ, RZ, R226 ;  /* 0x000000ffffda7224 */ /* 0x000fce00078e00e2 */
.L_x_1769:
[----:B------:R-:W-:Y:S05]  /*18cf0*/  BSYNC B1 ;  /* 0x0000000000017941 */ /* 0x000fea0003800000 */
.L_x_1768:
[----:B------:R-:W2:Y:S01]  /*18d00*/  LDL R153, [R1+0x4c] ;  /* 0x00004c0001997983 */ /* 0x000ea20000100800 */
[----:B------:R-:W0:Y:S01]  /*18d10*/  LDC R152, c[0x0][0x448] ;  /* 0x00011200ff987b82 */ /* 0x000e220000000800 */
[----:B------:R-:W-:-:S07]  /*18d20*/  LOP3.LUT R22, R22, 0xffffffdf, RZ, 0xc0, !PT ;  /* 0xffffffdf16167812 */ /* 0x000fce00078ec0ff */
[----:B------:R-:W1:Y:S01]  /*18d30*/  LDC R155, c[0x0][0x9e4] ;  /* 0x00027900ff9b7b82 */ /* 0x000e620000000800 */
[----:B0-----:R-:W-:-:S13]  /*18d40*/  ISETP.NE.AND P1, PT, R152, 0x1, PT ;  /* 0x000000019800780c */ /* 0x001fda0003f25270 */
[----:B------:R-:W0:Y:S01]  /*18d50*/  @P1 LDC R154, c[0x0][0x44c] ;  /* 0x00011300ff9a1b82 */ /* 0x000e220000000800 */
[----:B------:R-:W-:-:S04]  /*18d60*/  @P1 LOP3.LUT R22, R22, 0x20, RZ, 0xfc, !PT ;  /* 0x0000002016161812 */ /* 0x000fc800078efcff */
[----:B------:R-:W-:-:S03]  /*18d70*/  LOP3.LUT R22, R22, 0xffffffbf, RZ, 0xc0, !PT ;  /* 0xffffffbf16167812 */ /* 0x000fc600078ec0ff */
[----:B------:R-:W3:Y:S01]  /*18d80*/  @P1 LDC R152, c[0x0][0x450] ;  /* 0x00011400ff981b82 */ /* 0x000ee20000000800 */
[----:B--2---:R-:W-:-:S04]  /*18d90*/  VIADD R153, R153, 0x7f ;  /* 0x0000007f99997836 */ /* 0x004fc80000000000 */
[----:B0-----:R-:W-:-:S05]  /*18da0*/  @P1 IMAD.HI.U32 R154, R153, R154, RZ ;  /* 0x0000009a999a1227 */ /* 0x001fca00078e00ff */
[----:B---3--:R-:W-:Y:S02]  /*18db0*/  @P1 SHF.R.U32.HI R153, RZ, R152, R154 ;  /* 0x00000098ff991219 */ /* 0x008fe4000001169a */
[----:B-1----:R-:W-:Y:S02]  /*18dc0*/  ISETP.GE.AND P1, PT, R155, 0x1, PT ;  /* 0x000000019b00780c */ /* 0x002fe40003f26270 */
[----:B------:R-:W-:-:S05]  /*18dd0*/  IADD3 R152, R220, 0x1, -R219 ;  /* 0x00000001dc987810 */ /* 0x000fca0007ffe8db */
[----:B------:R-:W-:-:S04]  /*18de0*/  IMAD.IADD R153, R152, 0x1, R153 ;  /* 0x0000000198997824 */ /* 0x000fc800078e0299 */
[----:B------:R-:W-:Y:S02]  /*18df0*/  IMAD.IADD R223, R153, 0x1, -R223 ;  /* 0x0000000199df7824 */ /* 0x000fe400078e0adf */
[----:B------:R-:W-:Y:S01]  /*18e00*/  @P1 LOP3.LUT R22, R22, 0x40, RZ, 0xfc, !PT ;  /* 0x0000004016161812 */ /* 0x000fe200078efcff */
[----:B------:R-:W-:Y:S06]  /*18e10*/  @!P1 BRA `(.L_x_1792) ;  /* 0x0000000000489947 */ /* 0x000fec0003800000 */
[----:B------:R-:W-:Y:S01]  /*18e20*/  IMAD.MOV.U32 R154, RZ, RZ, R153 ;  /* 0x000000ffff9a7224 */ /* 0x000fe200078e0099 */
[----:B------:R-:W-:Y:S04]  /*18e30*/  BSSY B0, `(.L_x_1793) ;  /* 0x000000e000007945 */ /* 0x000fe80003800000 */
        /* <DEDUP_REMOVED lines=9> */
.L_x_1794:
[----:B------:R-:W-:-:S13]  /*18ed0*/  ISETP.NE.AND P1, PT, R155, 0x1, PT ;  /* 0x000000019b00780c */ /* 0x000fda0003f25270 */
[----:B------:R-:W0:Y:S02]  /*18ee0*/  @P1 LDC.64 R152, c[0x0][0x9e8] ;  /* 0x00027a00ff981b82 */ /* 0x000e240000000a00 */
[----:B0-----:R-:W-:-:S05]  /*18ef0*/  @P1 IMAD.HI.U32 R152, R154, R152, RZ ;  /* 0x000000989a981227 */ /* 0x001fca00078e00ff */
[----:B------:R-:W-:-:S07]  /*18f00*/  @P1 SHF.R.U32.HI R154, RZ, R153, R152 ;  /* 0x00000099ff9a1219 */ /* 0x000fce0000011698 */
.L_x_1795:
[----:B------:R-:W-:Y:S05]  /*18f10*/  BSYNC B0 ;  /* 0x0000000000007941 */ /* 0x000fea0003800000 */
.L_x_1793:
[----:B------:R-:W-:-:S05]  /*18f20*/  IMAD R154, R154, R155, RZ ;  /* 0x0000009b9a9a7224 */ /* 0x000fca00078e02ff */
[----:B------:R-:W-:-:S07]  /*18f30*/  VIMNMX R223, R223, R154, !PT ;  /* 0x0000009adfdf7248 */ /* 0x000fce0007fe0100 */
.L_x_1792:
[----:B------:R-:W2:Y:S01]  /*18f40*/  LDL R153, [R1+0x68] ;  /* 0x0000680001997983 */ /* 0x000ea20000100800 */
[----:B------:R-:W-:Y:S01]  /*18f50*/  VIADD R223, R223, 0x3f ;  /* 0x0000003fdfdf7836 */ /* 0x000fe20000000000 */
[----:B------:R-:W-:Y:S04]  /*18f60*/  BSSY B0, `(.L_x_1796) ;  /* 0x0000224000007945 */ /* 0x000fe80003800000 */
[----:B------:R-:W-:-:S04]  /*18f70*/  SHF.R.S32.HI R152, RZ, 0x1f, R223 ;  /* 0x0000001fff987819 */ /* 0x000fc800000114df */
[----:B------:R-:W-:-:S04]  /*18f80*/  LEA.HI R152, R152, R223, RZ, 0x6 ;  /* 0x000000df98987211 */ /* 0x000fc800078f30ff */
[----:B------:R-:W-:-:S04]  /*18f90*/  SHF.R.S32.HI R152, RZ, 0x6, R152 ;  /* 0x00000006ff987819 */ /* 0x000fc80000011498 */
[----:B--2---:R-:W-:-:S04]  /*18fa0*/  VIMNMX R153, R153, R152, !PT ;  /* 0x0000009899997248 */ /* 0x004fc80007fe0100 */
[----:B------:R-:W-:Y:S01]  /*18fb0*/  ISETP.GE.AND P1, PT, R8, R153, PT ;  /* 0x000000990800720c */ /* 0x000fe20003f26270 */
[----:B------:R0:W-:-:S12]  /*18fc0*/  STL [R1+0x48], R153 ;  /* 0x0000489901007387 */ /* 0x0001d80000100800 */
[----:B0-----:R-:W-:Y:S05]  /*18fd0*/  @!P1 BRA `(.L_x_1797) ;  /* 0x0000002000709947 */ /* 0x001fea0003800000 */
[----:B------:R-:W-:Y:S01]  /*18fe0*/  BSSY B1, `(.L_x_1798) ;  /* 0x000021a000017945 */ /* 0x000fe20003800000 */
[----:B------:R-:W-:Y:S02]  /*18ff0*/  IMAD.MOV.U32 R227, RZ, RZ, R8 ;  /* 0x000000ffffe37224 */ /* 0x000fe400078e0008 */
[----:B------:R-:W-:Y:S02]  /*19000*/  IMAD.MOV.U32 R226, RZ, RZ, R4 ;  /* 0x000000ffffe27224 */ /* 0x000fe400078e0004 */
[----:B------:R-:W-:Y:S02]  /*19010*/  IMAD.MOV.U32 R222, RZ, RZ, R5 ;  /* 0x000000ffffde7224 */ /* 0x000fe400078e0005 */
[----:B------:R-:W-:Y:S02]  /*19020*/  IMAD.MOV.U32 R8, RZ, RZ, R218 ;  /* 0x000000ffff087224 */ /* 0x000fe400078e00da */
[----:B------:R-:W-:-:S07]  /*19030*/  IMAD.MOV.U32 R229, RZ, RZ, R204 ;  /* 0x000000ffffe57224 */ /* 0x000fce00078e00cc */
.L_x_1811:
[----:B------:R-:W-:-:S04]  /*19040*/  ISETP.NE.AND P1, PT, R229, 0x1, PT ;  /* 0x00000001e500780c */ /* 0x000fc80003f25270 */
[----:B------:R-:W-:-:S04]  /*19050*/  SEL R218, RZ, 0x1, P1 ;  /* 0x00000001ffda7807 */ /* 0x000fc80000800000 */
[----:B------:R-:W-:Y:S01]  /*19060*/  LOP3.LUT R218, R8, R218, RZ, 0x3c, !PT ;  /* 0x000000da08da7212 */ /* 0x000fe200078e3cff */
[----:B------:R-:W-:Y:S06]  /*19070*/  @!P0 BRA `(.L_x_1799) ;  /* 0x0000000000048947 */ /* 0x000fec0003800000 */
[----:B------:R-:W-:Y:S01]  /*19080*/  BPT.TRAP 0x1 ;  /* 0x000000040000795c */ /* 0x000fe20000300000 */
.L_x_1799:
[----:B------:R-:W-:Y:S01]  /*19090*/  VIADD R204, R229, 0x1 ;  /* 0x00000001e5cc7836 */ /* 0x000fe20000000000 */
[----:B------:R-:W-:-:S04]  /*190a0*/  SHF.L.U32 R4, R218, 0x1f, RZ ;  /* 0x0000001fda047819 */ /* 0x000fc800000006ff */
[----:B------:R-:W-:-:S04]  /*190b0*/  ISETP.NE.AND P1, PT, R204, 0x2, PT ;  /* 0x00000002cc00780c */ /* 0x000fc80003f25270 */
[----:B------:R-:W-:-:S05]  /*190c0*/  SEL R204, R204, RZ, P1 ;  /* 0x000000ffcccc7207 */ /* 0x000fca0000800000 */
[----:B------:R-:W-:-:S04]  /*190d0*/  IMAD R223, R204, 0x8, R18 ;  /* 0x00000008ccdf7824 */ /* 0x000fc800078e0212 */
[----:B------:R0:W1:Y:S01]  /*190e0*/  SYNCS.PHASECHK.TRANS64.TRYWAIT P1, [R223+URZ+0x30830], R4 ;  /* 0x03083004df0075a7 */ /* 0x000062000802017f */
[----:B------:R-:W-:Y:S05]  /*190f0*/  @!P0 BRA `(.L_x_1800) ;  /* 0x0000000000048947 */ /* 0x000fea0003800000 */
[----:B------:R-:W-:Y:S01]  /*19100*/  BPT.TRAP 0x1 ;  /* 0x000000040000795c */ /* 0x000fe20000300000 */
.L_x_1800:
        /* <DEDUP_REMOVED lines=8> */
.L_x_1802:
[----:B------:R-:W-:Y:S05]  /*19190*/  BSYNC B2 ;  /* 0x0000000000027941 */ /* 0x000fea0003800000 */
.L_x_1801:
[----:B------:R-:W-:Y:S04]  /*191a0*/  STL.64 [R1+0xd0], R22 ;  /* 0x0000d01601007387 */ /* 0x000fe80000100a00 */
[----:B------:R-:W-:Y:S04]  /*191b0*/  STL [R1+0xc8], R18 ;  /* 0x0000c81201007387 */ /* 0x000fe80000100800 */
[----:B------:R2:W-:Y:S04]  /*191c0*/  STL.64 [R1+0xc0], R16 ;  /* 0x0000c01001007387 */ /* 0x0005e80000100a00 */
[----:B--2---:R-:W2:Y:S04]  /*191d0*/  LDL.64 R16, [R1+0x30] ;  /* 0x0000300001107983 */ /* 0x004ea80000100a00 */
[----:B------:R3:W-:Y:S04]  /*191e0*/  STL.64 [R1+0xb8], R8 ;  /* 0x0000b80801007387 */ /* 0x0007e80000100a00 */
[----:B------:R-:W4:Y:S01]  /*191f0*/  LDL.64 R22, [R1+0x38] ;  /* 0x0000380001167983 */ /* 0x000f220000100a00 */
[----:B01----:R-:W-:-:S05]  /*19200*/  IMAD.MOV.U32 R4, RZ, RZ, R2 ;  /* 0x000000ffff047224 */ /* 0x003fca00078e0002 */
[----:B------:R-:W-:Y:S01]  /*19210*/  R2UR UR6, R4 ;  /* 0x00000000040672ca */ /* 0x000fe200000e0000 */
[----:B------:R-:W-:Y:S01]  /*19220*/  IMAD.MOV.U32 R4, RZ, RZ, R154 ;  /* 0x000000ffff047224 */ /* 0x000fe200078e009a */
[----:B---3--:R-:W3:Y:S01]  /*19230*/  LDL.64 R8, [R1+0x28] ;  /* 0x0000280001087983 */ /* 0x008ee20000100a00 */
[----:B------:R-:W-:Y:S02]  /*19240*/  VIADD R152, R2, 0x6 ;  /* 0x0000000602987836 */ /* 0x000fe40000000000 */
[----:B------:R-:W-:Y:S01]  /*19250*/  IMAD.MOV.U32 R5, RZ, RZ, 0x40000040 ;  /* 0x40000040ff057424 */ /* 0x000fe200078e00ff */
[----:B------:R-:W-:Y:S01]  /*19260*/  R2UR UR4, R4 ;  /* 0x00000000040472ca */ /* 0x000fe200000e0000 */
[----:B------:R-:W-:Y:S01]  /*19270*/  IMAD.MOV.U32 R4, RZ, RZ, R153 ;  /* 0x000000ffff047224 */ /* 0x000fe200078e0099 */
[----:B------:R-:W-:Y:S01]  /*19280*/  R2UR UR10, R152 ;  /* 0x00000000980a72ca */ /* 0x000fe200000e0000 */
[----:B------:R-:W-:Y:S01]  /*19290*/  IMAD.MOV.U32 R153, RZ, RZ, 0x40000040 ;  /* 0x40000040ff997424 */ /* 0x000fe200078e00ff */
[----:B------:R-:W-:-:S02]  /*192a0*/  R2UR UR7, R5 ;  /* 0x00000000050772ca */ /* 0x000fc400000e0000 */
[----:B------:R-:W-:Y:S01]  /*192b0*/  R2UR UR8, R4 ;  /* 0x00000000040872ca */ /* 0x000fe200000e0000 */
[C---:B------:R-:W-:Y:S01]  /*192c0*/  VIADD R4, R2.reuse, 0x200 ;  /* 0x0000020002047836 */ /* 0x040fe20000000000 */
[----:B------:R-:W-:Y:S01]  /*192d0*/  R2UR UR11, R153 ;  /* 0x00000000990b72ca */ /* 0x000fe200000e0000 */
[----:B------:R-:W-:Y:S01]  /*192e0*/  VIADD R154, R2, 0x204 ;  /* 0x00000204029a7836 */ /* 0x000fe20000000000 */
[C---:B------:R-:W-:Y:S02]  /*192f0*/  R2UR UR5, R5.reuse ;  /* 0x00000000050572ca */ /* 0x040fe400000e0000 */
[----:B------:R-:W-:Y:S01]  /*19300*/  R2UR UR14, R4 ;  /* 0x00000000040e72ca */ /* 0x000fe200000e0000 */
[----:B------:R-:W-:Y:S01]  /*19310*/  VIADD R4, R2, 0x206 ;  /* 0x0000020602047836 */ /* 0x000fe20000000000 */
[----:B------:R-:W-:-:S04]  /*19320*/  R2UR UR9, R5 ;  /* 0x00000000050972ca */ /* 0x000fc800000e0000 */
[----:B------:R-:W-:Y:S01]  /*19330*/  R2UR UR26, R4 ;  /* 0x00000000041a72ca */ /* 0x000fe200000e0000 */
[----:B------:R-:W-:Y:S02]  /*19340*/  VIADD R4, R2, 0x404 ;  /* 0x0000040402047836 */ /* 0x000fe40000000000 */
[----:B------:R-:W-:Y:S02]  /*19350*/  MOV R152, UR11 ;  /* 0x0000000b00987c02 */ /* 0x000fe40008000f00 */
[----:B------:R-:W-:Y:S01]  /*19360*/  R2UR UR22, R154 ;  /* 0x000000009a1672ca */ /* 0x000fe200000e0000 */
[----:B------:R-:W-:Y:S01]  /*19370*/  VIADD R154, R2, 0x400 ;  /* 0x00000400029a7836 */ /* 0x000fe20000000000 */
[----:B------:R-:W-:Y:S01]  /*19380*/  R2UR UR38, R4 ;  /* 0x00000000042672ca */ /* 0x000fe200000e0000 */
[----:B------:R0:W-:Y:S01]  /*19390*/  STL [R1+0x14], R152 ;  /* 0x0000149801007387 */ /* 0x0001e20000100800 */
[----:B------:R-:W-:Y:S02]  /*193a0*/  VIADD R4, R2, 0x600 ;  /* 0x0000060002047836 */ /* 0x000fe40000000000 */
[----:B------:R-:W-:Y:S01]  /*193b0*/  R2UR UR30, R154 ;  /* 0x000000009a1e72ca */ /* 0x000fe200000e0000 */
[----:B------:R-:W-:-:S02]  /*193c0*/  VIADD R154, R2, 0x406 ;  /* 0x00000406029a7836 */ /* 0x000fc40000000000 */
[----:B0-----:R-:W-:Y:S01]  /*193d0*/  VIADD R152, R2, 0x202 ;  /* 0x0000020202987836 */ /* 0x001fe20000000000 */
[----:B------:R-:W-:Y:S01]  /*193e0*/  R2UR UR46, R4 ;  /* 0x00000000042e72ca */ /* 0x000fe200000e0000 */
[----:B------:R-:W-:-:S03]  /*193f0*/  VIADD R4, R2, 0x606 ;  /* 0x0000060602047836 */ /* 0x000fc60000000000 */
[----:B------:R-:W-:Y:S01]  /*19400*/  R2UR UR18, R152 ;  /* 0x00000000981272ca */ /* 0x000fe200000e0000 */
[----:B------:R-:W-:Y:S01]  /*19410*/  VIADD R152, R2, 0x402 ;  /* 0x0000040202987836 */ /* 0x000fe20000000000 */
[----:B------:R-:W-:Y:S01]  /*19420*/  R2UR UR42, R154 ;  /* 0x000000009a2a72ca */ /* 0x000fe200000e0000 */
[----:B------:R-:W-:Y:S01]  /*19430*/  VIADD R154, R2, 0x602 ;  /* 0x00000602029a7836 */ /* 0x000fe20000000000 */
[C---:B------:R-:W-:Y:S01]  /*19440*/  R2UR UR15, R5.reuse ;  /* 0x00000000050f72ca */ /* 0x040fe200000e0000 */
[-C--:B------:R-:W-:Y:S01]  /*19450*/  FMUL.FTZ R24, R24, R3.reuse ;  /* 0x0000000318187220 */ /* 0x080fe20000410000 */
[----:B------:R-:W-:Y:S01]  /*19460*/  R2UR UR34, R152 ;  /* 0x00000000982272ca */ /* 0x000fe200000e0000 */
[----:B------:R-:W-:Y:S01]  /*19470*/  VIADD R152, R2, 0x604 ;  /* 0x0000060402987836 */ /* 0x000fe20000000000 */
        /* <DEDUP_REMOVED lines=68> */
[----:B------:R-:W3:Y:S01]  /*198c0*/  LDL.64 R4, [R1+0x18] ;  /* 0x0000180001047983 */ /* 0x000ee20000100a00 */
[-C--:B------:R-:W-:Y:S01]  /*198d0*/  FMUL.FTZ R26, R26, R0.reuse ;  /* 0x000000001a1a7220 */ /* 0x080fe20000410000 */
[-C--:B------:R-:W-:Y:S01]  /*198e0*/  FMUL.FTZ R27, R27, R0.reuse ;  /* 0x000000001b1b7220 */ /* 0x080fe20000410000 */
[-C--:B------:R-:W-:Y:S01]  /*198f0*/  FMUL.FTZ R30, R30, R0.reuse ;  /* 0x000000001e1e7220 */ /* 0x080fe20000410000 */
[----:B------:R-:W3:Y:S01]  /*19900*/  LDL.64 R2, [R1+0x20] ;  /* 0x0000200001027983 */ /* 0x000ee20000100a00 */
        /* <DEDUP_REMOVED lines=61> */
[----:B------:R-:W3:Y:S01]  /*19ce0*/  LDL.LU R0, [R1+0x14] ;  /* 0x0000140001007983 */ /* 0x000ee20000300800 */
[----:B------:R-:W-:Y:S01]  /*19cf0*/  MOV R18, UR10 ;  /* 0x0000000a00127c02 */ /* 0x000fe20008000f00 */
[----:B------:R-:W-:Y:S01]  /*19d00*/  UMOV UR10, UR4 ;  /* 0x00000004000a7c82 */ /* 0x000fe20008000000 */
[----:B------:R-:W-:Y:S01]  /*19d10*/  UMOV UR11, UR5 ;  /* 0x00000005000b7c82 */ /* 0x000fe20008000000 */
[----:B------:R-:W-:Y:S01]  /*19d20*/  R2UR UR4, R6 ;  /* 0x00000000060472ca */ /* 0x000fe200000e0000 */
[----:B------:R-:W-:Y:S01]  /*19d30*/  IMAD.MOV.U32 R155, RZ, RZ, 0x40000040 ;  /* 0x40000040ff9b7424 */ /* 0x000fe200078e00ff */
[----:B------:R-:W-:Y:S02]  /*19d40*/  R2UR UR5, R7 ;  /* 0x00000000070572ca */ /* 0x000fe400000e0000 */
[----:B------:R-:W-:Y:S02]  /*19d50*/  R2UR UR19, R153 ;  /* 0x00000000991372ca */ /* 0x000fe400000e0000 */
[----:B------:R-:W-:-:S02]  /*19d60*/  R2UR UR23, R155 ;  /* 0x000000009b1772ca */ /* 0x000fc400000e0000 */
[----:B------:R-:W-:Y:S02]  /*19d70*/  R2UR UR31, R155 ;  /* 0x000000009b1f72ca */ /* 0x000fe400000e0000 */
[----:B------:R-:W-:Y:S02]  /*19d80*/  R2UR UR35, R153 ;  /* 0x00000000992372ca */ /* 0x000fe400000e0000 */
[C---:B------:R-:W-:Y:S02]  /*19d90*/  R2UR UR43, R155.reuse ;  /* 0x000000009b2b72ca */ /* 0x040fe400000e0000 */
[----:B------:R-:W-:Y:S02]  /*19da0*/  R2UR UR50, R154 ;  /* 0x000000009a3272ca */ /* 0x000fe400000e0000 */
[----:B------:R-:W-:Y:S02]  /*19db0*/  R2UR UR51, R155 ;  /* 0x000000009b3372ca */ /* 0x000fe400000e0000 */
[----:B------:R-:W-:-:S02]  /*19dc0*/  R2UR UR54, R152 ;  /* 0x00000000983672ca */ /* 0x000fc400000e0000 */
[----:B------:R-:W-:Y:S02]  /*19dd0*/  R2UR UR55, R153 ;  /* 0x00000000993772ca */ /* 0x000fe400000e0000 */
[----:B------:R-:W-:-:S06]  /*19de0*/  WARPGROUP.ARRIVE ;  /* 0x00000000000079c5 */ /* 0x000fcc0000000000 */
[----:B------:R-:W-:Y:S01]  /*19df0*/  HGMMA.64x64x16.F32.BF16 R152, gdesc[UR4], RZ, !UPT, gsb0 ;  /* 0x00e00000049879f0 */ /* 0x000fe2000c0018ff */
[----:B------:R-:W-:Y:S01]  /*19e00*/  UMOV UR6, UR8 ;  /* 0x0000000800067c82 */ /* 0x000fe20008000000 */
[----:B------:R-:W-:Y:S01]  /*19e10*/  UMOV UR7, UR9 ;  /* 0x0000000900077c82 */ /* 0x000fe20008000000 */
[----:B----4-:R-:W-:Y:S02]  /*19e20*/  R2UR UR8, R22 ;  /* 0x00000000160872ca */ /* 0x010fe400000e0000 */
[----:B------:R-:W-:Y:S01]  /*19e30*/  R2UR UR9, R23 ;  /* 0x00000000170972ca */ /* 0x000fe200000e0000 */
[----:B------:R-:W-:Y:S02]  /*19e40*/  WARPGROUP.DEPBAR.LE gsb0, 0x0 ;  /* 0x00008000000079c5 */ /* 0x000fe40000010000 */
[----:B------:R-:W-:Y:S01]  /*19e50*/  WARPGROUP.ARRIVE ;  /* 0x00000000000079c5 */ /* 0x000fe20000000000 */
[----:B--2---:R-:W-:Y:S01]  /*19e60*/  R2UR UR4, R16 ;  /* 0x00000000100472ca */ /* 0x004fe200000e0000 */
[----:B------:R0:W5:Y:S08]  /*19e70*/  LDL.LU.64 R22, [R1+0xd0] ;  /* 0x0000d00001167983 */ /* 0x0001700000300a00 */
[----:B------:R-:W-:Y:S01]  /*19e80*/  HGMMA.64x64x16.F32.BF16 R152, gdesc[UR8], R152, gsb0 ;  /* 0x00e00000089879f0 */ /* 0x000fe20008001898 */
[----:B------:R-:W-:-:S02]  /*19e90*/  R2UR UR5, R17 ;  /* 0x00000000110572ca */ /* 0x000fc400000e0000 */
[----:B------:R-:W-:Y:S02]  /*19ea0*/  WARPGROUP.DEPBAR.LE gsb0, 0x0 ;  /* 0x00008000000079c5 */ /* 0x000fe40000010000 */
[----:B------:R-:W-:-:S09]  /*19eb0*/  WARPGROUP.ARRIVE ;  /* 0x00000000000079c5 */ /* 0x000fd20000000000 */
[----:B------:R-:W-:Y:S01]  /*19ec0*/  HGMMA.64x64x16.F32.BF16 R152, gdesc[UR4], R152, gsb0 ;  /* 0x00e00000049879f0 */ /* 0x000fe20008001898 */
[----:B------:R-:W-:Y:S02]  /*19ed0*/  R2UR UR10, R18 ;  /* 0x00000000120a72ca */ /* 0x000fe400000e0000 */
[----:B---3--:R-:W-:Y:S01]  /*19ee0*/  R2UR UR8, R8 ;  /* 0x00000000080872ca */ /* 0x008fe200000e0000 */
[----:B------:R0:W5:Y:S01]  /*19ef0*/  LDL.LU R18, [R1+0xc8] ;  /* 0x0000c80001127983 */ /* 0x0001620000300800 */
[----:B------:R-:W-:Y:S02]  /*19f00*/  R2UR UR9, R9 ;  /* 0x00000000090972ca */ /* 0x000fe400000e0000 */
[----:B------:R-:W-:Y:S01]  /*19f10*/  R2UR UR20, R216 ;  /* 0x00000000d81472ca */ /* 0x000fe200000e0000 */
[----:B------:R0:W5:Y:S01]  /*19f20*/  LDL.LU.64 R16, [R1+0xc0] ;  /* 0x0000c00001107983 */ /* 0x0001620000300a00 */
[----:B------:R-:W-:Y:S02]  /*19f30*/  R2UR UR21, R217 ;  /* 0x00000000d91572ca */ /* 0x000fe400000e0000 */
[----:B------:R-:W-:Y:S01]  /*19f40*/  R2UR UR24, R214 ;  /* 0x00000000d61872ca */ /* 0x000fe200000e0000 */
[----:B------:R0:W5:Y:S01]  /*19f50*/  LDL.LU.64 R8, [R1+0xb8] ;  /* 0x0000b80001087983 */ /* 0x0001620000300a00 */
[----:B------:R-:W-:-:S02]  /*19f60*/  WARPGROUP.DEPBAR.LE gsb0, 0x0 ;  /* 0x00008000000079c5 */ /* 0x000fc40000010000 */
[----:B------:R-:W-:Y:S01]  /*19f70*/  WARPGROUP.ARRIVE ;  /* 0x00000000000079c5 */ /* 0x000fe20000000000 */
[----:B------:R-:W-:-:S13]  /*19f80*/  R2UR UR11, R0 ;  /* 0x00000000000b72ca */ /* 0x000fda00000e0000 */
        /* <DEDUP_REMOVED lines=12> */
[----:B------:R-:W-:-:S06]  /*1a050*/  WARPGROUP.ARRIVE ;  /* 0x00000000000079c5 */ /* 0x000fcc0000000000 */
        /* <DEDUP_REMOVED lines=48> */
.L_x_1804:
[----:B-----5:R-:W-:Y:S01]  /*1a360*/  SHF.L.U32 R0, R8, 0x1f, RZ ;  /* 0x0000001f08007819 */ /* 0x020fe200000006ff */
[----:B------:R-:W-:-:S04]  /*1a370*/  IMAD R8, R229, 0x8, R18 ;  /* 0x00000008e5087824 */ /* 0x000fc800078e0212 */
[----:B------:R0:W1:Y:S01]  /*1a380*/  SYNCS.PHASECHK.TRANS64.TRYWAIT P1, [R8+URZ+0x30850], R0 ;  /* 0x03085000080075a7 */ /* 0x000062000802017f */
[----:B------:R-:W-:Y:S05]  /*1a390*/  @!P0 BRA `(.L_x_1805) ;  /* 0x0000000000048947 */ /* 0x000fea0003800000 */
[----:B------:R-:W-:Y:S01]  /*1a3a0*/  BPT.TRAP 0x1 ;  /* 0x000000040000795c */ /* 0x000fe20000300000 */
.L_x_1805:
[----:B------:R-:W-:Y:S04]  /*1a3b0*/  BSSY B2, `(.L_x_1806) ;  /* 0x0000004000027945 */ /* 0x000fe80003800000 */
[----:B-1----:R-:W-:Y:S05]  /*1a3c0*/  @P1 BRA `(.L_x_1807) ;  /* 0x0000000000081947 */ /* 0x002fea0003800000 */
[----:B------:R-:W1:Y:S02]  /*1a3d0*/  SYNCS.PHASECHK.TRANS64.TRYWAIT P1, [R8+URZ+0x30850], R0 ;  /* 0x03085000080075a7 */ /* 0x000e64000802017f */
[----:B-1----:R-:W-:Y:S05]  /*1a3e0*/  @!P1 BRA `(.L_x_1808) ;  /* 0x0000011000449947 */ /* 0x002fea0003800000 */
.L_x_1807:
[----:B------:R-:W-:Y:S05]  /*1a3f0*/  BSYNC B2 ;  /* 0x0000000000027941 */ /* 0x000fea0003800000 */
.L_x_1806:
        /* <DEDUP_REMOVED lines=37> */
.L_x_1809:
[----:B------:R-:W2:Y:S01]  /*1a650*/  LDL R185, [R1+0x4] ;  /* 0x0000040001b97983 */ /* 0x000ea20000100800 */
[----:B------:R-:W-:Y:S01]  /*1a660*/  FMNMX.FTZ R0, R152, R222, !PT ;  /* 0x000000de98007209 */ /* 0x000fe20007810000 */
[----:B------:R-:W-:Y:S01]  /*1a670*/  ULDC UR4, c[0x0][0x988] ;  /* 0x0002620000047ab9 */ /* 0x000fe20000000800 */
[----:B------:R-:W-:Y:S02]  /*1a680*/  VIADD R223, R223, 0x30840 ;  /* 0x00030840dfdf7836 */ /* 0x000fe40000000000 */
[----:B------:R-:W-:-:S04]  /*1a690*/  FMNMX.FTZ R0, R153, R0, !PT ;  /* 0x0000000099007209 */ /* 0x000fc80007810000 */
        /* <DEDUP_REMOVED lines=13> */
[----:B------:R-:W-:-:S05]  /*1a770*/  FMNMX.FTZ R0, R181, R0, !PT ;  /* 0x00000000b5007209 */ /* 0x000fca0007810000 */
[----:B------:R-:W0:Y:S02]  /*1a780*/  SHFL.BFLY PT, R2, R0, 0x2, 0x1f ;  /* 0x0c401f0000027f89 */ /* 0x000e2400000e0000 */
[----:B0-----:R-:W-:Y:S02]  /*1a790*/  FMNMX.FTZ R2, R0, R2, !PT ;  /* 0x0000000200027209 */ /* 0x001fe40007810000 */
[----:B------:R-:W-:-:S03]  /*1a7a0*/  FMNMX.FTZ R0, R154, R226, !PT ;  /* 0x000000e29a007209 */ /* 0x000fc60007810000 */
[----:B------:R-:W0:Y:S01]  /*1a7b0*/  SHFL.BFLY PT, R5, R2, 0x1, 0x1f ;  /* 0x0c201f0002057f89 */ /* 0x000e2200000e0000 */
[----:B------:R-:W-:-:S04]  /*1a7c0*/  FMNMX.FTZ R0, R155, R0, !PT ;  /* 0x000000009b007209 */ /* 0x000fc80007810000 */
[----:B------:R-:W-:-:S04]  /*1a7d0*/  FMNMX.FTZ R0, R158, R0, !PT ;  /* 0x000000009e007209 */ /* 0x000fc80007810000 */
[----:B------:R-:W-:-:S04]  /*1a7e0*/  FMNMX.FTZ R0, R159, R0, !PT ;  /* 0x000000009f007209 */ /* 0x000fc80007810000 */
[----:B------:R-:W-:-:S04]  /*1a7f0*/  FMNMX.FTZ R0, R162, R0, !PT ;  /* 0x00000000a2007209 */ /* 0x000fc80007810000 */
[----:B------:R-:W-:-:S04]  /*1a800*/  FMNMX.FTZ R0, R163, R0, !PT ;  /* 0x00000000a3007209 */ /* 0x000fc80007810000 */
[----:B------:R-:W-:Y:S02]  /*1a810*/  FMNMX.FTZ R0, R166, R0, !PT ;  /* 0x00000000a6007209 */ /* 0x000fe40007810000 */
[----:B0-----:R-:W-:Y:S02]  /*1a820*/  FMNMX.FTZ R5, R2, R5, !PT ;  /* 0x0000000502057209 */ /* 0x001fe40007810000 */
[----:B------:R-:W-:-:S03]  /*1a830*/  FMNMX.FTZ R0, R167, R0, !PT ;  /* 0x00000000a7007209 */ /* 0x000fc60007810000 */
[----:B------:R-:W-:Y:S01]  /*1a840*/  FADD.FTZ R3, -R5, R222 ;  /* 0x000000de05037221 */ /* 0x000fe20000010100 */
        /* <DEDUP_REMOVED lines=9> */
[----:B0-----:R-:W-:-:S05]  /*1a8e0*/  FMNMX.FTZ R2, R0, R2, !PT ;  /* 0x0000000200027209 */ /* 0x001fca0007810000 */
[----:B------:R-:W0:Y:S02]  /*1a8f0*/  SHFL.BFLY PT, R4, R2, 0x1, 0x1f ;  /* 0x0c201f0002047f89 */ /* 0x000e2400000e0000 */
[----:B0-----:R-:W-:Y:S01]  /*1a900*/  FMNMX.FTZ R4, R2, R4, !PT ;  /* 0x0000000402047209 */ /* 0x001fe20007810000 */
[----:B------:R-:W-:-:S04]  /*1a910*/  IMAD.U32 R2, RZ, RZ, UR4 ;  /* 0x00000004ff027e24 */ /* 0x000fc8000f8e00ff */
[-C--:B------:R-:W-:Y:S01]  /*1a920*/  FMUL.FTZ R184, R5, R2.reuse ;  /* 0x0000000205b87220 */ /* 0x080fe20000410000 */
[----:B------:R-:W-:Y:S01]  /*1a930*/  FADD.FTZ R0, -R4, R226 ;  /* 0x000000e204007221 */ /* 0x000fe20000010100 */
[-C--:B------:R-:W-:Y:S02]  /*1a940*/  FMUL.FTZ R3, R3, R2.reuse ;  /* 0x0000000203037220 */ /* 0x080fe40000410000 */
        /* <DEDUP_REMOVED lines=15> */
[-C--:B------:R-:W-:Y:S01]  /*1aa40*/  FFMA.FTZ R181, R181, R2.reuse, -R184 ;  /* 0x00000002b5b57223 */ /* 0x080fe200000108b8 */
[-C--:B------:R-:W-:Y:S01]  /*1aa50*/  FMUL.FTZ R184, R4, R2.reuse ;  /* 0x0000000204b87220 */ /* 0x080fe20000410000 */
[-C--:B------:R-:W-:Y:S01]  /*1aa60*/  FMUL.FTZ R0, R0, R2.reuse ;  /* 0x0000000200007220 */ /* 0x080fe20000410000 */
[----:B------:R-:W-:Y:S02]  /*1aa70*/  MUFU.EX2 R3, R3 ;  /* 0x0000000300037308 */ /* 0x000fe40000000800 */
        /* <DEDUP_REMOVED lines=17> */
[----:B------:R-:W-:-:S05]  /*1ab90*/  FFMA.FTZ R183, R183, R2, -R184 ;  /* 0x00000002b7b77223 */ /* 0x000fca00000108b8 */
[----:B------:R-:W1:Y:S01]  /*1aba0*/  MUFU.EX2 R197, R154 ;  /* 0x0000009a00c57308 */ /* 0x000e620000000800 */
[----:B0-----:R-:W-:-:S07]  /*1abb0*/  FFMA.FTZ R221, R3, R221, R152 ;  /* 0x000000dd03dd7223 */ /* 0x001fce0000010098 */
[----:B------:R-:W0:Y:S08]  /*1abc0*/  MUFU.EX2 R153, R153 ;  /* 0x0000009900997308 */ /* 0x000e300000000800 */
[----:B------:R-:W3:Y:S01]  /*1abd0*/  MUFU.EX2 R155, R155 ;  /* 0x0000009b009b7308 */ /* 0x000ee20000000800 */
[----:B-1----:R-:W-:-:S07]  /*1abe0*/  FFMA.FTZ R9, R0, R9, R197 ;  /* 0x0000000900097223 */ /* 0x002fce00000100c5 */
[----:B------:R-:W1:Y:S01]  /*1abf0*/  MUFU.EX2 R156, R156 ;  /* 0x0000009c009c7308 */ /* 0x000e620000000800 */
[----:B0-----:R-:W-:-:S07]  /*1ac00*/  FADD.FTZ R221, R153, R221 ;  /* 0x000000dd99dd7221 */ /* 0x001fce0000010000 */
[----:B------:R-:W0:Y:S01]  /*1ac10*/  MUFU.EX2 R158, R158 ;  /* 0x0000009e009e7308 */ /* 0x000e220000000800 */
[----:B---3--:R-:W-:Y:S01]  /*1ac20*/  FADD.FTZ R154, R155, R9 ;  /* 0x000000099b9a7221 */ /* 0x008fe20000010000 */
[----:B--2---:R-:W-:-:S06]  /*1ac30*/  PRMT R223, R185, 0x654, R223 ;  /* 0x00000654b9df7816 */ /* 0x004fcc00000000df */
[----:B------:R-:W2:Y:S01]  /*1ac40*/  MUFU.EX2 R157, R157 ;  /* 0x0000009d009d7308 */ /* 0x000ea20000000800 */
[----:B-1----:R-:W-:Y:S01]  /*1ac50*/  FADD.FTZ R9, R156, R221 ;  /* 0x000000dd9c097221 */ /* 0x002fe20000010000 */
[----:B------:R1:W-:Y:S06]  /*1ac60*/  SYNCS.ARRIVE.TRANS64.RED.A1T0 RZ, [R223+URZ], RZ ;  /* 0x000000ffdfff79a7 */ /* 0x0003ec000810043f */
[----:B------:R-:W3:Y:S01]  /*1ac70*/  MUFU.EX2 R159, R159 ;  /* 0x0000009f009f7308 */ /* 0x000ee20000000800 */
[----:B0-----:R-:W-:-:S07]  /*1ac80*/  FADD.FTZ R154, R158, R154 ;  /* 0x0000009a9e9a7221 */ /* 0x001fce0000010000 */
[----:B------:R-:W0:Y:S01]  /*1ac90*/  MUFU.EX2 R160, R160 ;  /* 0x000000a000a07308 */ /* 0x000e220000000800 */
[----:B--2---:R-:W-:-:S07]  /*1aca0*/  FADD.FTZ R9, R157, R9 ;  /* 0x000000099d097221 */ /* 0x004fce0000010000 */
[----:B------:R-:W2:Y:S01]  /*1acb0*/  MUFU.EX2 R162, R162 ;  /* 0x000000a200a27308 */ /* 0x000ea20000000800 */
[----:B---3--:R-:W-:-:S07]  /*1acc0*/  FADD.FTZ R154, R159, R154 ;  /* 0x0000009a9f9a7221 */ /* 0x008fce0000010000 */
        /* <DEDUP_REMOVED lines=43> */
[----:B0-----:R-:W-:Y:S01]  /*1af80*/  FADD.FTZ R182, R187, R182 ;  /* 0x000000b6bbb67221 */ /* 0x001fe20000010000 */
[----:B--2---:R-:W-:-:S03]  /*1af90*/  FADD.FTZ R221, R181, R9 ;  /* 0x00000009b5dd7221 */ /* 0x004fc60000010000 */
[----:B---3--:R-:W-:Y:S01]  /*1afa0*/  FADD.FTZ R9, R154, R182 ;  /* 0x000000b69a097221 */ /* 0x008fe20000010000 */
[----:B-1----:R-:W-:Y:S06]  /*1afb0*/  @!P0 BRA `(.L_x_1810) ;  /* 0x0000000000048947 */ /* 0x002fec0003800000 */
[----:B------:R-:W-:Y:S01]  /*1afc0*/  BPT.TRAP 0x1 ;  /* 0x000000040000795c */ /* 0x000fe20000300000 */
.L_x_1810:
[----:B------:R-:W2:Y:S01]  /*1afd0*/  LDL R182, [R1+0x48] ;  /* 0x0000480001b67983 */ /* 0x000ea20000100800 */
[----:B------:R-:W-:Y:S01]  /*1afe0*/  VIADD R8, R8, 0x30860 ;  /* 0x0003086008087836 */ /* 0x000fe20000000000 */
[----:B------:R-:W-:Y:S01]  /*1aff0*/  F2FP.BF16.F32.PACK_AB R196, R153, R152 ;  /* 0x0000009899c4723e */ /* 0x000fe200000010ff */
[----:B------:R-:W-:Y:S01]  /*1b000*/  IMAD.MOV.U32 R226, RZ, RZ, R4 ;  /* 0x000000ffffe27224 */ /* 0x000fe200078e0004 */
[----:B------:R-:W-:Y:S01]  /*1b010*/  F2FP.BF16.F32.PACK_AB R197, R155, R197 ;  /* 0x000000c59bc5723e */ /* 0x000fe200000010ff */
[----:B------:R-:W-:Y:S01]  /*1b020*/  IMAD.MOV.U32 R222, RZ, RZ, R5 ;  /* 0x000000ffffde7224 */ /* 0x000fe200078e0005 */
[----:B------:R-:W-:Y:S01]  /*1b030*/  PRMT R8, R185, 0x654, R8 ;  /* 0x00000654b9087816 */ /* 0x000fe20000000008 */
[----:B------:R-:W-:Y:S01]  /*1b040*/  IMAD.MOV.U32 R229, RZ, RZ, R204 ;  /* 0x000000ffffe57224 */ /* 0x000fe200078e00cc */
        /* <DEDUP_REMOVED lines=17> */
[----:B------:R-:W-:-:S12]  /*1b160*/  VIADD R227, R227, 0xffffffff ;  /* 0xffffffffe3e37836 */ /* 0x000fd80000000000 */
[----:B------:R-:W-:Y:S05]  /*1b170*/  @P1 BRA `(.L_x_1811) ;  /* 0xffffffdc00b01947 */ /* 0x000fea000383ffff */
[----:B------:R-:W-:Y:S05]  /*1b180*/  BSYNC B1 ;  /* 0x0000000000017941 */ /* 0x000fea0003800000 */
.L_x_1798:
[----:B------:R-:W-:-:S07]  /*1b190*/  IMAD.MOV.U32 R8, RZ, RZ, R227 ;  /* 0x000000ffff087224 */ /* 0x000fce00078e00e3 */
.L_x_1797:
[----:B------:R-:W-:Y:S05]  /*1b1a0*/  BSYNC B0 ;  /* 0x0000000000007941 */ /* 0x000fea0003800000 */
.L_x_1796:
[----:B------:R-:W2:Y:S01]  /*1b1b0*/  LDL R152, [R1+0x68] ;  /* 0x0000680001987983 */ /* 0x000ea20000100800 */
[----:B------:R-:W-:Y:S01]  /*1b1c0*/  BSSY B0, `(.L_x_1812) ;  /* 0x00002e4000007945 */ /* 0x000fe20003800000 */
[----:B--2---:R-:W-:-:S13]  /*1b1d0*/  ISETP.GE.AND P1, PT, R8, R152, PT ;  /* 0x000000980800720c */ /* 0x004fda0003f26270 */
[----:B------:R-:W-:Y:S05]  /*1b1e0*/  @!P1 BRA `(.L_x_1813) ;  /* 0x0000002c00849947 */ /* 0x000fea0003800000 */
[----:B------:R-:W-:Y:S02]  /*1b1f0*/  IMAD.MOV.U32 R227, RZ, RZ, R4 ;  /* 0x000000ffffe37224 */ /* 0x000fe400078e0004 */
[----:B------:R-:W-:Y:S02]  /*1b200*/  IMAD.MOV.U32 R226, RZ, RZ, R5 ;  /* 0x000000ffffe27224 */ /* 0x000fe400078e0005 */
[----:B------:R-:W-:Y:S02]  /*1b210*/  IMAD.MOV.U32 R222, RZ, RZ, R218 ;  /* 0x000000ffffde7224 */ /* 0x000fe400078e00da */
[----:B------:R-:W-:-:S07]  /*1b220*/  IMAD.MOV.U32 R229, RZ, RZ, R204 ;  /* 0x000000ffffe57224 */ /* 0x000fce00078e00cc */
.L_x_1834:
[----:B------:R-:W-:-:S04]  /*1b230*/  ISETP.NE.AND P1, PT, R229, 0x1, PT ;  /* 0x00000001e500780c */ /* 0x000fc80003f25270 */
[----:B------:R-:W-:-:S04]  /*1b240*/  SEL R218, RZ, 0x1, P1 ;  /* 0x00000001ffda7807 */ /* 0x000fc80000800000 */
[----:B------:R-:W-:Y:S01]  /*1b250*/  LOP3.LUT R218, R222, R218, RZ, 0x3c, !PT ;  /* 0x000000dadeda7212 */ /* 0x000fe200078e3cff */
[----:B------:R-:W-:Y:S06]  /*1b260*/  @!P0 BRA `(.L_x_1814) ;  /* 0x0000000000048947 */ /* 0x000fec0003800000 */
[----:B------:R-:W-:Y:S01]  /*1b270*/  BPT.TRAP 0x1 ;  /* 0x000000040000795c */ /* 0x000fe20000300000 */
.L_x_1814:
        /* <DEDUP_REMOVED lines=8> */
.L_x_1815:
        /* <DEDUP_REMOVED lines=8> */
.L_x_1817:
[----:B------:R-:W-:Y:S05]  /*1b380*/  BSYNC B1 ;  /* 0x0000000000017941 */ /* 0x000fea0003800000 */
.L_x_1816:
        /* <DEDUP_REMOVED lines=284> */
.L_x_1819:
[----:B------:R-:W-:Y:S01]  /*1c550*/  SHF.L.U32 R0, R222, 0x1f, RZ ;  /* 0x0000001fde007819 */ /* 0x000fe200000006ff */
[----:B-----5:R-:W-:-:S04]  /*1c560*/  IMAD R222, R229, 0x8, R18 ;  /* 0x00000008e5de7824 */ /* 0x020fc800078e0212 */
[----:B------:R0:W1:Y:S01]  /*1c570*/  SYNCS.PHASECHK.TRANS64.TRYWAIT P1, [R222+URZ+0x30850], R0 ;  /* 0x03085000de0075a7 */ /* 0x000062000802017f */
[----:B------:R-:W-:Y:S05]  /*1c580*/  @!P0 BRA `(.L_x_1820) ;  /* 0x0000000000048947 */ /* 0x000fea0003800000 */
[----:B------:R-:W-:Y:S01]  /*1c590*/  BPT.TRAP 0x1 ;  /* 0x000000040000795c */ /* 0x000fe20000300000 */
.L_x_1820:
[----:B------:R-:W-:Y:S04]  /*1c5a0*/  BSSY B1, `(.L_x_1821) ;  /* 0x0000004000017945 */ /* 0x000fe80003800000 */
[----:B-1----:R-:W-:Y:S05]  /*1c5b0*/  @P1 BRA `(.L_x_1822) ;  /* 0x0000000000081947 */ /* 0x002fea0003800000 */
[----:B------:R-:W1:Y:S02]  /*1c5c0*/  SYNCS.PHASECHK.TRANS64.TRYWAIT P1, [R222+URZ+0x30850], R0 ;  /* 0x03085000de0075a7 */ /* 0x000e64000802017f */
[----:B-1----:R-:W-:Y:S05]  /*1c5d0*/  @!P1 BRA `(.L_x_1823) ;  /* 0x000000ec00f09947 */ /* 0x002fea0003800000 */
.L_x_1822:
[----:B------:R-:W-:Y:S05]  /*1c5e0*/  BSYNC B1 ;  /* 0x0000000000017941 */ /* 0x000fea0003800000 */
.L_x_1821:
        /* <DEDUP_REMOVED lines=37> */
.L_x_1824:
[----:B------:R-:W2:Y:S01]  /*1c840*/  LDL R4, [R1+0x4c] ;  /* 0x00004c0001047983 */ /* 0x000ea20000100800 */
[----:B------:R-:W0:Y:S03]  /*1c850*/  LDC R0, c[0x0][0x448] ;  /* 0x00011200ff007b82 */ /* 0x000e260000000800 */
[----:B------:R-:W2:Y:S04]  /*1c860*/  LDL R3, [R1+0x64] ;  /* 0x0000640001037983 */ /* 0x000ea80000100800 */
[----:B------:R-:W3:Y:S04]  /*1c870*/  LDL R190, [R1+0x8] ;  /* 0x0000080001be7983 */ /* 0x000ee80000100800 */
[----:B------:R-:W4:Y:S01]  /*1c880*/  LDL R189, [R1+0x4] ;  /* 0x0000040001bd7983 */ /* 0x000f220000100800 */
[----:B------:R-:W-:Y:S01]  /*1c890*/  VIADD R223, R223, 0x30840 ;  /* 0x00030840dfdf7836 */ /* 0x000fe20000000000 */
[----:B------:R-:W-:Y:S01]  /*1c8a0*/  ULDC UR4, c[0x0][0x9dc] ;  /* 0x0002770000047ab9 */ /* 0x000fe20000000800 */
[----:B------:R-:W-:Y:S01]  /*1c8b0*/  ULDC UR5, c[0x0][0x9e0] ;  /* 0x0002780000057ab9 */ /* 0x000fe20000000800 */
[----:B------:R-:W-:Y:S01]  /*1c8c0*/  ULOP3.LUT UR4, URZ, UR4, URZ, 0x33, !UPT ;  /* 0x000000043f047292 */ /* 0x000fe2000f8e333f */
[----:B0-----:R-:W-:-:S13]  /*1c8d0*/  ISETP.NE.AND P1, PT, R0, 0x1, PT ;  /* 0x000000010000780c */ /* 0x001fda0003f25270 */
[----:B------:R-:W0:Y:S08]  /*1c8e0*/  @P1 LDC R2, c[0x0][0x44c] ;  /* 0x00011300ff021b82 */ /* 0x000e300000000800 */
[----:B------:R-:W1:Y:S01]  /*1c8f0*/  @P1 LDC R0, c[0x0][0x450] ;  /* 0x00011400ff001b82 */ /* 0x000e620000000800 */
[----:B--2---:R-:W-:-:S07]  /*1c900*/  IMAD.IADD R186, R3, 0x1, R4 ;  /* 0x0000000103ba7824 */ /* 0x004fce00078e0204 */
[----:B------:R-:W2:Y:S01]  /*1c910*/  LDC R3, c[0x0][0x9e4] ;  /* 0x00027900ff037b82 */ /* 0x000ea20000000800 */
[----:B0-----:R-:W-:Y:S01]  /*1c920*/  @P1 IMAD.HI.U32 R2, R186, R2, RZ ;  /* 0x00000002ba021227 */ /* 0x001fe200078e00ff */
[----:B----4-:R-:W-:-:S04]  /*1c930*/  PRMT R223, R189, 0x654, R223 ;  /* 0x00000654bddf7816 */ /* 0x010fc800000000df */
[----:B-1----:R-:W-:Y:S01]  /*1c940*/  @P1 SHF.R.U32.HI R186, RZ, R0, R2 ;  /* 0x00000000ffba1219 */ /* 0x002fe20000011602 */
[----:B------:R-:W-:Y:S01]  /*1c950*/  IMAD.SHL.U32 R0, R8, 0x40, RZ ;  /* 0x0000004008007824 */ /* 0x000fe200078e00ff */
[----:B------:R0:W-:Y:S03]  /*1c960*/  SYNCS.ARRIVE.TRANS64.RED.A1T0 RZ, [R223+URZ], RZ ;  /* 0x000000ffdfff79a7 */ /* 0x0001e6000810043f */
[----:B------:R-:W1:Y:S01]  /*1c970*/  SHFL.IDX PT, R187, R186, RZ, 0x1c1f ;  /* 0x001c1fffbabb7589 */ /* 0x000e6200000e0000 */
[----:B------:R-:W-:-:S05]  /*1c980*/  IADD3 R2, -R0, 0x1, RZ ;  /* 0x0000000100027810 */ /* 0x000fca0007ffe1ff */
[----:B---3--:R-:W-:Y:S01]  /*1c990*/  IMAD R2, R190, -0x2, R2 ;  /* 0xfffffffebe027824 */ /* 0x008fe200078e0202 */
[----:B--2---:R-:W-:-:S04]  /*1c9a0*/  ISETP.GE.AND P5, PT, R3, 0x1, PT ;  /* 0x000000010300780c */ /* 0x004fc80003fa6270 */
[----:B------:R-:W-:-:S05]  /*1c9b0*/  IADD3 R184, -R219, R2, R220 ;  /* 0x00000002dbb87210 */ /* 0x000fca0007ffe1dc */
[C---:B------:R-:W-:Y:S02]  /*1c9c0*/  VIADD R185, R184.reuse, UR5 ;  /* 0x00000005b8b97c36 */ /* 0x040fe40008000000 */
[----:B------:R-:W-:Y:S02]  /*1c9d0*/  VIADD R184, R184, UR4 ;  /* 0x00000004b8b87c36 */ /* 0x000fe40008000000 */
[--C-:B-1----:R-:W-:Y:S02]  /*1c9e0*/  IMAD.IADD R5, R185, 0x1, R187.reuse ;  /* 0x00000001b9057824 */ /* 0x102fe400078e02bb */
[----:B------:R-:W-:Y:S01]  /*1c9f0*/  IMAD.IADD R4, R184, 0x1, R187 ;  /* 0x00000001b8047824 */ /* 0x000fe200078e02bb */
[----:B0-----:R-:W-:Y:S06]  /*1ca00*/  @!P5 BRA `(.L_x_1825) ;  /* 0x000000000060d947 */ /* 0x001fec0003800000 */
        /* <DEDUP_REMOVED lines=13> */
.L_x_1827:
[----:B------:R-:W-:Y:S02]  /*1cae0*/  ULDC UR4, c[0x0][0x9e4] ;  /* 0x0002790000047ab9 */ /* 0x000fe40000000800 */
[----:B------:R-:W-:-:S05]  /*1caf0*/  IMAD.U32 R188, RZ, RZ, UR4 ;  /* 0x00000004ffbc7e24 */ /* 0x000fca000f8e00ff */
[----:B------:R-:W-:-:S13]  /*1cb00*/  ISETP.NE.AND P1, PT, R188, 0x1, PT ;  /* 0x00000001bc00780c */ /* 0x000fda0003f25270 */
[----:B------:R-:W0:Y:S02]  /*1cb10*/  @P1 LDC.64 R2, c[0x0][0x9e8] ;  /* 0x00027a00ff021b82 */ /* 0x000e240000000a00 */
[----:B0-----:R-:W-:-:S05]  /*1cb20*/  @P1 IMAD.HI.U32 R2, R187, R2, RZ ;  /* 0x00000002bb021227 */ /* 0x001fca00078e00ff */
[----:B------:R-:W-:-:S07]  /*1cb30*/  @P1 SHF.R.U32.HI R187, RZ, R3, R2 ;  /* 0x00000003ffbb1219 */ /* 0x000fce0000011602 */
.L_x_1828:
[----:B------:R-:W-:Y:S05]  /*1cb40*/  BSYNC B1 ;  /* 0x0000000000017941 */ /* 0x000fea0003800000 */
.L_x_1826:
[----:B------:R-:W-:-:S04]  /*1cb50*/  IMAD R187, R187, R188, -R0 ;  /* 0x000000bcbbbb7224 */ /* 0x000fc800078e0a00 */
[----:B------:R-:W-:-:S05]  /*1cb60*/  IMAD R187, R190, -0x2, R187 ;  /* 0xfffffffebebb7824 */ /* 0x000fca00078e02bb */
[----:B------:R-:W-:Y:S02]  /*1cb70*/  VIMNMX R4, R4, R187, !PT ;  /* 0x000000bb04047248 */ /* 0x000fe40007fe0100 */
[----:B------:R-:W-:-:S07]  /*1cb80*/  VIADDMNMX R5, R187, R188, R5, PT ;  /* 0x000000bcbb057246 */ /* 0x000fce0003800105 */
.L_x_1825:
        /* <DEDUP_REMOVED lines=66> */
.L_x_1831:
[----:B------:R-:W-:Y:S02]  /*1cfb0*/  ULDC UR4, c[0x0][0x9e4] ;  /* 0x0002790000047ab9 */ /* 0x000fe40000000800 */
[----:B------:R-:W-:-:S05]  /*1cfc0*/  IMAD.U32 R4, RZ, RZ, UR4 ;  /* 0x00000004ff047e24 */ /* 0x000fca000f8e00ff */
[----:B------:R-:W-:-:S13]  /*1cfd0*/  ISETP.NE.AND P2, PT, R4, 0x1, PT ;  /* 0x000000010400780c */ /* 0x000fda0003f45270 */
[----:B------:R-:W0:Y:S02]  /*1cfe0*/  @P2 LDC.64 R2, c[0x0][0x9e8] ;  /* 0x00027a00ff022b82 */ /* 0x000e240000000a00 */
[----:B0-----:R-:W-:-:S05]  /*1cff0*/  @P2 IMAD.HI.U32 R2, R186, R2, RZ ;  /* 0x00000002ba022227 */ /* 0x001fca00078e00ff */
[----:B------:R-:W-:-:S07]  /*1d000*/  @P2 SHF.R.U32.HI R186, RZ, R3, R2 ;  /* 0x00000003ffba2219 */ /* 0x000fce0000011602 */
.L_x_1832:
[----:B------:R-:W-:Y:S05]  /*1d010*/  BSYNC B1 ;  /* 0x0000000000017941 */ /* 0x000fea0003800000 */
.L_x_1830:
[----:B------:R-:W-:-:S04]  /*1d020*/  IMAD R0, R186, R4, -R0 ;  /* 0x00000004ba007224 */ /* 0x000fc800078e0a00 */
[----:B------:R-:W-:-:S05]  /*1d030*/  IMAD R0, R190, -0x2, R0 ;  /* 0xfffffffebe007824 */ /* 0x000fca00078e0200 */
[----:B------:R-:W-:Y:S02]  /*1d040*/  VIMNMX R184, R184, R0, !PT ;  /* 0x00000000b8b87248 */ /* 0x000fe40007fe0100 */
[----:B------:R-:W-:-:S07]  /*1d050*/  VIADDMNMX R185, R0, R4, R185, PT ;  /* 0x0000000400b97246 */ /* 0x000fce00038001b9 */
.L_x_1829:
[----:B------:R-:W-:Y:S01]  /*1d060*/  FMNMX.FTZ R0, R152, R226, !PT ;  /* 0x000000e298007209 */ /* 0x000fe20007810000 */
[----:B------:R-:W-:Y:S01]  /*1d070*/  ULDC UR4, c[0x0][0x988] ;  /* 0x0002620000047ab9 */ /* 0x000fe20000000800 */
[----:B------:R-:W-:Y:S02]  /*1d080*/  LOP3.LUT R22, R22, 0xffffdfff, RZ, 0xc0, !PT ;  /* 0xffffdfff16167812 */ /* 0x000fe400078ec0ff */
[----:B------:R-:W-:Y:S02]  /*1d090*/  FMNMX.FTZ R0, R153, R0, !PT ;  /* 0x0000000099007209 */ /* 0x000fe40007810000 */
[----:B------:R-:W-:Y:S02]  /*1d0a0*/  ISETP.GT.AND P2, PT, R184, 0x1, P1 ;  /* 0x00000001b800780c */ /* 0x000fe40000f44270 */
[----:B------:R-:W-:Y:S02]  /*1d0b0*/  FMNMX.FTZ R0, R156, R0, !PT ;  /* 0x000000009c007209 */ /* 0x000fe40007810000 */
[----:B------:R-:W-:-:S02]  /*1d0c0*/  ISETP.GT.AND P3, PT, R184, 0x8, P1 ;  /* 0x00000008b800780c */ /* 0x000fc40000f64270 */
[----:B------:R-:W-:Y:S02]  /*1d0d0*/  FMNMX.FTZ R0, R157, R0, !PT ;  /* 0x000000009d007209 */ /* 0x000fe40007810000 */
[----:B------:R-:W-:Y:S02]  /*1d0e0*/  @P0 LOP3.LUT R22, R22, 0x2000, RZ, 0xfc, !PT ;  /* 0x0000200016160812 */ /* 0x000fe400078efcff */
[----:B------:R-:W-:Y:S02]  /*1d0f0*/  FMNMX.FTZ R0, R160, R0, !PT ;  /* 0x00000000a0007209 */ /* 0x000fe40007810000 */
[----:B------:R-:W-:Y:S02]  /*1d100*/  ISETP.LT.OR P2, PT, R185, 0x2, P2 ;  /* 0x00000002b900780c */ /* 0x000fe40001741670 */
[----:B------:R-:W-:Y:S02]  /*1d110*/  FMNMX.FTZ R0, R161, R0, !PT ;  /* 0x00000000a1007209 */ /* 0x000fe40007810000 */
[----:B------:R-:W-:-:S02]  /*1d120*/  ISETP.LT.OR P3, PT, R185, 0x9, P3 ;  /* 0x00000009b900780c */ /* 0x000fc40001f61670 */
[----:B------:R-:W-:Y:S02]  /*1d130*/  FMNMX.FTZ R0, R164, R0, !PT ;  /* 0x00000000a4007209 */ /* 0x000fe40007810000 */
[----:B------:R-:W-:Y:S02]  /*1d140*/  ISETP.GT.AND P0, PT, R184, 0x21, P1 ;  /* 0x00000021b800780c */ /* 0x000fe40000f04270 */
[----:B------:R-:W-:Y:S02]  /*1d150*/  FMNMX.FTZ R0, R165, R0, !PT ;  /* 0x00000000a5007209 */ /* 0x000fe40007810000 */
[----:B------:R-:W-:Y:S02]  /*1d160*/  FSEL R155, R155, -INF , !P2 ;  /* 0xff8000009b9b7808 */ /* 0x000fe40005000000 */
[----:B------:R-:W-:Y:S02]  /*1d170*/  FMNMX.FTZ R0, R168, R0, !PT ;  /* 0x00000000a8007209 */ /* 0x000fe40007810000 */
[----:B------:R-:W-:-:S02]  /*1d180*/  FSEL R158, R158, -INF , !P3 ;  /* 0xff8000009e9e7808 */ /* 0x000fc40005800000 */
[----:B------:R-:W-:Y:S02]  /*1d190*/  FMNMX.FTZ R0, R169, R0, !PT ;  /* 0x00000000a9007209 */ /* 0x000fe40007810000 */
[----:B------:R-:W-:Y:S02]  /*1d1a0*/  ISETP.GT.AND P4, PT, R184, 0x9, P1 ;  /* 0x00000009b800780c */ /* 0x000fe40000f84270 */
[----:B------:R-:W-:Y:S02]  /*1d1b0*/  FMNMX.FTZ R0, R172, R0, !PT ;  /* 0x00000000ac007209 */ /* 0x000fe40007810000 */
[C---:B------:R-:W-:Y:S02]  /*1d1c0*/  ISETP.GT.AND P2, PT, R184.reuse, 0x10, P1 ;  /* 0x00000010b800780c */ /* 0x040fe40000f44270 */
[----:B------:R-:W-:Y:S02]  /*1d1d0*/  FMNMX.FTZ R0, R173, R0, !PT ;  /* 0x00000000ad007209 */ /* 0x000fe40007810000 */
[----:B------:R-:W-:-:S02]  /*1d1e0*/  ISETP.GT.AND P3, PT, R184, 0x11, P1 ;  /* 0x00000011b800780c */ /* 0x000fc40000f64270 */
[----:B------:R-:W-:Y:S02]  /*1d1f0*/  FMNMX.FTZ R0, R176, R0, !PT ;  /* 0x00000000b0007209 */ /* 0x000fe40007810000 */
[----:B------:R-:W-:Y:S02]  /*1d200*/  ISETP.LT.OR P4, PT, R185, 0xa, P4 ;  /* 0x0000000ab900780c */ /* 0x000fe40002781670 */
[----:B------:R-:W-:Y:S02]  /*1d210*/  FMNMX.FTZ R0, R177, R0, !PT ;  /* 0x00000000b1007209 */ /* 0x000fe40007810000 */
[C---:B------:R-:W-:Y:S02]  /*1d220*/  ISETP.LT.OR P2, PT, R185.reuse, 0x11, P2 ;  /* 0x00000011b900780c */ /* 0x040fe40001741670 */
[----:B------:R-:W-:Y:S02]  /*1d230*/  ISETP.LT.OR P3, PT, R185, 0x12, P3 ;  /* 0x00000012b900780c */ /* 0x000fe40001f61670 */
[----:B------:R-:W-:-:S02]  /*1d240*/  LOP3.LUT R22, R22, 0xffff7fff, RZ, 0xc0, !PT ;  /* 0xffff7fff16167812 */ /* 0x000fc400078ec0ff */
[----:B------:R-:W-:Y:S02]  /*1d250*/  FMNMX.FTZ R0, R180, R0, !PT ;  /* 0x00000000b4007209 */ /* 0x000fe40007810000 */
[----:B------:R-:W-:Y:S02]  /*1d260*/  FSEL R159, R159, -INF , !P4 ;  /* 0xff8000009f9f7808 */ /* 0x000fe40006000000 */
[----:B------:R-:W-:Y:S02]  /*1d270*/  FSEL R162, R162, -INF , !P2 ;  /* 0xff800000a2a27808 */ /* 0x000fe40005000000 */
[----:B------:R-:W-:Y:S02]  /*1d280*/  FSEL R163, R163, -INF , !P3 ;  /* 0xff800000a3a37808 */ /* 0x000fe40005800000 */
[C---:B------:R-:W-:Y:S02]  /*1d290*/  ISETP.GT.AND P4, PT, R184.reuse, 0x18, P1 ;  /* 0x00000018b800780c */ /* 0x040fe40000f84270 */
[----:B------:R-:W-:-:S02]  /*1d2a0*/  ISETP.GT.AND P2, PT, R184, 0x19, P1 ;  /* 0x00000019b800780c */ /* 0x000fc40000f44270 */
[----:B------:R-:W-:Y:S02]  /*1d2b0*/  ISETP.GT.AND P3, PT, R184, 0x20, P1 ;  /* 0x00000020b800780c */ /* 0x000fe40000f64270 */
[----:B------:R-:W-:Y:S02]  /*1d2c0*/  @P0 LOP3.LUT R22, R22, 0x8000, RZ, 0xfc, !PT ;  /* 0x0000800016160812 */ /* 0x000fe400078efcff */
[----:B------:R-:W-:Y:S02]  /*1d2d0*/  ISETP.GT.AND P0, PT, R184, RZ, P1 ;  /* 0x000000ffb800720c */ /* 0x000fe40000f04270 */
[----:B------:R-:W-:Y:S02]  /*1d2e0*/  FMNMX.FTZ R0, R181, R0, !PT ;  /* 0x00000000b5007209 */ /* 0x000fe40007810000 */
[C---:B------:R-:W-:Y:S02]  /*1d2f0*/  ISETP.LT.OR P4, PT, R185.reuse, 0x19, P4 ;  /* 0x00000019b900780c */ /* 0x040fe40002781670 */
[C---:B------:R-:W-:Y:S01]  /*1d300*/  ISETP.LT.OR P2, PT, R185.reuse, 0x1a, P2 ;  /* 0x0000001ab900780c */ /* 0x040fe20001741670 */
[----:B------:R-:W0:Y:S01]  /*1d310*/  SHFL.BFLY PT, R2, R0, 0x2, 0x1f ;  /* 0x0c401f0000027f89 */ /* 0x000e2200000e0000 */
[----:B------:R-:W-:-:S02]  /*1d320*/  ISETP.LT.OR P3, PT, R185, 0x21, P3 ;  /* 0x00000021b900780c */ /* 0x000fc40001f61670 */
[----:B------:R-:W-:Y:S02]  /*1d330*/  FSEL R166, R166, -INF , !P4 ;  /* 0xff800000a6a67808 */ /* 0x000fe40006000000 */
[----:B------:R-:W-:Y:S02]  /*1d340*/  FSEL R167, R167, -INF , !P2 ;  /* 0xff800000a7a77808 */ /* 0x000fe40005000000 */
[----:B------:R-:W-:Y:S02]  /*1d350*/  FSEL R170, R170, -INF , !P3 ;  /* 0xff800000aaaa7808 */ /* 0x000fe40005800000 */
[C---:B------:R-:W-:Y:S02]  /*1d360*/  ISETP.GT.AND P2, PT, R184.reuse, 0x28, P1 ;  /* 0x00000028b800780c */ /* 0x040fe40000f44270 */
[C---:B------:R-:W-:Y:S02]  /*1d370*/  ISETP.GT.AND P3, PT, R184.reuse, 0x29, P1 ;  /* 0x00000029b800780c */ /* 0x040fe40000f64270 */
[----:B------:R-:W-:-:S02]  /*1d380*/  ISETP.GT.AND P4, PT, R184, 0x30, P1 ;  /* 0x00000030b800780c */ /* 0x000fc40000f84270 */
[C---:B------:R-:W-:Y:S02]  /*1d390*/  ISETP.GT.AND P5, PT, R184.reuse, 0x31, P1 ;  /* 0x00000031b800780c */ /* 0x040fe40000fa4270 */
[----:B------:R-:W-:Y:S02]  /*1d3a0*/  ISETP.GT.AND P6, PT, R184, 0x38, P1 ;  /* 0x00000038b800780c */ /* 0x000fe40000fc4270 */
[----:B------:R-:W-:Y:S02]  /*1d3b0*/  LOP3.LUT R22, R22, 0xfffffff7, RZ, 0xc0, !PT ;  /* 0xfffffff716167812 */ /* 0x000fe400078ec0ff */
[----:B------:R-:W-:Y:S02]  /*1d3c0*/  ISETP.GT.AND P1, PT, R184, 0x39, P1 ;  /* 0x00000039b800780c */ /* 0x000fe40000f24270 */
[----:B------:R-:W-:Y:S02]  /*1d3d0*/  @P0 LOP3.LUT R22, R22, 0x8, RZ, 0xfc, !PT ;  /* 0x0000000816160812 */ /* 0x000fe400078efcff */
[----:B0-----:R-:W-:-:S02]  /*1d3e0*/  FMNMX.FTZ R2, R0, R2, !PT ;  /* 0x0000000200027209 */ /* 0x001fc40007810000 */
[C---:B------:R-:W-:Y:S02]  /*1d3f0*/  LOP3.LUT P0, RZ, R22.reuse, 0x8000, RZ, 0xc0, !PT ;  /* 0x0000800016ff7812 */ /* 0x040fe4000780c0ff */
[----:B------:R-:W-:Y:S01]  /*1d400*/  LOP3.LUT R22, R22, 0xfffffffd, RZ, 0xc0, !PT ;  /* 0xfffffffd16167812 */ /* 0x000fe200078ec0ff */
[----:B------:R-:W0:Y:S01]  /*1d410*/  SHFL.BFLY PT, R5, R2, 0x1, 0x1f ;  /* 0x0c201f0002057f89 */ /* 0x000e2200000e0000 */
[C---:B------:R-:W-:Y:S02]  /*1d420*/  ISETP.LT.OR P0, PT, R185.reuse, 0x22, P0 ;  /* 0x00000022b900780c */ /* 0x040fe40000701670 */
[C---:B------:R-:W-:Y:S02]  /*1d430*/  ISETP.LT.OR P4, PT, R185.reuse, 0x31, P4 ;  /* 0x00000031b900780c */ /* 0x040fe40002781670 */
[----:B------:R-:W-:Y:S02]  /*1d440*/  @P1 LOP3.LUT R22, R22, 0x2, RZ, 0xfc, !PT ;  /* 0x0000000216161812 */ /* 0x000fe400078efcff */
[----:B------:R-:W-:-:S02]  /*1d450*/  ISETP.LT.OR P5, PT, R185, 0x32, P5 ;  /* 0x00000032b900780c */ /* 0x000fc40002fa1670 */
[C---:B------:R-:W-:Y:S02]  /*1d460*/  LOP3.LUT P1, RZ, R22.reuse, 0x8, RZ, 0xc0, !PT ;  /* 0x0000000816ff7812 */ /* 0x040fe4000782c0ff */
[----:B------:R-:W-:Y:S02]  /*1d470*/  LOP3.LUT R22, R22, 0xffffffef, RZ, 0xc0, !PT ;  /* 0xffffffef16167812 */ /* 0x000fe400078ec0ff */
[C---:B------:R-:W-:Y:S02]  /*1d480*/  ISETP.LT.OR P1, PT, R185.reuse, 0x1, P1 ;  /* 0x00000001b900780c */ /* 0x040fe40000f21670 */
[----:B------:R-:W-:Y:S02]  /*1d490*/  @P0 LOP3.LUT R22, R22, 0x10, RZ, 0xfc, !PT ;  /* 0x0000001016160812 */ /* 0x000fe400078efcff */
[----:B------:R-:W-:Y:S02]  /*1d4a0*/  FSEL R154, R154, -INF , !P1 ;  /* 0xff8000009a9a7808 */ /* 0x000fe40004800000 */
[----:B------:R-:W-:-:S02]  /*1d4b0*/  ISETP.LT.OR P0, PT, R185, 0x29, P2 ;  /* 0x00000029b900780c */ /* 0x000fc40001701670 */
[----:B------:R-:W-:Y:S02]  /*1d4c0*/  FMNMX.FTZ R4, R154, R227, !PT ;  /* 0x000000e39a047209 */ /* 0x000fe40007810000 */
[C---:B------:R-:W-:Y:S02]  /*1d4d0*/  LOP3.LUT P2, RZ, R22.reuse, 0x2, RZ, 0xc0, !PT ;  /* 0x0000000216ff7812 */ /* 0x040fe4000784c0ff */
[----:B------:R-:W-:Y:S02]  /*1d4e0*/  FMNMX.FTZ R4, R155, R4, !PT ;  /* 0x000000049b047209 */ /* 0x000fe40007810000 */
[----:B------:R-:W-:Y:S02]  /*1d4f0*/  LOP3.LUT R22, R22, 0xfffffffb, RZ, 0xc0, !PT ;  /* 0xfffffffb16167812 */ /* 0x000fe400078ec0ff */
[----:B------:R-:W-:Y:S02]  /*1d500*/  FMNMX.FTZ R4, R158, R4, !PT ;  /* 0x000000049e047209 */ /* 0x000fe40007810000 */
[----:B0-----:R-:W-:Y:S01]  /*1d510*/  FMNMX.FTZ R5, R2, R5, !PT ;  /* 0x0000000502057209 */ /* 0x001fe20007810000 */
[----:B------:R-:W-:Y:S01]  /*1d520*/  IMAD.U32 R2, RZ, RZ, UR4 ;  /* 0x00000004ff027e24 */ /* 0x000fe2000f8e00ff */
[----:B------:R-:W-:-:S02]  /*1d530*/  @P0 LOP3.LUT R22, R22, 0x4, RZ, 0xfc, !PT ;  /* 0x0000000416160812 */ /* 0x000fc400078efcff */
[----:B------:R-:W-:Y:S01]  /*1d540*/  ISETP.LT.OR P0, PT, R185, 0x2a, P3 ;  /* 0x0000002ab900780c */ /* 0x000fe20001f01670 */
[----:B------:R-:W-:Y:S01]  /*1d550*/  FMUL.FTZ R3, R5, R2 ;  /* 0x0000000205037220 */ /* 0x000fe20000410000 */
[----:B------:R-:W-:Y:S02]  /*1d560*/  FMNMX.FTZ R4, R159, R4, !PT ;  /* 0x000000049f047209 */ /* 0x000fe40007810000 */
[----:B------:R-:W-:Y:S02]  /*1d570*/  LOP3.LUT R22, R22, 0xffffbfff, RZ, 0xc0, !PT ;  /* 0xffffbfff16167812 */ /* 0x000fe400078ec0ff */
[----:B------:R-:W-:Y:S02]  /*1d580*/  FMNMX.FTZ R4, R162, R4, !PT ;  /* 0x00000004a2047209 */ /* 0x000fe40007810000 */
[----:B------:R-:W-:Y:S02]  /*1d590*/  FSETP.NEU.FTZ.AND P3, PT, R5, -INF , PT ;  /* 0xff8000000500780b */ /* 0x000fe40003f7d000 */
[----:B------:R-:W-:-:S02]  /*1d5a0*/  FMNMX.FTZ R4, R163, R4, !PT ;  /* 0x00000004a3047209 */ /* 0x000fc40007810000 */
[----:B------:R-:W-:Y:S02]  /*1d5b0*/  FSEL R0, R5, RZ, P3 ;  /* 0x000000ff05007208 */ /* 0x000fe40001800000 */
[----:B------:R-:W-:Y:S02]  /*1d5c0*/  @P0 LOP3.LUT R22, R22, 0x4000, RZ, 0xfc, !PT ;  /* 0x0000400016160812 */ /* 0x000fe400078efcff */
[----:B------:R-:W-:Y:S01]  /*1d5d0*/  FMNMX.FTZ R4, R166, R4, !PT ;  /* 0x00000004a6047209 */ /* 0x000fe20007810000 */
[----:B------:R-:W-:Y:S01]  /*1d5e0*/  FADD.FTZ R0, -R0, R226 ;  /* 0x000000e200007221 */ /* 0x000fe20000010100 */
[----:B------:R-:W-:Y:S02]  /*1d5f0*/  LOP3.LUT P0, RZ, R22, 0x10, RZ, 0xc0, !PT ;  /* 0x0000001016ff7812 */ /* 0x000fe4000780c0ff */
[----:B------:R-:W-:Y:S01]  /*1d600*/  FMNMX.FTZ R4, R167, R4, !PT ;  /* 0x00000004a7047209 */ /* 0x000fe20007810000 */
[----:B------:R-:W-:Y:S01]  /*1d610*/  FMUL.FTZ R184, R0, R2 ;  /* 0x0000000200b87220 */ /* 0x000fe20000410000 */
[----:B------:R-:W-:-:S02]  /*1d620*/  FSEL R3, R3, RZ, P3 ;  /* 0x000000ff03037208 */ /* 0x000fc40001800000 */
[----:B------:R-:W-:Y:S02]  /*1d630*/  LOP3.LUT P3, RZ, R22, 0x4, RZ, 0xc0, !PT ;  /* 0x0000000416ff7812 */ /* 0x000fe4000786c0ff */
[----:B------:R-:W-:Y:S01]  /*1d640*/  FSEL R171, R171, -INF , !P0 ;  /* 0xff800000abab7808 */ /* 0x000fe20004000000 */
[--C-:B------:R-:W-:Y:S01]  /*1d650*/  FFMA.FTZ R152, R152, R2, -R3.reuse ;  /* 0x0000000298987223 */ /* 0x100fe20000010803 */
[----:B------:R-:W-:Y:S01]  /*1d660*/  FMNMX.FTZ R4, R170, R4, !PT ;  /* 0x00000004aa047209 */ /* 0x000fe20007810000 */
[-CC-:B------:R-:W-:Y:S01]  /*1d670*/  FFMA.FTZ R153, R153, R2.reuse, -R3.reuse ;  /* 0x0000000299997223 */ /* 0x180fe20000010803 */
[----:B------:R-:W-:Y:S01]  /*1d680*/  LOP3.LUT P0, RZ, R22, 0x4000, RZ, 0xc0, !PT ;  /* 0x0000400016ff7812 */ /* 0x000fe2000780c0ff */
[-CC-:B------:R-:W-:Y:S01]  /*1d690*/  FFMA.FTZ R156, R156, R2.reuse, -R3.reuse ;  /* 0x000000029c9c7223 */ /* 0x180fe20000010803 */
[----:B------:R-:W-:Y:S01]  /*1d6a0*/  FSEL R174, R174, -INF , !P3 ;  /* 0xff800000aeae7808 */ /* 0x000fe20005800000 */
[--C-:B------:R-:W-:Y:S01]  /*1d6b0*/  FFMA.FTZ R157, R157, R2, -R3.reuse ;  /* 0x000000029d9d7223 */ /* 0x100fe20000010803 */
[----:B------:R-:W-:Y:S01]  /*1d6c0*/  FMNMX.FTZ R4, R171, R4, !PT ;  /* 0x00000004ab047209 */ /* 0x000fe20007810000 */
        /* <DEDUP_REMOVED lines=9> */
[----:B------:R-:W-:Y:S01]  /*1d760*/  ISETP.LT.OR P6, PT, R185, 0x39, P6 ;  /* 0x00000039b900780c */ /* 0x000fe200037c1670 */
        /* <DEDUP_REMOVED lines=11> */
[----:B------:R-:W-:Y:S01]  /*1d820*/  FSEL R183, R183, -INF , !P2 ;  /* 0xff800000b7b77808 */ /* 0x000fe20005000000 */
[----:B------:R-:W-:Y:S01]  /*1d830*/  FFMA.FTZ R3, R181, R2, -R3 ;  /* 0x00000002b5037223 */ /* 0x000fe20000010803 */
[----:B------:R-:W-:Y:S01]  /*1d840*/  FMNMX.FTZ R4, R182, R4, !PT ;  /* 0x00000004b6047209 */ /* 0x000fe20007810000 */
[----:B------:R-:W-:Y:S01]  /*1d850*/  MUFU.EX2 R152, R152 ;  /* 0x0000009800987308 */ /* 0x000fe20000000800 */
[----:B------:R-:W-:-:S02]  /*1d860*/  LOP3.LUT P0, RZ, R22, 0x2000, RZ, 0xc0, !PT ;  /* 0x0000200016ff7812 */ /* 0x000fc4000780c0ff */
[----:B------:R-:W-:-:S05]  /*1d870*/  FMNMX.FTZ R4, R183, R4, !PT ;  /* 0x00000004b7047209 */ /* 0x000fca0007810000 */
[----:B------:R-:W0:Y:S01]  /*1d880*/  SHFL.BFLY PT, R181, R4, 0x2, 0x1f ;  /* 0x0c401f0004b57f89 */ /* 0x000e2200000e0000 */
        /* <DEDUP_REMOVED lines=10> */
[C---:B------:R-:W-:Y:S01]  /*1d930*/  FSETP.NEU.FTZ.AND P1, PT, R4.reuse, -INF , PT ;  /* 0xff8000000400780b */ /* 0x040fe20003f3d000 */
[C---:B-1----:R-:W-:Y:S02]  /*1d940*/  FMUL.FTZ R3, R4.reuse, R2 ;  /* 0x0000000204037220 */ /* 0x042fe40000410000 */
[----:B------:R-:W-:Y:S01]  /*1d950*/  MUFU.EX2 R165, R165 ;  /* 0x000000a500a57308 */ /* 0x000fe20000000800 */
[----:B------:R-:W-:Y:S02]  /*1d960*/  FSEL R181, R4, RZ, P1 ;  /* 0x000000ff04b57208 */ /* 0x000fe40000800000 */
[----:B------:R-:W-:-:S03]  /*1d970*/  FSEL R0, R3, RZ, P1 ;  /* 0x000000ff03007208 */ /* 0x000fc60000800000 */
[----:B------:R-:W-:Y:S02]  /*1d980*/  FADD.FTZ R181, -R181, R227 ;  /* 0x000000e3b5b57221 */ /* 0x000fe40000010100 */
[----:B------:R-:W0:Y:S01]  /*1d990*/  MUFU.EX2 R3, R184 ;  /* 0x000000b800037308 */ /* 0x000e220000000800 */
[-CC-:B------:R-:W-:Y:S01]  /*1d9a0*/  FFMA.FTZ R154, R154, R2.reuse, -R0.reuse ;  /* 0x000000029a9a7223 */ /* 0x180fe20000010800 */
[-CC-:B------:R-:W-:Y:S01]  /*1d9b0*/  FFMA.FTZ R155, R155, R2.reuse, -R0.reuse ;  /* 0x000000029b9b7223 */ /* 0x180fe20000010800 */
[-C--:B------:R-:W-:Y:S01]  /*1d9c0*/  FMUL.FTZ R181, R181, R2.reuse ;  /* 0x00000002b5b57220 */ /* 0x080fe20000410000 */
        /* <DEDUP_REMOVED lines=14> */
[----:B------:R-:W-:Y:S01]  /*1dab0*/  MUFU.EX2 R154, R154 ;  /* 0x0000009a009a7308 */ /* 0x000fe20000000800 */
[----:B0-----:R-:W-:-:S04]  /*1dac0*/  FFMA.FTZ R221, R3, R221, R152 ;  /* 0x000000dd03dd7223 */ /* 0x001fc80000010098 */
[----:B------:R-:W-:-:S03]  /*1dad0*/  FADD.FTZ R221, R153, R221 ;  /* 0x000000dd99dd7221 */ /* 0x000fc60000010000 */
[----:B------:R-:W0:Y:S08]  /*1dae0*/  MUFU.EX2 R0, R181 ;  /* 0x000000b500007308 */ /* 0x000e300000000800 */
[----:B------:R-:W1:Y:S08]  /*1daf0*/  MUFU.EX2 R155, R155 ;  /* 0x0000009b009b7308 */ /* 0x000e700000000800 */
[----:B------:R-:W2:Y:S01]  /*1db00*/  MUFU.EX2 R158, R158 ;  /* 0x0000009e009e7308 */ /* 0x000ea20000000800 */
[----:B0-----:R-:W-:-:S07]  /*1db10*/  FFMA.FTZ R9, R0, R9, R154 ;  /* 0x0000000900097223 */ /* 0x001fce000001009a */
[----:B------:R-:W0:Y:S01]  /*1db20*/  MUFU.EX2 R159, R159 ;  /* 0x0000009f009f7308 */ /* 0x000e220000000800 */
[----:B-1----:R-:W-:Y:S01]  /*1db30*/  FADD.FTZ R181, R155, R9 ;  /* 0x000000099bb57221 */ /* 0x002fe20000010000 */
[----:B------:R-:W-:-:S04]  /*1db40*/  FADD.FTZ R9, R156, R221 ;  /* 0x000000dd9c097221 */ /* 0x000fc80000010000 */
[----:B------:R-:W-:Y:S02]  /*1db50*/  FADD.FTZ R9, R157, R9 ;  /* 0x000000099d097221 */ /* 0x000fe40000010000 */
[----:B------:R-:W1:Y:S01]  /*1db60*/  MUFU.EX2 R162, R162 ;  /* 0x000000a200a27308 */ /* 0x000e620000000800 */
[----:B--2---:R-:W-:Y:S01]  /*1db70*/  FADD.FTZ R181, R158, R181 ;  /* 0x000000b59eb57221 */ /* 0x004fe20000010000 */
[----:B------:R-:W-:-:S04]  /*1db80*/  FADD.FTZ R9, R160, R9 ;  /* 0x00000009a0097221 */ /* 0x000fc80000010000 */
[----:B------:R-:W-:Y:S02]  /*1db90*/  FADD.FTZ R9, R161, R9 ;  /* 0x00000009a1097221 */ /* 0x000fe40000010000 */
[----:B------:R-:W2:Y:S01]  /*1dba0*/  MUFU.EX2 R163, R163 ;  /* 0x000000a300a37308 */ /* 0x000ea20000000800 */
[----:B0-----:R-:W-:Y:S01]  /*1dbb0*/  FADD.FTZ R181, R159, R181 ;  /* 0x000000b59fb57221 */ /* 0x001fe20000010000 */
[----:B------:R-:W-:-:S04]  /*1dbc0*/  FADD.FTZ R9, R164, R9 ;  /* 0x00000009a4097221 */ /* 0x000fc80000010000 */
[----:B------:R-:W-:Y:S02]  /*1dbd0*/  FADD.FTZ R9, R165, R9 ;  /* 0x00000009a5097221 */ /* 0x000fe40000010000 */
        /* <DEDUP_REMOVED lines=33> */
[----:B--2---:R-:W-:-:S04]  /*1ddf0*/  FADD.FTZ R9, R180, R9 ;  /* 0x00000009b4097221 */ /* 0x004fc80000010000 */
[----:B------:R-:W-:Y:S01]  /*1de00*/  FADD.FTZ R221, R186, R9 ;  /* 0x00000009badd7221 */ /* 0x000fe20000010000 */
[----:B0-----:R-:W-:-:S04]  /*1de10*/  FADD.FTZ R181, R182, R181 ;  /* 0x000000b5b6b57221 */ /* 0x001fc80000010000 */
[----:B-1----:R-:W-:Y:S01]  /*1de20*/  FADD.FTZ R9, R183, R181 ;  /* 0x000000b5b7097221 */ /* 0x002fe20000010000 */
[----:B------:R-:W-:Y:S06]  /*1de30*/  @!P0 BRA `(.L_x_1833) ;  /* 0x0000000000048947 */ /* 0x000fec0003800000 */
[----:B------:R-:W-:Y:S01]  /*1de40*/  BPT.TRAP 0x1 ;  /* 0x000000040000795c */ /* 0x000fe20000300000 */
.L_x_1833:
        /* <DEDUP_REMOVED lines=27> */
.L_x_1813:
[----:B------:R-:W-:Y:S05]  /*1e000*/  BSYNC B0 ;  /* 0x0000000000007941 */ /* 0x000fea0003800000 */
.L_x_1812:
        /* <DEDUP_REMOVED lines=131> */
.L_x_1835:
[----:B------:R-:W-:Y:S01]  /*1e840*/  IMAD R8, R204, 0x8, R18 ;  /* 0x00000008cc087824 */ /* 0x000fe200078e0212 */
[----:B------:R-:W-:-:S04]  /*1e850*/  SHF.L.U32 R3, R218, 0x1f, RZ ;  /* 0x0000001fda037819 */ /* 0x000fc800000006ff */
[----:B------:R0:W1:Y:S01]  /*1e860*/  SYNCS.PHASECHK.TRANS64.TRYWAIT P1, [R8+URZ+0x30850], R3 ;  /* 0x03085003080075a7 */ /* 0x000062000802017f */
[----:B------:R-:W-:Y:S05]  /*1e870*/  @!P0 BRA `(.L_x_1836) ;  /* 0x0000000000048947 */ /* 0x000fea0003800000 */
[----:B------:R-:W-:Y:S01]  /*1e880*/  BPT.TRAP 0x1 ;  /* 0x000000040000795c */ /* 0x000fe20000300000 */
.L_x_1836:
        /* <DEDUP_REMOVED lines=9> */
.L_x_1838:
[----:B------:R-:W-:Y:S05]  /*1e920*/  BSYNC B0 ;  /* 0x0000000000007941 */ /* 0x000fea0003800000 */
.L_x_1837:
[----:B------:R-:W-:Y:S01]  /*1e930*/  IMAD.MOV.U32 R6, RZ, RZ, R0 ;  /* 0x000000ffff067224 */ /* 0x000fe200078e0000 */
[----:B------:R-:W-:Y:S01]  /*1e940*/  WARPGROUP.ARRIVE ;  /* 0x00000000000079c5 */ /* 0x000fe20000000000 */
[----:B------:R-:W-:-:S03]  /*1e950*/  IMAD.MOV.U32 R7, RZ, RZ, 0x40000040 ;  /* 0x40000040ff077424 */ /* 0x000fc600078e00ff */
        /* <DEDUP_REMOVED lines=17> */
[----:B------:R-:W2:Y:S02]  /*1ea70*/  SHFL.BFLY PT, R0, R221, 0x2, 0x1f ;  /* 0x0c401f00dd007f89 */ /* 0x000ea400000e0000 */
[----:B--2---:R-:W-:-:S05]  /*1ea80*/  FADD.FTZ R0, R0, R221 ;  /* 0x000000dd00007221 */ /* 0x004fca0000010000 */
[----:B01----:R-:W0:Y:S02]  /*1ea90*/  SHFL.BFLY PT, R3, R0, 0x1, 0x1f ;  /* 0x0c201f0000037f89 */ /* 0x003e2400000e0000 */
[----:B0-----:R-:W-:Y:S01]  /*1eaa0*/  FADD.FTZ R13, R0, R3 ;  /* 0x00000003000d7221 */ /* 0x001fe20000010000 */
[----:B------:R-:W-:Y:S02]  /*1eab0*/  IMAD.MOV.U32 R3, RZ, RZ, -0x800000 ;  /* 0xff800000ff037424 */ /* 0x000fe400078e00ff */
[----:B------:R-:W-:Y:S02]  /*1eac0*/  IMAD.MOV.U32 R0, RZ, RZ, -0x800000 ;  /* 0xff800000ff007424 */ /* 0x000fe400078e00ff */
[----:B------:R-:W-:-:S13]  /*1ead0*/  FSETP.NE.FTZ.AND P1, PT, R13, RZ, PT ;  /* 0x000000ff0d00720b */ /* 0x000fda0003f35000 */
[----:B------:R-:W0:Y:S02]  /*1eae0*/  @P1 MUFU.LG2 R11, R13 ;  /* 0x0000000d000b1308 */ /* 0x000e240000000c00 */
[----:B0-----:R-:W-:Y:S01]  /*1eaf0*/  @P1 FMUL.FTZ R11, R11, 0.69314718246459960938 ;  /* 0x3f3172180b0b1820 */ /* 0x001fe20000410000 */
[----:B------:R-:W-:Y:S02]  /*1eb00*/  WARPGROUP.DEPBAR.LE gsb0, 0x0 ;  /* 0x00008000000079c5 */ /* 0x000fe40000010000 */
[----:B------:R-:W-:-:S06]  /*1eb10*/  WARPGROUP.ARRIVE ;  /* 0x00000000000079c5 */ /* 0x000fcc0000000000 */
[----:B------:R-:W-:Y:S01]  /*1eb20*/  HGMMA.64x256x16.F32.BF16 R24, R188, gdesc[UR4].tnspB, R24, gsb0 ;  /* 0x43e00004bc187df0 */ /* 0x000fe20008001818 */
[----:B------:R-:W-:Y:S02]  /*1eb30*/  R2UR UR6, R6 ;  /* 0x00000000060672ca */ /* 0x000fe400000e0000 */
[----:B------:R-:W-:Y:S01]  /*1eb40*/  R2UR UR7, R7 ;  /* 0x00000000070772ca */ /* 0x000fe200000e0000 */
[----:B------:R-:W0:Y:S02]  /*1eb50*/  SHFL.BFLY PT, R6, R9, 0x2, 0x1f ;  /* 0x0c401f0009067f89 */ /* 0x000e2400000e0000 */
[----:B0-----:R-:W-:-:S05]  /*1eb60*/  FADD.FTZ R10, R6, R9 ;  /* 0x00000009060a7221 */ /* 0x001fca0000010000 */
[----:B------:R-:W0:Y:S02]  /*1eb70*/  SHFL.BFLY PT, R7, R10, 0x1, 0x1f ;  /* 0x0c201f000a077f89 */ /* 0x000e2400000e0000 */
[----:B0-----:R-:W-:Y:S01]  /*1eb80*/  FADD.FTZ R14, R10, R7 ;  /* 0x000000070a0e7221 */ /* 0x001fe20000010000 */
[----:B------:R-:W-:Y:S01]  /*1eb90*/  CS2R R6, SRZ ;  /* 0x0000000000067805 */ /* 0x000fe2000001ff00 */
[----:B------:R-:W-:-:S03]  /*1eba0*/  @P1 FMUL.FTZ R10, R2, 0.69314718246459960938 ;  /* 0x3f317218020a1820 */ /* 0x000fc60000410000 */
[----:B------:R-:W-:Y:S01]  /*1ebb0*/  FSETP.NE.FTZ.AND P2, PT, R14, RZ, PT ;  /* 0x000000ff0e00720b */ /* 0x000fe20003f55000 */
[----:B------:R-:W-:Y:S01]  /*1ebc0*/  @P1 FFMA.FTZ R3, R10, R5, R11 ;  /* 0x000000050a031223 */ /* 0x000fe2000001000b */
        /* <DEDUP_REMOVED lines=12> */
.L_x_1840:
[----:B------:R-:W2:Y:S01]  /*1ec90*/  LDL.LU R2, [R1+0x4] ;  /* 0x0000040001027983 */ /* 0x000ea20000300800 */
[----:B------:R-:W-:Y:S02]  /*1eca0*/  VIADD R4, R8, 0x30860 ;  /* 0x0003086008047836 */ /* 0x000fe40000000000 */
[-C--:B------:R-:W-:Y:S01]  /*1ecb0*/  FMUL.FTZ R24, R24, R7.reuse ;  /* 0x0000000718187220 */ /* 0x080fe20000410000 */
[----:B------:R-:W-:Y:S01]  /*1ecc0*/  FMUL.FTZ R25, R25, R7 ;  /* 0x0000000719197220 */ /* 0x000fe20000410000 */
[----:B------:R-:W3:Y:S01]  /*1ecd0*/  LDL.LU R18, [R1+0x7c] ;  /* 0x00007c0001127983 */ /* 0x000ee20000300800 */
[----:B------:R-:W-:Y:S02]  /*1ece0*/  VIADD R204, R204, 0x1 ;  /* 0x00000001cccc7836 */ /* 0x000fe40000000000 */
[----:B------:R-:W-:-:S03]  /*1ecf0*/  FMUL.FTZ R14, R27, R6 ;  /* 0x000000061b0e7220 */ /* 0x000fc60000410000 */
[----:B------:R-:W-:Y:S01]  /*1ed00*/  ISETP.NE.AND P1, PT, R204, 0x2, PT ;  /* 0x00000002cc00780c */ /* 0x000fe20003f25270 */
[-C--:B------:R-:W-:Y:S01]  /*1ed10*/  FMUL.FTZ R172, R112, R7.reuse ;  /* 0x0000000770ac7220 */ /* 0x080fe20000410000 */
[-C--:B------:R-:W-:Y:S02]  /*1ed20*/  FMUL.FTZ R173, R116, R7.reuse ;  /* 0x0000000774ad7220 */ /* 0x080fe40000410000 */
        /* <DEDUP_REMOVED lines=122> */
[----:B------:R-:W-:-:S02]  /*1f4d0*/  LOP3.LUT R218, R218, R27, RZ, 0x3c, !PT ;  /* 0x0000001bdada7212 */ /* 0x000fc400078e3cff */
[----:B------:R-:W-:Y:S02]  /*1f4e0*/  SEL R204, R204, RZ, P1 ;  /* 0x000000ffcccc7207 */ /* 0x000fe40000800000 */
[----:B--2---:R-:W-:Y:S01]  /*1f4f0*/  PRMT R4, R2, 0x654, R4 ;  /* 0x0000065402047816 */ /* 0x004fe20000000004 */
[----:B---3--:R-:W-:Y:S02]  /*1f500*/  VIADD R18, R18, 0x1 ;  /* 0x0000000112127836 */ /* 0x008fe40000000000 */
[----:B------:R-:W-:Y:S01]  /*1f510*/  FMUL.FTZ R2, R37, R7 ;  /* 0x0000000725027220 */ /* 0x000fe20000410000 */
[----:B------:R0:W-:Y:S02]  /*1f520*/  SYNCS.ARRIVE.TRANS64.RED.A1T0 RZ, [R4+URZ], RZ ;  /* 0x000000ff04ff79a7 */ /* 0x0001e4000810043f */
[----:B------:R1:W-:Y:S01]  /*1f530*/  STL [R1+0x7c], R18 ;  /* 0x00007c1201007387 */ /* 0x0003e20000100800 */
[-C--:B------:R-:W-:Y:S01]  /*1f540*/  FMUL.FTZ R7, R38, R6.reuse ;  /* 0x0000000626077220 */ /* 0x080fe20000410000 */
[----:B0-----:R-:W-:-:S07]  /*1f550*/  FMUL.FTZ R4, R26, R6 ;  /* 0x000000061a047220 */ /* 0x001fce0000410000 */
.L_x_1666:
[----:B------:R-:W0:Y:S08]  /*1f560*/  S2UR UR4, SR_CgaCtaId ;  /* 0x00000000000479c3 */ /* 0x000e300000008800 */
[----:B------:R-:W-:Y:S01]  /*1f570*/  BAR.SYNC.DEFER_BLOCKING 0x5, 0x180 ;  /* 0x0146000000007b1d */ /* 0x000fe20000010000 */
[----:B-1----:R-:W-:-:S05]  /*1f580*/  MOV R18, 0x400 ;  /* 0x0000040000127802 */ /* 0x002fca0000000f00 */
[----:B------:R-:W-:Y:S01]  /*1f590*/  BSSY B0, `(.L_x_1841) ;  /* 0x00002d0000007945 */ /* 0x000fe20003800000 */
[----:B0-----:R-:W-:-:S05]  /*1f5a0*/  IMAD.U32 R6, RZ, RZ, UR4 ;  /* 0x00000004ff067e24 */ /* 0x001fca000f8e00ff */
[----:B------:R0:W-:Y:S01]  /*1f5b0*/  STL [R1+0x4], R6 ;  /* 0x0000040601007387 */ /* 0x0001e20000100800 */
[----:B------:R-:W-:-:S05]  /*1f5c0*/  LEA R18, R6, R18, 0x18 ;  /* 0x0000001206127211 */ /* 0x000fca00078ec0ff */
[----:B------:R0:W1:Y:S01]  /*1f5d0*/  LDS.128 R36, [R18+0x308d0] ;  /* 0x0308d00012247984 */ /* 0x0000620000000c00 */
[----:B------:R-:W-:Y:S06]  /*1f5e0*/  BAR.ARV 0x4, 0x180 ;  /* 0x0106000000007b1d */ /* 0x000fec0000002000 */
[----:B------:R-:W-:Y:S05]  /*1f5f0*/  @P0 BRA `(.L_x_1842) ;  /* 0x0000001c00d80947 */ /* 0x000fea0003800000 */
[----:B0-----:R-:W2:Y:S04]  /*1f600*/  LDL R6, [R1+0xb4] ;  /* 0x0000b40001067983 */ /* 0x001ea80000100800 */
[----:B------:R-:W3:Y:S01]  /*1f610*/  LDL R180, [R1+0x78] ;  /* 0x0000780001b47983 */ /* 0x000ee20000100800 */
[----:B------:R-:W0:Y:S01]  /*1f620*/  S2R R27, SR_SWINHI ;  /* 0x00000000001b7919 */ /* 0x000e220000002f00 */
[----:B------:R-:W-:Y:S01]  /*1f630*/  F2FP.BF16.F32.PACK_AB R24, R25, R24 ;  /* 0x000000181918723e */ /* 0x000fe200000010ff */
[----:B------:R-:W-:Y:S01]  /*1f640*/  ULDC.64 UR4, c[0x0][0xc00] ;  /* 0x0003000000047ab9 */ /* 0x000fe20000000a00 */
[----:B------:R-:W4:Y:S01]  /*1f650*/  LDL R178, [R1+0x74] ;  /* 0x0000740001b27983 */ /* 0x000f220000100800 */
        /* <DEDUP_REMOVED lines=26> */
[----:B------:R-:W-:Y:S01]  /*1f800*/  BAR.SYNC.DEFER_BLOCKING 0x1, 0x100 ;  /* 0x0044000000007b1d */ /* 0x000fe20000010000 */
[----:B--2---:R-:W-:-:S03]  /*1f810*/  IMAD.WIDE R134, R6, 0x2, R34 ;  /* 0x0000000206867825 */ /* 0x004fc600078e0222 */
[C---:B------:R-:W-:Y:S02]  /*1f820*/  IADD3 R95, P1, R134.reuse, 0x20, RZ ;  /* 0x00000020865f7810 */ /* 0x040fe40007f3e0ff */
[----:B------:R-:W-:Y:S02]  /*1f830*/  IADD3 R103, P0, R134, 0x40, RZ ;  /* 0x0000004086677810 */ /* 0x000fe40007f1e0ff */
[----:B------:R-:W-:Y:S02]  /*1f840*/  LOP3.LUT R94, R95, 0x380, RZ, 0xc0, !PT ;  /* 0x000003805f5e7812 */ /* 0x000fe400078ec0ff */
[----:B------:R-:W-:Y:S02]  /*1f850*/  LOP3.LUT R102, R103, 0x380, RZ, 0xc0, !PT ;  /* 0x0000038067667812 */ /* 0x000fe400078ec0ff */
[----:B------:R-:W-:Y:S02]  /*1f860*/  SHF.R.U64 R94, R94, 0x3, RZ ;  /* 0x000000035e5e7819 */ /* 0x000fe400000012ff */
[----:B------:R-:W-:-:S02]  /*1f870*/  IADD3 R119, P5, R134, 0x4040, RZ ;  /* 0x0000404086777810 */ /* 0x000fc40007fbe0ff */
[----:B------:R-:W-:Y:S01]  /*1f880*/  LOP3.LUT R94, R94, R95, RZ, 0x3c, !PT ;  /* 0x0000005f5e5e7212 */ /* 0x000fe200078e3cff */
[--C-:B------:R-:W-:Y:S01]  /*1f890*/  IMAD.X R95, RZ, RZ, R135.reuse, P1 ;  /* 0x000000ffff5f7224 */ /* 0x100fe200008e0687 */
[----:B------:R-:W-:Y:S02]  /*1f8a0*/  SHF.R.U64 R102, R102, 0x3, RZ ;  /* 0x0000000366667819 */ /* 0x000fe400000012ff */
[C---:B------:R-:W-:Y:S02]  /*1f8b0*/  IADD3 R123, P1, R134.reuse, 0x8000, RZ ;  /* 0x00008000867b7810 */ /* 0x040fe40007f3e0ff */
[----:B------:R-:W-:Y:S02]  /*1f8c0*/  IADD3 R121, P2, R134, 0x4060, RZ ;  /* 0x0000406086797810 */ /* 0x000fe40007f5e0ff */
[----:B------:R-:W-:Y:S02]  /*1f8d0*/  LOP3.LUT R118, R119, 0x380, RZ, 0xc0, !PT ;  /* 0x0000038077767812 */ /* 0x000fe400078ec0ff */
[----:B------:R-:W-:Y:S01]  /*1f8e0*/  LOP3.LUT R102, R102, R103, RZ, 0x3c, !PT ;  /* 0x0000006766667212 */ /* 0x000fe200078e3cff */
[----:B------:R-:W-:Y:S01]  /*1f8f0*/  IMAD.X R103, RZ, RZ, R135, P0 ;  /* 0x000000ffff677224 */ /* 0x000fe200000e0687 */
[----:B------:R-:W-:-:S02]  /*1f900*/  LOP3.LUT R122, R123, 0x380, RZ, 0xc0, !PT ;  /* 0x000003807b7a7812 */ /* 0x000fc400078ec0ff */
[C---:B------:R-:W-:Y:S02]  /*1f910*/  LOP3.LUT R27, R134.reuse, 0x380, RZ, 0xc0, !PT ;  /* 0x00000380861b7812 */ /* 0x040fe400078ec0ff */
[C---:B------:R-:W-:Y:S02]  /*1f920*/  IADD3 R107, P4, R134.reuse, 0x60, RZ ;  /* 0x00000060866b7810 */ /* 0x040fe40007f9e0ff */
[C---:B------:R-:W-:Y:S02]  /*1f930*/  IADD3 R111, P3, R134.reuse, 0x4000, RZ ;  /* 0x00004000866f7810 */ /* 0x040fe40007f7e0ff */
[----:B------:R-:W-:Y:S02]  /*1f940*/  LOP3.LUT R120, R121, 0x380, RZ, 0xc0, !PT ;  /* 0x0000038079787812 */ /* 0x000fe400078ec0ff */
[----:B------:R-:W-:Y:S02]  /*1f950*/  IADD3 R125, P0, R134, 0x8020, RZ ;  /* 0x00008020867d7810 */ /* 0x000fe40007f1e0ff */
[----:B------:R-:W-:-:S02]  /*1f960*/  SHF.R.U64 R118, R118, 0x3, RZ ;  /* 0x0000000376767819 */ /* 0x000fc400000012ff */
[----:B------:R-:W-:Y:S02]  /*1f970*/  IADD3 R115, P6, R134, 0x4020, RZ ;  /* 0x0000402086737810 */ /* 0x000fe40007fde0ff */
[----:B------:R-:W-:Y:S02]  /*1f980*/  SHF.R.U64 R122, R122, 0x3, RZ ;  /* 0x000000037a7a7819 */ /* 0x000fe400000012ff */
[----:B------:R-:W-:Y:S02]  /*1f990*/  SHF.R.U64 R27, R27, 0x3, RZ ;  /* 0x000000031b1b7819 */ /* 0x000fe400000012ff */
[----:B------:R-:W-:Y:S02]  /*1f9a0*/  LOP3.LUT R106, R107, 0x380, RZ, 0xc0, !PT ;  /* 0x000003806b6a7812 */ /* 0x000fe400078ec0ff */
[----:B------:R-:W-:Y:S02]  /*1f9b0*/  LOP3.LUT R110, R111, 0x380, RZ, 0xc0, !PT ;  /* 0x000003806f6e7812 */ /* 0x000fe400078ec0ff */
[----:B------:R-:W-:-:S02]  /*1f9c0*/  SHF.R.U64 R120, R120, 0x3, RZ ;  /* 0x0000000378787819 */ /* 0x000fc400000012ff */
[----:B------:R-:W-:Y:S02]  /*1f9d0*/  LOP3.LUT R124, R125, 0x380, RZ, 0xc0, !PT ;  /* 0x000003807d7c7812 */ /* 0x000fe400078ec0ff */
[----:B------:R-:W-:Y:S01]  /*1f9e0*/  LOP3.LUT R118, R118, R119, RZ, 0x3c, !PT ;  /* 0x0000007776767212 */ /* 0x000fe200078e3cff */
[--C-:B------:R-:W-:Y:S01]  /*1f9f0*/  IMAD.X R119, RZ, RZ, R135.reuse, P5 ;  /* 0x000000ffff777224 */ /* 0x100fe200028e0687 */
[----:B------:R-:W-:Y:S02]  /*1fa00*/  LOP3.LUT R114, R115, 0x380, RZ, 0xc0, !PT ;  /* 0x0000038073727812 */ /* 0x000fe400078ec0ff */
[----:B------:R-:W-:Y:S01]  /*1fa10*/  LOP3.LUT R122, R122, R123, RZ, 0x3c, !PT ;  /* 0x0000007b7a7a7212 */ /* 0x000fe200078e3cff */
[--C-:B------:R-:W-:Y:S01]  /*1fa20*/  IMAD.X R123, RZ, RZ, R135.reuse, P1 ;  /* 0x000000ffff7b7224 */ /* 0x100fe200008e0687 */
[----:B------:R-:W-:Y:S01]  /*1fa30*/  LOP3.LUT R26, R27, R134, RZ, 0x3c, !PT ;  /* 0x000000861b1a7212 */ /* 0x000fe200078e3cff */
[----:B------:R-:W-:Y:S01]  /*1fa40*/  IMAD.MOV.U32 R27, RZ, RZ, R135 ;  /* 0x000000ffff1b7224 */ /* 0x000fe200078e0087 */
[----:B------:R-:W-:-:S02]  /*1fa50*/  SHF.R.U64 R106, R106, 0x3, RZ ;  /* 0x000000036a6a7819 */ /* 0x000fc400000012ff */
[----:B------:R-:W-:Y:S02]  /*1fa60*/  IADD3 R177, P5, R134, 0xc020, RZ ;  /* 0x0000c02086b17810 */ /* 0x000fe40007fbe0ff */
[----:B------:R-:W-:Y:S02]  /*1fa70*/  SHF.R.U64 R110, R110, 0x3, RZ ;  /* 0x000000036e6e7819 */ /* 0x000fe400000012ff */
[----:B------:R-:W-:Y:S01]  /*1fa80*/  LOP3.LUT R120, R120, R121, RZ, 0x3c, !PT ;  /* 0x0000007978787212 */ /* 0x000fe200078e3cff */
[----:B------:R-:W-:Y:S01]  /*1fa90*/  IMAD.X R121, RZ, RZ, R135, P2 ;  /* 0x000000ffff797224 */ /* 0x000fe200010e0687 */
[----:B------:R-:W-:Y:S02]  /*1faa0*/  SHF.R.U64 R124, R124, 0x3, RZ ;  /* 0x000000037c7c7819 */ /* 0x000fe400000012ff */
[----:B------:R-:W-:Y:S02]  /*1fab0*/  IADD3 R181, P1, R134, 0xc060, RZ ;  /* 0x0000c06086b57810 */ /* 0x000fe40007f3e0ff */
[----:B------:R-:W-:-:S02]  /*1fac0*/  SHF.R.U64 R114, R114, 0x3, RZ ;  /* 0x0000000372727819 */ /* 0x000fc400000012ff */
[----:B------:R-:W-:Y:S02]  /*1fad0*/  IADD3 R179, P2, R134, 0xc040, RZ ;  /* 0x0000c04086b37810 */ /* 0x000fe40007f5e0ff */
[----:B------:R-:W-:Y:S01]  /*1fae0*/  LOP3.LUT R106, R106, R107, RZ, 0x3c, !PT ;  /* 0x0000006b6a6a7212 */ /* 0x000fe200078e3cff */
[--C-:B------:R-:W-:Y:S01]  /*1faf0*/  IMAD.X R107, RZ, RZ, R135.reuse, P4 ;  /* 0x000000ffff6b7224 */ /* 0x100fe200020e0687 */
[----:B------:R-:W-:Y:S02]  /*1fb00*/  LOP3.LUT R4, R177, 0x380, RZ, 0xc0, !PT ;  /* 0x00000380b1047812 */ /* 0x000fe400078ec0ff */
[----:B------:R-:W-:Y:S01]  /*1fb10*/  LOP3.LUT R110, R110, R111, RZ, 0x3c, !PT ;  /* 0x0000006f6e6e7212 */ /* 0x000fe200078e3cff */
[--C-:B------:R-:W-:Y:S01]  /*1fb20*/  IMAD.X R111, RZ, RZ, R135.reuse, P3 ;  /* 0x000000ffff6f7224 */ /* 0x100fe200018e0687 */
[----:B------:R-:W-:Y:S01]  /*1fb30*/  LOP3.LUT R124, R124, R125, RZ, 0x3c, !PT ;  /* 0x0000007d7c7c7212 */ /* 0x000fe200078e3cff */
[----:B------:R-:W-:Y:S01]  /*1fb40*/  IMAD.X R125, RZ, RZ, R135, P0 ;  /* 0x000000ffff7d7224 */ /* 0x000fe200000e0687 */
[----:B------:R-:W-:-:S02]  /*1fb50*/  MOV R6, R26 ;  /* 0x0000001a00067202 */ /* 0x000fc40000000f00 */
[----:B------:R-:W-:Y:S02]  /*1fb60*/  LOP3.LUT R14, R181, 0x380, RZ, 0xc0, !PT ;  /* 0x00000380b50e7812 */ /* 0x000fe400078ec0ff */
[----:B------:R-:W-:Y:S02]  /*1fb70*/  IADD3 R127, P4, R134, 0x8040, RZ ;  /* 0x00008040867f7810 */ /* 0x000fe40007f9e0ff */
[----:B------:R-:W-:Y:S02]  /*1fb80*/  F2FP.BF16.F32.PACK_AB R27, R12, R30 ;  /* 0x0000001e0c1b723e */ /* 0x000fe400000010ff */
[----:B------:R-:W-:Y:S01]  /*1fb90*/  LOP3.LUT R114, R114, R115, RZ, 0x3c, !PT ;  /* 0x0000007372727212 */ /* 0x000fe200078e3cff */
[----:B------:R-:W-:Y:S01]  /*1fba0*/  IMAD.X R115, RZ, RZ, R135, P6 ;  /* 0x000000ffff737224 */ /* 0x000fe200030e0687 */
[----:B------:R-:W-:Y:S02]  /*1fbb0*/  IADD3 R129, P3, R134, 0x8060, RZ ;  /* 0x0000806086817810 */ /* 0x000fe40007f7e0ff */
[----:B------:R-:W-:-:S02]  /*1fbc0*/  F2FP.BF16.F32.PACK_AB R26, R29, R28 ;  /* 0x0000001c1d1a723e */ /* 0x000fc400000010ff */
[----:B------:R-:W-:Y:S02]  /*1fbd0*/  LOP3.LUT R12, R179, 0x380, RZ, 0xc0, !PT ;  /* 0x00000380b30c7812 */ /* 0x000fe400078ec0ff */
[----:B------:R-:W-:Y:S02]  /*1fbe0*/  ISETP.NE.U32.AND P0, PT, RZ, UR4, PT ;  /* 0x00000004ff007c0c */ /* 0x000fe4000bf05070 */
[----:B------:R-:W-:Y:S02]  /*1fbf0*/  SHF.R.U64 R4, R4, 0x3, RZ ;  /* 0x0000000304047819 */ /* 0x000fe400000012ff */
[----:B------:R-:W-:Y:S02]  /*1fc00*/  IADD3 R131, P6, R134, 0xc000, RZ ;  /* 0x0000c00086837810 */ /* 0x000fe40007fde0ff */
[----:B------:R-:W-:Y:S02]  /*1fc10*/  SHF.R.U64 R14, R14, 0x3, RZ ;  /* 0x000000030e0e7819 */ /* 0x000fe400000012ff */
[----:B------:R-:W-:Y:S01]  /*1fc20*/  LOP3.LUT R126, R127, 0x380, RZ, 0xc0, !PT ;  /* 0x000003807f7e7812 */ /* 0x000fe200078ec0ff */
[----:B------:R-:W-:Y:S01]  /*1fc30*/  IMAD.X R29, RZ, RZ, R135, P1 ;  /* 0x000000ffff1d7224 */ /* 0x000fe200008e0687 */
[----:B------:R-:W-:Y:S01]  /*1fc40*/  LOP3.LUT R128, R129, 0x380, RZ, 0xc0, !PT ;  /* 0x0000038081807812 */ /* 0x000fe200078ec0ff */
[----:B------:R0:W-:Y:S01]  /*1fc50*/  STSM.16.M88.4 [R6], R24 ;  /* 0x0000001806007844 */ /* 0x0001e20000000200 */
[----:B------:R-:W-:-:S02]  /*1fc60*/  SHF.R.U64 R12, R12, 0x3, RZ ;  /* 0x000000030c0c7819 */ /* 0x000fc400000012ff */
[----:B------:R-:W-:Y:S01]  /*1fc70*/  ISETP.NE.AND.EX P0, PT, RZ, UR5, PT, P0 ;  /* 0x00000005ff007c0c */ /* 0x000fe2000bf05300 */
[----:B------:R-:W-:Y:S01]  /*1fc80*/  ULDC.64 UR4, c[0x0][0xc08] ;  /* 0x0003020000047ab9 */ /* 0x000fe20000000a00 */
[----:B------:R-:W-:Y:S01]  /*1fc90*/  LOP3.LUT R138, R4, R177, RZ, 0x3c, !PT ;  /* 0x000000b1048a7212 */ /* 0x000fe200078e3cff */
[----:B------:R-:W-:Y:S01]  /*1fca0*/  IMAD.X R143, RZ, RZ, R135, P2 ;  /* 0x000000ffff8f7224 */ /* 0x000fe200010e0687 */
[----:B------:R-:W-:Y:S02]  /*1fcb0*/  LOP3.LUT R130, R131, 0x380, RZ, 0xc0, !PT ;  /* 0x0000038083827812 */ /* 0x000fe400078ec0ff */
[----:B------:R-:W-:Y:S02]  /*1fcc0*/  LOP3.LUT R28, R14, R181, RZ, 0x3c, !PT ;  /* 0x000000b50e1c7212 */ /* 0x000fe400078e3cff */
[----:B------:R-:W-:Y:S02]  /*1fcd0*/  MOV R94, R94 ;  /* 0x0000005e005e7202 */ /* 0x000fe40000000f00 */
[----:B------:R-:W-:-:S02]  /*1fce0*/  F2FP.BF16.F32.PACK_AB R4, R33, R153 ;  /* 0x000000992104723e */ /* 0x000fc400000010ff */
[----:B------:R-:W-:Y:S02]  /*1fcf0*/  SHF.R.U64 R126, R126, 0x3, RZ ;  /* 0x000000037e7e7819 */ /* 0x000fe400000012ff */
[----:B0-----:R-:W-:Y:S02]  /*1fd00*/  F2FP.BF16.F32.PACK_AB R6, R2, R154 ;  /* 0x0000009a0206723e */ /* 0x001fe400000010ff */
[----:B------:R-:W-:Y:S02]  /*1fd10*/  ISETP.NE.U32.AND P2, PT, RZ, UR4, PT ;  /* 0x00000004ff007c0c */ /* 0x000fe4000bf45070 */
[----:B------:R-:W-:Y:S02]  /*1fd20*/  SHF.R.U64 R128, R128, 0x3, RZ ;  /* 0x0000000380807819 */ /* 0x000fe400000012ff */
[----:B------:R-:W-:Y:S02]  /*1fd30*/  LOP3.LUT R142, R12, R179, RZ, 0x3c, !PT ;  /* 0x000000b30c8e7212 */ /* 0x000fe400078e3cff */
[----:B------:R-:W-:-:S02]  /*1fd40*/  MOV R102, R102 ;  /* 0x0000006600667202 */ /* 0x000fc40000000f00 */
[----:B------:R-:W-:Y:S02]  /*1fd50*/  MOV R106, R106 ;  /* 0x0000006a006a7202 */ /* 0x000fe40000000f00 */
[----:B------:R-:W-:Y:S02]  /*1fd60*/  F2FP.BF16.F32.PACK_AB R12, R49, R157 ;  /* 0x0000009d310c723e */ /* 0x000fe400000010ff */
[----:B------:R-:W-:Y:S01]  /*1fd70*/  F2FP.BF16.F32.PACK_AB R14, R53, R52 ;  /* 0x00000034350e723e */ /* 0x000fe200000010ff */
[----:B------:R0:W-:Y:S01]  /*1fd80*/  STSM.16.M88.4 [R94], R4 ;  /* 0x000000045e007844 */ /* 0x0001e20000000200 */
[----:B------:R-:W-:Y:S02]  /*1fd90*/  SHF.R.U64 R130, R130, 0x3, RZ ;  /* 0x0000000382827819 */ /* 0x000fe400000012ff */
[----:B------:R-:W-:Y:S02]  /*1fda0*/  MOV R110, R110 ;  /* 0x0000006e006e7202 */ /* 0x000fe40000000f00 */
[----:B------:R-:W-:-:S02]  /*1fdb0*/  MOV R2, R28 ;  /* 0x0000001c00027202 */ /* 0x000fc40000000f00 */
[----:B------:R-:W-:Y:S02]  /*1fdc0*/  F2FP.BF16.F32.PACK_AB R24, R57, R158 ;  /* 0x0000009e3918723e */ /* 0x000fe400000010ff */
[----:B------:R-:W-:Y:S02]  /*1fdd0*/  F2FP.BF16.F32.PACK_AB R25, R59, R58 ;  /* 0x0000003a3b19723e */ /* 0x000fe400000010ff */
[----:B------:R-:W-:Y:S02]  /*1fde0*/  F2FP.BF16.F32.PACK_AB R26, R61, R159 ;  /* 0x0000009f3d1a723e */ /* 0x000fe400000010ff */
[----:B------:R-:W-:Y:S02]  /*1fdf0*/  F2FP.BF16.F32.PACK_AB R27, R63, R62 ;  /* 0x0000003e3f1b723e */ /* 0x000fe400000010ff */
[----:B------:R-:W-:Y:S01]  /*1fe00*/  LOP3.LUT R126, R126, R127, RZ, 0x3c, !PT ;  /* 0x0000007f7e7e7212 */ /* 0x000fe200078e3cff */
[----:B------:R-:W-:Y:S01]  /*1fe10*/  IMAD.X R127, RZ, RZ, R135, P4 ;  /* 0x000000ffff7f7224 */ /* 0x000fe200020e0687 */
[----:B------:R-:W-:-:S02]  /*1fe20*/  MOV R114, R114 ;  /* 0x0000007200727202 */ /* 0x000fc40000000f00 */
[----:B------:R-:W-:Y:S02]  /*1fe30*/  F2FP.BF16.F32.PACK_AB R28, R65, R160 ;  /* 0x000000a0411c723e */ /* 0x000fe400000010ff */
[----:B------:R-:W-:Y:S02]  /*1fe40*/  F2FP.BF16.F32.PACK_AB R29, R67, R66 ;  /* 0x00000042431d723e */ /* 0x000fe400000010ff */
[----:B------:R-:W-:Y:S02]  /*1fe50*/  F2FP.BF16.F32.PACK_AB R30, R69, R161 ;  /* 0x000000a1451e723e */ /* 0x000fe400000010ff */
[----:B------:R-:W-:Y:S01]  /*1fe60*/  ISETP.NE.AND.EX P2, PT, RZ, UR5, PT, P2 ;  /* 0x00000005ff007c0c */ /* 0x000fe2000bf45320 */
[----:B------:R2:W-:Y:S01]  /*1fe70*/  STSM.16.M88.4 [R102], R8 ;  /* 0x0000000866007844 */ /* 0x0005e20000000200 */
[----:B------:R-:W-:Y:S01]  /*1fe80*/  LOP3.LUT R128, R128, R129, RZ, 0x3c, !PT ;  /* 0x0000008180807212 */ /* 0x000fe200078e3cff */
[----:B------:R-:W-:Y:S01]  /*1fe90*/  IMAD.X R129, RZ, RZ, R135, P3 ;  /* 0x000000ffff817224 */ /* 0x000fe200018e0687 */
[----:B------:R-:W-:-:S02]  /*1fea0*/  MOV R118, R118 ;  /* 0x0000007600767202 */ /* 0x000fc40000000f00 */
[----:B0-----:R-:W-:Y:S02]  /*1feb0*/  F2FP.BF16.F32.PACK_AB R4, R73, R162 ;  /* 0x000000a24904723e */ /* 0x001fe400000010ff */
[----:B------:R-:W-:Y:S02]  /*1fec0*/  F2FP.BF16.F32.PACK_AB R5, R75, R74 ;  /* 0x0000004a4b05723e */ /* 0x000fe400000010ff */
[----:B------:R-:W-:Y:S02]  /*1fed0*/  F2FP.BF16.F32.PACK_AB R6, R77, R163 ;  /* 0x000000a34d06723e */ /* 0x000fe400000010ff */
[----:B------:R-:W-:Y:S01]  /*1fee0*/  F2FP.BF16.F32.PACK_AB R7, R79, R78 ;  /* 0x0000004e4f07723e */ /* 0x000fe200000010ff */
[----:B------:R0:W-:Y:S01]  /*1fef0*/  STSM.16.M88.4 [R106], R12 ;  /* 0x0000000c6a007844 */ /* 0x0001e20000000200 */
[----:B------:R-:W-:Y:S01]  /*1ff00*/  LOP3.LUT R130, R130, R131, RZ, 0x3c, !PT ;  /* 0x0000008382827212 */ /* 0x000fe200078e3cff */
[----:B------:R-:W-:Y:S01]  /*1ff10*/  IMAD.X R131, RZ, RZ, R135, P6 ;  /* 0x000000ffff837224 */ /* 0x000fe200030e0687 */
[----:B------:R-:W-:Y:S01]  /*1ff20*/  MOV R120, R120 ;  /* 0x0000007800787202 */ /* 0x000fe20000000f00 */
[----:B------:R-:W-:Y:S01]  /*1ff30*/  STSM.16.M88.4 [R110], R24 ;  /* 0x000000186e007844 */ /* 0x000fe20000000200 */
[----:B--2---:R-:W-:-:S02]  /*1ff40*/  F2FP.BF16.F32.PACK_AB R8, R81, R164 ;  /* 0x000000a45108723e */ /* 0x004fc400000010ff */
[----:B------:R-:W-:Y:S02]  /*1ff50*/  F2FP.BF16.F32.PACK_AB R9, R83, R82 ;  /* 0x000000525309723e */ /* 0x000fe400000010ff */
[----:B------:R-:W-:Y:S02]  /*1ff60*/  F2FP.BF16.F32.PACK_AB R10, R85, R165 ;  /* 0x000000a5550a723e */ /* 0x000fe400000010ff */
[----:B------:R-:W-:Y:S01]  /*1ff70*/  F2FP.BF16.F32.PACK_AB R11, R87, R86 ;  /* 0x00000056570b723e */ /* 0x000fe200000010ff */
[----:B------:R-:W-:Y:S01]  /*1ff80*/  IMAD.X R139, RZ, RZ, R135, P5 ;  /* 0x000000ffff8b7224 */ /* 0x000fe200028e0687 */
[----:B------:R-:W-:Y:S01]  /*1ff90*/  MOV R122, R122 ;  /* 0x0000007a007a7202 */ /* 0x000fe20000000f00 */
[----:B------:R-:W-:Y:S01]  /*1ffa0*/  STSM.16.M88.4 [R114], R28 ;  /* 0x0000001c72007844 */ /* 0x000fe20000000200 */
[----:B------:R-:W-:Y:S02]  /*1ffb0*/  MOV R124, R124 ;  /* 0x0000007c007c7202 */ /* 0x000fe40000000f00 */
[----:B0-----:R-:W-:-:S02]  /*1ffc0*/  F2FP.BF16.F32.PACK_AB R12, R89, R166 ;  /* 0x000000a6590c723e */ /* 0x001fc400000010ff */
[----:B------:R-:W-:Y:S02]  /*1ffd0*/  F2FP.BF16.F32.PACK_AB R13, R91, R90 ;  /* 0x0000005a5b0d723e */ /* 0x000fe400000010ff */
[----:B------:R-:W-:Y:S02]  /*1ffe0*/  F2FP.BF16.F32.PACK_AB R14, R93, R167 ;  /* 0x000000a75d0e723e */ /* 0x000fe400000010ff */
[----:B------:R-:W-:Y:S01]  /*1fff0*/  F2FP.BF16.F32.PACK_AB R15, R21, R20 ;  /* 0x00000014150f723e */ /* 0x000fe200000010ff */
[----:B------:R0:W-:Y:S01]  /*20000*/  STSM.16.M88.4 [R118], R4 ;  /* 0x0000000476007844 */ /* 0x0001e20000000200 */
[----:B------:R-:W-:Y:S02]  /*20010*/  F2FP.BF16.F32.PACK_AB R52, R97, R168 ;  /* 0x000000a86134723e */ /* 0x000fe400000010ff */
[----:B------:R-:W-:Y:S02]  /*20020*/  F2FP.BF16.F32.PACK_AB R53, R99, R98 ;  /* 0x000000626335723e */ /* 0x000fe400000010ff */
[----:B------:R-:W-:Y:S01]  /*20030*/  MOV R126, R126 ;  /* 0x0000007e007e7202 */ /* 0x000fe20000000f00 */
[----:B------:R2:W-:Y:S01]  /*20040*/  STSM.16.M88.4 [R120], R8 ;  /* 0x0000000878007844 */ /* 0x0005e20000000200 */
[----:B------:R-:W-:-:S02]  /*20050*/  MOV R128, R128 ;  /* 0x0000008000807202 */ /* 0x000fc40000000f00 */
[----:B------:R-:W-:Y:S01]  /*20060*/  MOV R130, R130 ;  /* 0x0000008200827202 */ /* 0x000fe20000000f00 */
[----:B------:R3:W-:Y:S01]  /*20070*/  STSM.16.M88.4 [R122], R12 ;  /* 0x0000000c7a007844 */ /* 0x0007e20000000200 */
[----:B-1----:R-:W-:Y:S02]  /*20080*/  MOV R36, R138 ;  /* 0x0000008a00247202 */ /* 0x002fe40000000f00 */
[----:B------:R-:W-:Y:S02]  /*20090*/  F2FP.BF16.F32.PACK_AB R153, R84, R80 ;  /* 0x000000505499723e */ /* 0x000fe400000010ff */
[----:B0-----:R-:W-:Y:S02]  /*200a0*/  F2FP.BF16.F32.PACK_AB R4, R113, R172 ;  /* 0x000000ac7104723e */ /* 0x001fe400000010ff */
[----:B------:R-:W-:Y:S02]  /*200b0*/  F2FP.BF16.F32.PACK_AB R5, R56, R50 ;  /* 0x000000323805723e */ /* 0x000fe400000010ff */
[----:B------:R-:W-:-:S02]  /*200c0*/  F2FP.BF16.F32.PACK_AB R6, R117, R173 ;  /* 0x000000ad7506723e */ /* 0x000fc400000010ff */
[----:B------:R-:W-:Y:S01]  /*200d0*/  F2FP.BF16.F32.PACK_AB R7, R64, R60 ;  /* 0x0000003c4007723e */ /* 0x000fe200000010ff */
[----:B------:R-:W-:Y:S01]  /*200e0*/  STSM.16.M88.4 [R124], R52 ;  /* 0x000000347c007844 */ /* 0x000fe20000000200 */
[----:B--2---:R-:W-:Y:S02]  /*200f0*/  F2FP.BF16.F32.PACK_AB R8, R112, R174 ;  /* 0x000000ae7008723e */ /* 0x004fe400000010ff */
[----:B------:R-:W-:Y:S02]  /*20100*/  F2FP.BF16.F32.PACK_AB R154, R133, R132 ;  /* 0x00000084859a723e */ /* 0x000fe400000010ff */
[----:B------:R-:W-:Y:S02]  /*20110*/  F2FP.BF16.F32.PACK_AB R9, R71, R68 ;  /* 0x000000444709723e */ /* 0x000fe400000010ff */
[----:B------:R-:W-:Y:S02]  /*20120*/  F2FP.BF16.F32.PACK_AB R10, R116, R175 ;  /* 0x000000af740a723e */ /* 0x000fe400000010ff */
[----:B------:R-:W-:Y:S01]  /*20130*/  F2FP.BF16.F32.PACK_AB R11, R76, R72 ;  /* 0x000000484c0b723e */ /* 0x000fe200000010ff */
[----:B------:R-:W-:Y:S01]  /*20140*/  STSM.16.M88.4 [R126], R40 ;  /* 0x000000287e007844 */ /* 0x000fe20000000200 */
[----:B------:R-:W-:Y:S01]  /*20150*/  MOV R142, R142 ;  /* 0x0000008e008e7202 */ /* 0x000fe20000000f00 */
[----:B---3--:R-:W0:Y:S01]  /*20160*/  LDC.64 R12, c[0x0][0xc00] ;  /* 0x00030000ff0c7b82 */ /* 0x008e220000000a00 */
[----:B------:R-:W-:Y:S01]  /*20170*/  F2FP.BF16.F32.PACK_AB R138, R141, R140 ;  /* 0x0000008c8d8a723e */ /* 0x000fe200000010ff */
[----:B------:R1:W-:Y:S01]  /*20180*/  STSM.16.M88.4 [R128], R4 ;  /* 0x0000000480007844 */ /* 0x0003e20000000200 */
[----:B------:R-:W-:-:S03]  /*20190*/  F2FP.BF16.F32.PACK_AB R139, R108, R104 ;  /* 0x000000686c8b723e */ /* 0x000fc600000010ff */
[----:B------:R-:W-:Y:S01]  /*201a0*/  STSM.16.M88.4 [R130], R8 ;  /* 0x0000000882007844 */ /* 0x000fe20000000200 */
[----:B------:R-:W-:Y:S01]  /*201b0*/  ULDC UR4, c[0x0][0xa88] ;  /* 0x0002a20000047ab9 */ /* 0x000fe20000000800 */
[----:B------:R-:W-:Y:S01]  /*201c0*/  IMAD.MOV.U32 R20, RZ, RZ, RZ ;  /* 0x000000ffff147224 */ /* 0x000fe200078e00ff */
[----:B------:R-:W2:Y:S01]  /*201d0*/  LDC R80, c[0x0][0xbe8] ;  /* 0x0002fa00ff507b82 */ /* 0x000ea20000000800 */
[----:B------:R-:W-:Y:S04]  /*201e0*/  STSM.16.M88.4 [R36], R152 ;  /* 0x0000009824007844 */ /* 0x000fe80000000200 */
[----:B------:R-:W-:Y:S03]  /*201f0*/  STSM.16.M88.4 [R142], R136 ;  /* 0x000000888e007844 */ /* 0x000fe60000000200 */
[----:B-1----:R-:W1:Y:S01]  /*20200*/  @P2 LDC.64 R4, c[0x0][0xc08] ;  /* 0x00030200ff042b82 */ /* 0x002e620000000a00 */
[----:B------:R4:W-:Y:S01]  /*20210*/  STSM.16.M88.4 [R2], R144 ;  /* 0x0000009002007844 */ /* 0x0009e20000000200 */
[----:B------:R-:W-:-:S02]  /*20220*/  IMAD.U32 R7, RZ, RZ, UR4 ;  /* 0x00000004ff077e24 */ /* 0x000fc4000f8e00ff */
[----:B0-----:R-:W-:-:S04]  /*20230*/  IMAD.WIDE R12, R180, 0x4, R12 ;  /* 0x00000004b40c7825 */ /* 0x001fc800078e020c */
[----:B------:R-:W-:Y:S01]  /*20240*/  BAR.SYNC.DEFER_BLOCKING 0x1, 0x100 ;  /* 0x0044000000007b1d */ /* 0x000fe20000010000 */
[----:B-1----:R-:W-:-:S05]  /*20250*/  @P2 IMAD.WIDE R4, R180, 0x4, R4 ;  /* 0x00000004b4042825 */ /* 0x002fca00078e0204 */
[----:B------:R0:W5:Y:S04]  /*20260*/  @P0 LDG.E R20, desc[UR60][R12.64] ;  /* 0x0000003c0c140981 */ /* 0x000168000c1e1900 */
[----:B------:R0:W5:Y:S01]  /*20270*/  @P2 LDG.E R7, desc[UR60][R4.64] ;  /* 0x0000003c04072981 */ /* 0x000162000c1e1900 */
[----:B--2---:R-:W-:-:S13]  /*20280*/  ISETP.NE.AND P1, PT, R80, 0x1, PT ;  /* 0x000000015000780c */ /* 0x004fda0003f25270 */
[----:B------:R-:W1:Y:S08]  /*20290*/  @P1 LDC R6, c[0x0][0xbec] ;  /* 0x0002fb00ff061b82 */ /* 0x000e700000000800 */
[----:B------:R-:W2:Y:S01]  /*202a0*/  @P1 LDC R15, c[0x0][0xbf0] ;  /* 0x0002fc00ff0f1b82 */ /* 0x000ea20000000800 */
[----:B----4-:R-:W-:Y:S01]  /*202b0*/  SHF.R.S32.HI R2, RZ, 0x1f, R178 ;  /* 0x0000001fff027819 */ /* 0x010fe200000114b2 */
[----:B0-----:R-:W-:Y:S06]  /*202c0*/  @P2 BRA `(.L_x_1843) ;  /* 0x0000000000102947 */ /* 0x001fec0003800000 */
[----:B------:R-:W-:Y:S05]  /*202d0*/  @!P0 BRA `(.L_x_1843) ;  /* 0x00000000000c8947 */ /* 0x000fea0003800000 */
[----:B------:R-:W3:Y:S04]  /*202e0*/  LDG.E R4, desc[UR60][R12.64] ;  /* 0x0000003c0c047981 */ /* 0x000ee8000c1e1900 */
[----:B-----5:R-:W3:Y:S02]  /*202f0*/  LDG.E R7, desc[UR60][R12.64+0x4] ;  /* 0x0000043c0c077981 */ /* 0x020ee4000c1e1900 */
[----:B---3--:R-:W-:-:S07]  /*20300*/  IMAD.IADD R7, R7, 0x1, -R4 ;  /* 0x0000000107077824 */ /* 0x008fce00078e0a04 */
.L_x_1843:
[----:B------:R-:W3:Y:S01]  /*20310*/  LDL R5, [R1+0x64] ;  /* 0x0000640001057983 */ /* 0x000ee20000100800 */
[----:B------:R-:W-:-:S03]  /*20320*/  ULDC.64 UR4, c[0x0][0xb90] ;  /* 0x0002e40000047ab9 */ /* 0x000fc60000000a00 */
[----:B------:R-:W4:Y:S01]  /*20330*/  LDL R87, [R1+0x70] ;  /* 0x0000700001577983 */ /* 0x000f220000100800 */
[----:B-----5:R-:W-:Y:S02]  /*20340*/  SHF.R.S32.HI R21, RZ, 0x1f, R20 ;  /* 0x0000001fff157819 */ /* 0x020fe40000011414 */
[----:B------:R-:W-:Y:S01]  /*20350*/  SHF.R.S32.HI R36, RZ, 0x1f, R180 ;  /* 0x0000001fff247819 */ /* 0x000fe200000114b4 */
[----:B------:R-:W3:Y:S01]  /*20360*/  LDL.LU R86, [R1+0x4c] ;  /* 0x00004c0001567983 */ /* 0x000ee20000300800 */
[----:B------:R-:W-:Y:S01]  /*20370*/  SEL R81, R180, RZ, !P0 ;  /* 0x000000ffb4517207 */ /* 0x000fe20004000000 */
[----:B------:R-:W-:Y:S01]  /*20380*/  IMAD R82, R7, R80, RZ ;  /* 0x0000005007527224 */ /* 0x000fe200078e02ff */
[----:B------:R-:W0:Y:S01]  /*20390*/  @P1 LDC R83, c[0x0][0xbec] ;  /* 0x0002fb00ff531b82 */ /* 0x000e220000000800 */
[----:B------:R-:W4:Y:S01]  /*203a0*/  LDL R84, [R1+0xc] ;  /* 0x00000c0001547983 */ /* 0x000f220000100800 */
[----:B------:R-:W-:Y:S01]  /*203b0*/  IMAD R4, R2, UR4, RZ ;  /* 0x0000000402047c24 */ /* 0x000fe2000f8e02ff */
[----:B------:R-:W-:-:S02]  /*203c0*/  SEL R36, R36, RZ, !P0 ;  /* 0x000000ff24247207 */ /* 0x000fc40004000000 */
[----:B------:R-:W4:Y:S01]  /*203d0*/  LDL R14, [R1+0xb0] ;  /* 0x0000b000010e7983 */ /* 0x000f220000100800 */
[C---:B------:R-:W-:Y:S02]  /*203e0*/  IMAD R13, R178.reuse, UR5, R4 ;  /* 0x00000005b20d7c24 */ /* 0x040fe4000f8e0204 */
[----:B------:R-:W0:Y:S01]  /*203f0*/  @P1 LDC R85, c[0x0][0xbf0] ;  /* 0x0002fc00ff551b82 */ /* 0x000e220000000800 */
[----:B------:R-:W4:Y:S01]  /*20400*/  LDL R10, [R1+0x80] ;  /* 0x00008000010a7983 */ /* 0x000f220000100800 */
[----:B---3--:R-:W-:Y:S02]  /*20410*/  IMAD.IADD R25, R5, 0x1, R86 ;  /* 0x0000000105197824 */ /* 0x008fe400078e0256 */
[----:B------:R-:W-:Y:S01]  /*20420*/  IMAD.WIDE.U32 R4, R178, UR4, R20 ;  /* 0x00000004b2047c25 */ /* 0x000fe2000f8e0014 */
[----:B------:R-:W-:-:S03]  /*20430*/  ULDC.64 UR4, c[0x0][0xb98] ;  /* 0x0002e60000047ab9 */ /* 0x000fc60000000a00 */
[----:B-1----:R-:W-:-:S04]  /*20440*/  @P1 IMAD.HI.U32 R6, R25, R6, RZ ;  /* 0x0000000619061227 */ /* 0x002fc800078e00ff */
[----:B------:R-:W-:Y:S01]  /*20450*/  IMAD.MOV.U32 R9, RZ, RZ, R25 ;  /* 0x000000ffff097224 */ /* 0x000fe200078e0019 */
[----:B--2---:R-:W-:Y:S01]  /*20460*/  @P1 SHF.R.U32.HI R9, RZ, R15, R6 ;  /* 0x0000000fff091219 */ /* 0x004fe20000011606 */
[----:B----4-:R-:W-:Y:S02]  /*20470*/  IMAD R11, R84, 0x8, R87 ;  /* 0x00000008540b7824 */ /* 0x010fe400078e0257 */
[----:B------:R-:W-:Y:S02]  /*20480*/  IMAD.IADD R5, R5, 0x1, R13 ;  /* 0x0000000105057824 */ /* 0x000fe400078e020d */
[----:B------:R-:W-:Y:S02]  /*20490*/  IMAD.SHL.U32 R11, R11, 0x8, RZ ;  /* 0x000000080b0b7824 */ /* 0x000fe400078e00ff */
[----:B------:R-:W-:Y:S02]  /*204a0*/  IMAD.MOV R13, RZ, RZ, -R9 ;  /* 0x000000ffff0d7224 */ /* 0x000fe400078e0a09 */
[----:B------:R-:W-:-:S04]  /*204b0*/  IMAD.WIDE R34, R11, 0x2, R34 ;  /* 0x000000020b227825 */ /* 0x000fc800078e0222 */
[----:B------:R-:W-:Y:S02]  /*204c0*/  IMAD R6, R36, UR4, RZ ;  /* 0x0000000424067c24 */ /* 0x000fe4000f8e02ff */
[----:B------:R-:W-:-:S04]  /*204d0*/  IMAD.WIDE.U32 R4, R81, UR4, R4 ;  /* 0x0000000451047c25 */ /* 0x000fc8000f8e0004 */
[----:B------:R-:W-:Y:S01]  /*204e0*/  IMAD R11, R80, R13, R25 ;  /* 0x0000000d500b7224 */ /* 0x000fe200078e0219 */
[----:B------:R-:W-:Y:S01]  /*204f0*/  SHF.R.S32.HI R13, RZ, 0x1f, R9 ;  /* 0x0000001fff0d7819 */ /* 0x000fe20000011409 */
[----:B------:R-:W-:Y:S01]  /*20500*/  IMAD R8, R81, UR5, R6 ;  /* 0x0000000551087c24 */ /* 0x000fe2000f8e0206 */
[----:B------:R-:W-:Y:S01]  /*20510*/  IADD3 R4, P0, R9, R4, RZ ;  /* 0x0000000409047210 */ /* 0x000fe20007f1e0ff */
[----:B------:R-:W-:Y:S01]  /*20520*/  ULDC.64 UR4, c[0x0][0xb88] ;  /* 0x0002e20000047ab9 */ /* 0x000fe20000000a00 */
        /* <DEDUP_REMOVED lines=8> */
[----:B------:R-:W-:Y:S02]  /*205b0*/  LEA.HI.X R4, R4, UR5, R5, 0x2, P0 ;  /* 0x0000000504047c11 */ /* 0x000fe400080f1405 */
[C---:B------:R-:W-:Y:S01]  /*205c0*/  IADD3 R33, P2, R34.reuse, 0x5000, RZ ;  /* 0x0000500022217810 */ /* 0x040fe20007f5e0ff */
[----:B------:R-:W-:Y:S01]  /*205d0*/  SHFL.IDX PT, R54, R6, RZ, 0x1c1f ;  /* 0x001c1fff06367589 */ /* 0x000fe200000e0000 */
[----:B------:R-:W-:Y:S01]  /*205e0*/  IADD3 R25, P0, R34, 0x3000, RZ ;  /* 0x0000300022197810 */ /* 0x000fe20007f1e0ff */
[----:B------:R-:W-:Y:S01]  /*205f0*/  IMAD.IADD R15, R14, 0x1, R86 ;  /* 0x000000010e0f7824 */ /* 0x000fe200078e0256 */
[----:B------:R-:W-:Y:S02]  /*20600*/  ULDC.64 UR4, c[0x0][0xaa0] ;  /* 0x0002a80000047ab9 */ /* 0x000fe40000000a00 */
[----:B------:R-:W-:Y:S02]  /*20610*/  LOP3.LUT R24, R25, 0x380, RZ, 0xc0, !PT ;  /* 0x0000038019187812 */ /* 0x000fe400078ec0ff */
[----:B------:R-:W-:-:S02]  /*20620*/  LOP3.LUT R32, R33, 0x380, RZ, 0xc0, !PT ;  /* 0x0000038021207812 */ /* 0x000fc400078ec0ff */
[----:B------:R-:W-:Y:S02]  /*20630*/  SHF.R.U64 R24, R24, 0x3, RZ ;  /* 0x0000000318187819 */ /* 0x000fe400000012ff */
[----:B------:R-:W-:Y:S02]  /*20640*/  SHF.R.U64 R32, R32, 0x3, RZ ;  /* 0x0000000320207819 */ /* 0x000fe400000012ff */
[----:B------:R-:W-:Y:S01]  /*20650*/  LOP3.LUT R24, R24, R25, RZ, 0x3c, !PT ;  /* 0x0000001918187212 */ /* 0x000fe200078e3cff */
[--C-:B------:R-:W-:Y:S01]  /*20660*/  IMAD.X R25, RZ, RZ, R35.reuse, P0 ;  /* 0x000000ffff197224 */ /* 0x100fe200000e0623 */
[----:B------:R-:W-:Y:S02]  /*20670*/  IADD3 R53, P0, R34, 0x9000, RZ ;  /* 0x0000900022357810 */ /* 0x000fe40007f1e0ff */
[----:B------:R-:W-:Y:S01]  /*20680*/  LOP3.LUT R32, R32, R33, RZ, 0x3c, !PT ;  /* 0x0000002120207212 */ /* 0x000fe200078e3cff */
[----:B------:R-:W-:Y:S01]  /*20690*/  IMAD.X R33, RZ, RZ, R35, P2 ;  /* 0x000000ffff217224 */ /* 0x000fe200010e0623 */
[----:B------:R-:W-:-:S02]  /*206a0*/  LOP3.LUT R52, R53, 0x380, RZ, 0xc0, !PT ;  /* 0x0000038035347812 */ /* 0x000fc400078ec0ff */
[----:B------:R-:W-:Y:S01]  /*206b0*/  IADD3 R61, P2, R34, 0xb000, RZ ;  /* 0x0000b000223d7810 */ /* 0x000fe20007f5e0ff */
[----:B------:R-:W1:Y:S01]  /*206c0*/  SHFL.IDX PT, R55, R4, RZ, 0x1c1f ;  /* 0x001c1fff04377589 */ /* 0x000e6200000e0000 */
[----:B------:R-:W-:Y:S02]  /*206d0*/  SHF.R.U64 R52, R52, 0x3, RZ ;  /* 0x0000000334347819 */ /* 0x000fe400000012ff */
[----:B------:R-:W-:Y:S02]  /*206e0*/  LOP3.LUT R60, R61, 0x380, RZ, 0xc0, !PT ;  /* 0x000003803d3c7812 */ /* 0x000fe400078ec0ff */
[----:B------:R-:W-:Y:S01]  /*206f0*/  LOP3.LUT R52, R52, R53, RZ, 0x3c, !PT ;  /* 0x0000003534347212 */ /* 0x000fe200078e3cff */
[----:B------:R-:W-:Y:S01]  /*20700*/  IMAD.X R53, RZ, RZ, R35, P0 ;  /* 0x000000ffff357224 */ /* 0x000fe200000e0623 */
[----:B------:R-:W-:Y:S02]  /*20710*/  SHF.R.U64 R60, R60, 0x3, RZ ;  /* 0x000000033c3c7819 */ /* 0x000fe400000012ff */
[----:B------:R-:W-:-:S02]  /*20720*/  LOP3.LUT P0, RZ, R10, 0x3, RZ, 0xc0, !PT ;  /* 0x000000030aff7812 */ /* 0x000fc4000780c0ff */
[----:B------:R-:W-:Y:S01]  /*20730*/  LOP3.LUT R60, R60, R61, RZ, 0x3c, !PT ;  /* 0x0000003d3c3c7212 */ /* 0x000fe200078e3cff */
[----:B------:R-:W-:Y:S01]  /*20740*/  IMAD.X R61, RZ, RZ, R35, P2 ;  /* 0x000000ffff3d7224 */ /* 0x000fe200010e0623 */
[C---:B------:R-:W-:Y:S01]  /*20750*/  ISETP.GE.OR P2, PT, R15.reuse, R82, P0 ;  /* 0x000000520f00720c */ /* 0x040fe20000746670 */
[----:B------:R-:W-:Y:S04]  /*20760*/  SHFL.IDX PT, R58, R6, 0x1, 0x1c1f ;  /* 0x003c1f00063a7f89 */ /* 0x000fe800000e0000 */
[----:B------:R-:W2:Y:S01]  /*20770*/  SHFL.IDX PT, R59, R4, 0x1, 0x1c1f ;  /* 0x003c1f00043b7f89 */ /* 0x000ea200000e0000 */
[----:B------:R-:W-:-:S05]  /*20780*/  VIADD R5, R15, 0x8 ;  /* 0x000000080f057836 */ /* 0x000fca0000000000 */
[----:B------:R-:W-:Y:S02]  /*20790*/  ISETP.GE.OR P0, PT, R5, R82, P0 ;  /* 0x000000520500720c */ /* 0x000fe40000706670 */
[----:B-1----:R1:W-:Y:S02]  /*207a0*/  @!P2 ST.E desc[UR60][R54.64], R3 ;  /* 0x000000033600a985 */ /* 0x0023e4000c10193c */
[----:B-1----:R-:W-:-:S04]  /*207b0*/  IMAD R3, R21, UR4, RZ ;  /* 0x0000000415037c24 */ /* 0x002fc8000f8e02ff */
[C---:B------:R-:W-:Y:S02]  /*207c0*/  IMAD R3, R20.reuse, UR5, R3 ;  /* 0x0000000514037c24 */ /* 0x040fe4000f8e0203 */
[----:B------:R-:W-:Y:S01]  /*207d0*/  IMAD.WIDE.U32 R20, R20, UR4, RZ ;  /* 0x0000000414147c25 */ /* 0x000fe2000f8e00ff */
[----:B------:R-:W-:Y:S02]  /*207e0*/  ULDC.64 UR4, c[0x0][0xae8] ;  /* 0x0002ba0000047ab9 */ /* 0x000fe40000000a00 */
[----:B--2---:R1:W-:Y:S01]  /*207f0*/  @!P0 ST.E desc[UR60][R58.64], R0 ;  /* 0x000000003a008985 */ /* 0x0043e2000c10193c */
[----:B------:R-:W-:Y:S02]  /*20800*/  IMAD.IADD R3, R21, 0x1, R3 ;  /* 0x0000000115037824 */ /* 0x000fe400078e0203 */
[----:B------:R-:W-:Y:S01]  /*20810*/  IMAD R21, R87, 0x20, R84 ;  /* 0x0000002057157824 */ /* 0x000fe200078e0254 */
[----:B------:R-:W-:Y:S01]  /*20820*/  IADD3 R9, P5, R34, 0x1000, RZ ;  /* 0x0000100022097810 */ /* 0x000fe20007fbe0ff */
[----:B------:R-:W-:Y:S01]  /*20830*/  IMAD.IADD R87, R84, 0x1, R86 ;  /* 0x0000000154577824 */ /* 0x000fe200078e0256 */
[----:B------:R-:W-:-:S02]  /*20840*/  IADD3 R13, P4, R34, 0x2000, RZ ;  /* 0x00002000220d7810 */ /* 0x000fc40007f9e0ff */
[C---:B------:R-:W-:Y:S02]  /*20850*/  IADD3 R29, P3, R34.reuse, 0x4000, RZ ;  /* 0x00004000221d7810 */ /* 0x040fe40007f7e0ff */
[----:B------:R-:W-:Y:S01]  /*20860*/  IADD3 R41, P6, R34, 0x6000, RZ ;  /* 0x0000600022297810 */ /* 0x000fe20007fde0ff */
[----:B-1----:R-:W-:Y:S01]  /*20870*/  IMAD R0, R2, UR4, RZ ;  /* 0x0000000402007c24 */ /* 0x002fe2000f8e02ff */
[----:B------:R-:W-:Y:S01]  /*20880*/  LOP3.LUT R11, R34, 0x380, RZ, 0xc0, !PT ;  /* 0x00000380220b7812 */ /* 0x000fe200078ec0ff */
[----:B------:R-:W-:Y:S01]  /*20890*/  IMAD.MOV.U32 R2, RZ, RZ, R20 ;  /* 0x000000ffff027224 */ /* 0x000fe200078e0014 */
[----:B------:R-:W5:Y:S01]  /*208a0*/  LD.E.128 R24, desc[UR60][R24.64] ;  /* 0x0000003c18187980 */ /* 0x000f62000c101d00 */
[----:B------:R-:W-:-:S03]  /*208b0*/  IMAD.IADD R20, R86, 0x1, R21 ;  /* 0x0000000156147824 */ /* 0x000fc600078e0215 */
[----:B------:R1:W5:Y:S01]  /*208c0*/  LDL R86, [R1] ;  /* 0x0000000001567983 */ /* 0x0003620000100800 */
[----:B------:R-:W-:Y:S02]  /*208d0*/  LOP3.LUT R8, R9, 0x380, RZ, 0xc0, !PT ;  /* 0x0000038009087812 */ /* 0x000fe400078ec0ff */
[----:B------:R-:W-:Y:S01]  /*208e0*/  LOP3.LUT R12, R13, 0x380, RZ, 0xc0, !PT ;  /* 0x000003800d0c7812 */ /* 0x000fe200078ec0ff */
[----:B------:R-:W-:Y:S01]  /*208f0*/  IMAD.MOV.U32 R5, RZ, RZ, R35 ;  /* 0x000000ffff057224 */ /* 0x000fe200078e0023 */
[----:B------:R-:W-:Y:S01]  /*20900*/  LOP3.LUT R28, R29, 0x380, RZ, 0xc0, !PT ;  /* 0x000003801d1c7812 */ /* 0x000fe200078ec0ff */
[----:B------:R-:W5:Y:S01]  /*20910*/  LD.E.128 R52, desc[UR60][R52.64] ;  /* 0x0000003c34347980 */ /* 0x000f62000c101d00 */
[----:B------:R-:W-:Y:S02]  /*20920*/  SHF.R.U64 R8, R8, 0x3, RZ ;  /* 0x0000000308087819 */ /* 0x000fe400000012ff */
[----:B------:R-:W-:Y:S01]  /*20930*/  SHF.R.U64 R12, R12, 0x3, RZ ;  /* 0x000000030c0c7819 */ /* 0x000fe200000012ff */
[----:B------:R-:W5:Y:S01]  /*20940*/  LD.E.128 R60, desc[UR60][R60.64] ;  /* 0x0000003c3c3c7980 */ /* 0x000f62000c101d00 */
[----:B------:R-:W-:-:S02]  /*20950*/  SHF.R.U64 R28, R28, 0x3, RZ ;  /* 0x000000031c1c7819 */ /* 0x000fc400000012ff */
[----:B------:R-:W-:Y:S01]  /*20960*/  LOP3.LUT R8, R8, R9, RZ, 0x3c, !PT ;  /* 0x0000000908087212 */ /* 0x000fe200078e3cff */
[--C-:B------:R-:W-:Y:S01]  /*20970*/  IMAD.X R9, RZ, RZ, R35.reuse, P5 ;  /* 0x000000ffff097224 */ /* 0x100fe200028e0623 */
[----:B------:R-:W-:Y:S01]  /*20980*/  LOP3.LUT R12, R12, R13, RZ, 0x3c, !PT ;  /* 0x0000000d0c0c7212 */ /* 0x000fe200078e3cff */
[--C-:B------:R-:W-:Y:S01]  /*20990*/  IMAD.X R13, RZ, RZ, R35.reuse, P4 ;  /* 0x000000ffff0d7224 */ /* 0x100fe200020e0623 */
[----:B------:R-:W-:Y:S01]  /*209a0*/  LOP3.LUT R28, R28, R29, RZ, 0x3c, !PT ;  /* 0x0000001d1c1c7212 */ /* 0x000fe200078e3cff */
[----:B------:R-:W-:Y:S01]  /*209b0*/  IMAD.X R29, RZ, RZ, R35, P3 ;  /* 0x000000ffff1d7224 */ /* 0x000fe200018e0623 */
[C---:B------:R-:W-:Y:S02]  /*209c0*/  IADD3 R45, P5, R34.reuse, 0x7000, RZ ;  /* 0x00007000222d7810 */ /* 0x040fe40007fbe0ff */
[----:B------:R-:W-:Y:S02]  /*209d0*/  IADD3 R49, P4, R34, 0x8000, RZ ;  /* 0x0000800022317810 */ /* 0x000fe40007f9e0ff */
[----:B------:R-:W-:Y:S01]  /*209e0*/  LOP3.LUT R40, R41, 0x380, RZ, 0xc0, !PT ;  /* 0x0000038029287812 */ /* 0x000fe200078ec0ff */
[----:B------:R-:W-:Y:S01]  /*209f0*/  IMAD R21, R178, UR5, R0 ;  /* 0x00000005b2157c24 */ /* 0x000fe2000f8e0200 */
[----:B------:R-:W-:Y:S01]  /*20a00*/  IADD3 R57, P3, R34, 0xa000, RZ ;  /* 0x0000a00022397810 */ /* 0x000fe20007f7e0ff */
[----:B------:R-:W-:Y:S01]  /*20a10*/  IMAD.WIDE.U32 R2, R178, UR4, R2 ;  /* 0x00000004b2027c25 */ /* 0x000fe2000f8e0002 */
[----:B------:R-:W-:Y:S01]  /*20a20*/  LOP3.LUT R44, R45, 0x380, RZ, 0xc0, !PT ;  /* 0x000003802d2c7812 */ /* 0x000fe200078ec0ff */
[----:B------:R-:W-:Y:S01]  /*20a30*/  ULDC.64 UR4, c[0x0][0xaf0] ;  /* 0x0002bc0000047ab9 */ /* 0x000fe20000000a00 */
[----:B------:R-:W-:Y:S01]  /*20a40*/  LOP3.LUT R48, R49, 0x380, RZ, 0xc0, !PT ;  /* 0x0000038031307812 */ /* 0x000fe200078ec0ff */
[----:B------:R-:W5:Y:S01]  /*20a50*/  LD.E.128 R12, desc[UR60][R12.64] ;  /* 0x0000003c0c0c7980 */ /* 0x000f62000c101d00 */
[----:B------:R-:W-:-:S02]  /*20a60*/  LOP3.LUT R56, R57, 0x380, RZ, 0xc0, !PT ;  /* 0x0000038039387812 */ /* 0x000fc400078ec0ff */
[----:B------:R-:W-:Y:S01]  /*20a70*/  SHF.R.U64 R40, R40, 0x3, RZ ;  /* 0x0000000328287819 */ /* 0x000fe200000012ff */
[----:B------:R-:W5:Y:S01]  /*20a80*/  LD.E.128 R28, desc[UR60][R28.64] ;  /* 0x0000003c1c1c7980 */ /* 0x000f62000c101d00 */
        /* <DEDUP_REMOVED lines=11> */
[----:B------:R-:W-:Y:S01]  /*20b40*/  IADD3 R65, P6, R34, 0xc000, RZ ;  /* 0x0000c00022417810 */ /* 0x000fe20007fde0ff */
[----:B0-----:R-:W-:Y:S01]  /*20b50*/  @P1 IMAD.HI.U32 R0, R20, R83, RZ ;  /* 0x0000005314001227 */ /* 0x001fe200078e00ff */
[C---:B------:R-:W-:Y:S01]  /*20b60*/  IADD3 R69, P5, R34.reuse, 0xd000, RZ ;  /* 0x0000d00022457810 */ /* 0x040fe20007fbe0ff */
[----:B------:R-:W5:Y:S01]  /*20b70*/  LD.E.128 R40, desc[UR60][R40.64] ;  /* 0x0000003c28287980 */ /* 0x000f62000c101d00 */
[----:B------:R-:W-:-:S02]  /*20b80*/  IADD3 R73, P4, R34, 0xe000, RZ ;  /* 0x0000e00022497810 */ /* 0x000fc40007f9e0ff */
[----:B------:R-:W-:Y:S01]  /*20b90*/  IADD3 R7, P3, R34, 0xf000, RZ ;  /* 0x0000f00022077810 */ /* 0x000fe20007f7e0ff */
[----:B------:R-:W-:Y:S01]  /*20ba0*/  IMAD.IADD R3, R3, 0x1, R21 ;  /* 0x0000000103037824 */ /* 0x000fe200078e0215 */
[----:B------:R-:W-:Y:S01]  /*20bb0*/  LOP3.LUT R64, R65, 0x380, RZ, 0xc0, !PT ;  /* 0x0000038041407812 */ /* 0x000fe200078ec0ff */
[----:B------:R-:W-:Y:S01]  /*20bc0*/  IMAD R36, R36, UR4, RZ ;  /* 0x0000000424247c24 */ /* 0x000fe2000f8e02ff */
[----:B------:R-:W-:Y:S01]  /*20bd0*/  LOP3.LUT R68, R69, 0x380, RZ, 0xc0, !PT ;  /* 0x0000038045447812 */ /* 0x000fe200078ec0ff */
[----:B------:R-:W5:Y:S01]  /*20be0*/  LD.E.128 R44, desc[UR60][R44.64] ;  /* 0x0000003c2c2c7980 */ /* 0x000f62000c101d00 */
[----:B------:R-:W-:Y:S02]  /*20bf0*/  LOP3.LUT R72, R73, 0x380, RZ, 0xc0, !PT ;  /* 0x0000038049487812 */ /* 0x000fe400078ec0ff */
[----:B------:R-:W-:Y:S01]  /*20c00*/  LOP3.LUT R6, R7, 0x380, RZ, 0xc0, !PT ;  /* 0x0000038007067812 */ /* 0x000fe200078ec0ff */
[----:B------:R-:W-:Y:S01]  /*20c10*/  IMAD.MOV.U32 R21, RZ, RZ, R20 ;  /* 0x000000ffff157224 */ /* 0x000fe200078e0014 */
[----:B------:R-:W-:Y:S01]  /*20c20*/  SHF.R.U64 R64, R64, 0x3, RZ ;  /* 0x0000000340407819 */ /* 0x000fe200000012ff */
[----:B------:R-:W5:Y:S01]  /*20c30*/  LD.E.128 R48, desc[UR60][R48.64] ;  /* 0x0000003c30307980 */ /* 0x000f62000c101d00 */
[----:B------:R-:W-:-:S02]  /*20c40*/  SHF.R.U64 R68, R68, 0x3, RZ ;  /* 0x0000000344447819 */ /* 0x000fc400000012ff */
[----:B------:R-:W-:Y:S01]  /*20c50*/  SHF.R.U64 R72, R72, 0x3, RZ ;  /* 0x0000000348487819 */ /* 0x000fe200000012ff */
[----:B------:R-:W5:Y:S01]  /*20c60*/  LD.E.128 R56, desc[UR60][R56.64] ;  /* 0x0000003c38387980 */ /* 0x000f62000c101d00 */
[----:B------:R-:W-:Y:S02]  /*20c70*/  @P1 SHF.R.U32.HI R21, RZ, R85, R0 ;  /* 0x00000055ff151219 */ /* 0x000fe40000011600 */
[----:B------:R-:W-:Y:S02]  /*20c80*/  SHF.R.U64 R11, R11, 0x3, RZ ;  /* 0x000000030b0b7819 */ /* 0x000fe400000012ff */
[----:B------:R-:W-:Y:S01]  /*20c90*/  SHF.R.U64 R6, R6, 0x3, RZ ;  /* 0x0000000306067819 */ /* 0x000fe200000012ff */
[C---:B------:R-:W-:Y:S01]  /*20ca0*/  IMAD R83, R81.reuse, UR5, R36 ;  /* 0x0000000551537c24 */ /* 0x040fe2000f8e0224 */
[----:B------:R-:W-:Y:S01]  /*20cb0*/  LOP3.LUT R64, R64, R65, RZ, 0x3c, !PT ;  /* 0x0000004140407212 */ /* 0x000fe200078e3cff */
[----:B------:R-:W-:Y:S01]  /*20cc0*/  IMAD.WIDE.U32 R2, R81, UR4, R2 ;  /* 0x0000000451027c25 */ /* 0x000fe2000f8e0002 */
[----:B------:R-:W-:Y:S01]  /*20cd0*/  LOP3.LUT R68, R68, R69, RZ, 0x3c, !PT ;  /* 0x0000004544447212 */ /* 0x000fe200078e3cff */
[----:B------:R-:W-:Y:S01]  /*20ce0*/  ULDC.64 UR4, c[0x0][0xae0] ;  /* 0x0002b80000047ab9 */ /* 0x000fe20000000a00 */
[----:B------:R-:W-:Y:S01]  /*20cf0*/  LOP3.LUT R72, R72, R73, RZ, 0x3c, !PT ;  /* 0x0000004948487212 */ /* 0x000fe200078e3cff */
[----:B------:R-:W-:Y:S01]  /*20d00*/  IMAD.X R65, RZ, RZ, R35, P6 ;  /* 0x000000ffff417224 */ /* 0x000fe200030e0623 */
[----:B------:R-:W-:Y:S01]  /*20d10*/  SHF.R.S32.HI R0, RZ, 0x1f, R21 ;  /* 0x0000001fff007819 */ /* 0x000fe20000011415 */
[--C-:B------:R-:W-:Y:S01]  /*20d20*/  IMAD.X R69, RZ, RZ, R35.reuse, P5 ;  /* 0x000000ffff457224 */ /* 0x100fe200028e0623 */
[----:B------:R-:W-:Y:S01]  /*20d30*/  LOP3.LUT R4, R11, R34, RZ, 0x3c, !PT ;  /* 0x000000220b047212 */ /* 0x000fe200078e3cff */
[--C-:B------:R-:W-:Y:S01]  /*20d40*/  IMAD.X R73, RZ, RZ, R35.reuse, P4 ;  /* 0x000000ffff497224 */ /* 0x100fe200020e0623 */
[----:B------:R-:W-:Y:S01]  /*20d50*/  LOP3.LUT R76, R6, R7, RZ, 0x3c, !PT ;  /* 0x00000007064c7212 */ /* 0x000fe200078e3cff */
[----:B------:R-:W-:Y:S01]  /*20d60*/  IMAD.X R77, RZ, RZ, R35, P3 ;  /* 0x000000ffff4d7224 */ /* 0x000fe200018e0623 */
[----:B------:R-:W5:Y:S01]  /*20d70*/  LD.E.128 R8, desc[UR60][R8.64] ;  /* 0x0000003c08087980 */ /* 0x000f62000c101d00 */
[----:B------:R-:W-:-:S02]  /*20d80*/  IMAD.MOV R81, RZ, RZ, -R21 ;  /* 0x000000ffff517224 */ /* 0x000fc400078e0a15 */
[----:B------:R-:W-:Y:S01]  /*20d90*/  IMAD R0, R0, UR4, RZ ;  /* 0x0000000400007c24 */ /* 0x000fe2000f8e02ff */
[----:B------:R-:W5:Y:S01]  /*20da0*/  LD.E.128 R4, desc[UR60][R4.64] ;  /* 0x0000003c04047980 */ /* 0x000f62000c101d00 */
[----:B------:R-:W-:Y:S02]  /*20db0*/  IMAD R81, R80, R81, R20 ;  /* 0x0000005150517224 */ /* 0x000fe400078e0214 */
[----:B------:R-:W-:Y:S01]  /*20dc0*/  IMAD.IADD R3, R3, 0x1, R83 ;  /* 0x0000000103037824 */ /* 0x000fe200078e0253 */
[----:B------:R-:W5:Y:S01]  /*20dd0*/  LD.E.128 R32, desc[UR60][R32.64] ;  /* 0x0000003c20207980 */ /* 0x000f62000c101d00 */
[----:B------:R-:W-:-:S03]  /*20de0*/  IMAD R83, R21, UR5, R0 ;  /* 0x0000000515537c24 */ /* 0x000fc6000f8e0200 */
[----:B------:R-:W5:Y:S01]  /*20df0*/  LD.E.128 R64, desc[UR60][R64.64] ;  /* 0x0000003c40407980 */ /* 0x000f62000c101d00 */
[----:B------:R-:W-:-:S03]  /*20e00*/  SHF.R.S32.HI R0, RZ, 0x1f, R81 ;  /* 0x0000001fff007819 */ /* 0x000fc60000011451 */
[----:B------:R-:W5:Y:S04]  /*20e10*/  LD.E.128 R68, desc[UR60][R68.64] ;  /* 0x0000003c44447980 */ /* 0x000f68000c101d00 */
[----:B------:R-:W5:Y:S04]  /*20e20*/  LD.E.128 R72, desc[UR60][R72.64] ;  /* 0x0000003c48487980 */ /* 0x000f68000c101d00 */
[----:B------:R-:W5:Y:S01]  /*20e30*/  LD.E.128 R76, desc[UR60][R76.64] ;  /* 0x0000003c4c4c7980 */ /* 0x000f62000c101d00 */
[----:B------:R-:W-:Y:S01]  /*20e40*/  IMAD.WIDE.U32 R2, R21, UR4, R2 ;  /* 0x0000000415027c25 */ /* 0x000fe2000f8e0002 */
[----:B------:R-:W-:Y:S01]  /*20e50*/  ULDC.64 UR4, c[0x0][0xad8] ;  /* 0x0002b60000047ab9 */ /* 0x000fe20000000a00 */
        /* <DEDUP_REMOVED lines=8> */
[----:B------:R-:W-:Y:S01]  /*20ee0*/  IMAD.WIDE.U32 R2, R81, UR4, R2 ;  /* 0x0000000451027c25 */ /* 0x000fe2000f8e0002 */
[----:B------:R-:W-:-:S03]  /*20ef0*/  ISETP.GE.AND P2, PT, R87, R82, PT ;  /* 0x000000525700720c */ /* 0x000fc60003f46270 */
[----:B------:R-:W-:Y:S01]  /*20f00*/  IMAD R83, R81, UR5, R0 ;  /* 0x0000000551537c24 */ /* 0x000fe2000f8e0200 */
[----:B------:R-:W-:Y:S01]  /*20f10*/  ULDC.64 UR4, c[0x0][0xa80] ;  /* 0x0002a00000047ab9 */ /* 0x000fe20000000a00 */
[----:B------:R-:W-:Y:S01]  /*20f20*/  VIADD R0, R18, 0x30820 ;  /* 0x0003082012007836 */ /* 0x000fe20000000000 */
[C---:B------:R-:W-:Y:S01]  /*20f30*/  LEA R36, P3, R2.reuse, UR4, 0x1 ;  /* 0x0000000402247c11 */ /* 0x040fe2000f8608ff */
[----:B------:R-:W-:Y:S02]  /*20f40*/  IMAD.IADD R3, R3, 0x1, R83 ;  /* 0x0000000103037824 */ /* 0x000fe400078e0253 */
[----:B------:R-:W-:Y:S01]  /*20f50*/  VIADD R21, R87, 0x20 ;  /* 0x0000002057157836 */ /* 0x000fe20000000000 */
[----:B------:R-:W-:Y:S02]  /*20f60*/  PRMT R0, RZ, 0x654, R0 ;  /* 0x00000654ff007816 */ /* 0x000fe40000000000 */
[----:B------:R-:W-:Y:S02]  /*20f70*/  LEA.HI.X R83, R2, UR5, R3, 0x1, P3 ;  /* 0x0000000502537c11 */ /* 0x000fe400098f0c03 */
[-C--:B------:R-:W-:Y:S01]  /*20f80*/  ISETP.GE.AND P1, PT, R21, R82.reuse, PT ;  /* 0x000000521500720c */ /* 0x080fe20003f26270 */
[----:B------:R-:W-:Y:S01]  /*20f90*/  VIADD R21, R87, 0x40 ;  /* 0x0000004057157836 */ /* 0x000fe20000000000 */
[----:B0-----:R1:W0:Y:S01]  /*20fa0*/  SHFL.IDX PT, R84, R36, RZ, 0x181f ;  /* 0x00181fff24547589 */ /* 0x00122200000e0000 */
[----:B------:R-:W-:Y:S01]  /*20fb0*/  BSSY B1, `(.L_x_1844) ;  /* 0x0000016000017945 */ /* 0x000fe20003800000 */
[----:B------:R2:W-:Y:S02]  /*20fc0*/  SYNCS.ARRIVE.TRANS64.RED.A1T0 RZ, [R0+URZ], RZ ;  /* 0x000000ff00ff79a7 */ /* 0x0005e4000810043f */
[----:B------:R-:W-:Y:S01]  /*20fd0*/  ISETP.GE.AND P0, PT, R21, R82, PT ;  /* 0x000000521500720c */ /* 0x000fe20003f06270 */
[----:B--2---:R1:W2:Y:S01]  /*20fe0*/  SHFL.IDX PT, R0, R83, RZ, 0x181f ;  /* 0x00181fff53007589 */ /* 0x0042a200000e0000 */
[----:B------:R-:W-:Y:S11]  /*20ff0*/  @P2 BRA `(.L_x_1845) ;  /* 0x0000000000442947 */ /* 0x000ff60003800000 */
        /* <DEDUP_REMOVED lines=17> */
.L_x_1845:
[----:B------:R-:W-:Y:S05]  /*21110*/  BSYNC B1 ;  /* 0x0000000000017941 */ /* 0x000fea0003800000 */
.L_x_1844:
        /* <DEDUP_REMOVED lines=9> */
[CC--:B---3--:R-:W-:Y:S02]  /*211b0*/  @!P4 LEA R2, P6, R16.reuse, R20.reuse, 0x1 ;  /* 0x000000141002c211 */ /* 0x0c8fe400078c08ff */
        /* <DEDUP_REMOVED lines=11> */
.L_x_1847:
[----:B------:R-:W-:Y:S05]  /*21270*/  BSYNC B1 ;  /* 0x0000000000017941 */ /* 0x000fea0003800000 */
.L_x_1846:
        /* <DEDUP_REMOVED lines=9> */
[CC--:B---3--:R-:W-:Y:S02]  /*21310*/  @!P3 LEA R2, P6, R16.reuse, R8.reuse, 0x1 ;  /* 0x000000081002b211 */ /* 0x0c8fe400078c08ff */
        /* <DEDUP_REMOVED lines=11> */
.L_x_1849:
[----:B------:R-:W-:Y:S05]  /*213d0*/  BSYNC B1 ;  /* 0x0000000000017941 */ /* 0x000fea0003800000 */
.L_x_1848:
[----:B0-----:R-:W-:Y:S01]  /*213e0*/  VIADD R3, R87, 0x60 ;  /* 0x0000006057037836 */ /* 0x001fe20000000000 */
[----:B-12-4-:R-:W4:Y:S04]  /*213f0*/  SHFL.IDX PT, R83, R83, 0x3, 0x181f ;  /* 0x00781f0053537f89 */ /* 0x016f2800000e0000 */
[----:B------:R-:W-:Y:S01]  /*21400*/  ISETP.GE.AND P0, PT, R3, R82, PT ;  /* 0x000000520300720c */ /* 0x000fe20003f06270 */
[----:B------:R-:W0:-:S12]  /*21410*/  SHFL.IDX PT, R36, R36, 0x3, 0x181f ;  /* 0x00781f0024247f89 */ /* 0x000e1800000e0000 */
[----:B------:R-:W-:Y:S05]  /*21420*/  @P0 BRA `(.L_x_1850) ;  /* 0x0000000c00980947 */ /* 0x000fea0003800000 */
[----:B------:R-:W-:Y:S02]  /*21430*/  ULDC UR4, c[0x0][0xac8] ;  /* 0x0002b20000047ab9 */ /* 0x000fe40000000800 */
[----:B------:R-:W-:Y:S02]  /*21440*/  ISETP.GE.AND P3, PT, R16, UR4, PT ;  /* 0x0000000410007c0c */ /* 0x000fe4000bf66270 */
[----:B------:R-:W-:Y:S02]  /*21450*/  ISETP.GE.AND P4, PT, R205, UR4, PT ;  /* 0x00000004cd007c0c */ /* 0x000fe4000bf86270 */
[----:B------:R-:W-:-:S09]  /*21460*/  ISETP.GE.AND P5, PT, R19, UR4, PT ;  /* 0x0000000413007c0c */ /* 0x000fd2000bfa6270 */
[CC--:B0-----:R-:W-:Y:S02]  /*21470*/  @!P3 LEA R2, P0, R16.reuse, R36.reuse, 0x1 ;  /* 0x000000241002b211 */ /* 0x0c1fe400078008ff */
[-C--:B------:R-:W-:Y:S02]  /*21480*/  @!P4 LEA R4, P1, R203, R36.reuse, 0x1 ;  /* 0x00000024cb04c211 */ /* 0x080fe400078208ff */
[----:B------:R-:W-:Y:S02]  /*21490*/  @!P5 LEA R6, P2, R19, R36, 0x1 ;  /* 0x000000241306d211 */ /* 0x000fe400078408ff */
[-C--:B----4-:R-:W-:Y:S02]  /*214a0*/  @!P3 LEA.HI.X R3, R16, R83.reuse, R17, 0x1, P0 ;  /* 0x000000531003b211 */ /* 0x090fe400000f0c11 */
        /* <DEDUP_REMOVED lines=11> */
.L_x_1842:
[----:B------:R-:W2:Y:S01]  /*21560*/  LDL R9, [R1+0x78] ;  /* 0x0000780001097983 */ /* 0x000ea20000100800 */
[----:B------:R-:W-:Y:S01]  /*21570*/  ULDC.64 UR4, c[0x0][0xc00] ;  /* 0x0003000000047ab9 */ /* 0x000fe20000000a00 */
[----:B------:R-:W2:Y:S01]  /*21580*/  LDC.64 R2, c[0x0][0xc00] ;  /* 0x00030000ff027b82 */ /* 0x000ea20000000a00 */
[----:B------:R-:W-:Y:S01]  /*21590*/  ISETP.NE.U32.AND P0, PT, RZ, UR4, PT ;  /* 0x00000004ff007c0c */ /* 0x000fe2000bf05070 */
[----:B0-----:R-:W-:-:S03]  /*215a0*/  IMAD.MOV.U32 R6, RZ, RZ, RZ ;  /* 0x000000ffff067224 */ /* 0x001fc600078e00ff */
[----:B------:R-:W-:Y:S01]  /*215b0*/  ISETP.NE.AND.EX P0, PT, RZ, UR5, PT, P0 ;  /* 0x00000005ff007c0c */ /* 0x000fe2000bf05300 */
[----:B------:R-:W-:Y:S02]  /*215c0*/  ULDC.64 UR4, c[0x0][0xc08] ;  /* 0x0003020000047ab9 */ /* 0x000fe40000000a00 */
[----:B------:R-:W-:Y:S01]  /*215d0*/  ISETP.NE.U32.AND P1, PT, RZ, UR4, PT ;  /* 0x00000004ff007c0c */ /* 0x000fe2000bf25070 */
[----:B------:R-:W0:Y:S03]  /*215e0*/  LDC R25, c[0x0][0xbe8] ;  /* 0x0002fa00ff197b82 */ /* 0x000e260000000800 */
[----:B------:R-:W-:-:S13]  /*215f0*/  ISETP.NE.AND.EX P1, PT, RZ, UR5, PT, P1 ;  /* 0x00000005ff007c0c */ /* 0x000fda000bf25310 */
[----:B------:R-:W3:Y:S01]  /*21600*/  @P1 LDC.64 R4, c[0x0][0xc08] ;  /* 0x00030200ff041b82 */ /* 0x000ee20000000a00 */
[----:B------:R-:W-:Y:S02]  /*21610*/  ULDC UR4, c[0x0][0xa88] ;  /* 0x0002a20000047ab9 */ /* 0x000fe40000000800 */
[----:B------:R-:W-:Y:S01]  /*21620*/  IMAD.U32 R0, RZ, RZ, UR4 ;  /* 0x00000004ff007e24 */ /* 0x000fe2000f8e00ff */
[----:B------:R-:W4:Y:S01]  /*21630*/  S2R R8, SR_TID.X ;  /* 0x0000000000087919 */ /* 0x000f220000002100 */
[----:B--2---:R-:W-:-:S04]  /*21640*/  IMAD.WIDE R2, R9, 0x4, R2 ;  /* 0x0000000409027825 */ /* 0x004fc800078e0202 */
[----:B---3--:R-:W-:Y:S01]  /*21650*/  @P1 IMAD.WIDE R4, R9, 0x4, R4 ;  /* 0x0000000409041825 */ /* 0x008fe200078e0204 */
[----:B------:R2:W5:Y:S04]  /*21660*/  @P0 LDG.E R6, desc[UR60][R2.64] ;  /* 0x0000003c02060981 */ /* 0x000568000c1e1900 */
[----:B------:R2:W5:Y:S01]  /*21670*/  @P1 LDG.E R0, desc[UR60][R4.64] ;  /* 0x0000003c04001981 */ /* 0x000562000c1e1900 */
[----:B0-----:R-:W-:Y:S01]  /*21680*/  ISETP.NE.AND P2, PT, R25, 0x1, PT ;  /* 0x000000011900780c */ /* 0x001fe20003f45270 */
[----:B----4-:R-:W-:-:S05]  /*21690*/  VIADD R7, R8, 0xffffff80 ;  /* 0xffffff8008077836 */ /* 0x010fca0000000000 */
[----:B------:R-:W-:Y:S02]  /*216a0*/  ISETP.GE.AND P3, PT, R7, 0x80, PT ;  /* 0x000000800700780c */ /* 0x000fe40003f66270 */
[----:B------:R-:W-:-:S05]  /*216b0*/  SHF.R.S32.HI R7, RZ, 0x1f, R9 ;  /* 0x0000001fff077819 */ /* 0x000fca0000011409 */
[----:B------:R-:W0:Y:S08]  /*216c0*/  @P2 LDC R14, c[0x0][0xbec] ;  /* 0x0002fb00ff0e2b82 */ /* 0x000e300000000800 */
[----:B------:R-:W3:Y:S01]  /*216d0*/  @P2 LDC R27, c[0x0][0xbf0] ;  /* 0x0002fc00ff1b2b82 */ /* 0x000ee20000000800 */
[----:B--2---:R-:W-:Y:S05]  /*216e0*/  @P1 BRA `(.L_x_1851) ;  /* 0x0000000000101947 */ /* 0x004fea0003800000 */
[----:B------:R-:W-:Y:S05]  /*216f0*/  @!P0 BRA `(.L_x_1851) ;  /* 0x00000000000c8947 */ /* 0x000fea0003800000 */
[----:B------:R-:W2:Y:S04]  /*21700*/  LDG.E R5, desc[UR60][R2.64] ;  /* 0x0000003c02057981 */ /* 0x000ea8000c1e1900 */
[----:B-----5:R-:W2:Y:S02]  /*21710*/  LDG.E R0, desc[UR60][R2.64+0x4] ;  /* 0x0000043c02007981 */ /* 0x020ea4000c1e1900 */
[----:B--2---:R-:W-:-:S07]  /*21720*/  IMAD.IADD R0, R0, 0x1, -R5 ;  /* 0x0000000100007824 */ /* 0x004fce00078e0a05 */
.L_x_1851:
[----:B------:R-:W2:Y:S04]  /*21730*/  LDL R24, [R1+0x74] ;  /* 0x0000740001187983 */ /* 0x000ea80000100800 */
[----:B------:R4:W5:Y:S01]  /*21740*/  LDL R20, [R1+0x4c] ;  /* 0x00004c0001147983 */ /* 0x0009620000100800 */
[----:B------:R-:W-:Y:S01]  /*21750*/  BSSY B1, `(.L_x_1852) ;  /* 0x000002c000017945 */ /* 0x000fe20003800000 */
[----:B------:R-:W-:Y:S02]  /*21760*/  SEL R13, R9, RZ, !P0 ;  /* 0x000000ff090d7207 */ /* 0x000fe40004000000 */
[----:B------:R-:W-:Y:S02]  /*21770*/  SEL R12, R7, RZ, !P0 ;  /* 0x000000ff070c7207 */ /* 0x000fe40004000000 */
[----:B-----5:R-:W-:-:S02]  /*21780*/  SHF.R.S32.HI R11, RZ, 0x1f, R6 ;  /* 0x0000001fff0b7819 */ /* 0x020fc40000011406 */
[----:B--2---:R-:W-:Y:S01]  /*21790*/  SHF.R.S32.HI R10, RZ, 0x1f, R24 ;  /* 0x0000001fff0a7819 */ /* 0x004fe20000011418 */
[----:B----4-:R-:W-:Y:S06]  /*217a0*/  @P3 BRA `(.L_x_1853) ;  /* 0x0000000000983947 */ /* 0x010fec0003800000 */
[----:B------:R-:W2:Y:S01]  /*217b0*/  LDC R9, c[0x0][0xbe8] ;  /* 0x0002fa00ff097b82 */ /* 0x000ea20000000800 */
[----:B------:R-:W-:Y:S01]  /*217c0*/  IADD3 R8, R20, -0x80, R8 ;  /* 0xffffff8014087810 */ /* 0x000fe20007ffe008 */
[----:B--2---:R-:W-:-:S05]  /*217d0*/  IMAD R2, R0, R9, RZ ;  /* 0x0000000900027224 */ /* 0x004fca00078e02ff */
[----:B------:R-:W-:-:S13]  /*217e0*/  ISETP.GE.AND P0, PT, R8, R2, PT ;  /* 0x000000020800720c */ /* 0x000fda0003f06270 */
[----:B------:R-:W-:Y:S05]  /*217f0*/  @P0 BRA `(.L_x_1853) ;  /* 0x0000000000840947 */ /* 0x000fea0003800000 */
[----:B------:R-:W-:Y:S01]  /*21800*/  ISETP.NE.AND P0, PT, R9, 0x1, PT ;  /* 0x000000010900780c */ /* 0x000fe20003f05270 */
[----:B------:R-:W-:Y:S01]  /*21810*/  ULDC.64 UR4, c[0x0][0xb90] ;  /* 0x0002e40000047ab9 */ /* 0x000fe20000000a00 */
[----:B------:R-:W-:Y:S02]  /*21820*/  IMAD.MOV.U32 R2, RZ, RZ, R6 ;  /* 0x000000ffff027224 */ /* 0x000fe400078e0006 */
[----:B------:R-:W-:Y:S02]  /*21830*/  IMAD R7, R10, UR4, RZ ;  /* 0x000000040a077c24 */ /* 0x000fe4000f8e02ff */
[----:B------:R-:W-:Y:S02]  /*21840*/  IMAD.MOV.U32 R3, RZ, RZ, R11 ;  /* 0x000000ffff037224 */ /* 0x000fe400078e000b */
[----:B------:R-:W-:Y:S02]  /*21850*/  IMAD.MOV.U32 R5, RZ, RZ, R8 ;  /* 0x000000ffff057224 */ /* 0x000fe400078e0008 */
[----:B------:R-:W-:-:S03]  /*21860*/  IMAD.WIDE.U32 R2, R24, UR4, R2 ;  /* 0x0000000418027c25 */ /* 0x000fc6000f8e0002 */
[----:B------:R-:W2:Y:S01]  /*21870*/  @P0 LDC R15, c[0x0][0xbec] ;  /* 0x0002fb00ff0f0b82 */ /* 0x000ea20000000800 */
[----:B------:R-:W-:Y:S01]  /*21880*/  IMAD R7, R24, UR5, R7 ;  /* 0x0000000518077c24 */ /* 0x000fe2000f8e0207 */
[----:B------:R-:W-:-:S03]  /*21890*/  ULDC.64 UR4, c[0x0][0xb98] ;  /* 0x0002e60000047ab9 */ /* 0x000fc60000000a00 */
[----:B------:R-:W-:-:S03]  /*218a0*/  IMAD.IADD R3, R3, 0x1, R7 ;  /* 0x0000000103037824 */ /* 0x000fc600078e0207 */
[----:B------:R-:W4:Y:S01]  /*218b0*/  @P0 LDC R21, c[0x0][0xbf0] ;  /* 0x0002fc00ff150b82 */ /* 0x000f220000000800 */
[----:B------:R-:W-:-:S04]  /*218c0*/  IMAD.WIDE.U32 R2, R13, UR4, R2 ;  /* 0x000000040d027c25 */ /* 0x000fc8000f8e0002 */
[----:B--2---:R-:W-:-:S05]  /*218d0*/  @P0 IMAD.HI.U32 R4, R8, R15, RZ ;  /* 0x0000000f08040227 */ /* 0x004fca00078e00ff */
        /* <DEDUP_REMOVED lines=19> */
.L_x_1853:
[----:B------:R-:W-:Y:S05]  /*21a10*/  BSYNC B1 ;  /* 0x0000000000017941 */ /* 0x000fea0003800000 */
.L_x_1852:
[----:B--2---:R-:W2:Y:S01]  /*21a20*/  LDL R4, [R1+0x70] ;  /* 0x0000700001047983 */ /* 0x004ea20000100800 */
[----:B------:R-:W-:-:S03]  /*21a30*/  ULDC.64 UR4, c[0x0][0xaa0] ;  /* 0x0002a80000047ab9 */ /* 0x000fc60000000a00 */
[----:B------:R-:W2:Y:S04]  /*21a40*/  LDL R8, [R1+0xc] ;  /* 0x00000c0001087983 */ /* 0x000ea80000100800 */
[----:B------:R4:W5:Y:S01]  /*21a50*/  LDL R15, [R1] ;  /* 0x00000000010f7983 */ /* 0x0009620000100800 */
        /* <DEDUP_REMOVED lines=15> */
[----:B------:R-:W-:Y:S01]  /*21b50*/  BSSY B1, `(.L_x_1854) ;  /* 0x0000031000017945 */ /* 0x000fe20003800000 */
[----:B--2---:R-:W-:-:S04]  /*21b60*/  IMAD R4, R4, 0x20, R8 ;  /* 0x0000002004047824 */ /* 0x004fc800078e0208 */
[----:B------:R-:W-:-:S04]  /*21b70*/  IMAD.IADD R9, R20, 0x1, R4 ;  /* 0x0000000114097824 */ /* 0x000fc800078e0204 */
[----:B0-----:R-:W-:-:S04]  /*21b80*/  @P2 IMAD.HI.U32 R4, R9, R14, RZ ;  /* 0x0000000e09042227 */ /* 0x001fc800078e00ff */
[----:B------:R-:W-:Y:S01]  /*21b90*/  IMAD.MOV.U32 R5, RZ, RZ, R9 ;  /* 0x000000ffff057224 */ /* 0x000fe200078e0009 */
[----:B---3--:R-:W-:-:S04]  /*21ba0*/  @P2 SHF.R.U32.HI R5, RZ, R27, R4 ;  /* 0x0000001bff052219 */ /* 0x008fc80000011604 */
[--C-:B------:R-:W-:Y:S01]  /*21bb0*/  SHF.R.S32.HI R4, RZ, 0x1f, R5.reuse ;  /* 0x0000001fff047819 */ /* 0x100fe20000011405 */
[----:B------:R-:W-:-:S04]  /*21bc0*/  IMAD.MOV R6, RZ, RZ, -R5 ;  /* 0x000000ffff067224 */ /* 0x000fc800078e0a05 */
[----:B------:R-:W-:Y:S02]  /*21bd0*/  IMAD R4, R4, UR4, RZ ;  /* 0x0000000404047c24 */ /* 0x000fe4000f8e02ff */
[----:B------:R-:W-:Y:S02]  /*21be0*/  IMAD R7, R25, R6, R9 ;  /* 0x0000000619077224 */ /* 0x000fe400078e0209 */
[C---:B------:R-:W-:Y:S02]  /*21bf0*/  IMAD R9, R5.reuse, UR5, R4 ;  /* 0x0000000505097c24 */ /* 0x040fe4000f8e0204 */
[----:B------:R-:W-:Y:S01]  /*21c00*/  IMAD.WIDE.U32 R2, R5, UR4, R2 ;  /* 0x0000000405027c25 */ /* 0x000fe2000f8e0002 */
[----:B------:R-:W-:Y:S01]  /*21c10*/  SHF.R.S32.HI R4, RZ, 0x1f, R7 ;  /* 0x0000001fff047819 */ /* 0x000fe20000011407 */
[----:B------:R-:W-:Y:S02]  /*21c20*/  ULDC.64 UR4, c[0x0][0xad8] ;  /* 0x0002b60000047ab9 */ /* 0x000fe40000000a00 */
[----:B------:R-:W-:-:S02]  /*21c30*/  IMAD.IADD R3, R3, 0x1, R9 ;  /* 0x0000000103037824 */ /* 0x000fc400078e0209 */
[----:B------:R-:W-:Y:S02]  /*21c40*/  IMAD R4, R4, UR4, RZ ;  /* 0x0000000404047c24 */ /* 0x000fe4000f8e02ff */
[----:B------:R-:W-:Y:S02]  /*21c50*/  IMAD.IADD R6, R8, 0x1, R20 ;  /* 0x0000000108067824 */ /* 0x000fe400078e0214 */
[----:B------:R-:W-:Y:S02]  /*21c60*/  IMAD R25, R0, R25, RZ ;  /* 0x0000001900197224 */ /* 0x000fe400078e02ff */
        /* <DEDUP_REMOVED lines=10> */
[----:B------:R4:W0:Y:S02]  /*21d10*/  SHFL.IDX PT, R2, R4, RZ, 0x181f ;  /* 0x00181fff04027589 */ /* 0x00082400000e0000 */
        /* <DEDUP_REMOVED lines=11> */
[----:B------:R3:W-:Y:S01]  /*21dd0*/  @!P5 ST.E.128 desc[UR60][R8.64], RZ ;  /* 0x000000ff0800d985 */ /* 0x0007e2000c101d3c */
[----:B------:R-:W-:Y:S02]  /*21de0*/  @!P4 LEA.HI.X R11, R203, R0, R224, 0x1, P6 ;  /* 0x00000000cb0bc211 */ /* 0x000fe400030f0ce0 */
[----:B------:R-:W-:-:S03]  /*21df0*/  @!P3 LEA R12, P6, R19, R2, 0x1 ;  /* 0x00000002130cb211 */ /* 0x000fc600078c08ff */
[----:B------:R3:W-:Y:S01]  /*21e00*/  @!P4 ST.E.128 desc[UR60][R10.64], RZ ;  /* 0x000000ff0a00c985 */ /* 0x0007e2000c101d3c */
[----:B-----5:R-:W-:Y:S02]  /*21e10*/  @!P3 LEA.HI.X R13, R19, R0, R15, 0x1, P6 ;  /* 0x00000000130db211 */ /* 0x020fe400030f0c0f */
[----:B------:R-:W-:-:S03]  /*21e20*/  @!P2 LEA R2, P6, R23, R2, 0x1 ;  /* 0x000000021702a211 */ /* 0x000fc600078c08ff */
[----:B------:R3:W-:Y:S01]  /*21e30*/  @!P3 ST.E.128 desc[UR60][R12.64], RZ ;  /* 0x000000ff0c00b985 */ /* 0x0007e2000c101d3c */
[----:B------:R-:W-:-:S05]  /*21e40*/  @!P2 LEA.HI.X R3, R23, R0, R228, 0x1, P6 ;  /* 0x000000001703a211 */ /* 0x000fca00030f0ce4 */
[----:B------:R3:W-:Y:S04]  /*21e50*/  @!P2 ST.E.128 desc[UR60][R2.64], RZ ;  /* 0x000000ff0200a985 */ /* 0x0007e8000c101d3c */
.L_x_1855:
[----:B------:R-:W-:Y:S05]  /*21e60*/  BSYNC B1 ;  /* 0x0000000000017941 */ /* 0x000fea0003800000 */
.L_x_1854:
[----:B--2---:R2:W1:Y:S01]  /*21e70*/  SHFL.IDX PT, R0, R5, 0x1, 0x181f ;  /* 0x00381f0005007f89 */ /* 0x00446200000e0000 */
[----:B------:R-:W-:Y:S03]  /*21e80*/  BSSY B1, `(.L_x_1856) ;  /* 0x0000014000017945 */ /* 0x000fe60003800000 */
[----:B0--3--:R2:W0:Y:S01]  /*21e90*/  SHFL.IDX PT, R2, R4, 0x1, 0x181f ;  /* 0x00381f0004027f89 */ /* 0x00942200000e0000 */
[----:B------:R-:W-:Y:S05]  /*21ea0*/  @P1 BRA `(.L_x_1857) ;  /* 0x0000000000441947 */ /* 0x000fea0003800000 */
[----:B------:R-:W-:Y:S02]  /*21eb0*/  ULDC UR4, c[0x0][0xac8] ;  /* 0x0002b20000047ab9 */ /* 0x000fe40000000800 */
[----:B------:R-:W-:Y:S02]  /*21ec0*/  ISETP.GE.AND P4, PT, R16, UR4, PT ;  /* 0x0000000410007c0c */ /* 0x000fe4000bf86270 */
[----:B------:R-:W-:Y:S02]  /*21ed0*/  ISETP.GE.AND P3, PT, R205, UR4, PT ;  /* 0x00000004cd007c0c */ /* 0x000fe4000bf66270 */
[----:B------:R-:W-:Y:S02]  /*21ee0*/  ISETP.GE.AND P2, PT, R19, UR4, PT ;  /* 0x0000000413007c0c */ /* 0x000fe4000bf46270 */
[----:B------:R-:W-:-:S07]  /*21ef0*/  ISETP.GE.AND P1, PT, R23, UR4, PT ;  /* 0x0000000417007c0c */ /* 0x000fce000bf26270 */
[CC--:B0-----:R-:W-:Y:S02]  /*21f00*/  @!P4 LEA R8, P6, R16.reuse, R2.reuse, 0x1 ;  /* 0x000000021008c211 */ /* 0x0c1fe400078c08ff */
[----:B------:R-:W-:Y:S02]  /*21f10*/  @!P3 LEA R10, P5, R203, R2, 0x1 ;  /* 0x00000002cb0ab211 */ /* 0x000fe400078a08ff */
[----:B-1----:R-:W-:Y:S02]  /*21f20*/  @!P4 LEA.HI.X R9, R16, R0, R17, 0x1, P6 ;  /* 0x000000001009c211 */ /* 0x002fe400030f0c11 */
[----:B------:R-:W-:Y:S02]  /*21f30*/  @!P2 LEA R12, P6, R19, R2, 0x1 ;  /* 0x00000002130ca211 */ /* 0x000fe400078c08ff */
[----:B------:R-:W-:Y:S01]  /*21f40*/  @!P3 LEA.HI.X R11, R203, R0, R224, 0x1, P5 ;  /* 0x00000000cb0bb211 */ /* 0x000fe200028f0ce0 */
[----:B------:R3:W-:Y:S01]  /*21f50*/  @!P4 ST.E.128 desc[UR60][R8.64], RZ ;  /* 0x000000ff0800c985 */ /* 0x0007e2000c101d3c */
[----:B------:R-:W-:-:S02]  /*21f60*/  @!P1 LEA R2, P5, R23, R2, 0x1 ;  /* 0x0000000217029211 */ /* 0x000fc400078a08ff */
[-C--:B-----5:R-:W-:Y:S01]  /*21f70*/  @!P2 LEA.HI.X R13, R19, R0.reuse, R15, 0x1, P6 ;  /* 0x00000000130da211 */ /* 0x0a0fe200030f0c0f */
[----:B------:R3:W-:Y:S01]  /*21f80*/  @!P3 ST.E.128 desc[UR60][R10.64], RZ ;  /* 0x000000ff0a00b985 */ /* 0x0007e2000c101d3c */
[----:B------:R-:W-:-:S03]  /*21f90*/  @!P1 LEA.HI.X R3, R23, R0, R228, 0x1, P5 ;  /* 0x0000000017039211 */ /* 0x000fc600028f0ce4 */
[----:B------:R3:W-:Y:S04]  /*21fa0*/  @!P2 ST.E.128 desc[UR60][R12.64], RZ ;  /* 0x000000ff0c00a985 */ /* 0x0007e8000c101d3c */
[----:B------:R3:W-:Y:S02]  /*21fb0*/  @!P1 ST.E.128 desc[UR60][R2.64], RZ ;  /* 0x000000ff02009985 */ /* 0x0007e4000c101d3c */
.L_x_1857:
[----:B------:R-:W-:Y:S05]  /*21fc0*/  BSYNC B1 ;  /* 0x0000000000017941 */ /* 0x000fea0003800000 */
.L_x_1856:
[----:B-1----:R1:W1:Y:S01]  /*21fd0*/  SHFL.IDX PT, R0, R5, 0x2, 0x181f ;  /* 0x00581f0005007f89 */ /* 0x00226200000e0000 */
[----:B------:R-:W-:Y:S03]  /*21fe0*/  BSSY B1, `(.L_x_1858) ;  /* 0x0000014000017945 */ /* 0x000fe60003800000 */
[----:B0--3--:R0:W3:Y:S01]  /*21ff0*/  SHFL.IDX PT, R2, R4, 0x2, 0x181f ;  /* 0x00581f0004027f89 */ /* 0x0090e200000e0000 */
        /* <DEDUP_REMOVED lines=9> */
[----:B-1----:R-:W-:Y:S02]  /*22090*/  @!P3 LEA.HI.X R9, R16, R0, R17, 0x1, P6 ;  /* 0x000000001009b211 */ /* 0x002fe400030f0c11 */
[----:B------:R-:W-:Y:S02]  /*220a0*/  @!P0 LEA R2, P6, R23, R2, 0x1 ;  /* 0x0000000217028211 */ /* 0x000fe400078c08ff */
[-C--:B------:R-:W-:Y:S01]  /*220b0*/  @!P2 LEA.HI.X R11, R203, R0.reuse, R224, 0x1, P5 ;  /* 0x00000000cb0ba211 */ /* 0x080fe200028f0ce0 */
[----:B------:R1:W-:Y:S01]  /*220c0*/  @!P3 ST.E.128 desc[UR60][R8.64], RZ ;  /* 0x000000ff0800b985 */ /* 0x0003e2000c101d3c */
[----:B-----5:R-:W-:-:S02]  /*220d0*/  @!P1 LEA.HI.X R13, R19, R0, R15, 0x1, P4 ;  /* 0x00000000130d9211 */ /* 0x020fc400020f0c0f */
[----:B------:R-:W-:Y:S01]  /*220e0*/  @!P0 LEA.HI.X R3, R23, R0, R228, 0x1, P6 ;  /* 0x0000000017038211 */ /* 0x000fe200030f0ce4 */
[----:B------:R1:W-:Y:S04]  /*220f0*/  @!P2 ST.E.128 desc[UR60][R10.64], RZ ;  /* 0x000000ff0a00a985 */ /* 0x0003e8000c101d3c */
[----:B------:R1:W-:Y:S04]  /*22100*/  @!P1 ST.E.128 desc[UR60][R12.64], RZ ;  /* 0x000000ff0c009985 */ /* 0x0003e8000c101d3c */
[----:B------:R1:W-:Y:S02]  /*22110*/  @!P0 ST.E.128 desc[UR60][R2.64], RZ ;  /* 0x000000ff02008985 */ /* 0x0003e4000c101d3c */
.L_x_1859:
[----:B------:R-:W-:Y:S05]  /*22120*/  BSYNC B1 ;  /* 0x0000000000017941 */ /* 0x000fea0003800000 */
.L_x_1858:
[----:B-1----:R-:W-:Y:S01]  /*22130*/  VIADD R0, R6, 0x60 ;  /* 0x0000006006007836 */ /* 0x002fe20000000000 */
[----:B--2-4-:R-:W1:Y:S04]  /*22140*/  SHFL.IDX PT, R5, R5, 0x3, 0x181f ;  /* 0x00781f0005057f89 */ /* 0x014e6800000e0000 */
[----:B------:R-:W-:Y:S01]  /*22150*/  ISETP.GE.AND P0, PT, R0, R25, PT ;  /* 0x000000190000720c */ /* 0x000fe20003f06270 */
[----:B---3--:R2:W3:-:S12]  /*22160*/  SHFL.IDX PT, R2, R4, 0x3, 0x181f ;  /* 0x00781f0004027f89 */ /* 0x0084d800000e0000 */
[----:B--2---:R-:W-:Y:S05]  /*22170*/  @P0 BRA `(.L_x_1850) ;  /* 0x0000000000440947 */ /* 0x004fea0003800000 */
[----:B------:R-:W-:Y:S02]  /*22180*/  ULDC UR4, c[0x0][0xac8] ;  /* 0x0002b20000047ab9 */ /* 0x000fe40000000800 */
[----:B------:R-:W-:Y:S02]  /*22190*/  ISETP.GE.AND P3, PT, R16, UR4, PT ;  /* 0x0000000410007c0c */ /* 0x000fe4000bf66270 */
[----:B------:R-:W-:Y:S02]  /*221a0*/  ISETP.GE.AND P2, PT, R205, UR4, PT ;  /* 0x00000004cd007c0c */ /* 0x000fe4000bf46270 */
[----:B------:R-:W-:Y:S02]  /*221b0*/  ISETP.GE.AND P1, PT, R19, UR4, PT ;  /* 0x0000000413007c0c */ /* 0x000fe4000bf26270 */
[----:B------:R-:W-:-:S07]  /*221c0*/  ISETP.GE.AND P0, PT, R23, UR4, PT ;  /* 0x0000000417007c0c */ /* 0x000fce000bf06270 */
[CC--:B---3--:R-:W-:Y:S02]  /*221d0*/  @!P3 LEA R6, P6, R16.reuse, R2.reuse, 0x1 ;  /* 0x000000021006b211 */ /* 0x0c8fe400078c08ff */
[-C--:B------:R-:W-:Y:S02]  /*221e0*/  @!P2 LEA R8, P5, R203, R2.reuse, 0x1 ;  /* 0x00000002cb08a211 */ /* 0x080fe400078a08ff */
[-C--:B------:R-:W-:Y:S02]  /*221f0*/  @!P1 LEA R10, P4, R19, R2.reuse, 0x1 ;  /* 0x00000002130a9211 */ /* 0x080fe400078808ff */
[-C--:B-1----:R-:W-:Y:S02]  /*22200*/  @!P3 LEA.HI.X R7, R16, R5.reuse, R17, 0x1, P6 ;  /* 0x000000051007b211 */ /* 0x082fe400030f0c11 */
        /* <DEDUP_REMOVED lines=8> */
.L_x_1850:
[----:B------:R-:W-:Y:S05]  /*22290*/  BSYNC B0 ;  /* 0x0000000000007941 */ /* 0x000fea0003800000 */
.L_x_1841:
[----:B------:R-:W-:Y:S02]  /*222a0*/  ULDC UR4, c[0x0][0xc3c] ;  /* 0x00030f0000047ab9 */ /* 0x000fe40000000800 */
[----:B------:R-:W-:-:S13]  /*222b0*/  ISETP.GE.AND P0, PT, R39, UR4, PT ;  /* 0x0000000427007c0c */ /* 0x000fda000bf06270 */
[----:B------:R-:W-:Y:S05]  /*222c0*/  @!P0 BRA `(.L_x_1860) ;  /* 0xfffffdf000488947 */ /* 0x000fea000383ffff */
[----:B------:R-:W-:Y:S05]  /*222d0*/  BRA `(.L_x_1557) ;  /* 0x0000007800687947 */ /* 0x000fea0003800000 */
.L_x_1555:
        /* <DEDUP_REMOVED lines=16> */
.L_x_1861:
        /* <DEDUP_REMOVED lines=41> */
.L_x_1867:
        /* <DEDUP_REMOVED lines=12> */
.L_x_1866:
[----:B------:R-:W-:Y:S05]  /*22730*/  BSYNC B0 ;  /* 0x0000000000007941 */ /* 0x000fea0003800000 */
.L_x_1865:
        /* <DEDUP_REMOVED lines=20> */
.L_x_1863:
        /* <DEDUP_REMOVED lines=20> */
.L_x_1868:
[----:B---3--:R-:W-:Y:S01]  /*229c0*/  IMAD R16, R16, UR5, R13 ;  /* 0x0000000510107c24 */ /* 0x008fe2000f8e020d */
[----:B------:R-:W-:Y:S01]  /*229d0*/  IABS R2, R6 ;  /* 0x0000000600027213 */ /* 0x000fe20000000000 */
[----:B01----:R-:W-:-:S03]  /*229e0*/  IMAD.MOV R11, RZ, RZ, -R3 ;  /* 0x000000ffff0b7224 */ /* 0x003fc600078e0a03 */
[----:B--2---:R-:W-:Y:S01]  /*229f0*/  IADD3 R9, -R16, UR6, RZ ;  /* 0x0000000610097c10 */ /* 0x004fe2000fffe1ff */
        /* <DEDUP_REMOVED lines=24> */
[----:B------:R-:W-:-:S04]  /*22b80*/  VIADDMNMX R18, R10, UR5, R7, PT ;  /* 0x000000050a127c46 */ /* 0x000fc8000b800107 */
[-C--:B------:R-:W-:Y:S02]  /*22b90*/  IABS R10, R18.reuse ;  /* 0x00000012000a7213 */ /* 0x080fe40000000000 */
[----:B------:R-:W-:Y:S02]  /*22ba0*/  IABS R6, R18 ;  /* 0x0000001200067213 */ /* 0x000fe40000000000 */
        /* <DEDUP_REMOVED lines=20> */
[----:B------:R-:W-:-:S06]  /*22cf0*/  @P0 VIADD R2, R2, 0x1 ;  /* 0x0000000102020836 */ /* 0x000fcc0000000000 */
[----:B------:R-:W-:Y:S01]  /*22d00*/  @!P2 IMAD.MOV R2, RZ, RZ, -R2 ;  /* 0x000000ffff02a224 */ /* 0x000fe200078e0a02 */
[----:B------:R-:W-:Y:S01]  /*22d10*/  @!P1 LOP3.LUT R2, RZ, R18, RZ, 0x33, !PT ;  /* 0x00000012ff029212 */ /* 0x000fe200078e33ff */
[----:B------:R-:W-:-:S03]  /*22d20*/  IMAD.MOV R18, RZ, RZ, -R18 ;  /* 0x000000ffff127224 */ /* 0x000fc600078e0a12 */
[----:B------:R-:W-:Y:S01]  /*22d30*/  LOP3.LUT R17, RZ, R2, RZ, 0x33, !PT ;  /* 0x00000002ff117212 */ /* 0x000fe200078e33ff */
[----:B------:R-:W-:-:S04]  /*22d40*/  IMAD R18, R2, R18, R3 ;  /* 0x0000001202127224 */ /* 0x000fc800078e0203 */
[----:B------:R-:W-:Y:S01]  /*22d50*/  IMAD.IADD R17, R4, 0x1, R17 ;  /* 0x0000000104117824 */ /* 0x000fe200078e0211 */
[----:B------:R-:W-:Y:S06]  /*22d60*/  BRA `(.L_x_1869) ;  /* 0x00000000000c7947 */ /* 0x000fec0003800000 */
.L_x_1864:
[----:B------:R-:W-:Y:S02]  /*22d70*/  IMAD.MOV.U32 R17, RZ, RZ, RZ ;  /* 0x000000ffff117224 */ /* 0x000fe400078e00ff */
[----:B------:R-:W-:Y:S02]  /*22d80*/  IMAD.U32 R16, RZ, RZ, UR6 ;  /* 0x00000006ff107e24 */ /* 0x000fe4000f8e00ff */
[----:B------:R-:W-:-:S07]  /*22d90*/  IMAD.MOV.U32 R18, RZ, RZ, RZ ;  /* 0x000000ffff127224 */ /* 0x000fce00078e00ff */
.L_x_1869:
[----:B------:R-:W-:-:S13]  /*22da0*/  ISETP.NE.AND P0, PT, R5, RZ, PT ;  /* 0x000000ff0500720c */ /* 0x000fda0003f05270 */
[----:B------:R-:W0:Y:S01]  /*22db0*/  @!P0 S2R R3, SR_CgaCtaId ;  /* 0x0000000000038919 */ /* 0x000e220000008800 */
[----:B------:R-:W-:-:S04]  /*22dc0*/  @!P0 MOV R2, 0x400 ;  /* 0x0000040000028802 */ /* 0x000fc80000000f00 */
[----:B0-----:R-:W-:-:S05]  /*22dd0*/  @!P0 LEA R2, R3, R2, 0x18 ;  /* 0x0000000203028211 */ /* 0x001fca00078ec0ff */
[----:B------:R0:W-:Y:S01]  /*22de0*/  @!P0 STS.128 [R2+0x308d0], R16 ;  /* 0x0308d01002008388 */ /* 0x0001e20000000c00 */
[----:B------:R-:W-:Y:S06]  /*22df0*/  BAR.ARV 0x5, 0x180 ;  /* 0x0146000000007b1d */ /* 0x000fec0000002000 */
.L_x_1862:
[----:B------:R2:W-:Y:S01]  /*22e00*/  STL [R1+0x34], RZ ;  /* 0x000034ff01007387 */ /* 0x0005e20000100800 */
[----:B------:R-:W-:Y:S01]  /*22e10*/  ULDC UR4, c[0x0][0xc3c] ;  /* 0x00030f0000047ab9 */ /* 0x000fe20000000800 */
[----:B------:R-:W-:Y:S01]  /*22e20*/  IMAD.MOV.U32 R29, RZ, RZ, 0x1 ;  /* 0x00000001ff1d7424 */ /* 0x000fe200078e00ff */
[----:B-1----:R-:W-:Y:S01]  /*22e30*/  ISETP.GE.AND P0, PT, R19, UR4, PT ;  /* 0x0000000413007c0c */ /* 0x002fe2000bf06270 */
[----:B------:R-:W-:-:S12]  /*22e40*/  IMAD.MOV.U32 R25, RZ, RZ, RZ ;  /* 0x000000ffff197224 */ /* 0x000fd800078e00ff */
[----:B--2---:R-:W-:Y:S05]  /*22e50*/  @P0 BRA `(.L_x_1870) ;  /* 0x0000006800ac0947 */ /* 0x004fea0003800000 */
[----:B------:R-:W2:Y:S01]  /*22e60*/  LDL R4, [R1+0x20] ;  /* 0x0000200001047983 */ /* 0x000ea20000100800 */
[C---:B------:R-:W-:Y:S01]  /*22e70*/  IMAD.SHL.U32 R37, R0.reuse, 0x8, RZ ;  /* 0x0000000800257824 */ /* 0x040fe200078e00ff */
[----:B0-----:R-:W-:Y:S01]  /*22e80*/  LOP3.LUT R2, R0, 0x7f, RZ, 0xc0, !PT ;  /* 0x0000007f00027812 */ /* 0x001fe200078ec0ff */
[----:B------:R-:W0:Y:S01]  /*22e90*/  S2UR UR5, SR_CgaCtaId ;  /* 0x00000000000579c3 */ /* 0x000e220000008800 */
[----:B------:R-:W-:Y:S01]  /*22ea0*/  UMOV UR4, 0x400 ;  /* 0x0000040000047882 */ /* 0x000fe20000000000 */
[----:B------:R-:W-:Y:S01]  /*22eb0*/  BSSY B8, `(.L_x_1870) ;  /* 0x00006a5000087945 */ /* 0x000fe20003800000 */
[----:B------:R-:W-:Y:S01]  /*22ec0*/  LOP3.LUT R3, R37, 0x1f8, RZ, 0xc0, !PT ;  /* 0x000001f825037812 */ /* 0x000fe200078ec0ff */
[----:B------:R-:W-:Y:S01]  /*22ed0*/  IMAD.SHL.U32 R34, R2, 0x8, RZ ;  /* 0x0000000802227824 */ /* 0x000fe200078e00ff */
[----:B------:R-:W-:Y:S01]  /*22ee0*/  SHF.R.U32.HI R2, RZ, 0x3, R2 ;  /* 0x00000003ff027819 */ /* 0x000fe20000011602 */
[----:B------:R-:W-:Y:S01]  /*22ef0*/  IMAD.MOV.U32 R30, RZ, RZ, 0x1 ;  /* 0x00000001ff1e7424 */ /* 0x000fe200078e00ff */
[----:B------:R-:W-:Y:S01]  /*22f00*/  LOP3.LUT R3, R3, 0x38, R0, 0x78, !PT ;  /* 0x0000003803037812 */ /* 0x000fe200078e7800 */
[----:B------:R-:W-:Y:S01]  /*22f10*/  IMAD.SHL.U32 R0, R0, 0x10, RZ ;  /* 0x0000001000007824 */ /* 0x000fe200078e00ff */
[----:B------:R-:W-:Y:S01]  /*22f20*/  LOP3.LUT R37, R37, 0x38, RZ, 0xc0, !PT ;  /* 0x0000003825257812 */ /* 0x000fe200078ec0ff */
[----:B------:R-:W-:Y:S01]  /*22f30*/  IMAD.MOV.U32 R27, RZ, RZ, RZ ;  /* 0x000000ffff1b7224 */ /* 0x000fe200078e00ff */
[----:B------:R-:W-:Y:S01]  /*22f40*/  LOP3.LUT R34, R3, 0x200, R34, 0xf8, !PT ;  /* 0x0000020003227812 */ /* 0x000fe200078ef822 */
[----:B------:R-:W-:Y:S01]  /*22f50*/  IMAD.MOV.U32 R25, RZ, RZ, RZ ;  /* 0x000000ffff197224 */ /* 0x000fe200078e00ff */
[----:B------:R-:W-:Y:S01]  /*22f60*/  LOP3.LUT R0, R2, 0x70, R0, 0xf8, !PT ;  /* 0x0000007002007812 */ /* 0x000fe200078ef800 */
[----:B------:R-:W-:Y:S01]  /*22f70*/  IMAD.MOV.U32 R29, RZ, RZ, 0x1 ;  /* 0x00000001ff1d7424 */ /* 0x000fe200078e00ff */
[C---:B------:R-:W-:Y:S01]  /*22f80*/  LOP3.LUT R2, R37.reuse, 0x80, RZ, 0xfc, !PT ;  /* 0x0000008025027812 */ /* 0x040fe200078efcff */
[----:B------:R-:W-:Y:S01]  /*22f90*/  ULDC.64 UR36, c[0x0][0x198] ;  /* 0x0000660000247ab9 */ /* 0x000fe20000000a00 */
[----:B------:R-:W-:Y:S01]  /*22fa0*/  LOP3.LUT R0, R37, 0xc0, RZ, 0xfc, !PT ;  /* 0x000000c025007812 */ /* 0x000fe200078efcff */
[----:B------:R-:W-:Y:S01]  /*22fb0*/  ULDC UR38, c[0x0][0xc] ;  /* 0x0000030000267ab9 */ /* 0x000fe20000000800 */
[----:B0-----:R-:W-:-:S06]  /*22fc0*/  ULEA UR4, UR5, UR4, 0x18 ;  /* 0x0000000405047291 */ /* 0x001fcc000f8ec03f */
[----:B------:R-:W-:-:S04]  /*22fd0*/  IMAD.U32 R23, RZ, RZ, UR4 ;  /* 0x00000004ff177e24 */ /* 0x000fc8000f8e00ff */
[----:B------:R-:W-:Y:S01]  /*22fe0*/  IMAD R36, R34, 0x2, R23 ;  /* 0x0000000222247824 */ /* 0x000fe200078e0217 */
[----:B--2---:R-:W-:-:S05]  /*22ff0*/  LOP3.LUT R3, R4, 0x2, RZ, 0xfc, !PT ;  /* 0x0000000204037812 */ /* 0x004fca00078efcff */
[----:B------:R0:W-:Y:S04]  /*23000*/  STL [R1+0x44], R3 ;  /* 0x0000440301007387 */ /* 0x0001e80000100800 */
[----:B------:R1:W-:Y:S01]  /*23010*/  STL [R1+0x34], RZ ;  /* 0x000034ff01007387 */ /* 0x0003e20000100800 */
[----:B0-----:R-:W-:-:S07]  /*23020*/  LOP3.LUT R3, R37, 0x40, RZ, 0xfc, !PT ;  /* 0x0000004025037812 */ /* 0x001fce00078efcff */
.L_x_1993:
[----:B------:R-:W-:Y:S05]  /*23030*/  YIELD ;  /* 0x0000000000007946 */ /* 0x000fea0003800000 */
[----:B------:R-:W-:Y:S01]  /*23040*/  ULDC.64 UR4, c[0x0][0xa28] ;  /* 0x00028a0000047ab9 */ /* 0x000fe20000000a00 */
[----:B------:R-:W-:Y:S01]  /*23050*/  IMAD.MOV.U32 R11, RZ, RZ, RZ ;  /* 0x000000ffff0b7224 */ /* 0x000fe200078e00ff */
[----:B------:R-:W-:Y:S01]  /*23060*/  ISETP.NE.U32.AND P0, PT, RZ, UR4, PT ;  /* 0x00000004ff007c0c */ /* 0x000fe2000bf05070 */
[----:B0-----:R-:W0:Y:S01]  /*23070*/  LDC.64 R4, c[0x0][0xa00] ;  /* 0x00028000ff047b82 */ /* 0x001e220000000a00 */
[----:B------:R-:W-:Y:S02]  /*23080*/  ULDC.64 UR6, c[0x0][0xa10] ;  /* 0x0002840000067ab9 */ /* 0x000fe40000000a00 */
[----:B------:R-:W-:Y:S01]  /*23090*/  ISETP.NE.AND.EX P0, PT, RZ, UR5, PT, P0 ;  /* 0x00000005ff007c0c */ /* 0x000fe2000bf05300 */
[----:B------:R-:W-:-:S12]  /*230a0*/  ULDC.64 UR4, c[0x0][0xa18] ;  /* 0x0002860000047ab9 */ /* 0x000fd80000000a00 */
[----:B--2---:R-:W2:Y:S01]  /*230b0*/  @P0 LDC.64 R2, c[0x0][0xa28] ;  /* 0x00028a00ff020b82 */ /* 0x004ea20000000a00 */
[----:B------:R-:W-:Y:S01]  /*230c0*/  ISETP.NE.U32.AND P1, PT, RZ, UR6, PT ;  /* 0x00000006ff007c0c */ /* 0x000fe2000bf25070 */
[----:B--2---:R-:W-:-:S05]  /*230d0*/  @P0 IMAD.WIDE R2, R19, 0x4, R2 ;  /* 0x0000000413020825 */ /* 0x004fca00078e0202 */
[----:B------:R2:W3:Y:S01]  /*230e0*/  @P0 LDG.E R11, desc[UR60][R2.64] ;  /* 0x0000003c020b0981 */ /* 0x0004e2000c1e1900 */
[----:B------:R-:W-:Y:S01]  /*230f0*/  ISETP.NE.U32.AND P0, PT, RZ, UR4, PT ;  /* 0x00000004ff007c0c */ /* 0x000fe2000bf05070 */
[----:B------:R-:W-:Y:S01]  /*23100*/  IMAD.MOV.U32 R35, RZ, RZ, RZ ;  /* 0x000000ffff237224 */ /* 0x000fe200078e00ff */
[----:B------:R-:W-:Y:S01]  /*23110*/  ISETP.NE.AND.EX P1, PT, RZ, UR7, PT, P1 ;  /* 0x00000007ff007c0c */ /* 0x000fe2000bf25310 */
[----:B------:R-:W-:Y:S01]  /*23120*/  IMAD.MOV.U32 R0, RZ, RZ, RZ ;  /* 0x000000ffff007224 */ /* 0x000fe200078e00ff */
[----:B------:R-:W-:Y:S01]  /*23130*/  ISETP.NE.AND.EX P2, PT, RZ, UR5, PT, P0 ;  /* 0x00000005ff007c0c */ /* 0x000fe2000bf45300 */
[----:B------:R-:W-:Y:S01]  /*23140*/  ULDC.64 UR4, c[0x0][0xa00] ;  /* 0x0002800000047ab9 */ /* 0x000fe20000000a00 */
[----:B0-----:R-:W-:Y:S01]  /*23150*/  IMAD.WIDE R4, R19, 0x4, R4 ;  /* 0x0000000413047825 */ /* 0x001fe200078e0204 */
[----:B------:R-:W-:Y:S01]  /*23160*/  ISETP.NE.U32.AND P0, PT, RZ, UR4, PT ;  /* 0x00000004ff007c0c */ /* 0x000fe2000bf05070 */
[----:B--2---:R-:W0:Y:S03]  /*23170*/  LDC.64 R2, c[0x0][0xa10] ;  /* 0x00028400ff027b82 */ /* 0x004e260000000a00 */
[----:B------:R-:W-:-:S06]  /*23180*/  ISETP.NE.AND.EX P0, PT, RZ, UR5, PT, P0 ;  /* 0x00000005ff007c0c */ /* 0x000fcc000bf05300 */
[----:B------:R-:W2:Y:S07]  /*23190*/  @P2 LDC.64 R6, c[0x0][0xa18] ;  /* 0x00028600ff062b82 */ /* 0x000eae0000000a00 */
[----:B------:R-:W5:Y:S01]  /*231a0*/  @P0 LDG.E R35, desc[UR60][R4.64] ;  /* 0x0000003c04230981 */ /* 0x000f62000c1e1900 */
[----:B0-----:R-:W-:-:S05]  /*231b0*/  IMAD.WIDE R2, R19, 0x4, R2 ;  /* 0x0000000413027825 */ /* 0x001fca00078e0202 */
[----:B------:R-:W5:Y:S01]  /*231c0*/  @P1 LDG.E R0, desc[UR60][R2.64] ;  /* 0x0000003c02001981 */ /* 0x000f62000c1e1900 */
[----:B------:R-:W-:Y:S02]  /*231d0*/  ULDC UR4, c[0x0][0x288] ;  /* 0x0000a20000047ab9 */ /* 0x000fe40000000800 */
[----:B------:R-:W-:Y:S01]  /*231e0*/  IMAD.U32 R31, RZ, RZ, UR4 ;  /* 0x00000004ff1f7e24 */ /* 0x000fe2000f8e00ff */
[----:B------:R-:W-:Y:S02]  /*231f0*/  ULDC.64 UR4, c[0x0][0x418] ;  /* 0x0001060000047ab9 */ /* 0x000fe40000000a00 */
[----:B------:R-:W-:-:S03]  /*23200*/  UISETP.NE.U32.AND UP0, UPT, UR4, URZ, UPT ;  /* 0x0000003f0400728c */ /* 0x000fc6000bf05070 */
[----:B------:R-:W-:Y:S01]  /*23210*/  ULDC UR4, c[0x0][0x424] ;  /* 0x0001090000047ab9 */ /* 0x000fe20000000800 */
[----:B------:R-:W-:Y:S01]  /*23220*/  UISETP.NE.AND.EX UP0, UPT, UR5, URZ, UPT, UP0 ;  /* 0x0000003f0500728c */ /* 0x000fe2000bf05300 */
[----:B--2---:R-:W-:Y:S02]  /*23230*/  @P2 IMAD.WIDE R6, R19, 0x4, R6 ;  /* 0x0000000413062825 */ /* 0x004fe400078e0206 */
[----:B------:R-:W-:Y:S01]  /*23240*/  ULDC UR5, c[0x0][0x2f0] ;  /* 0x0000bc0000057ab9 */ /* 0x000fe20000000800 */
[----:B------:R-:W-:Y:S02]  /*23250*/  USEL UR4, UR4, 0x1, UP0 ;  /* 0x0000000104047887 */ /* 0x000fe40008000000 */
[----:B------:R0:W5:Y:S02]  /*23260*/  @P2 LDG.E R31, desc[UR60][R6.64] ;  /* 0x0000003c061f2981 */ /* 0x000164000c1e1900 */
[----:B------:R-:W-:-:S03]  /*23270*/  UIMAD UR4, UR4, UR5, URZ ;  /* 0x00000005040472a4 */ /* 0x000fc6000f8e023f */
[----:B------:R-:W-:-:S03]  /*23280*/  ULDC UR5, c[0x0][0x348] ;  /* 0x0000d20000057ab9 */ /* 0x000fc60000000800 */
[----:B------:R-:W-:Y:S02]  /*23290*/  IMAD.U32 R9, RZ, RZ, UR4 ;  /* 0x00000004ff097e24 */ /* 0x000fe4000f8e00ff */
[----:B0-----:R-:W-:Y:S01]  /*232a0*/  IMAD.U32 R6, RZ, RZ, UR5 ;  /* 0x00000005ff067e24 */ /* 0x001fe2000f8e00ff */
[----:B---3--:R0:W-:Y:S01]  /*232b0*/  STL [R1+0x10], R11 ;  /* 0x0000100b01007387 */ /* 0x0081e20000100800 */
[----:B------:R-:W-:Y:S05]  /*232c0*/  @P2 BRA `(.L_x_1871) ;  /* 0x0000000000102947 */ /* 0x000fea0003800000 */
[----:B------:R-:W-:Y:S05]  /*232d0*/  @!P0 BRA `(.L_x_1871) ;  /* 0x00000000000c8947 */ /* 0x000fea0003800000 */
[----:B------:R-:W2:Y:S04]  /*232e0*/  LDG.E R8, desc[UR60][R4.64] ;  /* 0x0000003c04087981 */ /* 0x000ea8000c1e1900 */
[----:B-----5:R-:W2:Y:S02]  /*232f0*/  LDG.E R31, desc[UR60][R4.64+0x4] ;  /* 0x0000043c041f7981 */ /* 0x020ea4000c1e1900 */
[----:B--2---:R-:W-:-:S07]  /*23300*/  IMAD.IADD R31, R31, 0x1, -R8 ;  /* 0x000000011f1f7824 */ /* 0x004fce00078e0a08 */
.L_x_1871:
[----:B------:R-:W-:Y:S02]  /*23310*/  ULDC.64 UR4, c[0x0][0xa20] ;  /* 0x0002880000047ab9 */ /* 0x000fe40000000a00 */
[----:B------:R-:W-:-:S04]  /*23320*/  ISETP.NE.U32.AND P0, PT, RZ, UR4, PT ;  /* 0x00000004ff007c0c */ /* 0x000fc8000bf05070 */
[----:B------:R-:W-:-:S13]  /*23330*/  ISETP.NE.AND.EX P0, PT, RZ, UR5, PT, P0 ;  /* 0x00000005ff007c0c */ /* 0x000fda000bf05300 */
[----:B------:R-:W-:Y:S05]  /*23340*/  @!P0 BRA `(.L_x_1872) ;  /* 0x0000000000108947 */ /* 0x000fea0003800000 */
[----:B------:R-:W2:Y:S02]  /*23350*/  LDC.64 R4, c[0x0][0xa20] ;  /* 0x00028800ff047b82 */ /* 0x000ea40000000a00 */
[----:B--2---:R-:W-:-:S05]  /*23360*/  IMAD.WIDE R4, R19, 0x4, R4 ;  /* 0x0000000413047825 */ /* 0x004fca00078e0204 */
[----:B------:R2:W5:Y:S01]  /*23370*/  LDG.E R9, desc[UR60][R4.64] ;  /* 0x0000003c04097981 */ /* 0x000562000c1e1900 */
[----:B------:R-:W-:Y:S05]  /*23380*/  BRA `(.L_x_1873) ;  /* 0x0000000000247947 */ /* 0x000fea0003800000 */
.L_x_1872:
[----:B------:R-:W-:Y:S02]  /*23390*/  ULDC.64 UR4, c[0x0][0xa08] ;  /* 0x0002820000047ab9 */ /* 0x000fe40000000a00 */
[----:B------:R-:W-:-:S04]  /*233a0*/  ISETP.NE.U32.AND P0, PT, RZ, UR4, PT ;  /* 0x00000004ff007c0c */ /* 0x000fc8000bf05070 */
[----:B------:R-:W-:-:S13]  /*233b0*/  ISETP.NE.AND.EX P0, PT, RZ, UR5, PT, P0 ;  /* 0x00000005ff007c0c */ /* 0x000fda000bf05300 */
[----:B------:R-:W-:Y:S05]  /*233c0*/  @!P0 BRA `(.L_x_1873) ;  /* 0x0000000000148947 */ /* 0x000fea0003800000 */
[----:B------:R-:W2:Y:S02]  /*233d0*/  LDC.64 R4, c[0x0][0xa08] ;  /* 0x00028200ff047b82 */ /* 0x000ea40000000a00 */
[----:B--2---:R-:W-:-:S05]  /*233e0*/  IMAD.WIDE R4, R19, 0x4, R4 ;  /* 0x0000000413047825 */ /* 0x004fca00078e0204 */
[----:B------:R-:W2:Y:S04]  /*233f0*/  LDG.E R9, desc[UR60][R4.64] ;  /* 0x0000003c04097981 */ /* 0x000ea8000c1e1900 */
[----:B------:R-:W2:Y:S02]  /*23400*/  LDG.E R8, desc[UR60][R4.64+0x4] ;  /* 0x0000043c04087981 */ /* 0x000ea4000c1e1900 */
[----:B--2---:R-:W-:-:S07]  /*23410*/  IMAD.IADD R9, R8, 0x1, -R9 ;  /* 0x0000000108097824 */ /* 0x004fce00078e0a09 */
.L_x_1873:
[----:B------:R-:W3:Y:S01]  /*23420*/  @P1 LDG.E R8, desc[UR60][R2.64] ;  /* 0x0000003c02081981 */ /* 0x000ee2000c1e1900 */
[----:B--2---:R-:W2:Y:S03]  /*23430*/  LDC R4, c[0x0][0x448] ;  /* 0x00011200ff047b82 */ /* 0x004ea60000000800 */
[----:B------:R-:W3:Y:S01]  /*23440*/  @P1 LDG.E R5, desc[UR60][R2.64+0x4] ;  /* 0x0000043c02051981 */ /* 0x000ee2000c1e1900 */
[----:B-----5:R-:W-:Y:S02]  /*23450*/  IMAD.IADD R9, R9, 0x1, -R11 ;  /* 0x0000000109097824 */ /* 0x020fe400078e0a0b */
[----:B------:R-:W-:-:S04]  /*23460*/  IMAD.SHL.U32 R28, R17, 0x80, RZ ;  /* 0x00000080111c7824 */ /* 0x000fc800078e00ff */
[----:B------:R-:W-:Y:S01]  /*23470*/  VIADD R7, R28, 0x7f ;  /* 0x0000007f1c077836 */ /* 0x000fe20000000000 */
[----:B--2---:R-:W-:-:S13]  /*23480*/  ISETP.NE.AND P2, PT, R4, 0x1, PT ;  /* 0x000000010400780c */ /* 0x004fda0003f45270 */
[----:B------:R-:W2:Y:S08]  /*23490*/  @P2 LDC R10, c[0x0][0x44c] ;  /* 0x00011300ff0a2b82 */ /* 0x000eb00000000800 */
[----:B------:R-:W4:Y:S01]  /*234a0*/  @P2 LDC R4, c[0x0][0x450] ;  /* 0x00011400ff042b82 */ /* 0x000f220000000800 */
[----:B---3--:R-:W-:Y:S02]  /*234b0*/  @P1 IMAD.IADD R6, R5, 0x1, -R8 ;  /* 0x0000000105061824 */ /* 0x008fe400078e0a08 */
[----:B--2---:R-:W-:-:S04]  /*234c0*/  @P2 IMAD.HI.U32 R5, R7, R10, RZ ;  /* 0x0000000a07052227 */ /* 0x004fc800078e00ff */
[----:B------:R-:W-:Y:S01]  /*234d0*/  IMAD.IADD R12, R9, 0x1, R6 ;  /* 0x00000001090c7824 */ /* 0x000fe200078e0206 */
[----:B----4-:R-:W-:-:S03]  /*234e0*/  @P2 SHF.R.U32.HI R7, RZ, R4, R5 ;  /* 0x00000004ff072219 */ /* 0x010fc60000011605 */
[C---:B------:R-:W-:Y:S01]  /*234f0*/  VIADD R2, R12.reuse, 0x3f ;  /* 0x0000003f0c027836 */ /* 0x040fe20000000000 */
[----:B------:R2:W-:Y:S01]  /*23500*/  STL [R1+0xc], R12 ;  /* 0x00000c0c01007387 */ /* 0x0005e20000100800 */
[----:B------:R-:W-:-:S03]  /*23510*/  IADD3 R8, R12, 0x1, -R31 ;  /* 0x000000010c087810 */ /* 0x000fc60007ffe81f */
[----:B------:R-:W-:Y:S02]  /*23520*/  SHF.R.S32.HI R3, RZ, 0x1f, R2 ;  /* 0x0000001fff037819 */ /* 0x000fe40000011402 */
[----:B------:R-:W-:Y:S02]  /*23530*/  IMAD.IADD R7, R8, 0x1, R7 ;  /* 0x0000000108077824 */ /* 0x000fe400078e0207 */
[----:B------:R-:W-:Y:S02]  /*23540*/  LEA.HI R10, R3, R2, RZ, 0x6 ;  /* 0x00000002030a7211 */ /* 0x000fe400078f30ff */
[----:B------:R-:W3:Y:S02]  /*23550*/  LDC.64 R2, c[0x0][0x9e0] ;  /* 0x00027800ff027b82 */ /* 0x000ee40000000a00 */
[----:B------:R-:W-:Y:S02]  /*23560*/  SHF.R.S32.HI R10, RZ, 0x6, R10 ;  /* 0x00000006ff0a7819 */ /* 0x000fe4000001140a */
[----:B---3--:R-:W-:Y:S01]  /*23570*/  ISETP.GE.AND P3, PT, R3, 0x1, PT ;  /* 0x000000010300780c */ /* 0x008fe20003f66270 */
[----:B------:R-:W-:-:S12]  /*23580*/  IMAD.IADD R2, R7, 0x1, R2 ;  /* 0x0000000107027824 */ /* 0x000fd800078e0202 */
[----:B--2---:R-:W-:Y:S05]  /*23590*/  @!P3 BRA `(.L_x_1874) ;  /* 0x000000000048b947 */ /* 0x004fea0003800000 */
[C---:B------:R-:W-:Y:S01]  /*235a0*/  ISETP.GT.AND P0, PT, R7.reuse, RZ, PT ;  /* 0x000000ff0700720c */ /* 0x040fe20003f04270 */
[----:B------:R-:W-:Y:S01]  /*235b0*/  BSSY B0, `(.L_x_1875) ;  /* 0x000000e000007945 */ /* 0x000fe20003800000 */
[----:B0-----:R-:W-:-:S11]  /*235c0*/  VIADD R11, R7, 0xffffffff ;  /* 0xffffffff070b7836 */ /* 0x001fd60000000000 */
        /* <DEDUP_REMOVED lines=8> */
.L_x_1876:
[----:B------:R-:W-:-:S13]  /*23650*/  ISETP.NE.AND P0, PT, R3, 0x1, PT ;  /* 0x000000010300780c */ /* 0x000fda0003f05270 */
[----:B------:R-:W0:Y:S02]  /*23660*/  @P0 LDC.64 R4, c[0x0][0x9e8] ;  /* 0x00027a00ff040b82 */ /* 0x000e240000000a00 */
[----:B0-----:R-:W-:-:S05]  /*23670*/  @P0 IMAD.HI.U32 R4, R11, R4, RZ ;  /* 0x000000040b040227 */ /* 0x001fca00078e00ff */
[----:B------:R-:W-:-:S07]  /*23680*/  @P0 SHF.R.U32.HI R11, RZ, R5, R4 ;  /* 0x00000005ff0b0219 */ /* 0x000fce0000011604 */
.L_x_1877:
[----:B------:R-:W-:Y:S05]  /*23690*/  BSYNC B0 ;  /* 0x0000000000007941 */ /* 0x000fea0003800000 */
.L_x_1875:
[----:B------:R-:W-:-:S05]  /*236a0*/  IMAD R11, R11, R3, R3 ;  /* 0x000000030b0b7224 */ /* 0x000fca00078e0203 */
[----:B------:R-:W-:-:S07]  /*236b0*/  VIMNMX R2, R2, R11, PT ;  /* 0x0000000b02027248 */ /* 0x000fce0003fe0100 */
.L_x_1874:
[----:B------:R-:W2:Y:S01]  /*236c0*/  @P2 LDC R7, c[0x0][0x44c] ;  /* 0x00011300ff072b82 */ /* 0x000ea20000000800 */
[----:B------:R-:W-:Y:S01]  /*236d0*/  IMAD.MOV.U32 R4, RZ, RZ, R28 ;  /* 0x000000ffff047224 */ /* 0x000fe200078e001c */
[----:B------:R-:W-:-:S06]  /*236e0*/  ULDC UR4, c[0x0][0x9dc] ;  /* 0x0002770000047ab9 */ /* 0x000fcc0000000800 */
[----:B------:R-:W3:Y:S01]  /*236f0*/  @P2 LDC R5, c[0x0][0x450] ;  /* 0x00011400ff052b82 */ /* 0x000ee20000000800 */
[----:B--2---:R-:W-:-:S05]  /*23700*/  @P2 IMAD.HI.U32 R7, R28, R7, RZ ;  /* 0x000000071c072227 */ /* 0x004fca00078e00ff */
[----:B---3--:R-:W-:Y:S01]  /*23710*/  @P2 SHF.R.U32.HI R4, RZ, R5, R7 ;  /* 0x00000005ff042219 */ /* 0x008fe20000011607 */
[----:B------:R-:W-:-:S04]  /*23720*/  IMAD.IADD R7, R12, 0x1, -R31 ;  /* 0x000000010c077824 */ /* 0x000fc800078e0a1f */
[----:B------:R-:W-:-:S04]  /*23730*/  IMAD.IADD R12, R7, 0x1, R4 ;  /* 0x00000001070c7824 */ /* 0x000fc800078e0204 */
[----:B0-----:R-:W-:Y:S01]  /*23740*/  VIADD R11, R12, -UR4 ;  /* 0x800000040c0b7c36 */ /* 0x001fe20008000000 */
        /* <DEDUP_REMOVED lines=11> */
.L_x_1880:
[----:B------:R-:W-:-:S13]  /*23800*/  ISETP.NE.AND P0, PT, R3, 0x1, PT ;  /* 0x000000010300780c */ /* 0x000fda0003f05270 */
[----:B------:R-:W0:Y:S02]  /*23810*/  @P0 LDC.64 R4, c[0x0][0x9e8] ;  /* 0x00027a00ff040b82 */ /* 0x000e240000000a00 */
[----:B0-----:R-:W-:-:S05]  /*23820*/  @P0 IMAD.HI.U32 R4, R12, R4, RZ ;  /* 0x000000040c040227 */ /* 0x001fca00078e00ff */
[----:B------:R-:W-:-:S07]  /*23830*/  @P0 SHF.R.U32.HI R12, RZ, R5, R4 ;  /* 0x00000005ff0c0219 */ /* 0x000fce0000011604 */
.L_x_1881:
[----:B------:R-:W-:Y:S05]  /*23840*/  BSYNC B0 ;  /* 0x0000000000007941 */ /* 0x000fea0003800000 */
.L_x_1879:
[----:B------:R-:W-:-:S05]  /*23850*/  IMAD R12, R12, R3, RZ ;  /* 0x000000030c0c7224 */ /* 0x000fca00078e02ff */
[----:B------:R-:W-:-:S07]  /*23860*/  VIMNMX R11, R11, R12, !PT ;  /* 0x0000000c0b0b7248 */ /* 0x000fce0007fe0100 */
.L_x_1878:
[----:B------:R-:W-:Y:S01]  /*23870*/  VIADD R2, R2, 0x3f ;  /* 0x0000003f02027836 */ /* 0x000fe20000000000 */
[----:B------:R-:W-:Y:S01]  /*23880*/  SHF.R.S32.HI R4, RZ, 0x1f, R11 ;  /* 0x0000001fff047819 */ /* 0x000fe2000001140b */
[----:B------:R-:W-:Y:S03]  /*23890*/  BSSY B0, `(.L_x_1882) ;  /* 0x0000196000007945 */ /* 0x000fe60003800000 */
[----:B------:R-:W-:Y:S02]  /*238a0*/  SHF.R.S32.HI R3, RZ, 0x1f, R2 ;  /* 0x0000001fff037819 */ /* 0x000fe40000011402 */
[----:B------:R-:W-:Y:S02]  /*238b0*/  LEA.HI R4, R4, R11, RZ, 0x6 ;  /* 0x0000000b04047211 */ /* 0x000fe400078f30ff */
[----:B------:R-:W-:Y:S02]  /*238c0*/  LEA.HI R2, R3, R2, RZ, 0x6 ;  /* 0x0000000203027211 */ /* 0x000fe400078f30ff */
[----:B------:R-:W-:-:S02]  /*238d0*/  SHF.R.S32.HI R4, RZ, 0x6, R4 ;  /* 0x00000006ff047819 */ /* 0x000fc40000011404 */
[----:B------:R-:W-:Y:S02]  /*238e0*/  SHF.R.S32.HI R3, RZ, 0x6, R2 ;  /* 0x00000006ff037819 */ /* 0x000fe40000011402 */
[----:B------:R-:W-:Y:S02]  /*238f0*/  VIMNMX R2, RZ, R4, !PT ;  /* 0x00000004ff027248 */ /* 0x000fe40007fe0100 */
[----:B------:R-:W-:-:S03]  /*23900*/  VIMNMX R4, R10, R3, PT ;  /* 0x000000030a047248 */ /* 0x000fc60003fe0100 */
[--C-:B------:R-:W-:Y:S02]  /*23910*/  IMAD R2, R2, 0x40, -R9.reuse ;  /* 0x0000004002027824 */ /* 0x100fe400078e0a09 */
[----:B------:R-:W-:-:S03]  /*23920*/  IMAD R9, R4, 0x40, -R9 ;  /* 0x0000004004097824 */ /* 0x000fc600078e0a09 */
[----:B------:R-:W-:Y:S02]  /*23930*/  VIMNMX R2, RZ, R2, !PT ;  /* 0x00000002ff027248 */ /* 0x000fe40007fe0100 */
[----:B------:R-:W-:Y:S02]  /*23940*/  VIMNMX R9, R9, R6, PT ;  /* 0x0000000609097248 */ /* 0x000fe40003fe0100 */
[----:B------:R-:W-:Y:S02]  /*23950*/  SHF.R.U32.HI R5, RZ, 0x6, R2 ;  /* 0x00000006ff057819 */ /* 0x000fe40000011602 */
[----:B------:R-:W-:-:S13]  /*23960*/  ISETP.GT.AND P0, PT, R9, R2, PT ;  /* 0x000000020900720c */ /* 0x000fda0003f04270 */
[----:B------:R-:W-:-:S05]  /*23970*/  @P0 VIADD R3, R9, 0x3f ;  /* 0x0000003f09030836 */ /* 0x000fca0000000000 */
[----:B------:R-:W-:-:S04]  /*23980*/  @P0 SHF.R.S32.HI R2, RZ, 0x1f, R3 ;  /* 0x0000001fff020819 */ /* 0x000fc80000011403 */
[----:B------:R-:W-:Y:S01]  /*23990*/  @P0 LEA.HI R3, R2, R3, RZ, 0x6 ;  /* 0x0000000302030211 */ /* 0x000fe200078f30ff */
[----:B------:R-:W-:-:S03]  /*239a0*/  IMAD.MOV.U32 R2, RZ, RZ, R5 ;  /* 0x000000ffff027224 */ /* 0x000fc600078e0005 */
[----:B------:R-:W-:Y:S02]  /*239b0*/  @P0 SHF.R.S32.HI R2, RZ, 0x6, R3 ;  /* 0x00000006ff020819 */ /* 0x000fe40000011403 */
        /* <DEDUP_REMOVED lines=9> */
[----:B------:R0:W2:Y:S02]  /*23a50*/  SHFL.IDX PT, R14, R3, RZ, 0x1f ;  /* 0x00001fff030e7589 */ /* 0x0000a400000e0000 */
.L_x_2085:
[----:B--2---:R-:W-:Y:S02]  /*23a60*/  ISETP.NE.AND P0, PT, R14, RZ, PT ;  /* 0x000000ff0e00720c */ /* 0x004fe40003f05270 */
[----:B------:R-:W-:-:S11]  /*23a70*/  PLOP3.LUT P6, PT, PT, PT, PT, 0x8, 0x0 ;  /* 0x000000000000781c */ /* 0x000fd60003fce170 */
[----:B------:R-:W-:Y:S05]  /*23a80*/  @P0 BRA `(.L_x_1885) ;  /* 0x00000000000c0947 */ /* 0x000fea0003800000 */
[----:B------:R-:W-:-:S03]  /*23a90*/  UMOV UR4, 0xffffffff ;  /* 0xffffffff00047882 */ /* 0x000fc60000000000 */
[----:B------:R-:W-:Y:S05]  /*23aa0*/  BRA.DIV UR4, `(.L_x_1886) ;  /* 0x0000007e04187947 */ /* 0x000fea000b800000 */
[----:B------:R-:W-:-:S13]  /*23ab0*/  ELECT P6, URZ, PT ;  /* 0x00000000003f782f */ /* 0x000fda00038c0000 */
.L_x_1885:
        /* <DEDUP_REMOVED lines=9> */
.L_x_2088:
[----:B------:R-:W-:Y:S05]  /*23b50*/  BSYNC B1 ;  /* 0x0000000000017941 */ /* 0x000fea0003800000 */
.L_x_1887:
[----:B------:R-:W-:Y:S04]  /*23b60*/  BSSY B1, `(.L_x_1889) ;  /* 0x00000ac000017945 */ /* 0x000fe80003800000 */
[----:B------:R-:W-:Y:S05]  /*23b70*/  @!P6 BRA `(.L_x_1890) ;  /* 0x0000000800a8e947 */ /* 0x000fea0003800000 */
[----:B------:R-:W-:Y:S01]  /*23b80*/  IMAD R13, R27, 0x8, R23 ;  /* 0x000000081b0d7824 */ /* 0x000fe200078e0217 */
[----:B------:R-:W-:Y:S01]  /*23b90*/  SHF.L.U32 R12, R30, 0x1f, RZ ;  /* 0x0000001f1e0c7819 */ /* 0x000fe200000006ff */
[----:B------:R-:W2:Y:S01]  /*23ba0*/  S2R R3, SR_TID.X ;  /* 0x0000000000037919 */ /* 0x000ea20000002100 */
[----:B------:R-:W-:Y:S02]  /*23bb0*/  BSSY B2, `(.L_x_1891) ;  /* 0x0000005000027945 */ /* 0x000fe40003800000 */
[----:B------:R-:W3:Y:S01]  /*23bc0*/  SYNCS.PHASECHK.TRANS64.TRYWAIT P0, [R13+URZ+0x308a0], R12 ;  /* 0x0308a00c0d0075a7 */ /* 0x000ee2000800017f */
[----:B--2---:R-:W-:-:S04]  /*23bd0*/  LOP3.LUT R3, R3, 0x7f, RZ, 0xc0, !PT ;  /* 0x0000007f03037812 */ /* 0x004fc800078ec0ff */
[----:B------:R-:W-:Y:S01]  /*23be0*/  ISETP.NE.AND P1, PT, R3, RZ, PT ;  /* 0x000000ff0300720c */ /* 0x000fe20003f25270 */
[----:B---3--:R-:W-:-:S12]  /*23bf0*/  @!P0 BRA `(.L_x_1892) ;  /* 0x0000007800f88947 */ /* 0x008fd80003800000 */
.L_x_2089:
[----:B------:R-:W-:Y:S05]  /*23c00*/  BSYNC B2 ;  /* 0x0000000000027941 */ /* 0x000fea0003800000 */
.L_x_1891:
[----:B------:R-:W-:Y:S04]  /*23c10*/  BSSY B2, `(.L_x_1893) ;  /* 0x0000009000027945 */ /* 0x000fe80003800000 */
[----:B------:R-:W-:Y:S05]  /*23c20*/  @P1 BRA `(.L_x_1894) ;  /* 0x00000000001c1947 */ /* 0x000fea0003800000 */
[----:B0-----:R-:W0:Y:S01]  /*23c30*/  S2R R6, SR_TID.X ;  /* 0x0000000000067919 */ /* 0x001e220000002100 */
[----:B------:R-:W-:-:S04]  /*23c40*/  IMAD.MOV.U32 R3, RZ, RZ, 0x8000 ;  /* 0x00008000ff037424 */ /* 0x000fc800078e00ff */
[----:B------:R3:W-:Y:S01]  /*23c50*/  SYNCS.ARRIVE.TRANS64 RZ, [R13+URZ+0x30890], R3 ;  /* 0x030890030dff79a7 */ /* 0x0007e2000800003f */
[----:B0-----:R-:W-:-:S04]  /*23c60*/  LOP3.LUT R6, R6, 0x1f, RZ, 0xc0, !PT ;  /* 0x0000001f06067812 */ /* 0x001fc800078ec0ff */
[----:B------:R-:W-:-:S13]  /*23c70*/  ISETP.NE.AND P0, PT, R6, RZ, PT ;  /* 0x000000ff0600720c */ /* 0x000fda0003f05270 */
[----:B---3--:R-:W-:Y:S05]  /*23c80*/  @!P0 BRA `(.L_x_1894) ;  /* 0x0000000000048947 */ /* 0x008fea0003800000 */
[----:B------:R-:W-:Y:S01]  /*23c90*/  BPT.TRAP 0x1 ;  /* 0x000000040000795c */ /* 0x000fe20000300000 */
.L_x_1894:
[----:B------:R-:W-:Y:S05]  /*23ca0*/  BSYNC B2 ;  /* 0x0000000000027941 */ /* 0x000fea0003800000 */
.L_x_1893:
        /* <DEDUP_REMOVED lines=8> */
[----:B0-----:R-:W-:Y:S01]  /*23d30*/  IMAD.SHL.U32 R6, R27, 0x4000, RZ ;  /* 0x000040001b067824 */ /* 0x001fe200078e00ff */
[----:B------:R-:W-:Y:S01]  /*23d40*/  UMOV UR6, 0x0 ;  /* 0x0000000000067882 */ /* 0x000fe20000000000 */
[----:B------:R-:W-:Y:S01]  /*23d50*/  VIADD R3, R13, 0x30890 ;  /* 0x000308900d037836 */ /* 0x000fe20000000000 */
[----:B------:R-:W-:Y:S01]  /*23d60*/  UMOV UR7, 0x12f00000 ;  /* 0x12f0000000077882 */ /* 0x000fe20000000000 */
[----:B------:R-:W-:-:S08]  /*23d70*/  VIADD R14, R9, 0x20400 ;  /* 0x00020400090e7836 */ /* 0x000fd00000000000 */
.L_x_1895:
        /* <DEDUP_REMOVED lines=16> */
.L_x_1896:
        /* <DEDUP_REMOVED lines=16> */
.L_x_1897:
        /* <DEDUP_REMOVED lines=16> */
.L_x_1898:
        /* <DEDUP_REMOVED lines=13> */
.L_x_2090:
[----:B------:R-:W-:Y:S05]  /*24150*/  BSYNC B2 ;  /* 0x0000000000027941 */ /* 0x000fea0003800000 */
.L_x_1899:
[----:B------:R-:W-:Y:S01]  /*24160*/  BSSY B2, `(.L_x_1901) ;  /* 0x000000b000027945 */ /* 0x000fe20003800000 */
[----:B------:R-:W-:Y:S02]  /*24170*/  IMAD.MOV.U32 R14, RZ, RZ, 0x0 ;  /* 0x00000000ff0e7424 */ /* 0x000fe400078e00ff */
[----:B------:R-:W-:Y:S01]  /*24180*/  IMAD.MOV.U32 R15, RZ, RZ, 0x12f00000 ;  /* 0x12f00000ff0f7424 */ /* 0x000fe200078e00ff */
[----:B------:R-:W-:Y:S06]  /*24190*/  @P1 BRA `(.L_x_1902) ;  /* 0x00000000001c1947 */ /* 0x000fec0003800000 */
[----:B------:R-:W3:Y:S01]  /*241a0*/  S2R R9, SR_TID.X ;  /* 0x0000000000097919 */ /* 0x000ee20000002100 */
[----:B------:R-:W-:-:S04]  /*241b0*/  IMAD.MOV.U32 R3, RZ, RZ, 0x8000 ;  /* 0x00008000ff037424 */ /* 0x000fc800078e00ff */
[----:B------:R4:W-:Y:S01]  /*241c0*/  SYNCS.ARRIVE.TRANS64 RZ, [R13+URZ+0x308b0], R3 ;  /* 0x0308b0030dff79a7 */ /* 0x0009e2000800003f */
[----:B---3--:R-:W-:-:S04]  /*241d0*/  LOP3.LUT R9, R9, 0x1f, RZ, 0xc0, !PT ;  /* 0x0000001f09097812 */ /* 0x008fc800078ec0ff */
[----:B------:R-:W-:-:S13]  /*241e0*/  ISETP.NE.AND P0, PT, R9, RZ, PT ;  /* 0x000000ff0900720c */ /* 0x000fda0003f05270 */
[----:B----4-:R-:W-:Y:S05]  /*241f0*/  @!P0 BRA `(.L_x_1902) ;  /* 0x0000000000048947 */ /* 0x010fea0003800000 */
[----:B------:R-:W-:Y:S01]  /*24200*/  BPT.TRAP 0x1 ;  /* 0x000000040000795c */ /* 0x000fe20000300000 */
.L_x_1902:
[----:B------:R-:W-:Y:S05]  /*24210*/  BSYNC B2 ;  /* 0x0000000000027941 */ /* 0x000fea0003800000 */
.L_x_1901:
[----:B------:R-:W-:Y:S01]  /*24220*/  R2UR UR10, R17 ;  /* 0x00000000110a72ca */ /* 0x000fe200000e0000 */
[----:B------:R-:W-:Y:S01]  /*24230*/  IMAD R6, R6, 0x2, R23 ;  /* 0x0000000206067824 */ /* 0x000fe200078e0217 */
[----:B------:R-:W-:Y:S01]  /*24240*/  R2UR UR6, R14 ;  /* 0x000000000e0672ca */ /* 0x000fe200000e0000 */
[----:B------:R-:W-:Y:S01]  /*24250*/  UIADD3 UR4, UP0, UR36, 0x670, URZ ;  /* 0x0000067024047890 */ /* 0x000fe2000ff1e03f */
[----:B------:R-:W-:Y:S01]  /*24260*/  R2UR UR7, R15 ;  /* 0x000000000f0772ca */ /* 0x000fe200000e0000 */
[----:B0-2---:R-:W-:Y:S01]  /*24270*/  VIADD R13, R13, 0x308b0 ;  /* 0x000308b00d0d7836 */ /* 0x005fe20000000000 */
[----:B------:R-:W-:Y:S01]  /*24280*/  PLOP3.LUT P0, PT, PT, PT, PT, 0x80, 0x0 ;  /* 0x000000000000781c */ /* 0x000fe20003f0f070 */
[----:B------:R-:W-:Y:S01]  /*24290*/  VIADD R3, R6, 0x400 ;  /* 0x0000040006037836 */ /* 0x000fe20000000000 */
[----:B------:R-:W-:-:S12]  /*242a0*/  UIADD3.X UR5, URZ, UR37, URZ, UP0, !UPT ;  /* 0x000000253f057290 */ /* 0x000fd800087fe43f */
.L_x_1903:
        /* <DEDUP_REMOVED lines=15> */
.L_x_1904:
        /* <DEDUP_REMOVED lines=15> */
.L_x_1905:
        /* <DEDUP_REMOVED lines=15> */
.L_x_1906:
        /* <DEDUP_REMOVED lines=9> */
[----:B--2---:R-:W-:Y:S05]  /*24610*/  @P0 BRA.U.ANY `(.L_x_1906) ;  /* 0xfffffffd00d80947 */ /* 0x004fea000393ffff */
.L_x_1890:
[----:B------:R-:W-:Y:S05]  /*24620*/  BSYNC B1 ;  /* 0x0000000000017941 */ /* 0x000fea0003800000 */
.L_x_1889:
        /* <DEDUP_REMOVED lines=9> */
.L_x_1925:
[----:B------:R-:W-:Y:S05]  /*246c0*/  YIELD ;  /* 0x0000000000007946 */ /* 0x000fea0003800000 */
[----:B------:R-:W-:Y:S04]  /*246d0*/  BSSY B1, `(.L_x_1907) ;  /* 0x00000a9000017945 */ /* 0x000fe80003800000 */
[----:B------:R-:W-:Y:S05]  /*246e0*/  @!P6 BRA `(.L_x_1908) ;  /* 0x00000008009ce947 */ /* 0x000fea0003800000 */
[----:B0-----:R-:W-:Y:S01]  /*246f0*/  IMAD R6, R27, 0x8, R23 ;  /* 0x000000081b067824 */ /* 0x001fe200078e0217 */
[----:B------:R-:W-:Y:S01]  /*24700*/  SHF.L.U32 R3, R30, 0x1f, RZ ;  /* 0x0000001f1e037819 */ /* 0x000fe200000006ff */
[----:B------:R-:W0:Y:S01]  /*24710*/  S2R R2, SR_TID.X ;  /* 0x0000000000027919 */ /* 0x000e220000002100 */
[----:B------:R-:W-:Y:S02]  /*24720*/  BSSY B2, `(.L_x_1909) ;  /* 0x0000005000027945 */ /* 0x000fe40003800000 */
[----:B------:R-:W2:Y:S01]  /*24730*/  SYNCS.PHASECHK.TRANS64.TRYWAIT P1, [R6+URZ+0x308a0], R3 ;  /* 0x0308a003060075a7 */ /* 0x000ea2000802017f */
[----:B0-----:R-:W-:-:S04]  /*24740*/  LOP3.LUT R2, R2, 0x7f, RZ, 0xc0, !PT ;  /* 0x0000007f02027812 */ /* 0x001fc800078ec0ff */
[----:B------:R-:W-:Y:S01]  /*24750*/  ISETP.NE.AND P2, PT, R2, RZ, PT ;  /* 0x000000ff0200720c */ /* 0x000fe20003f45270 */
[----:B--2---:R-:W-:-:S12]  /*24760*/  @!P1 BRA `(.L_x_1910) ;  /* 0x0000007000449947 */ /* 0x004fd80003800000 */
.L_x_2091:
[----:B------:R-:W-:Y:S05]  /*24770*/  BSYNC B2 ;  /* 0x0000000000027941 */ /* 0x000fea0003800000 */
.L_x_1909:
[----:B------:R-:W-:Y:S04]  /*24780*/  BSSY B2, `(.L_x_1911) ;  /* 0x0000009000027945 */ /* 0x000fe80003800000 */
        /* <DEDUP_REMOVED lines=8> */
.L_x_1912:
[----:B------:R-:W-:Y:S05]  /*24810*/  BSYNC B2 ;  /* 0x0000000000027941 */ /* 0x000fea0003800000 */
.L_x_1911:
        /* <DEDUP_REMOVED lines=8> */
[----:B------:R-:W-:Y:S01]  /*248a0*/  VIADD R13, R11, 0x20400 ;  /* 0x000204000b0d7836 */ /* 0x000fe20000000000 */
[----:B------:R-:W-:Y:S01]  /*248b0*/  UMOV UR6, 0x0 ;  /* 0x0000000000067882 */ /* 0x000fe20000000000 */
[----:B------:R-:W-:-:S10]  /*248c0*/  UMOV UR7, 0x12f00000 ;  /* 0x12f0000000077882 */ /* 0x000fd40000000000 */
.L_x_1913:
        /* <DEDUP_REMOVED lines=10> */
[----:B------:R-:W-:Y:S01]  /*24970*/  IMAD.MOV.U32 R20, RZ, RZ, 0x40 ;  /* 0x00000040ff147424 */ /* 0x000fe200078e00ff */
[----:B------:R-:W-:Y:S01]  /*24980*/  PLOP3.LUT P1, PT, PT, PT, PT, 0x80, 0x0 ;  /* 0x000000000000781c */ /* 0x000fe20003f2f070 */
[----:B------:R-:W-:Y:S01]  /*24990*/  VIADD R13, R11, 0x22400 ;  /* 0x000224000b0d7836 */ /* 0x000fe20000000000 */
[----:B------:R-:W-:Y:S01]  /*249a0*/  UMOV UR6, 0x0 ;  /* 0x0000000000067882 */ /* 0x000fe20000000000 */
[----:B------:R-:W-:Y:S01]  /*249b0*/  UMOV UR7, 0x12f00000 ;  /* 0x12f0000000077882 */ /* 0x000fe20000000000 */
[----:B------:R-:W-:-:S15]  /*249c0*/  R2UR UR10, R20 ;  /* 0x00000000140a72ca */ /* 0x000fde00000e0000 */
.L_x_1914:
        /* <DEDUP_REMOVED lines=16> */
.L_x_1915:
        /* <DEDUP_REMOVED lines=16> */
.L_x_1916:
        /* <DEDUP_REMOVED lines=10> */
[----:B------:R-:W2:Y:S01]  /*24c70*/  SYNCS.PHASECHK.TRANS64.TRYWAIT P1, [R6+URZ+0x308c0], R3 ;  /* 0x0308c003060075a7 */ /* 0x000ea2000802017f */
[----:B------:R-:W-:Y:S04]  /*24c80*/  BSSY B2, `(.L_x_1917) ;  /* 0x0000002000027945 */ /* 0x000fe80003800000 */
[----:B--2---:R-:W-:Y:S05]  /*24c90*/  @!P1 BRA `(.L_x_1918) ;  /* 0x0000006c000c9947 */ /* 0x004fea0003800000 */
.L_x_2092:
[----:B------:R-:W-:Y:S05]  /*24ca0*/  BSYNC B2 ;  /* 0x0000000000027941 */ /* 0x000fea0003800000 */
.L_x_1917:
[----:B------:R-:W-:Y:S01]  /*24cb0*/  BSSY B2, `(.L_x_1919) ;  /* 0x000000b000027945 */ /* 0x000fe20003800000 */
[----:B------:R-:W-:Y:S02]  /*24cc0*/  IMAD.MOV.U32 R2, RZ, RZ, 0x0 ;  /* 0x00000000ff027424 */ /* 0x000fe400078e00ff */
[----:B0-2---:R-:W-:Y:S01]  /*24cd0*/  IMAD.MOV.U32 R3, RZ, RZ, 0x12f00000 ;  /* 0x12f00000ff037424 */ /* 0x005fe200078e00ff */
[----:B------:R-:W-:Y:S06]  /*24ce0*/  @P2 BRA `(.L_x_1920) ;  /* 0x00000000001c2947 */ /* 0x000fec0003800000 */
[----:B------:R-:W0:Y:S01]  /*24cf0*/  S2R R21, SR_TID.X ;  /* 0x0000000000157919 */ /* 0x000e220000002100 */
[----:B------:R-:W-:-:S04]  /*24d00*/  IMAD.MOV.U32 R13, RZ, RZ, 0x8000 ;  /* 0x00008000ff0d7424 */ /* 0x000fc800078e00ff */
[----:B------:R2:W-:Y:S01]  /*24d10*/  SYNCS.ARRIVE.TRANS64 RZ, [R6+URZ+0x308b0], R13 ;  /* 0x0308b00d06ff79a7 */ /* 0x0005e2000800003f */
[----:B0-----:R-:W-:-:S04]  /*24d20*/  LOP3.LUT R21, R21, 0x1f, RZ, 0xc0, !PT ;  /* 0x0000001f15157812 */ /* 0x001fc800078ec0ff */
[----:B------:R-:W-:-:S13]  /*24d30*/  ISETP.NE.AND P1, PT, R21, RZ, PT ;  /* 0x000000ff1500720c */ /* 0x000fda0003f25270 */
[----:B--2---:R-:W-:Y:S05]  /*24d40*/  @!P1 BRA `(.L_x_1920) ;  /* 0x0000000000049947 */ /* 0x004fea0003800000 */
[----:B------:R-:W-:Y:S01]  /*24d50*/  BPT.TRAP 0x1 ;  /* 0x000000040000795c */ /* 0x000fe20000300000 */
.L_x_1920:
[----:B------:R-:W-:Y:S05]  /*24d60*/  BSYNC B2 ;  /* 0x0000000000027941 */ /* 0x000fea0003800000 */
.L_x_1919:
[----:B------:R-:W-:Y:S01]  /*24d70*/  R2UR UR10, R14 ;  /* 0x000000000e0a72ca */ /* 0x000fe200000e0000 */
[----:B------:R-:W-:Y:S01]  /*24d80*/  UIADD3 UR4, UP0, UR36, 0x670, URZ ;  /* 0x0000067024047890 */ /* 0x000fe2000ff1e03f */
[----:B------:R-:W-:Y:S01]  /*24d90*/  R2UR UR6, R2 ;  /* 0x00000000020672ca */ /* 0x000fe200000e0000 */
[----:B------:R-:W-:Y:S01]  /*24da0*/  VIADD R6, R6, 0x308b0 ;  /* 0x000308b006067836 */ /* 0x000fe20000000000 */
[----:B------:R-:W-:Y:S01]  /*24db0*/  R2UR UR7, R3 ;  /* 0x00000000030772ca */ /* 0x000fe200000e0000 */
[----:B------:R-:W-:Y:S01]  /*24dc0*/  VIADD R13, R11, 0x400 ;  /* 0x000004000b0d7836 */ /* 0x000fe20000000000 */
[----:B------:R-:W-:Y:S01]  /*24dd0*/  PLOP3.LUT P1, PT, PT, PT, PT, 0x80, 0x0 ;  /* 0x000000000000781c */ /* 0x000fe20003f2f070 */
[----:B------:R-:W-:-:S12]  /*24de0*/  UIADD3.X UR5, URZ, UR37, URZ, UP0, !UPT ;  /* 0x000000253f057290 */ /* 0x000fd800087fe43f */
.L_x_1921:
        /* <DEDUP_REMOVED lines=15> */
.L_x_1922:
        /* <DEDUP_REMOVED lines=15> */
.L_x_1923:
        /* <DEDUP_REMOVED lines=15> */
.L_x_1924:
        /* <DEDUP_REMOVED lines=10> */
.L_x_1908:
[----:B------:R-:W-:Y:S05]  /*25160*/  BSYNC B1 ;  /* 0x0000000000017941 */ /* 0x000fea0003800000 */
.L_x_1907:
[----:B------:R-:W-:Y:S01]  /*25170*/  ISETP.GT.AND P2, PT, R9, R5, PT ;  /* 0x000000050900720c */ /* 0x000fe20003f44270 */
[----:B------:R-:W-:Y:S02]  /*25180*/  VIADD R27, R27, 0x1 ;  /* 0x000000011b1b7836 */ /* 0x000fe40000000000 */
[----:B------:R-:W-:-:S03]  /*25190*/  VIADD R9, R9, 0xffffffff ;  /* 0xffffffff09097836 */ /* 0x000fc60000000000 */
[----:B------:R-:W-:-:S04]  /*251a0*/  ISETP.NE.AND P1, PT, R27, 0x2, PT ;  /* 0x000000021b00780c */ /* 0x000fc80003f25270 */
[----:B------:R-:W-:Y:S02]  /*251b0*/  SEL R3, RZ, 0x1, P1 ;  /* 0x00000001ff037807 */ /* 0x000fe40000800000 */
[----:B------:R-:W-:Y:S02]  /*251c0*/  SEL R27, R27, RZ, P1 ;  /* 0x000000ff1b1b7207 */ /* 0x000fe40000800000 */
[----:B------:R-:W-:Y:S01]  /*251d0*/  LOP3.LUT R30, R30, R3, RZ, 0x3c, !PT ;  /* 0x000000031e1e7212 */ /* 0x000fe200078e3cff */
[----:B------:R-:W-:Y:S06]  /*251e0*/  @P2 BRA `(.L_x_1925) ;  /* 0xfffffff400342947 */ /* 0x000fec000383ffff */
.L_x_1883:
[----:B------:R-:W-:Y:S05]  /*251f0*/  BSYNC B0 ;  /* 0x0000000000007941 */ /* 0x000fea0003800000 */
.L_x_1882:
[----:B------:R-:W2:Y:S01]  /*25200*/  LDC R0, c[0x0][0x448] ;  /* 0x00011200ff007b82 */ /* 0x000ea20000000800 */
[----:B------:R-:W-:Y:S01]  /*25210*/  VIADD R5, R28, 0x7f ;  /* 0x0000007f1c057836 */ /* 0x000fe20000000000 */
[----:B------:R-:W-:Y:S06]  /*25220*/  @!P0 WARPSYNC.ALL ;  /* 0x0000000000008948 */ /* 0x000fec0003800000 */
[----:B------:R-:W-:Y:S01]  /*25230*/  @!P0 BAR.SYNC.DEFER_BLOCKING 0xc, 0x180 ;  /* 0x0306000000008b1d */ /* 0x000fe20000010000 */
[----:B--2---:R-:W-:-:S13]  /*25240*/  ISETP.NE.AND P1, PT, R0, 0x1, PT ;  /* 0x000000010000780c */ /* 0x004fda0003f25270 */
[----:B------:R-:W2:Y:S08]  /*25250*/  @P1 LDC R0, c[0x0][0x44c] ;  /* 0x00011300ff001b82 */ /* 0x000eb00000000800 */
[----:B------:R-:W3:Y:S01]  /*25260*/  @P1 LDC R3, c[0x0][0x450] ;  /* 0x00011400ff031b82 */ /* 0x000ee20000000800 */
[----:B--2---:R-:W-:-:S05]  /*25270*/  @P1 IMAD.HI.U32 R0, R5, R0, RZ ;  /* 0x0000000005001227 */ /* 0x004fca00078e00ff */
[----:B---3--:R-:W-:Y:S02]  /*25280*/  @P1 SHF.R.U32.HI R5, RZ, R3, R0 ;  /* 0x00000003ff051219 */ /* 0x008fe40000011600 */
[----:B------:R-:W2:Y:S03]  /*25290*/  LDC.64 R2, c[0x0][0x9e0] ;  /* 0x00027800ff027b82 */ /* 0x000ea60000000a00 */
[----:B------:R-:W-:Y:S01]  /*252a0*/  IMAD.IADD R9, R8, 0x1, R5 ;  /* 0x0000000108097824 */ /* 0x000fe200078e0205 */
[----:B--2---:R-:W-:-:S03]  /*252b0*/  ISETP.GE.AND P2, PT, R3, 0x1, PT ;  /* 0x000000010300780c */ /* 0x004fc60003f46270 */
[----:B------:R-:W-:-:S10]  /*252c0*/  IMAD.IADD R2, R9, 0x1, R2 ;  /* 0x0000000109027824 */ /* 0x000fd400078e0202 */
[----:B------:R-:W-:Y:S05]  /*252d0*/  @!P2 BRA `(.L_x_1926) ;  /* 0x000000000048a947 */ /* 0x000fea0003800000 */
        /* <DEDUP_REMOVED lines=11> */
.L_x_1928:
[----:B------:R-:W-:-:S13]  /*25390*/  ISETP.NE.AND P0, PT, R3, 0x1, PT ;  /* 0x000000010300780c */ /* 0x000fda0003f05270 */
[----:B------:R-:W2:Y:S02]  /*253a0*/  @P0 LDC.64 R4, c[0x0][0x9e8] ;  /* 0x00027a00ff040b82 */ /* 0x000ea40000000a00 */
[----:B--2---:R-:W-:-:S05]  /*253b0*/  @P0 IMAD.HI.U32 R4, R0, R4, RZ ;  /* 0x0000000400040227 */ /* 0x004fca00078e00ff */
[----:B------:R-:W-:-:S07]  /*253c0*/  @P0 SHF.R.U32.HI R0, RZ, R5, R4 ;  /* 0x00000005ff000219 */ /* 0x000fce0000011604 */
.L_x_1929:
[----:B------:R-:W-:Y:S05]  /*253d0*/  BSYNC B0 ;  /* 0x0000000000007941 */ /* 0x000fea0003800000 */
.L_x_1927:
[----:B------:R-:W-:-:S05]  /*253e0*/  IMAD R5, R0, R3, R3 ;  /* 0x0000000300057224 */ /* 0x000fca00078e0203 */
[----:B------:R-:W-:-:S07]  /*253f0*/  VIMNMX R2, R2, R5, PT ;  /* 0x0000000502027248 */ /* 0x000fce0003fe0100 */
.L_x_1926:
[----:B------:R-:W-:Y:S01]  /*25400*/  VIADD R2, R2, 0x3f ;  /* 0x0000003f02027836 */ /* 0x000fe20000000000 */
[----:B------:R-:W2:Y:S01]  /*25410*/  @P1 LDC R9, c[0x0][0x44c] ;  /* 0x00011300ff091b82 */ /* 0x000ea20000000800 */
[----:B------:R-:W-:-:S03]  /*25420*/  ULDC UR4, c[0x0][0x9dc] ;  /* 0x0002770000047ab9 */ /* 0x000fc60000000800 */
[----:B------:R-:W-:-:S04]  /*25430*/  SHF.R.S32.HI R5, RZ, 0x1f, R2 ;  /* 0x0000001fff057819 */ /* 0x000fc80000011402 */
[----:B------:R-:W3:Y:S01]  /*25440*/  @P1 LDC R0, c[0x0][0x450] ;  /* 0x00011400ff001b82 */ /* 0x000ee20000000800 */
[----:B------:R-:W-:Y:S01]  /*25450*/  LEA.HI R5, R5, R2, RZ, 0x6 ;  /* 0x0000000205057211 */ /* 0x000fe200078f30ff */
[----:B------:R-:W-:-:S03]  /*25460*/  IMAD.MOV.U32 R2, RZ, RZ, R28 ;  /* 0x000000ffff027224 */ /* 0x000fc600078e001c */
[----:B------:R-:W-:-:S04]  /*25470*/  SHF.R.S32.HI R5, RZ, 0x6, R5 ;  /* 0x00000006ff057819 */ /* 0x000fc80000011405 */
[----:B------:R-:W-:-:S05]  /*25480*/  VIMNMX R26, R10, R5, PT ;  /* 0x000000050a1a7248 */ /* 0x000fca0003fe0100 */
[----:B------:R4:W-:Y:S01]  /*25490*/  STL [R1+0x30], R26 ;  /* 0x0000301a01007387 */ /* 0x0009e20000100800 */
[----:B--2---:R-:W-:-:S05]  /*254a0*/  @P1 IMAD.HI.U32 R9, R28, R9, RZ ;  /* 0x000000091c091227 */ /* 0x004fca00078e00ff */
[----:B---3--:R-:W-:-:S05]  /*254b0*/  @P1 SHF.R.U32.HI R2, RZ, R0, R9 ;  /* 0x00000000ff021219 */ /* 0x008fca0000011609 */
[----:B------:R-:W-:-:S04]  /*254c0*/  IMAD.IADD R7, R7, 0x1, R2 ;  /* 0x0000000107077824 */ /* 0x000fc800078e0202 */
[----:B------:R-:W-:Y:S01]  /*254d0*/  VIADD R0, R7, -UR4 ;  /* 0x8000000407007c36 */ /* 0x000fe20008000000 */
[----:B----4-:R-:W-:Y:S06]  /*254e0*/  @!P2 BRA `(.L_x_1930) ;  /* 0x000000000044a947 */ /* 0x010fec0003800000 */
        /* <DEDUP_REMOVED lines=10> */
.L_x_1932:
[----:B------:R-:W-:-:S13]  /*25590*/  ISETP.NE.AND P0, PT, R3, 0x1, PT ;  /* 0x000000010300780c */ /* 0x000fda0003f05270 */
[----:B------:R-:W2:Y:S02]  /*255a0*/  @P0 LDC.64 R4, c[0x0][0x9e8] ;  /* 0x00027a00ff040b82 */ /* 0x000ea40000000a00 */
[----:B--2---:R-:W-:-:S05]  /*255b0*/  @P0 IMAD.HI.U32 R4, R7, R4, RZ ;  /* 0x0000000407040227 */ /* 0x004fca00078e00ff */
[----:B------:R-:W-:-:S07]  /*255c0*/  @P0 SHF.R.U32.HI R7, RZ, R5, R4 ;  /* 0x00000005ff070219 */ /* 0x000fce0000011604 */
.L_x_1933:
[----:B------:R-:W-:Y:S05]  /*255d0*/  BSYNC B0 ;  /* 0x0000000000007941 */ /* 0x000fea0003800000 */
.L_x_1931:
[----:B------:R-:W-:-:S05]  /*255e0*/  IMAD R3, R7, R3, RZ ;  /* 0x0000000307037224 */ /* 0x000fca00078e02ff */
[----:B------:R-:W-:-:S07]  /*255f0*/  VIMNMX R0, R0, R3, !PT ;  /* 0x0000000300007248 */ /* 0x000fce0007fe0100 */
.L_x_1930:
[----:B------:R-:W-:Y:S01]  /*25600*/  SHF.R.S32.HI R3, RZ, 0x1f, R0 ;  /* 0x0000001fff037819 */ /* 0x000fe20000011400 */
[----:B------:R-:W-:Y:S03]  /*25610*/  BSSY B7, `(.L_x_1934) ;  /* 0x000036d000077945 */ /* 0x000fe60003800000 */
[----:B------:R-:W-:-:S04]  /*25620*/  LEA.HI R3, R3, R0, RZ, 0x6 ;  /* 0x0000000003037211 */ /* 0x000fc800078f30ff */
[----:B------:R-:W-:-:S04]  /*25630*/  SHF.R.S32.HI R3, RZ, 0x6, R3 ;  /* 0x00000006ff037819 */ /* 0x000fc80000011403 */
[----:B------:R-:W-:-:S04]  /*25640*/  VIMNMX R2, RZ, R3, !PT ;  /* 0x00000003ff027248 */ /* 0x000fc80007fe0100 */
[----:B------:R-:W-:Y:S01]  /*25650*/  ISETP.GT.AND P0, PT, R26, R2, PT ;  /* 0x000000021a00720c */ /* 0x000fe20003f04270 */
[----:B------:R2:W-:-:S12]  /*25660*/  STL [R1+0x14], R2 ;  /* 0x0000140201007387 */ /* 0x0005d80000100800 */
[----:B--2---:R-:W-:Y:S05]  /*25670*/  @P0 BRA `(.L_x_1935) ;  /* 0x0000000000440947 */ /* 0x004fea0003800000 */
[----:B------:R-:W2:Y:S02]  /*25680*/  S2R R2, SR_TID.X ;  /* 0x0000000000027919 */ /* 0x000ea40000002100 */
[----:B--2---:R-:W-:-:S04]  /*25690*/  LOP3.LUT R2, R2, 0x7f, RZ, 0xc0, !PT ;  /* 0x0000007f02027812 */ /* 0x004fc800078ec0ff */
[----:B------:R-:W-:-:S13]  /*256a0*/  ISETP.NE.AND P0, PT, R2, RZ, PT ;  /* 0x000000ff0200720c */ /* 0x000fda0003f05270 */
[----:B------:R-:W-:Y:S05]  /*256b0*/  @P0 BRA `(.L_x_1936) ;  /* 0x0000003400880947 */ /* 0x000fea0003800000 */
[----:B------:R-:W2:Y:S01]  /*256c0*/  S2R R5, SR_LANEID ;  /* 0x0000000000057919 */ /* 0x000ea20000000000 */
[----:B------:R-:W-:Y:S01]  /*256d0*/  VOTEU.ANY UR4, UPT, PT ;  /* 0x0000000000047886 */ /* 0x000fe200038e0100 */
[----:B------:R-:W3:Y:S01]  /*256e0*/  LDC.64 R2, c[0x0][0xc60] ;  /* 0x00031800ff027b82 */ /* 0x000ee20000000a00 */
[----:B------:R-:W2:Y:S02]  /*256f0*/  FLO.U32 R0, UR4 ;  /* 0x0000000400007d00 */ /* 0x000ea400080e0000 */
[----:B--2---:R-:W-:-:S06]  /*25700*/  ISETP.EQ.U32.AND P0, PT, R0, R5, PT ;  /* 0x000000050000720c */ /* 0x004fcc0003f02070 */
[----:B------:R-:W3:Y:S07]  /*25710*/  POPC R5, UR4 ;  /* 0x0000000400057d09 */ /* 0x000eee0008000000 */
[----:B---3--:R-:W2:Y:S01]  /*25720*/  @P0 ATOMG.E.ADD.STRONG.GPU PT, R3, desc[UR60][R2.64], R5 ;  /* 0x00000005020309a8 */ /* 0x008ea200081ee1fc */
[----:B------:R-:W3:Y:S02]  /*25730*/  S2R R4, SR_LTMASK ;  /* 0x0000000000047919 */ /* 0x000ee40000003900 */
[----:B---3--:R-:W-:-:S04]  /*25740*/  LOP3.LUT R4, R4, UR4, RZ, 0xc0, !PT ;  /* 0x0000000404047c12 */ /* 0x008fc8000f8ec0ff */
[----:B------:R-:W3:Y:S01]  /*25750*/  POPC R7, R4 ;  /* 0x0000000400077309 */ /* 0x000ee20000000000 */
[----:B--2---:R-:W3:Y:S02]  /*25760*/  SHFL.IDX PT, R0, R3, R0, 0x1f ;  /* 0x00001f0003007589 */ /* 0x004ee400000e0000 */
[----:B---3--:R-:W-:Y:S01]  /*25770*/  IADD3 R16, R0, UR38, R7 ;  /* 0x0000002600107c10 */ /* 0x008fe2000fffe007 */
[----:B------:R-:W-:Y:S06]  /*25780*/  BRA `(.L_x_1936) ;  /* 0x0000003400547947 */ /* 0x000fec0003800000 */
.L_x_1935:
        /* <DEDUP_REMOVED lines=8> */
[----:B------:R-:W-:Y:S02]  /*25810*/  IMAD.U32 R4, RZ, RZ, UR6 ;  /* 0x00000006ff047e24 */ /* 0x000fe4000f8e00ff */
[----:B------:R-:W2:Y:S01]  /*25820*/  LDC.64 R2, c[0x4][R2] ;  /* 0x0100000002027b82 */ /* 0x000ea20000000a00 */
[----:B------:R-:W-:Y:S02]  /*25830*/  IMAD.U32 R5, RZ, RZ, UR7 ;  /* 0x00000007ff057e24 */ /* 0x000fe4000f8e00ff */
[----:B0-----:R-:W-:Y:S02]  /*25840*/  IMAD.U32 R6, RZ, RZ, UR8 ;  /* 0x00000008ff067e24 */ /* 0x001fe4000f8e00ff */
[----:B------:R-:W-:-:S02]  /*25850*/  IMAD.U32 R7, RZ, RZ, UR9 ;  /* 0x00000009ff077e24 */ /* 0x000fc4000f8e00ff */
[----:B------:R-:W-:Y:S02]  /*25860*/  IMAD.U32 R10, RZ, RZ, UR4 ;  /* 0x00000004ff0a7e24 */ /* 0x000fe4000f8e00ff */
[----:B------:R-:W-:Y:S02]  /*25870*/  IMAD.U32 R11, RZ, RZ, UR5 ;  /* 0x00000005ff0b7e24 */ /* 0x000fe4000f8e00ff */
[----:B------:R-:W-:Y:S02]  /*25880*/  IMAD.MOV.U32 R8, RZ, RZ, 0x70 ;  /* 0x00000070ff087424 */ /* 0x000fe400078e00ff */
[----:B------:R-:W-:Y:S02]  /*25890*/  IMAD.MOV.U32 R12, RZ, RZ, 0x1 ;  /* 0x00000001ff0c7424 */ /* 0x000fe400078e00ff */
[----:B------:R-:W-:-:S07]  /*258a0*/  IMAD.MOV.U32 R13, RZ, RZ, RZ ;  /* 0x000000ffff0d7224 */ /* 0x000fce00078e00ff */
[----:B------:R-:W-:-:S07]  /*258b0*/  LEPC R20, `(.L_x_1938) ;  /* 0x000000001014794e */ /* 0x000fce0000000000 */
[----:B-12---:R-:W-:Y:S05]  /*258c0*/  CALL.ABS.NOINC R2 ;  /* 0x0000000002007343 */ /* 0x006fea0003c00000 */
.L_x_1938:
[----:B------:R-:W-:Y:S05]  /*258d0*/  BSYNC B6 ;  /* 0x0000000000067941 */ /* 0x000fea0003800000 */
.L_x_1937:
        /* <DEDUP_REMOVED lines=8> */
[----:B------:R2:W3:Y:S01]  /*25960*/  LDC.64 R2, c[0x4][R17] ;  /* 0x0100000011027b82 */ /* 0x0004e20000000a00 */
[----:B------:R-:W-:Y:S02]  /*25970*/  IMAD.U32 R4, RZ, RZ, UR6 ;  /* 0x00000006ff047e24 */ /* 0x000fe4000f8e00ff */
[----:B------:R-:W-:Y:S02]  /*25980*/  IMAD.U32 R5, RZ, RZ, UR7 ;  /* 0x00000007ff057e24 */ /* 0x000fe4000f8e00ff */
[----:B0-----:R-:W-:Y:S02]  /*25990*/  IMAD.U32 R6, RZ, RZ, UR8 ;  /* 0x00000008ff067e24 */ /* 0x001fe4000f8e00ff */
[----:B------:R-:W-:-:S02]  /*259a0*/  IMAD.U32 R7, RZ, RZ, UR9 ;  /* 0x00000009ff077e24 */ /* 0x000fc4000f8e00ff */
[----:B------:R-:W-:Y:S02]  /*259b0*/  IMAD.U32 R10, RZ, RZ, UR4 ;  /* 0x00000004ff0a7e24 */ /* 0x000fe4000f8e00ff */
[----:B------:R-:W-:Y:S02]  /*259c0*/  IMAD.U32 R11, RZ, RZ, UR5 ;  /* 0x00000005ff0b7e24 */ /* 0x000fe4000f8e00ff */
[----:B------:R-:W-:Y:S02]  /*259d0*/  IMAD.MOV.U32 R8, RZ, RZ, 0x70 ;  /* 0x00000070ff087424 */ /* 0x000fe400078e00ff */
[----:B------:R-:W-:Y:S02]  /*259e0*/  IMAD.MOV.U32 R12, RZ, RZ, 0x1 ;  /* 0x00000001ff0c7424 */ /* 0x000fe400078e00ff */
[----:B--2---:R-:W-:-:S07]  /*259f0*/  IMAD.MOV.U32 R13, RZ, RZ, RZ ;  /* 0x000000ffff0d7224 */ /* 0x004fce00078e00ff */
[----:B------:R-:W-:-:S07]  /*25a00*/  LEPC R20, `(.L_x_1941) ;  /* 0x000000001014794e */ /* 0x000fce0000000000 */
[----:B-1-3--:R-:W-:Y:S05]  /*25a10*/  CALL.ABS.NOINC R2 ;  /* 0x0000000002007343 */ /* 0x00afea0003c00000 */
.L_x_1941:
        /* <DEDUP_REMOVED lines=15> */
.L_x_1940:
[----:B------:R-:W-:Y:S05]  /*25b10*/  BSYNC B6 ;  /* 0x0000000000067941 */ /* 0x000fea0003800000 */
.L_x_1939:
[----:B------:R-:W-:Y:S01]  /*25b20*/  ULDC.64 UR4, c[0x0][0x9f8] ;  /* 0x00027e0000047ab9 */ /* 0x000fe20000000a00 */
[----:B------:R-:W2:Y:S01]  /*25b30*/  LDL R24, [R1+0xc] ;  /* 0x00000c0001187983 */ /* 0x000ea20000100800 */
[----:B------:R-:W-:-:S03]  /*25b40*/  ISETP.NE.U32.AND P0, PT, RZ, UR4, PT ;  /* 0x00000004ff007c0c */ /* 0x000fc6000bf05070 */
[----:B------:R-:W3:Y:S01]  /*25b50*/  LDL R21, [R1+0x10] ;  /* 0x0000100001157983 */ /* 0x000ee20000100800 */
[----:B------:R-:W-:Y:S01]  /*25b60*/  ISETP.NE.AND.EX P0, PT, RZ, UR5, PT, P0 ;  /* 0x00000005ff007c0c */ /* 0x000fe2000bf05300 */
[----:B------:R-:W-:Y:S01]  /*25b70*/  IMAD.MOV.U32 R33, RZ, RZ, R19 ;  /* 0x000000ffff217224 */ /* 0x000fe200078e0013 */
[----:B------:R-:W4:Y:S01]  /*25b80*/  LDC R7, c[0x0][0x430] ;  /* 0x00010c00ff077b82 */ /* 0x000f220000000800 */
[----:B------:R-:W3:Y:S01]  /*25b90*/  LDL R17, [R1+0x44] ;  /* 0x0000440001117983 */ /* 0x000ee20000100800 */
[----:B------:R-:W0:Y:S01]  /*25ba0*/  S2R R20, SR_TID.X ;  /* 0x0000000000147919 */ /* 0x000e220000002100 */
[----:B------:R-:W-:Y:S01]  /*25bb0*/  VIADD R8, R26, 0xffffffff ;  /* 0xffffffff1a087836 */ /* 0x000fe20000000000 */
[----:B------:R-:W-:Y:S01]  /*25bc0*/  LOP3.LUT R22, R22, 0xfffffffe, RZ, 0xc0, !PT ;  /* 0xfffffffe16167812 */ /* 0x000fe200078ec0ff */
[----:B------:R-:W-:-:S06]  /*25bd0*/  ULDC UR4, c[0x0][0x2f4] ;  /* 0x0000bd0000047ab9 */ /* 0x000fcc0000000800 */
[----:B------:R-:W1:Y:S02]  /*25be0*/  @P0 LDC.64 R2, c[0x0][0x9f8] ;  /* 0x00027e00ff020b82 */ /* 0x000e640000000a00 */
[----:B-1----:R-:W-:Y:S01]  /*25bf0*/  @P0 IMAD.WIDE R2, R19, 0x4, R2 ;  /* 0x0000000413020825 */ /* 0x002fe200078e0202 */
[----:B0-----:R-:W-:-:S04]  /*25c00*/  LOP3.LUT R20, R20, 0x7f, RZ, 0xc0, !PT ;  /* 0x0000007f14147812 */ /* 0x001fc800078ec0ff */
[----:B------:R0:W3:Y:S01]  /*25c10*/  @P0 LDG.E R33, desc[UR60][R2.64] ;  /* 0x0000003c02210981 */ /* 0x0000e2000c1e1900 */
[----:B------:R-:W-:Y:S02]  /*25c20*/  SHF.R.U32.HI R32, RZ, 0x3, R20 ;  /* 0x00000003ff207819 */ /* 0x000fe40000011614 */
[----:B------:R-:W1:Y:S01]  /*25c30*/  S2R R20, SR_TID.X ;  /* 0x0000000000147919 */ /* 0x000e620000002100 */
[----:B----4-:R-:W-:-:S13]  /*25c40*/  ISETP.NE.AND P1, PT, R7, 0x1, PT ;  /* 0x000000010700780c */ /* 0x010fda0003f25270 */
[----:B------:R-:W4:Y:S08]  /*25c50*/  @P1 LDC R6, c[0x0][0x434] ;  /* 0x00010d00ff061b82 */ /* 0x000f300000000800 */
[----:B------:R-:W0:Y:S01]  /*25c60*/  @P1 LDC R0, c[0x0][0x438] ;  /* 0x00010e00ff001b82 */ /* 0x000e220000000800 */
[----:B-1----:R-:W-:-:S05]  /*25c70*/  IMAD.SHL.U32 R20, R20, 0x10, RZ ;  /* 0x0000001014147824 */ /* 0x002fca00078e00ff */
[----:B------:R-:W-:-:S05]  /*25c80*/  LOP3.LUT R20, R32, 0x70, R20, 0xf8, !PT ;  /* 0x0000007020147812 */ /* 0x000fca00078ef814 */
[----:B------:R-:W-:Y:S01]  /*25c90*/  IMAD R5, R8, 0x40, R20 ;  /* 0x0000004008057824 */ /* 0x000fe200078e0214 */
[----:B------:R-:W-:-:S04]  /*25ca0*/  LOP3.LUT R11, R37, 0x40, RZ, 0xfc, !PT ;  /* 0x00000040250b7812 */ /* 0x000fc800078efcff */
[----:B------:R-:W-:Y:S02]  /*25cb0*/  ISETP.GE.AND P3, PT, R11, UR4, PT ;  /* 0x000000040b007c0c */ /* 0x000fe4000bf66270 */
[----:B------:R-:W-:-:S04]  /*25cc0*/  LOP3.LUT R10, R37, 0x80, RZ, 0xfc, !PT ;  /* 0x00000080250a7812 */ /* 0x000fc800078efcff */
[----:B------:R-:W-:Y:S01]  /*25cd0*/  ISETP.GE.AND P2, PT, R10, UR4, PT ;  /* 0x000000040a007c0c */ /* 0x000fe2000bf46270 */
[----:B------:R-:W-:Y:S01]  /*25ce0*/  UMOV UR5, 0xffffffff ;  /* 0xffffffff00057882 */ /* 0x000fe20000000000 */
[----:B--2---:R-:W-:-:S04]  /*25cf0*/  ISETP.GE.AND P0, PT, R5, R24, PT ;  /* 0x000000180500720c */ /* 0x004fc80003f06270 */
[----:B------:R-:W-:Y:S01]  /*25d00*/  ISETP.GT.U32.OR P0, PT, R20, 0x3f, P0 ;  /* 0x0000003f1400780c */ /* 0x000fe20000704470 */
[----:B---3--:R-:W-:-:S04]  /*25d10*/  IMAD.IADD R5, R5, 0x1, R21 ;  /* 0x0000000105057824 */ /* 0x008fc800078e0215 */
[----:B----4-:R-:W-:-:S08]  /*25d20*/  @P1 IMAD.HI.U32 R6, R5, R6, RZ ;  /* 0x0000000605061227 */ /* 0x010fd000078e00ff */
[----:B0-----:R-:W0:Y:S01]  /*25d30*/  @!P0 LDC.64 R2, c[0x0][0x428] ;  /* 0x00010a00ff028b82 */ /* 0x001e220000000a00 */
[----:B------:R-:W-:Y:S01]  /*25d40*/  IMAD.MOV.U32 R4, RZ, RZ, R5 ;  /* 0x000000ffff047224 */ /* 0x000fe200078e0005 */
[----:B------:R-:W-:-:S05]  /*25d50*/  @P1 SHF.R.U32.HI R4, RZ, R0, R6 ;  /* 0x00000000ff041219 */ /* 0x000fca0000011606 */
[----:B------:R-:W-:-:S04]  /*25d60*/  IMAD.MOV R0, RZ, RZ, -R4 ;  /* 0x000000ffff007224 */ /* 0x000fc800078e0a04 */
[----:B------:R-:W-:Y:S01]  /*25d70*/  IMAD R0, R7, R0, R5 ;  /* 0x0000000007007224 */ /* 0x000fe200078e0205 */
[--C-:B------:R-:W-:Y:S02]  /*25d80*/  @!P0 SHF.R.S32.HI R5, RZ, 0x1f, R4.reuse ;  /* 0x0000001fff058819 */ /* 0x100fe40000011404 */
[----:B------:R-:W-:Y:S01]  /*25d90*/  SHF.R.S32.HI R9, RZ, 0x1f, R33 ;  /* 0x0000001fff097819 */ /* 0x000fe20000011421 */
[----:B0-----:R-:W-:-:S04]  /*25da0*/  @!P0 IMAD.WIDE.U32 R4, R33, R2, R4 ;  /* 0x0000000221048225 */ /* 0x001fc800078e0004 */
[----:B------:R-:W-:-:S04]  /*25db0*/  @!P0 IMAD R6, R9, R2, RZ ;  /* 0x0000000209068224 */ /* 0x000fc800078e02ff */
[----:B------:R-:W-:Y:S02]  /*25dc0*/  @!P0 IMAD R7, R33, R3, R6 ;  /* 0x0000000321078224 */ /* 0x000fe400078e0206 */
[----:B------:R-:W0:Y:S02]  /*25dd0*/  @!P0 LDC.64 R2, c[0x0][0x418] ;  /* 0x00010600ff028b82 */ /* 0x000e240000000a00 */
[----:B------:R-:W-:Y:S01]  /*25de0*/  @!P0 IMAD.IADD R7, R5, 0x1, R7 ;  /* 0x0000000105078824 */ /* 0x000fe200078e0207 */
[----:B0-----:R-:W-:Y:S01]  /*25df0*/  @!P0 LEA R6, P1, R4, R2, 0x2 ;  /* 0x0000000204068211 */ /* 0x001fe200078210ff */
[----:B------:R-:W-:-:S03]  /*25e00*/  IMAD.MOV.U32 R2, RZ, RZ, RZ ;  /* 0x000000ffff027224 */ /* 0x000fc600078e00ff */
[----:B------:R-:W-:Y:S02]  /*25e10*/  @!P0 LEA.HI.X R7, R4, R3, R7, 0x2, P1 ;  /* 0x0000000304078211 */ /* 0x000fe400008f1407 */
[----:B------:R-:W-:-:S03]  /*25e20*/  ISETP.GT.U32.AND P1, PT, R20, 0x3f, PT ;  /* 0x0000003f1400780c */ /* 0x000fc60003f24070 */
[----:B------:R0:W5:Y:S01]  /*25e30*/  @!P0 LDG.E R2, desc[UR60][R6.64] ;  /* 0x0000003c06028981 */ /* 0x000162000c1e1900 */
[----:B------:R-:W-:-:S09]  /*25e40*/  ISETP.NE.AND P0, PT, R17, 0x3, PT ;  /* 0x000000031100780c */ /* 0x000fd20003f05270 */
[----:B------:R-:W-:Y:S02]  /*25e50*/  @P1 LOP3.LUT R22, R22, 0x1, RZ, 0xfc, !PT ;  /* 0x0000000116161812 */ /* 0x000fe400078efcff */
[----:B------:R-:W-:Y:S02]  /*25e60*/  ISETP.GE.AND P1, PT, R37, UR4, PT ;  /* 0x0000000425007c0c */ /* 0x000fe4000bf26270 */
[----:B------:R-:W-:-:S04]  /*25e70*/  LOP3.LUT R22, R22, 0xffffffdf, RZ, 0xc0, !PT ;  /* 0xffffffdf16167812 */ /* 0x000fc800078ec0ff */
[----:B------:R-:W-:-:S04]  /*25e80*/  @P0 LOP3.LUT R22, R22, 0x20, RZ, 0xfc, !PT ;  /* 0x0000002016160812 */ /* 0x000fc800078efcff */
[----:B------:R-:W-:-:S04]  /*25e90*/  LOP3.LUT R22, R22, 0xffffffef, RZ, 0xc0, !PT ;  /* 0xffffffef16167812 */ /* 0x000fc800078ec0ff */
[----:B------:R-:W-:Y:S01]  /*25ea0*/  @P1 LOP3.LUT R22, R22, 0x10, RZ, 0xfc, !PT ;  /* 0x0000001016161812 */ /* 0x000fe200078efcff */
[----:B------:R1:W-:Y:S03]  /*25eb0*/  STL [R1+0x18], R9 ;  /* 0x0000180901007387 */ /* 0x0003e60000100800 */
[----:B------:R-:W-:-:S04]  /*25ec0*/  LOP3.LUT R22, R22, 0xfffffff7, RZ, 0xc0, !PT ;  /* 0xfffffff716167812 */ /* 0x000fc800078ec0ff */
[----:B------:R-:W-:Y:S02]  /*25ed0*/  @P3 LOP3.LUT R22, R22, 0x8, RZ, 0xfc, !PT ;  /* 0x0000000816163812 */ /* 0x000fe400078efcff */
[----:B-1----:R-:W-:Y:S02]  /*25ee0*/  LOP3.LUT R9, R37, 0xc0, RZ, 0xfc, !PT ;  /* 0x000000c025097812 */ /* 0x002fe400078efcff */
[----:B------:R-:W-:Y:S02]  /*25ef0*/  LOP3.LUT R22, R22, 0xfffffffd, RZ, 0xc0, !PT ;  /* 0xfffffffd16167812 */ /* 0x000fe400078ec0ff */
[----:B------:R-:W-:Y:S02]  /*25f00*/  ISETP.GE.AND P1, PT, R9, UR4, PT ;  /* 0x0000000409007c0c */ /* 0x000fe4000bf26270 */
[----:B------:R-:W-:-:S04]  /*25f10*/  LOP3.LUT R22, R22, 0xfffffffb, RZ, 0xc0, !PT ;  /* 0xfffffffb16167812 */ /* 0x000fc800078ec0ff */
[----:B------:R-:W-:-:S07]  /*25f20*/  @P2 LOP3.LUT R22, R22, 0x4, RZ, 0xfc, !PT ;  /* 0x0000000416162812 */ /* 0x000fce00078efcff */
[----:B------:R-:W-:Y:S01]  /*25f30*/  @P1 LOP3.LUT R22, R22, 0x2, RZ, 0xfc, !PT ;  /* 0x0000000216161812 */ /* 0x000fe200078efcff */
[----:B0-----:R-:W-:Y:S06]  /*25f40*/  BRA.DIV UR5, `(.L_x_1942) ;  /* 0x0000005a05747947 */ /* 0x001fec000b800000 */
.L_x_2095:
[----:B------:R-:W-:Y:S01]  /*25f50*/  SHF.R.S32.HI R32, RZ, 0x1f, R18 ;  /* 0x0000001fff207819 */ /* 0x000fe20000011412 */
[----:B------:R-:W-:Y:S01]  /*25f60*/  IMAD.MOV.U32 R26, RZ, RZ, R8 ;  /* 0x000000ffff1a7224 */ /* 0x000fe200078e0008 */
[----:B------:R-:W-:Y:S06]  /*25f70*/  @!P0 BRA `(.L_x_1943) ;  /* 0x0000000000048947 */ /* 0x000fec0003800000 */
[----:B------:R-:W-:Y:S01]  /*25f80*/  BPT.TRAP 0x1 ;  /* 0x000000040000795c */ /* 0x000fe20000300000 */
.L_x_1943:
        /* <DEDUP_REMOVED lines=19> */
[C---:B------:R-:W-:Y:S02]  /*260c0*/  LEA R17, P0, R4.reuse, UR4, 0x1 ;  /* 0x0000000404117c11 */ /* 0x040fe4000f8008ff */
[----:B------:R-:W-:Y:S02]  /*260d0*/  SHF.L.U32 R5, R29, 0x1f, RZ ;  /* 0x0000001f1d057819 */ /* 0x000fe400000006ff */
[----:B------:R-:W-:Y:S01]  /*260e0*/  LEA.HI.X R24, R4, UR5, R24, 0x1, P0 ;  /* 0x0000000504187c11 */ /* 0x000fe200080f0c18 */
[----:B------:R-:W-:-:S07]  /*260f0*/  IMAD R4, R25, 0x8, R23 ;  /* 0x0000000819047824 */ /* 0x000fce00078e0217 */
[----:B------:R-:W0:Y:S02]  /*26100*/  SYNCS.PHASECHK.TRANS64.TRYWAIT P0, [R4+URZ+0x30840], R5 ;  /* 0x03084005040075a7 */ /* 0x000e24000800017f */
[----:B0-----:R-:W-:Y:S05]  /*26110*/  @!P0 BRA `(.L_x_1945) ;  /* 0x0000005800348947 */ /* 0x001fea0003800000 */
.L_x_2096:
[----:B------:R-:W-:Y:S05]  /*26120*/  BSYNC B0 ;  /* 0x0000000000007941 */ /* 0x000fea0003800000 */
.L_x_1944:
[----:B------:R-:W0:Y:S01]  /*26130*/  LDL R11, [R1+0xc] ;  /* 0x00000c00010b7983 */ /* 0x000e220000100800 */
[----:B------:R-:W-:Y:S01]  /*26140*/  ULDC.64 UR4, c[0x0][0x300] ;  /* 0x0000c00000047ab9 */ /* 0x000fe20000000a00 */
[----:B------:R-:W-:Y:S01]  /*26150*/  LOP3.LUT P5, RZ, R22, 0x10, RZ, 0xc0, !PT ;  /* 0x0000001016ff7812 */ /* 0x000fe200078ac0ff */
[----:B------:R-:W-:Y:S01]  /*26160*/  IMAD R3, R3, UR4, RZ ;  /* 0x0000000403037c24 */ /* 0x000fe2000f8e02ff */
[----:B------:R-:W1:Y:S01]  /*26170*/  S2R R10, SR_TID.X ;  /* 0x00000000000a7919 */ /* 0x000e620000002100 */
[----:B------:R-:W-:Y:S01]  /*26180*/  IMAD.WIDE.U32 R6, R0, UR4, RZ ;  /* 0x0000000400067c25 */ /* 0x000fe2000f8e00ff */
[C---:B------:R-:W-:Y:S02]  /*26190*/  LOP3.LUT P4, RZ, R22.reuse, 0x8, RZ, 0xc0, !PT ;  /* 0x0000000816ff7812 */ /* 0x040fe4000788c0ff */
[----:B------:R-:W-:Y:S01]  /*261a0*/  LOP3.LUT P3, RZ, R22, 0x4, RZ, 0xc0, !PT ;  /* 0x0000000416ff7812 */ /* 0x000fe2000786c0ff */
[----:B------:R-:W-:Y:S01]  /*261b0*/  IMAD R3, R0, UR5, R3 ;  /* 0x0000000500037c24 */ /* 0x000fe2000f8e0203 */
[----:B------:R-:W-:Y:S01]  /*261c0*/  ULDC.64 UR4, c[0x0][0x310] ;  /* 0x0000c40000047ab9 */ /* 0x000fe20000000a00 */
[----:B------:R-:W-:Y:S01]  /*261d0*/  LOP3.LUT P2, RZ, R22, 0x2, RZ, 0xc0, !PT ;  /* 0x0000000216ff7812 */ /* 0x000fe2000784c0ff */
[----:B------:R-:W-:-:S02]  /*261e0*/  IMAD R9, R9, UR4, RZ ;  /* 0x0000000409097c24 */ /* 0x000fc4000f8e02ff */
[----:B------:R-:W-:Y:S02]  /*261f0*/  IMAD.IADD R7, R7, 0x1, R3 ;  /* 0x0000000107077824 */ /* 0x000fe400078e0203 */
[----:B------:R-:W-:-:S04]  /*26200*/  IMAD.WIDE.U32 R6, R2, UR4, R6 ;  /* 0x0000000402067c25 */ /* 0x000fc8000f8e0006 */
[----:B------:R-:W-:Y:S01]  /*26210*/  IMAD R2, R2, UR5, R9 ;  /* 0x0000000502027c24 */ /* 0x000fe2000f8e0209 */
[----:B------:R-:W-:Y:S02]  /*26220*/  ULDC.64 UR4, c[0x0][0x308] ;  /* 0x0000c20000047ab9 */ /* 0x000fe40000000a00 */
[----:B------:R-:W-:Y:S02]  /*26230*/  IMAD R0, R32, UR4, RZ ;  /* 0x0000000420007c24 */ /* 0x000fe4000f8e02ff */
[----:B------:R-:W-:Y:S02]  /*26240*/  IMAD.IADD R3, R7, 0x1, R2 ;  /* 0x0000000107037824 */ /* 0x000fe400078e0202 */
[----:B------:R-:W-:Y:S02]  /*26250*/  IMAD.MOV.U32 R2, RZ, RZ, R6 ;  /* 0x000000ffff027224 */ /* 0x000fe400078e0006 */
[C---:B------:R-:W-:Y:S02]  /*26260*/  IMAD R0, R18.reuse, UR5, R0 ;  /* 0x0000000512007c24 */ /* 0x040fe4000f8e0200 */
[----:B------:R-:W-:Y:S01]  /*26270*/  IMAD.WIDE.U32 R2, R18, UR4, R2 ;  /* 0x0000000412027c25 */ /* 0x000fe2000f8e0002 */
[----:B------:R-:W-:Y:S01]  /*26280*/  ULDC.64 UR4, c[0x0][0x2e8] ;  /* 0x0000ba0000047ab9 */ /* 0x000fe20000000a00 */
[----:B-1----:R-:W-:-:S02]  /*26290*/  LOP3.LUT R10, R10, 0x7f, RZ, 0xc0, !PT ;  /* 0x0000007f0a0a7812 */ /* 0x002fc400078ec0ff */
[----:B------:R-:W-:Y:S01]  /*262a0*/  IMAD.IADD R6, R3, 0x1, R0 ;  /* 0x0000000103067824 */ /* 0x000fe200078e0200 */
[C---:B------:R-:W-:Y:S01]  /*262b0*/  LEA R0, P0, R2.reuse, UR4, 0x1 ;  /* 0x0000000402007c11 */ /* 0x040fe2000f8008ff */
[----:B------:R-:W-:Y:S01]  /*262c0*/  UMOV UR4, 0xffffffff ;  /* 0xffffffff00047882 */ /* 0x000fe20000000000 */
[----:B------:R-:W-:Y:S01]  /*262d0*/  SHF.R.U32.HI R10, RZ, 0x3, R10 ;  /* 0x00000003ff0a7819 */ /* 0x000fe2000001160a */
[----:B------:R-:W-:Y:S01]  /*262e0*/  IMAD R7, R25, 0x4000, R34 ;  /* 0x0000400019077824 */ /* 0x000fe200078e0222 */
[----:B------:R-:W-:Y:S01]  /*262f0*/  LEA.HI.X R6, R2, UR5, R6, 0x1, P0 ;  /* 0x0000000502067c11 */ /* 0x000fe200080f0c06 */
[----:B0-----:R-:W-:-:S04]  /*26300*/  IMAD R5, R8, -0x40, R11 ;  /* 0xffffffc008057824 */ /* 0x001fc800078e020b */
        /* <DEDUP_REMOVED lines=37> */
.L_x_2106:
[----:B------:R-:W-:-:S13]  /*26560*/  ISETP.GE.AND P0, PT, R5, 0x31, PT ;  /* 0x000000310500780c */ /* 0x000fda0003f06270 */
[----:B0-----:R-:W-:Y:S01]  /*26570*/  @P0 LEA R2, P1, R37, R0, 0x1 ;  /* 0x0000000025020211 */ /* 0x001fe200078208ff */
[----:B------:R-:W-:-:S04]  /*26580*/  @P0 IMAD R7, R7, 0x2, R23 ;  /* 0x0000000207070824 */ /* 0x000fc800078e0217 */
[----:B--2---:R-:W-:-:S05]  /*26590*/  @P0 IMAD.X R3, RZ, RZ, R8, P1 ;  /* 0x000000ffff030224 */ /* 0x004fca00008e0608 */
        /* <DEDUP_REMOVED lines=9> */
.L_x_1947:
[----:B------:R-:W-:Y:S02]  /*26630*/  PLOP3.LUT P1, PT, P1, P0, PT, 0xa2, 0x0 ;  /* 0x000000000000781c */ /* 0x000fe40000f21472 */
[----:B------:R-:W-:-:S08]  /*26640*/  @P0 R2UR P1, UR4, R4 ;  /* 0x00000000040402ca */ /* 0x000fd00000020000 */
[----:B------:R-:W-:-:S05]  /*26650*/  @P0 PLOP3.LUT P0, PT, P1, PT, PT, 0x80, 0x0 ;  /* 0x000000000000081c */ /* 0x000fca0000f0f070 */
[----:B------:R-:W-:Y:S01]  /*26660*/  @!P1 SYNCS.ARRIVE.TRANS64.RED.A0T1 RZ, [UR4+0x30830], RZ ;  /* 0x030830ffffff99a7 */ /* 0x000fe20008200404 */
[----:B------:R-:W-:Y:S07]  /*26670*/  @!P1 ARRIVES.LDGSTSBAR.64.TRANSCNT [UR4+0x30830] ;  /* 0x03083000ff0099b0 */ /* 0x000fee0008000a84 */
[----:B------:R-:W-:Y:S05]  /*26680*/  @P0 BRA.U.ANY `(.L_x_1947) ;  /* 0xfffffffd00e80947 */ /* 0x000fea000393ffff */
[----:B------:R-:W-:Y:S01]  /*26690*/  NOP ;  /* 0x0000000000007918 */ /* 0x000fe20000000000 */
[----:B------:R-:W2:Y:S02]  /*266a0*/  LDL R0, [R1+0x44] ;  /* 0x0000440001007983 */ /* 0x000ea40000100800 */
[----:B--2---:R-:W-:-:S13]  /*266b0*/  ISETP.NE.AND P2, PT, R0, 0x3, PT ;  /* 0x000000030000780c */ /* 0x004fda0003f45270 */
[----:B------:R-:W-:Y:S05]  /*266c0*/  @!P2 BRA `(.L_x_1948) ;  /* 0x000000000004a947 */ /* 0x000fea0003800000 */
[----:B------:R-:W-:Y:S01]  /*266d0*/  BPT.TRAP 0x1 ;  /* 0x000000040000795c */ /* 0x000fe20000300000 */
.L_x_1948:
[----:B------:R1:W-:Y:S02]  /*266e0*/  SYNCS.ARRIVE.TRANS64.A1T0 RZ, [R4+URZ+0x30830], RZ ;  /* 0x030830ff04ff79a7 */ /* 0x0003e4000810003f */
[----:B------:R-:W-:Y:S05]  /*266f0*/  WARPSYNC.ALL ;  /* 0x0000000000007948 */ /* 0x000fea0003800000 */
[----:B------:R-:W-:Y:S01]  /*26700*/  ULDC.64 UR4, c[0x0][0xa00] ;  /* 0x0002800000047ab9 */ /* 0x000fe20000000a00 */
[----:B------:R-:W-:Y:S01]  /*26710*/  VIADD R0, R23, 0x10400 ;  /* 0x0001040017007836 */ /* 0x000fe20000000000 */
[----:B------:R-:W-:Y:S01]  /*26720*/  BAR.SYNC.DEFER_BLOCKING 0x8, 0x180 ;  /* 0x0206000000007b1d */ /* 0x000fe20000010000 */
[----:B------:R-:W-:-:S03]  /*26730*/  ISETP.NE.U32.AND P0, PT, RZ, UR4, PT ;  /* 0x00000004ff007c0c */ /* 0x000fc6000bf05070 */
[----:B------:R-:W-:Y:S02]  /*26740*/  LOP3.LUT P1, RZ, R0, 0x3ff, RZ, 0xc0, !PT ;  /* 0x000003ff00ff7812 */ /* 0x000fe4000782c0ff */
[----:B------:R-:W-:Y:S01]  /*26750*/  ISETP.NE.AND.EX P0, PT, RZ, UR5, PT, P0 ;  /* 0x00000005ff007c0c */ /* 0x000fe2000bf05300 */
[----:B------:R-:W-:Y:S01]  /*26760*/  ULDC.64 UR4, c[0x0][0x298] ;  /* 0x0000a60000047ab9 */ /* 0x000fe20000000a00 */
[----:B------:R-:W-:Y:S01]  /*26770*/  SHF.R.S32.HI R0, RZ, 0x1f, R19 ;  /* 0x0000001fff007819 */ /* 0x000fe20000011413 */
[----:B------:R-:W-:Y:S01]  /*26780*/  BSSY B6, `(.L_x_1949) ;  /* 0x000001c000067945 */ /* 0x000fe20003800000 */
[----:B0-----:R-:W-:Y:S02]  /*26790*/  SEL R2, R19, RZ, !P0 ;  /* 0x000000ff13027207 */ /* 0x001fe40004000000 */
[----:B------:R-:W-:-:S05]  /*267a0*/  SEL R0, R0, RZ, !P0 ;  /* 0x000000ff00007207 */ /* 0x000fca0004000000 */
[----:B------:R0:W-:Y:S04]  /*267b0*/  STL [R1+0x38], R0 ;  /* 0x0000380001007387 */ /* 0x0001e80000100800 */
[----:B------:R2:W-:Y:S01]  /*267c0*/  STL [R1+0x24], R2 ;  /* 0x0000240201007387 */ /* 0x0005e20000100800 */
[----:B0-----:R-:W-:Y:S01]  /*267d0*/  SHF.R.S32.HI R0, RZ, 0x1f, R35 ;  /* 0x0000001fff007819 */ /* 0x001fe20000011423 */
[----:B--2---:R-:W-:-:S04]  /*267e0*/  IMAD.WIDE.U32 R2, R35, UR4, RZ ;  /* 0x0000000423027c25 */ /* 0x004fc8000f8e00ff */
[----:B------:R-:W-:Y:S01]  /*267f0*/  IMAD R0, R0, UR4, RZ ;  /* 0x0000000400007c24 */ /* 0x000fe2000f8e02ff */
[----:B------:R0:W-:Y:S03]  /*26800*/  STL.64 [R1+0x28], R2 ;  /* 0x0000280201007387 */ /* 0x0001e60000100a00 */
[----:B------:R-:W-:-:S04]  /*26810*/  IMAD R0, R35, UR5, R0 ;  /* 0x0000000523007c24 */ /* 0x000fc8000f8e0200 */
[----:B------:R-:W-:Y:S01]  /*26820*/  IMAD.IADD R35, R3, 0x1, R0 ;  /* 0x0000000103237824 */ /* 0x000fe200078e0200 */
[----:B------:R-:W-:Y:S06]  /*26830*/  @!P1 BRA `(.L_x_1950) ;  /* 0x0000000000409947 */ /* 0x000fec0003800000 */
        /* <DEDUP_REMOVED lines=16> */
.L_x_1950:
[----:B------:R-:W-:Y:S05]  /*26940*/  BSYNC B6 ;  /* 0x0000000000067941 */ /* 0x000fea0003800000 */
.L_x_1949:
[----:B------:R-:W2:Y:S01]  /*26950*/  LDL.LU R20, [R1+0x38] ;  /* 0x0000380001147983 */ /* 0x000ea20000300800 */
[----:B------:R-:W-:Y:S01]  /*26960*/  ULDC.64 UR4, c[0x0][0x2d8] ;  /* 0x0000b60000047ab9 */ /* 0x000fe20000000a00 */
[----:B------:R-:W3:Y:S02]  /*26970*/  LDC R7, c[0x0][0x448] ;  /* 0x00011200ff077b82 */ /* 0x000ee40000000800 */
[----:B------:R-:W4:Y:S04]  /*26980*/  LDL.LU R21, [R1+0x24] ;  /* 0x0000240001157983 */ /* 0x000f280000300800 */
[----:B0-----:R-:W5:Y:S01]  /*26990*/  LDL.LU.64 R2, [R1+0x28] ;  /* 0x0000280001027983 */ /* 0x001f620000300a00 */
[----:B------:R-:W-:Y:S01]  /*269a0*/  IMAD R0, R32, UR4, RZ ;  /* 0x0000000420007c24 */ /* 0x000fe2000f8e02ff */
[----:B------:R-:W-:-:S02]  /*269b0*/  LOP3.LUT R10, R37, 0x40, RZ, 0xfc, !PT ;  /* 0x00000040250a7812 */ /* 0x000fc400078efcff */
[C---:B------:R-:W-:Y:S01]  /*269c0*/  LOP3.LUT R8, R37.reuse, 0x80, RZ, 0xfc, !PT ;  /* 0x0000008025087812 */ /* 0x040fe200078efcff */
[----:B------:R-:W-:Y:S01]  /*269d0*/  IMAD R0, R18, UR5, R0 ;  /* 0x0000000512007c24 */ /* 0x000fe2000f8e0200 */
[----:B------:R-:W-:Y:S02]  /*269e0*/  LOP3.LUT R9, R37, 0xc0, RZ, 0xfc, !PT ;  /* 0x000000c025097812 */ /* 0x000fe400078efcff */
[----:B---3--:R-:W-:-:S13]  /*269f0*/  ISETP.NE.AND P0, PT, R7, 0x1, PT ;  /* 0x000000010700780c */ /* 0x008fda0003f05270 */
[----:B------:R-:W0:Y:S08]  /*26a00*/  @P0 LDC R5, c[0x0][0x44c] ;  /* 0x00011300ff050b82 */ /* 0x000e300000000800 */
[----:B------:R-:W3:Y:S01]  /*26a10*/  @P0 LDC R6, c[0x0][0x450] ;  /* 0x00011400ff060b82 */ /* 0x000ee20000000800 */
[----:B-----5:R-:W-:Y:S02]  /*26a20*/  IMAD.MOV.U32 R3, RZ, RZ, R35 ;  /* 0x000000ffff037224 */ /* 0x020fe400078e0023 */
[----:B------:R-:W-:Y:S01]  /*26a30*/  IMAD.WIDE.U32 R2, R18, UR4, R2 ;  /* 0x0000000412027c25 */ /* 0x000fe2000f8e0002 */
[----:B------:R-:W-:-:S03]  /*26a40*/  ULDC.64 UR4, c[0x0][0x2e0] ;  /* 0x0000b80000047ab9 */ /* 0x000fc60000000a00 */
[----:B------:R-:W-:Y:S02]  /*26a50*/  IMAD.IADD R3, R3, 0x1, R0 ;  /* 0x0000000103037824 */ /* 0x000fe400078e0200 */
[----:B--2---:R-:W-:Y:S02]  /*26a60*/  IMAD R0, R20, UR4, RZ ;  /* 0x0000000414007c24 */ /* 0x004fe4000f8e02ff */
[----:B------:R-:W2:Y:S01]  /*26a70*/  S2R R20, SR_TID.X ;  /* 0x0000000000147919 */ /* 0x000ea20000002100 */
[----:B----4-:R-:W-:-:S04]  /*26a80*/  IMAD.WIDE.U32 R2, R21, UR4, R2 ;  /* 0x0000000415027c25 */ /* 0x010fc8000f8e0002 */
[----:B------:R-:W-:Y:S01]  /*26a90*/  IMAD R0, R21, UR5, R0 ;  /* 0x0000000515007c24 */ /* 0x000fe2000f8e0200 */
[----:B------:R-:W-:-:S03]  /*26aa0*/  ULDC.64 UR4, c[0x0][0x2d0] ;  /* 0x0000b40000047ab9 */ /* 0x000fc60000000a00 */
[----:B------:R-:W-:Y:S01]  /*26ab0*/  IMAD.IADD R3, R3, 0x1, R0 ;  /* 0x0000000103037824 */ /* 0x000fe200078e0200 */
[----:B--2---:R-:W-:-:S04]  /*26ac0*/  LOP3.LUT R20, R20, 0x7f, RZ, 0xc0, !PT ;  /* 0x0000007f14147812 */ /* 0x004fc800078ec0ff */
[----:B------:R-:W-:Y:S02]  /*26ad0*/  SHF.R.U32.HI R21, RZ, 0x3, R20 ;  /* 0x00000003ff157819 */ /* 0x000fe40000011614 */
[----:B------:R-:W2:Y:S02]  /*26ae0*/  S2R R20, SR_TID.X ;  /* 0x0000000000147919 */ /* 0x000ea40000002100 */
[----:B--2---:R-:W-:-:S05]  /*26af0*/  IMAD.SHL.U32 R20, R20, 0x10, RZ ;  /* 0x0000001014147824 */ /* 0x004fca00078e00ff */
[----:B------:R-:W-:-:S05]  /*26b00*/  LOP3.LUT R20, R21, 0x70, R20, 0xf8, !PT ;  /* 0x0000007015147812 */ /* 0x000fca00078ef814 */
[----:B------:R-:W-:Y:S02]  /*26b10*/  IMAD.IADD R0, R20, 0x1, R28 ;  /* 0x0000000114007824 */ /* 0x000fe400078e021c */
[----:B------:R-:W2:Y:S02]  /*26b20*/  S2R R20, SR_TID.X ;  /* 0x0000000000147919 */ /* 0x000ea40000002100 */
[----:B0-----:R-:W-:-:S04]  /*26b30*/  @P0 IMAD.HI.U32 R5, R0, R5, RZ ;  /* 0x0000000500050227 */ /* 0x001fc800078e00ff */
[----:B-1----:R-:W-:Y:S01]  /*26b40*/  IMAD.MOV.U32 R4, RZ, RZ, R0 ;  /* 0x000000ffff047224 */ /* 0x002fe200078e0000 */
[----:B---3--:R-:W-:-:S05]  /*26b50*/  @P0 SHF.R.U32.HI R4, RZ, R6, R5 ;  /* 0x00000006ff040219 */ /* 0x008fca0000011605 */
[----:B------:R-:W-:Y:S02]  /*26b60*/  IMAD.MOV R5, RZ, RZ, -R4 ;  /* 0x000000ffff057224 */ /* 0x000fe400078e0a04 */
[----:B------:R-:W-:-:S04]  /*26b70*/  IMAD.WIDE.U32 R2, R4, UR4, R2 ;  /* 0x0000000404027c25 */ /* 0x000fc8000f8e0002 */
[----:B------:R-:W-:Y:S01]  /*26b80*/  IMAD R0, R7, R5, R0 ;  /* 0x0000000507007224 */ /* 0x000fe200078e0200 */
[----:B------:R-:W-:-:S05]  /*26b90*/  SHF.R.S32.HI R5, RZ, 0x1f, R4 ;  /* 0x0000001fff057819 */ /* 0x000fca0000011404 */
[----:B------:R-:W-:-:S04]  /*26ba0*/  IMAD R5, R5, UR4, RZ ;  /* 0x0000000405057c24 */ /* 0x000fc8000f8e02ff */
[----:B------:R-:W-:Y:S01]  /*26bb0*/  IMAD R5, R4, UR5, R5 ;  /* 0x0000000504057c24 */ /* 0x000fe2000f8e0205 */
[----:B------:R-:W-:Y:S01]  /*26bc0*/  SHF.R.S32.HI R4, RZ, 0x1f, R0 ;  /* 0x0000001fff047819 */ /* 0x000fe20000011400 */
[----:B------:R-:W-:Y:S02]  /*26bd0*/  ULDC.64 UR4, c[0x0][0x2c8] ;  /* 0x0000b20000047ab9 */ /* 0x000fe40000000a00 */
[----:B------:R-:W-:Y:S01]  /*26be0*/  IMAD.IADD R3, R3, 0x1, R5 ;  /* 0x0000000103037824 */ /* 0x000fe200078e0205 */
[----:B--2---:R-:W-:Y:S01]  /*26bf0*/  LOP3.LUT R20, R20, 0x7f, RZ, 0xc0, !PT ;  /* 0x0000007f14147812 */ /* 0x004fe200078ec0ff */
[----:B------:R-:W-:Y:S02]  /*26c00*/  IMAD R4, R4, UR4, RZ ;  /* 0x0000000404047c24 */ /* 0x000fe4000f8e02ff */
[----:B------:R-:W-:-:S04]  /*26c10*/  IMAD.WIDE.U32 R2, R0, UR4, R2 ;  /* 0x0000000400027c25 */ /* 0x000fc8000f8e0002 */
[----:B------:R-:W-:Y:S01]  /*26c20*/  IMAD R0, R0, UR5, R4 ;  /* 0x0000000500007c24 */ /* 0x000fe2000f8e0204 */
[----:B------:R-:W-:Y:S02]  /*26c30*/  ULDC.64 UR4, c[0x0][0x280] ;  /* 0x0000a00000047ab9 */ /* 0x000fe40000000a00 */
[C---:B------:R-:W-:Y:S01]  /*26c40*/  LEA R4, P0, R2.reuse, UR4, 0x1 ;  /* 0x0000000402047c11 */ /* 0x040fe2000f8008ff */
[----:B------:R-:W-:Y:S01]  /*26c50*/  IMAD.IADD R0, R3, 0x1, R0 ;  /* 0x0000000103007824 */ /* 0x000fe200078e0200 */
[----:B------:R-:W-:Y:S02]  /*26c60*/  ULDC UR4, c[0x0][0x2b8] ;  /* 0x0000ae0000047ab9 */ /* 0x000fe40000000800 */
[----:B------:R-:W-:Y:S02]  /*26c70*/  ISETP.GE.AND P4, PT, R37, UR4, PT ;  /* 0x0000000425007c0c */ /* 0x000fe4000bf86270 */
[----:B------:R-:W-:Y:S01]  /*26c80*/  LEA.HI.X R0, R2, UR5, R0, 0x1, P0 ;  /* 0x0000000502007c11 */ /* 0x000fe200080f0c00 */
[----:B------:R-:W-:Y:S01]  /*26c90*/  UMOV UR5, 0xffffffff ;  /* 0xffffffff00057882 */ /* 0x000fe20000000000 */
[----:B------:R-:W-:-:S02]  /*26ca0*/  ISETP.GE.AND P3, PT, R10, UR4, PT ;  /* 0x000000040a007c0c */ /* 0x000fc4000bf66270 */
[----:B------:R-:W-:Y:S02]  /*26cb0*/  ISETP.GE.AND P2, PT, R8, UR4, PT ;  /* 0x0000000408007c0c */ /* 0x000fe4000bf46270 */
[----:B------:R-:W-:Y:S02]  /*26cc0*/  ISETP.GE.AND P1, PT, R9, UR4, PT ;  /* 0x0000000409007c0c */ /* 0x000fe4000bf26270 */
[----:B------:R-:W-:Y:S01]  /*26cd0*/  SHF.R.U32.HI R8, RZ, 0x3, R20 ;  /* 0x00000003ff087819 */ /* 0x000fe20000011614 */
[----:B------:R-:W-:Y:S10]  /*26ce0*/  BRA.DIV UR5, `(.L_x_1951) ;  /* 0x0000005205b07947 */ /* 0x000ff4000b800000 */
[----:B------:R-:W0:Y:S01]  /*26cf0*/  SHFL.IDX PT, R3, R4, RZ, 0x181f ;  /* 0x00181fff04037589 */ /* 0x000e2200000e0000 */
[----:B------:R-:W-:Y:S02]  /*26d00*/  IMAD R5, R31, R7, RZ ;  /* 0x000000071f057224 */ /* 0x000fe400078e02ff */
[----:B------:R-:W-:Y:S01]  /*26d10*/  IMAD.IADD R28, R8, 0x1, R28 ;  /* 0x00000001081c7824 */ /* 0x000fe200078e021c */
[----:B------:R-:W1:Y:S03]  /*26d20*/  SHFL.IDX PT, R2, R0, RZ, 0x181f ;  /* 0x00181fff00027589 */ /* 0x000e6600000e0000 */
[C---:B------:R-:W-:Y:S01]  /*26d30*/  VIADD R6, R28.reuse, 0x10 ;  /* 0x000000101c067836 */ /* 0x040fe20000000000 */
[----:B------:R-:W-:Y:S01]  /*26d40*/  ISETP.GE.AND P0, PT, R28, R5, PT ;  /* 0x000000051c00720c */ /* 0x000fe20003f06270 */
[----:B------:R-:W-:-:S12]  /*26d50*/  SHFL.IDX PT, R14, R4, 0x7, 0x181f ;  /* 0x00f81f00040e7f89 */ /* 0x000fd800000e0000 */
[----:B0-----:R-:W-:-:S05]  /*26d60*/  @!P0 LEA R3, P5, R37, R3, 0x1 ;  /* 0x0000000325038211 */ /* 0x001fca00078a08ff */
[----:B-1----:R-:W-:-:S05]  /*26d70*/  @!P0 IMAD.X R2, RZ, RZ, R2, P5 ;  /* 0x000000ffff028224 */ /* 0x002fca00028e0602 */
[----:B------:R-:W-:-:S04]  /*26d80*/  @!P0 LOP3.LUT R3, R3, R2, RZ, 0x3c, !PT ;  /* 0x0000000203038212 */ /* 0x000fc800078e3cff */
[----:B------:R-:W-:-:S04]  /*26d90*/  @!P0 LOP3.LUT R2, R3, R2, RZ, 0x3c, !PT ;  /* 0x0000000203028212 */ /* 0x000fc800078e3cff */
[----:B------:R-:W-:-:S05]  /*26da0*/  @!P0 LOP3.LUT R3, R3, R2, RZ, 0x3c, !PT ;  /* 0x0000000203038212 */ /* 0x000fca00078e3cff */
[----:B------:R-:W-:Y:S04]  /*26db0*/  @!P0 LDGSTS.E.BYPASS.LTC128B.128 [R36+0x10400], desc[UR60][R2.64], !P4 ;  /* 0x1040000002248fae */ /* 0x000fe8000e101d7c */
[----:B------:R-:W-:Y:S04]  /*26dc0*/  @!P0 LDGSTS.E.BYPASS.LTC128B.128 [R36+0x14400], desc[UR60][R2.64+0x80], !P3 ;  /* 0x1440008002248fae */ /* 0x000fe8000d901d7c */
[----:B------:R-:W-:Y:S04]  /*26dd0*/  @!P0 LDGSTS.E.BYPASS.LTC128B.128 [R36+0x18400], desc[UR60][R2.64+0x100], !P2 ;  /* 0x1840010002248fae */ /* 0x000fe8000d101d7c */
[----:B------:R0:W-:Y:S01]  /*26de0*/  @!P0 LDGSTS.E.BYPASS.LTC128B.128 [R36+0x1c400], desc[UR60][R2.64+0x180], !P1 ;  /* 0x1c40018002248fae */ /* 0x0001e2000c901d7c */
[----:B------:R-:W-:Y:S01]  /*26df0*/  ISETP.GE.AND P0, PT, R6, R5, PT ;  /* 0x000000050600720c */ /* 0x000fe20003f06270 */
[----:B------:R-:W-:-:S02]  /*26e00*/  VIADD R6, R28, 0x20 ;  /* 0x000000201c067836 */ /* 0x000fc40000000000 */
[----:B0-----:R-:W0:Y:S04]  /*26e10*/  SHFL.IDX PT, R3, R4, 0x1, 0x181f ;  /* 0x00381f0004037f89 */ /* 0x001e2800000e0000 */
[----:B------:R-:W1:Y:S06]  /*26e20*/  SHFL.IDX PT, R2, R0, 0x1, 0x181f ;  /* 0x00381f0000027f89 */ /* 0x000e6c00000e0000 */
        /* <DEDUP_REMOVED lines=61> */
[----:B------:R-:W-:-:S03]  /*27200*/  ISETP.GE.AND P0, PT, R6, R5, PT ;  /* 0x000000050600720c */ /* 0x000fc60003f06270 */
[----:B------:R-:W-:Y:S04]  /*27210*/  SHFL.IDX PT, R6, R0, 0x7, 0x181f ;  /* 0x00f81f0000067f89 */ /* 0x000fe800000e0000 */
[----:B0-----:R-:W0:Y:S04]  /*27220*/  SHFL.IDX PT, R3, R4, 0x6, 0x181f ;  /* 0x00d81f0004037f89 */ /* 0x001e2800000e0000 */
[----:B------:R-:W1:Y:S02]  /*27230*/  SHFL.IDX PT, R2, R0, 0x6, 0x181f ;  /* 0x00d81f0000027f89 */ /* 0x000e6400000e0000 */
[----:B0-----:R-:W-:-:S05]  /*27240*/  @!P0 LEA R3, P5, R37, R3, 0x1 ;  /* 0x0000000325038211 */ /* 0x001fca00078a08ff */
[----:B-1----:R-:W-:-:S05]  /*27250*/  @!P0 IMAD.X R2, RZ, RZ, R2, P5 ;  /* 0x000000ffff028224 */ /* 0x002fca00028e0602 */
[----:B------:R-:W-:-:S04]  /*27260*/  @!P0 LOP3.LUT R3, R3, R2, RZ, 0x3c, !PT ;  /* 0x0000000203038212 */ /* 0x000fc800078e3cff */
[----:B------:R-:W-:-:S04]  /*27270*/  @!P0 LOP3.LUT R2, R3, R2, RZ, 0x3c, !PT ;  /* 0x0000000203028212 */ /* 0x000fc800078e3cff */
[----:B------:R-:W-:-:S05]  /*27280*/  @!P0 LOP3.LUT R3, R3, R2, RZ, 0x3c, !PT ;  /* 0x0000000203038212 */ /* 0x000fca00078e3cff */
[----:B------:R0:W-:Y:S04]  /*27290*/  @!P0 LDGSTS.E.BYPASS.LTC128B.128 [R36+0x13400], desc[UR60][R2.64], !P4 ;  /* 0x1340000002248fae */ /* 0x0001e8000e101d7c */
[----:B------:R0:W-:Y:S04]  /*272a0*/  @!P0 LDGSTS.E.BYPASS.LTC128B.128 [R36+0x17400], desc[UR60][R2.64+0x80], !P3 ;  /* 0x1740008002248fae */ /* 0x0001e8000d901d7c */
[----:B------:R0:W-:Y:S04]  /*272b0*/  @!P0 LDGSTS.E.BYPASS.LTC128B.128 [R36+0x1b400], desc[UR60][R2.64+0x100], !P2 ;  /* 0x1b40010002248fae */ /* 0x0001e8000d101d7c */
[----:B------:R0:W-:Y:S02]  /*272c0*/  @!P0 LDGSTS.E.BYPASS.LTC128B.128 [R36+0x1f400], desc[UR60][R2.64+0x180], !P1 ;  /* 0x1f40018002248fae */ /* 0x0001e4000c901d7c */
.L_x_2123:
[----:B------:R-:W-:Y:S01]  /*272d0*/  VIADD R28, R28, 0x70 ;  /* 0x000000701c1c7836 */ /* 0x000fe20000000000 */
[----:B------:R-:W-:Y:S04]  /*272e0*/  BSSY B0, `(.L_x_1952) ;  /* 0x000000c000007945 */ /* 0x000fe80003800000 */
[----:B------:R-:W-:-:S13]  /*272f0*/  ISETP.GE.AND P0, PT, R28, R5, PT ;  /* 0x000000051c00720c */ /* 0x000fda0003f06270 */
[----:B------:R-:W-:Y:S05]  /*27300*/  @P0 BRA `(.L_x_1953) ;  /* 0x0000000000240947 */ /* 0x000fea0003800000 */
[----:B0-----:R-:W-:-:S05]  /*27310*/  LEA R2, P0, R37, R14, 0x1 ;  /* 0x0000000e25027211 */ /* 0x001fca00078008ff */
        /* <DEDUP_REMOVED lines=8> */
.L_x_1953:
[----:B------:R-:W-:Y:S05]  /*273a0*/  BSYNC B0 ;  /* 0x0000000000007941 */ /* 0x000fea0003800000 */
.L_x_1952:
[----:B------:R-:W-:Y:S01]  /*273b0*/  NOP ;  /* 0x0000000000007918 */ /* 0x000fe20000000000 */
[----:B------:R-:W-:-:S13]  /*273c0*/  PLOP3.LUT P0, PT, PT, PT, PT, 0x80, 0x0 ;  /* 0x000000000000781c */ /* 0x000fda0003f0f070 */
.L_x_1954:
[----:B------:R-:W-:Y:S02]  /*273d0*/  PLOP3.LUT P1, PT, P1, P0, PT, 0xa2, 0x0 ;  /* 0x000000000000781c */ /* 0x000fe40000f21472 */
[----:B------:R-:W-:-:S08]  /*273e0*/  @P0 R2UR P1, UR4, R23 ;  /* 0x00000000170402ca */ /* 0x000fd00000020000 */
[----:B------:R-:W-:-:S05]  /*273f0*/  @P0 PLOP3.LUT P0, PT, P1, PT, PT, 0x80, 0x0 ;  /* 0x000000000000081c */ /* 0x000fca0000f0f070 */
[----:B------:R-:W-:Y:S01]  /*27400*/  @!P1 SYNCS.ARRIVE.TRANS64.RED.A0T1 RZ, [UR4+0x30800], RZ ;  /* 0x030800ffffff99a7 */ /* 0x000fe20008200404 */
[----:B------:R-:W-:Y:S07]  /*27410*/  @!P1 ARRIVES.LDGSTSBAR.64.TRANSCNT [UR4+0x30800] ;  /* 0x03080000ff0099b0 */ /* 0x000fee0008000a84 */
[----:B------:R-:W-:Y:S05]  /*27420*/  @P0 BRA.U.ANY `(.L_x_1954) ;  /* 0xfffffffd00e80947 */ /* 0x000fea000393ffff */
[----:B01----:R-:W2:Y:S04]  /*27430*/  LDL.LU R3, [R1+0x34] ;  /* 0x0000340001037983 */ /* 0x003ea80000300800 */
[----:B------:R-:W3:Y:S01]  /*27440*/  LDL.LU R2, [R1+0x30] ;  /* 0x0000300001027983 */ /* 0x000ee20000300800 */
[----:B--2---:R-:W-:Y:S02]  /*27450*/  VIADD R3, R3, 0x1 ;  /* 0x0000000103037836 */ /* 0x004fe40000000000 */
[----:B---3--:R-:W-:-:S03]  /*27460*/  VIADD R4, R2, 0xfffffffe ;  /* 0xfffffffe02047836 */ /* 0x008fc60000000000 */
        /* <DEDUP_REMOVED lines=10> */
.L_x_2124:
[----:B------:R-:W-:Y:S05]  /*27510*/  BSYNC B0 ;  /* 0x0000000000007941 */ /* 0x000fea0003800000 */
.L_x_1955:
[----:B------:R-:W2:Y:S01]  /*27520*/  LDL R2, [R1+0x14] ;  /* 0x0000140001027983 */ /* 0x000ea20000100800 */
[----:B------:R-:W-:Y:S01]  /*27530*/  BSSY B0, `(.L_x_1957) ;  /* 0x0000105000007945 */ /* 0x000fe20003800000 */
[----:B--2---:R-:W-:-:S13]  /*27540*/  ISETP.GE.AND P0, PT, R4, R2, PT ;  /* 0x000000020400720c */ /* 0x004fda0003f06270 */
[----:B------:R-:W-:Y:S05]  /*27550*/  @!P0 BRA `(.L_x_1958) ;  /* 0x0000001000088947 */ /* 0x000fea0003800000 */
[C---:B------:R-:W-:Y:S01]  /*27560*/  LOP3.LUT R5, R37.reuse, 0x40, RZ, 0xfc, !PT ;  /* 0x0000004025057812 */ /* 0x040fe200078efcff */
[----:B------:R-:W-:Y:S01]  /*27570*/  ULDC UR4, c[0x0][0x2f4] ;  /* 0x0000bd0000047ab9 */ /* 0x000fe20000000800 */
[C---:B------:R-:W-:Y:S01]  /*27580*/  LOP3.LUT R3, R37.reuse, 0x80, RZ, 0xfc, !PT ;  /* 0x0000008025037812 */ /* 0x040fe200078efcff */
[----:B------:R-:W-:Y:S01]  /*27590*/  IMAD.MOV.U32 R6, RZ, RZ, R25 ;  /* 0x000000ffff067224 */ /* 0x000fe200078e0019 */
[C---:B------:R-:W-:Y:S01]  /*275a0*/  LOP3.LUT R2, R37.reuse, 0xc0, RZ, 0xfc, !PT ;  /* 0x000000c025027812 */ /* 0x040fe200078efcff */
[----:B------:R-:W-:Y:S01]  /*275b0*/  IMAD.MOV.U32 R10, RZ, RZ, R29 ;  /* 0x000000ffff0a7224 */ /* 0x000fe200078e001d */
[----:B------:R-:W-:Y:S01]  /*275c0*/  ISETP.GE.AND P4, PT, R37, UR4, PT ;  /* 0x0000000425007c0c */ /* 0x000fe2000bf86270 */
[----:B------:R-:W-:Y:S01]  /*275d0*/  IMAD.MOV.U32 R31, RZ, RZ, R26 ;  /* 0x000000ffff1f7224 */ /* 0x000fe200078e001a */
[----:B------:R-:W-:Y:S02]  /*275e0*/  ISETP.GE.AND P3, PT, R5, UR4, PT ;  /* 0x0000000405007c0c */ /* 0x000fe4000bf66270 */
[----:B------:R-:W-:-:S02]  /*275f0*/  ISETP.GE.AND P2, PT, R3, UR4, PT ;  /* 0x0000000403007c0c */ /* 0x000fc4000bf46270 */
[----:B------:R-:W-:-:S13]  /*27600*/  ISETP.GE.AND P1, PT, R2, UR4, PT ;  /* 0x0000000402007c0c */ /* 0x000fda000bf26270 */
.L_x_1971:
[----:B------:R-:W2:Y:S01]  /*27610*/  LDL R3, [R1+0x10] ;  /* 0x0000100001037983 */ /* 0x000ea20000100800 */
[----:B------:R-:W1:Y:S03]  /*27620*/  LDC R5, c[0x0][0x430] ;  /* 0x00010c00ff057b82 */ /* 0x000e660000000800 */
[----:B------:R-:W3:Y:S04]  /*27630*/  LDL R12, [R1+0x18] ;  /* 0x00001800010c7983 */ /* 0x000ee80000100800 */
[----:B------:R-:W4:Y:S01]  /*27640*/  LDL R11, [R1+0x44] ;  /* 0x00004400010b7983 */ /* 0x000f220000100800 */
[----:B0-----:R-:W0:Y:S01]  /*27650*/  S2R R0, SR_TID.X ;  /* 0x0000000000007919 */ /* 0x001e220000002100 */
[----:B------:R-:W0:Y:S01]  /*27660*/  S2R R8, SR_TID.X ;  /* 0x0000000000087919 */ /* 0x000e220000002100 */
[----:B-1----:R-:W-:-:S13]  /*27670*/  ISETP.NE.AND P0, PT, R5, 0x1, PT ;  /* 0x000000010500780c */ /* 0x002fda0003f05270 */
[----:B------:R-:W1:Y:S01]  /*27680*/  @P0 LDC R2, c[0x0][0x434] ;  /* 0x00010d00ff020b82 */ /* 0x000e620000000800 */
[----:B0-----:R-:W-:Y:S01]  /*27690*/  LOP3.LUT R0, R0, 0x7f, RZ, 0xc0, !PT ;  /* 0x0000007f00007812 */ /* 0x001fe200078ec0ff */
[----:B------:R-:W-:-:S03]  /*276a0*/  IMAD.SHL.U32 R8, R8, 0x10, RZ ;  /* 0x0000001008087824 */ /* 0x000fc600078e00ff */
[----:B------:R-:W-:-:S04]  /*276b0*/  SHF.R.U32.HI R0, RZ, 0x3, R0 ;  /* 0x00000003ff007819 */ /* 0x000fc80000011600 */
[----:B------:R-:W-:Y:S02]  /*276c0*/  LOP3.LUT R8, R0, 0x70, R8, 0xf8, !PT ;  /* 0x0000007000087812 */ /* 0x000fe400078ef808 */
[----:B------:R-:W0:Y:S02]  /*276d0*/  @P0 LDC R0, c[0x0][0x438] ;  /* 0x00010e00ff000b82 */ /* 0x000e240000000800 */
[----:B------:R-:W-:Y:S01]  /*276e0*/  ISETP.GT.U32.AND P5, PT, R8, 0x3f, PT ;  /* 0x0000003f0800780c */ /* 0x000fe20003fa4070 */
[----:B------:R-:W-:Y:S01]  /*276f0*/  VIADD R25, R6, 0x1 ;  /* 0x0000000106197836 */ /* 0x000fe20000000000 */
[----:B------:R-:W-:Y:S05]  /*27700*/  YIELD ;  /* 0x0000000000007946 */ /* 0x000fea0003800000 */
[----:B------:R-:W-:-:S02]  /*27710*/  IMAD.MOV.U32 R26, RZ, RZ, R4 ;  /* 0x000000ffff1a7224 */ /* 0x000fc400078e0004 */
[----:B--2---:R-:W-:-:S04]  /*27720*/  IMAD R3, R4, 0x40, R3 ;  /* 0x0000004004037824 */ /* 0x004fc800078e0203 */
[----:B------:R-:W-:Y:S02]  /*27730*/  IMAD.IADD R3, R8, 0x1, R3 ;  /* 0x0000000108037824 */ /* 0x000fe400078e0203 */
[----:B------:R-:W3:Y:S02]  /*27740*/  @!P5 LDC.64 R8, c[0x0][0x428] ;  /* 0x00010a00ff08db82 */ /* 0x000ee40000000a00 */
[----:B-1----:R-:W-:-:S04]  /*27750*/  @P0 IMAD.HI.U32 R7, R3, R2, RZ ;  /* 0x0000000203070227 */ /* 0x002fc800078e00ff */
[----:B------:R-:W-:Y:S01]  /*27760*/  IMAD.MOV.U32 R2, RZ, RZ, R3 ;  /* 0x000000ffff027224 */ /* 0x000fe200078e0003 */
[----:B0-----:R-:W-:-:S05]  /*27770*/  @P0 SHF.R.U32.HI R2, RZ, R0, R7 ;  /* 0x00000000ff020219 */ /* 0x001fca0000011607 */
[----:B------:R-:W-:-:S04]  /*27780*/  IMAD.MOV R0, RZ, RZ, -R2 ;  /* 0x000000ffff007224 */ /* 0x000fc800078e0a02 */
[----:B------:R-:W-:Y:S01]  /*27790*/  IMAD R5, R5, R0, R3 ;  /* 0x0000000005057224 */ /* 0x000fe200078e0203 */
[--C-:B------:R-:W-:Y:S01]  /*277a0*/  @!P5 SHF.R.S32.HI R3, RZ, 0x1f, R2.reuse ;  /* 0x0000001fff03d819 */ /* 0x100fe20000011402 */
[-C--:B---3--:R-:W-:Y:S02]  /*277b0*/  @!P5 IMAD R0, R12, R8.reuse, RZ ;  /* 0x000000080c00d224 */ /* 0x088fe400078e02ff */
[----:B------:R-:W-:-:S04]  /*277c0*/  @!P5 IMAD.WIDE.U32 R2, R33, R8, R2 ;  /* 0x000000082102d225 */ /* 0x000fc800078e0002 */
[----:B------:R-:W-:Y:S02]  /*277d0*/  @!P5 IMAD R0, R33, R9, R0 ;  /* 0x000000092100d224 */ /* 0x000fe400078e0200 */
[----:B------:R-:W0:Y:S02]  /*277e0*/  @!P5 LDC.64 R8, c[0x0][0x418] ;  /* 0x00010600ff08db82 */ /* 0x000e240000000a00 */
[----:B------:R-:W-:Y:S01]  /*277f0*/  @!P5 IMAD.IADD R0, R0, 0x1, R3 ;  /* 0x000000010000d824 */ /* 0x000fe200078e0203 */
[----:B0-----:R-:W-:-:S04]  /*27800*/  @!P5 LEA R8, P0, R2, R8, 0x2 ;  /* 0x000000080208d211 */ /* 0x001fc800078010ff */
[----:B------:R-:W-:Y:S01]  /*27810*/  @!P5 LEA.HI.X R9, R2, R9, R0, 0x2, P0 ;  /* 0x000000090209d211 */ /* 0x000fe200000f1400 */
[----:B------:R-:W-:-:S06]  /*27820*/  IMAD.MOV.U32 R0, RZ, RZ, RZ ;  /* 0x000000ffff007224 */ /* 0x000fcc00078e00ff */
[----:B------:R0:W5:Y:S01]  /*27830*/  @!P5 LDG.E R0, desc[UR60][R8.64] ;  /* 0x0000003c0800d981 */ /* 0x000162000c1e1900 */
[----:B----4-:R-:W-:Y:S02]  /*27840*/  ISETP.NE.AND P5, PT, R11, 0x3, PT ;  /* 0x000000030b00780c */ /* 0x010fe40003fa5270 */
[----:B------:R-:W-:-:S04]  /*27850*/  ISETP.NE.AND P0, PT, R25, 0x2, PT ;  /* 0x000000021900780c */ /* 0x000fc80003f05270 */
[----:B------:R-:W-:Y:S02]  /*27860*/  SEL R29, RZ, 0x1, P0 ;  /* 0x00000001ff1d7807 */ /* 0x000fe40000000000 */
[----:B------:R-:W-:Y:S02]  /*27870*/  SEL R25, R25, RZ, P0 ;  /* 0x000000ff19197207 */ /* 0x000fe40000000000 */
[----:B------:R-:W-:-:S03]  /*27880*/  LOP3.LUT R29, R10, R29, RZ, 0x3c, !PT ;  /* 0x0000001d0a1d7212 */ /* 0x000fc600078e3cff */
[----:B0-----:R-:W-:Y:S05]  /*27890*/  @!P5 BRA `(.L_x_1959) ;  /* 0x000000000004d947 */ /* 0x001fea0003800000 */
[----:B------:R-:W-:Y:S01]  /*278a0*/  BPT.TRAP 0x1 ;  /* 0x000000040000795c */ /* 0x000fe20000300000 */
.L_x_1959:
[----:B------:R-:W-:Y:S01]  /*278b0*/  IMAD R7, R25, 0x8, R23 ;  /* 0x0000000819077824 */ /* 0x000fe200078e0217 */
[----:B------:R-:W-:Y:S01]  /*278c0*/  SHF.L.U32 R2, R29, 0x1f, RZ ;  /* 0x0000001f1d027819 */ /* 0x000fe200000006ff */
[----:B------:R-:W-:Y:S03]  /*278d0*/  BSSY B1, `(.L_x_1960) ;  /* 0x0000003000017945 */ /* 0x000fe60003800000 */
[----:B------:R-:W0:Y:S02]  /*278e0*/  SYNCS.PHASECHK.TRANS64.TRYWAIT P0, [R7+URZ+0x30840], R2 ;  /* 0x03084002070075a7 */ /* 0x000e24000800017f */
[----:B0-----:R-:W-:Y:S05]  /*278f0*/  @!P0 BRA `(.L_x_1961) ;  /* 0x0000005000b48947 */ /* 0x001fea0003800000 */
.L_x_2125:
[----:B------:R-:W-:Y:S05]  /*27900*/  BSYNC B1 ;  /* 0x0000000000017941 */ /* 0x000fea0003800000 */
.L_x_1960:
        /* <DEDUP_REMOVED lines=61> */
.L_x_2135:
        /* <DEDUP_REMOVED lines=17> */
.L_x_1963:
[----:B------:R-:W-:Y:S02]  /*27df0*/  PLOP3.LUT P5, PT, P5, P0, PT, 0xa2, 0x0 ;  /* 0x000000000000781c */ /* 0x000fe40002fa1472 */
[----:B------:R-:W-:-:S08]  /*27e00*/  @P0 R2UR P5, UR4, R7 ;  /* 0x00000000070402ca */ /* 0x000fd000000a0000 */
[----:B------:R-:W-:-:S05]  /*27e10*/  @P0 PLOP3.LUT P0, PT, P5, PT, PT, 0x80, 0x0 ;  /* 0x000000000000081c */ /* 0x000fca0002f0f070 */
[----:B------:R-:W-:Y:S01]  /*27e20*/  @!P5 SYNCS.ARRIVE.TRANS64.RED.A0T1 RZ, [UR4+0x30830], RZ ;  /* 0x030830ffffffd9a7 */ /* 0x000fe20008200404 */
[----:B------:R-:W-:Y:S07]  /*27e30*/  @!P5 ARRIVES.LDGSTSBAR.64.TRANSCNT [UR4+0x30830] ;  /* 0x03083000ff00d9b0 */ /* 0x000fee0008000a84 */
[----:B------:R-:W-:Y:S05]  /*27e40*/  @P0 BRA.U.ANY `(.L_x_1963) ;  /* 0xfffffffd00e80947 */ /* 0x000fea000393ffff */
[----:B------:R-:W-:Y:S01]  /*27e50*/  NOP ;  /* 0x0000000000007918 */ /* 0x000fe20000000000 */
[----:B-1----:R-:W2:Y:S02]  /*27e60*/  LDL R2, [R1+0x44] ;  /* 0x0000440001027983 */ /* 0x002ea40000100800 */
[----:B--2---:R-:W-:-:S13]  /*27e70*/  ISETP.NE.AND P6, PT, R2, 0x3, PT ;  /* 0x000000030200780c */ /* 0x004fda0003fc5270 */
[----:B------:R-:W-:Y:S05]  /*27e80*/  @!P6 BRA `(.L_x_1964) ;  /* 0x000000000004e947 */ /* 0x000fea0003800000 */
[----:B------:R-:W-:Y:S01]  /*27e90*/  BPT.TRAP 0x1 ;  /* 0x000000040000795c */ /* 0x000fe20000300000 */
.L_x_1964:
[----:B------:R1:W-:Y:S01]  /*27ea0*/  SYNCS.ARRIVE.TRANS64.A1T0 RZ, [R7+URZ+0x30830], RZ ;  /* 0x030830ff07ff79a7 */ /* 0x0003e2000810003f */
[----:B------:R-:W-:Y:S05]  /*27eb0*/  @!P6 BRA `(.L_x_1965) ;  /* 0x000000000004e947 */ /* 0x000fea0003800000 */
[----:B------:R-:W-:Y:S01]  /*27ec0*/  BPT.TRAP 0x1 ;  /* 0x000000040000795c */ /* 0x000fe20000300000 */
.L_x_1965:
[----:B------:R-:W-:Y:S01]  /*27ed0*/  SHF.L.U32 R2, R10, 0x1f, RZ ;  /* 0x0000001f0a027819 */ /* 0x000fe200000006ff */
[----:B-1----:R-:W-:Y:S01]  /*27ee0*/  IMAD R7, R6, 0x8, R23 ;  /* 0x0000000806077824 */ /* 0x002fe200078e0217 */
[----:B------:R-:W-:Y:S03]  /*27ef0*/  BSSY B1, `(.L_x_1966) ;  /* 0x0000003000017945 */ /* 0x000fe60003800000 */
[----:B------:R-:W1:Y:S02]  /*27f00*/  SYNCS.PHASECHK.TRANS64.TRYWAIT P0, [R7+URZ+0x30860], R2 ;  /* 0x03086002070075a7 */ /* 0x000e64000800017f */
[----:B-1----:R-:W-:Y:S05]  /*27f10*/  @!P0 BRA `(.L_x_1967) ;  /* 0x0000005000b48947 */ /* 0x002fea0003800000 */
.L_x_2136:
[----:B------:R-:W-:Y:S05]  /*27f20*/  BSYNC B1 ;  /* 0x0000000000017941 */ /* 0x000fea0003800000 */
.L_x_1966:
        /* <DEDUP_REMOVED lines=49> */
.L_x_2146:
[----:B-1----:R-:W-:Y:S01]  /*28240*/  IADD3 R2, P0, R2, R4, RZ ;  /* 0x0000000402027210 */ /* 0x002fe20007f1e0ff */
        /* <DEDUP_REMOVED lines=28> */
[----:B0-----:R-:W-:Y:S01]  /*28410*/  LEA R17, P0, R2, UR4, 0x1 ;  /* 0x0000000402117c11 */ /* 0x001fe2000f8008ff */
[----:B------:R-:W-:-:S05]  /*28420*/  IMAD.IADD R3, R5, 0x1, R3 ;  /* 0x0000000105037824 */ /* 0x000fca00078e0203 */
[----:B------:R-:W-:Y:S02]  /*28430*/  LEA.HI.X R24, R2, UR5, R3, 0x1, P0 ;  /* 0x0000000502187c11 */ /* 0x000fe400080f0c03 */
[----:B------:R-:W-:-:S13]  /*28440*/  PLOP3.LUT P0, PT, PT, PT, PT, 0x80, 0x0 ;  /* 0x000000000000781c */ /* 0x000fda0003f0f070 */
.L_x_1969:
        /* <DEDUP_REMOVED lines=11> */
.L_x_1970:
[----:B------:R-:W2:Y:S01]  /*28500*/  LDL R0, [R1+0x14] ;  /* 0x0000140001007983 */ /* 0x000ea20000100800 */
[----:B------:R1:W-:Y:S01]  /*28510*/  SYNCS.ARRIVE.TRANS64.A1T0 RZ, [R7+URZ+0x30850], RZ ;  /* 0x030850ff07ff79a7 */ /* 0x0003e2000810003f */
[C---:B------:R-:W-:Y:S02]  /*28520*/  VIADD R4, R26.reuse, 0xffffffff ;  /* 0xffffffff1a047836 */ /* 0x040fe40000000000 */
[----:B------:R-:W-:Y:S02]  /*28530*/  IMAD.MOV.U32 R6, RZ, RZ, R25 ;  /* 0x000000ffff067224 */ /* 0x000fe400078e0019 */
[----:B------:R-:W-:Y:S02]  /*28540*/  IMAD.MOV.U32 R10, RZ, RZ, R29 ;  /* 0x000000ffff0a7224 */ /* 0x000fe400078e001d */
[----:B------:R-:W-:Y:S01]  /*28550*/  IMAD.MOV.U32 R31, RZ, RZ, R26 ;  /* 0x000000ffff1f7224 */ /* 0x000fe200078e001a */
[----:B--2---:R-:W-:-:S13]  /*28560*/  ISETP.GT.AND P0, PT, R26, R0, PT ;  /* 0x000000001a00720c */ /* 0x004fda0003f04270 */
[----:B-1----:R-:W-:Y:S05]  /*28570*/  @P0 BRA `(.L_x_1971) ;  /* 0xfffffff000240947 */ /* 0x002fea000383ffff */
.L_x_1958:
[----:B------:R-:W-:Y:S05]  /*28580*/  BSYNC B0 ;  /* 0x0000000000007941 */ /* 0x000fea0003800000 */
.L_x_1957:
        /* <DEDUP_REMOVED lines=8> */
[----:B------:R-:W0:Y:S02]  /*28610*/  FLO.U32 R0, UR4 ;  /* 0x0000000400007d00 */ /* 0x000e2400080e0000 */
[----:B0-----:R-:W-:-:S06]  /*28620*/  ISETP.EQ.U32.AND P0, PT, R0, R5, PT ;  /* 0x000000050000720c */ /* 0x001fcc0003f02070 */
[----:B------:R-:W1:Y:S07]  /*28630*/  POPC R5, UR4 ;  /* 0x0000000400057d09 */ /* 0x000e6e0008000000 */
[----:B-1----:R-:W2:Y:S01]  /*28640*/  @P0 ATOMG.E.ADD.STRONG.GPU PT, R3, desc[UR60][R2.64], R5 ;  /* 0x00000005020309a8 */ /* 0x002ea200081ee1fc */
[----:B------:R-:W0:Y:S02]  /*28650*/  S2R R4, SR_LTMASK ;  /* 0x0000000000047919 */ /* 0x000e240000003900 */
[----:B0-----:R-:W-:-:S04]  /*28660*/  LOP3.LUT R4, R4, UR4, RZ, 0xc0, !PT ;  /* 0x0000000404047c12 */ /* 0x001fc8000f8ec0ff */
[----:B------:R-:W0:Y:S01]  /*28670*/  POPC R7, R4 ;  /* 0x0000000400077309 */ /* 0x000e220000000000 */
[----:B--2---:R-:W0:Y:S02]  /*28680*/  SHFL.IDX PT, R0, R3, R0, 0x1f ;  /* 0x00001f0003007589 */ /* 0x004e2400000e0000 */
[----:B0-----:R-:W-:-:S07]  /*28690*/  IADD3 R16, R0, UR38, R7 ;  /* 0x0000002600107c10 */ /* 0x001fce000fffe007 */
.L_x_1973:
[----:B------:R-:W-:Y:S05]  /*286a0*/  BSYNC B0 ;  /* 0x0000000000007941 */ /* 0x000fea0003800000 */
.L_x_1972:
[----:B------:R-:W2:Y:S02]  /*286b0*/  LDL R0, [R1+0x44] ;  /* 0x0000440001007983 */ /* 0x000ea40000100800 */
[----:B--2---:R-:W-:-:S13]  /*286c0*/  ISETP.NE.AND P0, PT, R0, 0x3, PT ;  /* 0x000000030000780c */ /* 0x004fda0003f05270 */
[----:B------:R-:W-:Y:S05]  /*286d0*/  @!P0 BRA `(.L_x_1974) ;  /* 0x0000000000048947 */ /* 0x000fea0003800000 */
[----:B------:R-:W-:Y:S01]  /*286e0*/  BPT.TRAP 0x1 ;  /* 0x000000040000795c */ /* 0x000fe20000300000 */
.L_x_1974:
[----:B------:R-:W2:Y:S01]  /*286f0*/  LDL.LU R0, [R1+0xc] ;  /* 0x00000c0001007983 */ /* 0x000ea20000300800 */
[----:B------:R-:W-:Y:S01]  /*28700*/  IMAD R4, R25, 0x8, R23 ;  /* 0x0000000819047824 */ /* 0x000fe200078e0217 */
[----:B------:R-:W-:Y:S01]  /*28710*/  SHF.L.U32 R3, R29, 0x1f, RZ ;  /* 0x0000001f1d037819 */ /* 0x000fe200000006ff */
[----:B------:R-:W-:Y:S03]  /*28720*/  BSSY B0, `(.L_x_1975) ;  /* 0x0000004000007945 */ /* 0x000fe60003800000 */
[----:B------:R-:W0:Y:S01]  /*28730*/  SYNCS.PHASECHK.TRANS64.TRYWAIT P0, [R4+URZ+0x30860], R3 ;  /* 0x03086003040075a7 */ /* 0x000e22000800017f */
[----:B--2---:R-:W-:Y:S01]  /*28740*/  IMAD R5, R26, -0x40, R0 ;  /* 0xffffffc01a057824 */ /* 0x004fe200078e0200 */
[----:B0-----:R-:W-:Y:S06]  /*28750*/  @!P0 BRA `(.L_x_1976) ;  /* 0x0000005000348947 */ /* 0x001fec0003800000 */
.L_x_2147:
[----:B------:R-:W-:Y:S05]  /*28760*/  BSYNC B0 ;  /* 0x0000000000007941 */ /* 0x000fea0003800000 */
.L_x_1975:
[----:B------:R-:W1:Y:S01]  /*28770*/  S2R R0, SR_TID.X ;  /* 0x0000000000007919 */ /* 0x000e620000002100 */
[----:B------:R-:W-:Y:S01]  /*28780*/  UMOV UR4, 0xffffffff ;  /* 0xffffffff00047882 */ /* 0x000fe20000000000 */
[----:B-1----:R-:W-:-:S04]  /*28790*/  LOP3.LUT R0, R0, 0x7f, RZ, 0xc0, !PT ;  /* 0x0000007f00007812 */ /* 0x002fc800078ec0ff */
[----:B------:R-:W-:-:S05]  /*287a0*/  SHF.R.U32.HI R0, RZ, 0x3, R0 ;  /* 0x00000003ff007819 */ /* 0x000fca0000011600 */
[----:B------:R-:W-:Y:S02]  /*287b0*/  IMAD.IADD R5, R5, 0x1, -R0 ;  /* 0x0000000105057824 */ /* 0x000fe400078e0a00 */
[----:B------:R-:W-:Y:S01]  /*287c0*/  IMAD R0, R25, 0x4000, R34 ;  /* 0x0000400019007824 */ /* 0x000fe200078e0222 */
        /* <DEDUP_REMOVED lines=8> */
[----:B------:R-:W-:Y:S02]  /*28850*/  ISETP.LT.OR P4, PT, R5, 0x1, P3 ;  /* 0x000000010500780c */ /* 0x000fe40001f81670 */
        /* <DEDUP_REMOVED lines=40> */
.L_x_2157:
        /* <DEDUP_REMOVED lines=15> */
.L_x_1978:
[----:B------:R-:W-:Y:S02]  /*28bd0*/  PLOP3.LUT P1, PT, P1, P0, PT, 0xa2, 0x0 ;  /* 0x000000000000781c */ /* 0x000fe40000f21472 */
[----:B------:R-:W-:-:S08]  /*28be0*/  @P0 R2UR P1, UR4, R4 ;  /* 0x00000000040402ca */ /* 0x000fd00000020000 */
[----:B------:R-:W-:-:S05]  /*28bf0*/  @P0 PLOP3.LUT P0, PT, P1, PT, PT, 0x80, 0x0 ;  /* 0x000000000000081c */ /* 0x000fca0000f0f070 */
[----:B------:R-:W-:Y:S01]  /*28c00*/  @!P1 SYNCS.ARRIVE.TRANS64.RED.A0T1 RZ, [UR4+0x30850], RZ ;  /* 0x030850ffffff99a7 */ /* 0x000fe20008200404 */
[----:B------:R-:W-:Y:S07]  /*28c10*/  @!P1 ARRIVES.LDGSTSBAR.64.TRANSCNT [UR4+0x30850] ;  /* 0x03085000ff0099b0 */ /* 0x000fee0008000a84 */
[----:B------:R-:W-:Y:S05]  /*28c20*/  @P0 BRA.U.ANY `(.L_x_1978) ;  /* 0xfffffffd00e80947 */ /* 0x000fea000393ffff */
[----:B------:R-:W-:Y:S01]  /*28c30*/  NOP ;  /* 0x0000000000007918 */ /* 0x000fe20000000000 */
[----:B0-----:R-:W2:Y:S02]  /*28c40*/  LDL R0, [R1+0x44] ;  /* 0x0000440001007983 */ /* 0x001ea40000100800 */
[----:B--2---:R-:W-:-:S13]  /*28c50*/  ISETP.NE.AND P2, PT, R0, 0x3, PT ;  /* 0x000000030000780c */ /* 0x004fda0003f45270 */
[----:B------:R-:W-:Y:S05]  /*28c60*/  @!P2 BRA `(.L_x_1979) ;  /* 0x000000000004a947 */ /* 0x000fea0003800000 */
[----:B------:R-:W-:Y:S01]  /*28c70*/  BPT.TRAP 0x1 ;  /* 0x000000040000795c */ /* 0x000fe20000300000 */
.L_x_1979:
[----:B------:R2:W-:Y:S01]  /*28c80*/  SYNCS.ARRIVE.TRANS64.A1T0 RZ, [R4+URZ+0x30850], RZ ;  /* 0x030850ff04ff79a7 */ /* 0x0005e2000810003f */
[----:B------:R-:W-:-:S05]  /*28c90*/  VIADD R25, R25, 0x1 ;  /* 0x0000000119197836 */ /* 0x000fca0000000000 */
[----:B------:R-:W-:-:S04]  /*28ca0*/  ISETP.NE.AND P0, PT, R25, 0x2, PT ;  /* 0x000000021900780c */ /* 0x000fc80003f05270 */
[----:B------:R-:W-:Y:S02]  /*28cb0*/  SEL R0, RZ, 0x1, P0 ;  /* 0x00000001ff007807 */ /* 0x000fe40000000000 */
[----:B------:R-:W-:Y:S02]  /*28cc0*/  SEL R25, R25, RZ, P0 ;  /* 0x000000ff19197207 */ /* 0x000fe40000000000 */
[----:B--2---:R-:W-:-:S07]  /*28cd0*/  LOP3.LUT R29, R29, R0, RZ, 0x3c, !PT ;  /* 0x000000001d1d7212 */ /* 0x004fce00078e3cff */
.L_x_1936:
[----:B------:R-:W-:Y:S05]  /*28ce0*/  BSYNC B7 ;  /* 0x0000000000077941 */ /* 0x000fea0003800000 */
.L_x_1934:
[----:B------:R-:W-:-:S13]  /*28cf0*/  LOP3.LUT P0, RZ, R22, 0x40, RZ, 0xc0, !PT ;  /* 0x0000004016ff7812 */ /* 0x000fda000780c0ff */
[----:B------:R-:W-:Y:S05]  /*28d00*/  @!P0 BRA `(.L_x_1980) ;  /* 0x0000000000248947 */ /* 0x000fea0003800000 */
[----:B------:R-:W-:Y:S05]  /*28d10*/  WARPSYNC.ALL ;  /* 0x0000000000007948 */ /* 0x000fea0003800000 */
[----:B------:R-:W2:Y:S08]  /*28d20*/  S2UR UR5, SR_CgaCtaId ;  /* 0x00000000000579c3 */ /* 0x000eb00000008800 */
[----:B------:R-:W-:Y:S06]  /*28d30*/  BAR.SYNC.DEFER_BLOCKING 0x5, 0x180 ;  /* 0x0146000000007b1d */ /* 0x000fec0000010000 */
[----:B------:R-:W-:-:S02]  /*28d40*/  UMOV UR4, 0x400 ;  /* 0x0000040000047882 */ /* 0x000fc40000000000 */
[----:B--2---:R-:W-:-:S06]  /*28d50*/  ULEA UR4, UR5, UR4, 0x18 ;  /* 0x0000000405047291 */ /* 0x004fcc000f8ec03f */
[----:B0-----:R-:W-:-:S05]  /*28d60*/  IMAD.U32 R23, RZ, RZ, UR4 ;  /* 0x00000004ff177e24 */ /* 0x001fca000f8e00ff */
[----:B------:R2:W3:Y:S01]  /*28d70*/  LDS.128 R16, [R23+0x308d0] ;  /* 0x0308d00017107984 */ /* 0x0004e20000000c00 */
[----:B------:R-:W-:Y:S06]  /*28d80*/  BAR.ARV 0x4, 0x180 ;  /* 0x0106000000007b1d */ /* 0x000fec0000002000 */
[----:B------:R-:W-:Y:S05]  /*28d90*/  BRA `(.L_x_1981) ;  /* 0x0000000800cc7947 */ /* 0x000fea0003800000 */
.L_x_1980:
[----:B------:R-:W2:Y:S01]  /*28da0*/  S2R R8, SR_TID.X ;  /* 0x0000000000087919 */ /* 0x000ea20000002100 */
[----:B------:R-:W-:Y:S01]  /*28db0*/  UMOV UR4, 0xffffffff ;  /* 0xffffffff00047882 */ /* 0x000fe20000000000 */
[----:B--2---:R-:W-:-:S04]  /*28dc0*/  LOP3.LUT R8, R8, 0x1f, RZ, 0xc0, !PT ;  /* 0x0000001f08087812 */ /* 0x004fc800078ec0ff */
[----:B------:R-:W-:Y:S01]  /*28dd0*/  ISETP.NE.AND P0, PT, R8, 0x1f, PT ;  /* 0x0000001f0800780c */ /* 0x000fe20003f05270 */
[----:B------:R-:W-:-:S12]  /*28de0*/  BRA.DIV UR4, `(.L_x_1982) ;  /* 0x00000052044c7947 */ /* 0x000fd8000b800000 */
[----:B------:R-:W-:Y:S01]  /*28df0*/  IMAD.IADD R5, R19, 0x1, R8 ;  /* 0x0000000113057824 */ /* 0x000fe200078e0208 */
[----:B------:R-:W-:-:S04]  /*28e00*/  ULDC UR4, c[0x0][0xc3c] ;  /* 0x00030f0000047ab9 */ /* 0x000fc80000000800 */
[----:B------:R-:W-:-:S13]  /*28e10*/  ISETP.GE.OR P1, PT, R5, UR4, !P0 ;  /* 0x0000000405007c0c */ /* 0x000fda000c726670 */
[----:B------:R-:W2:Y:S02]  /*28e20*/  @!P1 LDC.64 R2, c[0x0][0xc80] ;  /* 0x00032000ff029b82 */ /* 0x000ea40000000a00 */
[----:B--2---:R-:W-:-:S06]  /*28e30*/  @!P1 IMAD.WIDE R2, R5, 0x4, R2 ;  /* 0x0000000405029825 */ /* 0x004fcc00078e0202 */
[----:B------:R-:W2:Y:S01]  /*28e40*/  @!P1 LDG.E R2, desc[UR60][R2.64] ;  /* 0x0000003c02029981 */ /* 0x000ea2000c1e1900 */
[----:B------:R-:W-:Y:S01]  /*28e50*/  IMAD.MOV.U32 R17, RZ, RZ, RZ ;  /* 0x000000ffff117224 */ /* 0x000fe200078e00ff */
[C---:B------:R-:W-:Y:S02]  /*28e60*/  ISETP.GE.U32.AND P2, PT, R8.reuse, 0x2, PT ;  /* 0x000000020800780c */ /* 0x040fe40003f46070 */
[C---:B------:R-:W-:Y:S01]  /*28e70*/  ISETP.GE.U32.AND P3, PT, R8.reuse, 0x4, PT ;  /* 0x000000040800780c */ /* 0x040fe20003f66070 */
[----:B------:R-:W-:Y:S01]  /*28e80*/  SHFL.IDX PT, R0, R16, RZ, 0x1f ;  /* 0x00001fff10007589 */ /* 0x000fe200000e0000 */
[C---:B------:R-:W-:Y:S02]  /*28e90*/  ISETP.GE.U32.AND P4, PT, R8.reuse, 0x8, PT ;  /* 0x000000080800780c */ /* 0x040fe40003f86070 */
[C---:B------:R-:W-:Y:S01]  /*28ea0*/  ISETP.GE.U32.AND P5, PT, R8.reuse, 0x10, PT ;  /* 0x000000100800780c */ /* 0x040fe20003fa6070 */
[----:B--2---:R-:W-:Y:S01]  /*28eb0*/  @!P1 IMAD.MOV.U32 R17, RZ, RZ, R2 ;  /* 0x000000ffff119224 */ /* 0x004fe200078e0002 */
[----:B------:R-:W-:-:S04]  /*28ec0*/  ISETP.NE.AND P1, PT, R8, RZ, PT ;  /* 0x000000ff0800720c */ /* 0x000fc80003f25270 */
[----:B------:R-:W2:Y:S02]  /*28ed0*/  SHFL.UP PT, R14, R17, 0x1, RZ ;  /* 0x04200000110e7989 */ /* 0x000ea400000e00ff */
[----:B--2---:R-:W-:-:S05]  /*28ee0*/  SEL R4, R14, RZ, P1 ;  /* 0x000000ff0e047207 */ /* 0x004fca0000800000 */
[----:B------:R-:W-:-:S05]  /*28ef0*/  IMAD.IADD R4, R17, 0x1, R4 ;  /* 0x0000000111047824 */ /* 0x000fca00078e0204 */
[----:B------:R-:W2:Y:S02]  /*28f00*/  SHFL.UP PT, R14, R4, 0x2, RZ ;  /* 0x04400000040e7989 */ /* 0x000ea400000e00ff */
[----:B--2---:R-:W-:-:S05]  /*28f10*/  SEL R5, R14, RZ, P2 ;  /* 0x000000ff0e057207 */ /* 0x004fca0001000000 */
[----:B0-----:R-:W-:Y:S02]  /*28f20*/  IMAD.IADD R6, R4, 0x1, R5 ;  /* 0x0000000104067824 */ /* 0x001fe400078e0205 */
[----:B------:R-:W-:Y:S04]  /*28f30*/  SHFL.IDX PT, R5, R16, 0x1, 0x1f ;  /* 0x00201f0010057f89 */ /* 0x000fe800000e0000 */
        /* <DEDUP_REMOVED lines=9> */
[----:B------:R0:W2:Y:S02]  /*28fd0*/  SHFL.IDX PT, R14, R2, 0x1f, 0x1f ;  /* 0x03e01f00020e7f89 */ /* 0x0000a400000e0000 */
.L_x_2167:
[----:B------:R-:W-:Y:S02]  /*28fe0*/  ULDC UR4, c[0x0][0xc38] ;  /* 0x00030e0000047ab9 */ /* 0x000fe40000000800 */
[----:B------:R-:W-:-:S04]  /*28ff0*/  IMAD.U32 R4, RZ, RZ, UR4 ;  /* 0x00000004ff047e24 */ /* 0x000fc8000f8e00ff */
[----:B--2---:R-:W-:-:S04]  /*29000*/  IMAD R14, R14, R4, RZ ;  /* 0x000000040e0e7224 */ /* 0x004fc800078e02ff */
[----:B------:R-:W-:-:S05]  /*29010*/  IMAD.IADD R5, R5, 0x1, R14 ;  /* 0x0000000105057824 */ /* 0x000fca00078e020e */
[----:B------:R-:W-:-:S13]  /*29020*/  ISETP.GT.AND P6, PT, R5, R0, PT ;  /* 0x000000000500720c */ /* 0x000fda0003fc4270 */
[----:B------:R-:W-:Y:S05]  /*29030*/  @P6 BRA `(.L_x_1983) ;  /* 0x00000000009c6947 */ /* 0x000fea0003800000 */
.L_x_1988:
[----:B0-----:R-:W0:Y:S01]  /*29040*/  LDC R2, c[0x0][0xc3c] ;  /* 0x00030f00ff027b82 */ /* 0x001e220000000800 */
[----:B------:R-:W-:-:S05]  /*29050*/  VIADD R19, R19, 0x1f ;  /* 0x0000001f13137836 */ /* 0x000fca0000000000 */
[----:B0-----:R-:W-:-:S13]  /*29060*/  ISETP.GE.AND P6, PT, R19, R2, PT ;  /* 0x000000021300720c */ /* 0x001fda0003fc6270 */
[----:B------:R-:W-:Y:S05]  /*29070*/  @P6 BRA `(.L_x_1984) ;  /* 0x0000000400d06947 */ /* 0x000fea0003800000 */
[----:B------:R-:W0:Y:S01]  /*29080*/  S2R R3, SR_TID.X ;  /* 0x0000000000037919 */ /* 0x000e220000002100 */
[----:B------:R-:W-:Y:S01]  /*29090*/  BSSY B0, `(.L_x_1985) ;  /* 0x0000009000007945 */ /* 0x000fe20003800000 */
[----:B------:R-:W-:Y:S01]  /*290a0*/  IMAD.MOV.U32 R17, RZ, RZ, RZ ;  /* 0x000000ffff117224 */ /* 0x000fe200078e00ff */
[----:B0-----:R-:W-:-:S05]  /*290b0*/  LOP3.LUT R3, R3, 0x1f, RZ, 0xc0, !PT ;  /* 0x0000001f03037812 */ /* 0x001fca00078ec0ff */
[----:B------:R-:W-:-:S05]  /*290c0*/  IMAD.IADD R7, R19, 0x1, R3 ;  /* 0x0000000113077824 */ /* 0x000fca00078e0203 */
[----:B------:R-:W-:-:S13]  /*290d0*/  ISETP.GE.OR P6, PT, R7, R2, !P0 ;  /* 0x000000020700720c */ /* 0x000fda00047c6670 */
[----:B------:R-:W-:Y:S05]  /*290e0*/  @P6 BRA `(.L_x_1986) ;  /* 0x00000000000c6947 */ /* 0x000fea0003800000 */
[----:B------:R-:W0:Y:S02]  /*290f0*/  LDC.64 R2, c[0x0][0xc80] ;  /* 0x00032000ff027b82 */ /* 0x000e240000000a00 */
[----:B0-----:R-:W-:-:S05]  /*29100*/  IMAD.WIDE R2, R7, 0x4, R2 ;  /* 0x0000000407027825 */ /* 0x001fca00078e0202 */
[----:B------:R0:W5:Y:S02]  /*29110*/  LDG.E R17, desc[UR60][R2.64] ;  /* 0x0000003c02117981 */ /* 0x000164000c1e1900 */
.L_x_1986:
[----:B------:R-:W-:Y:S05]  /*29120*/  BSYNC B0 ;  /* 0x0000000000007941 */ /* 0x000fea0003800000 */
.L_x_1985:
[----:B------:R-:W-:-:S03]  /*29130*/  UMOV UR4, 0xffffffff ;  /* 0xffffffff00047882 */ /* 0x000fc60000000000 */
[----:B------:R-:W-:Y:S05]  /*29140*/  BRA.DIV UR4, `(.L_x_1987) ;  /* 0x0000005204987947 */ /* 0x000fea000b800000 */
[----:B-----5:R-:W2:Y:S02]  /*29150*/  SHFL.UP PT, R14, R17, 0x1, RZ ;  /* 0x04200000110e7989 */ /* 0x020ea400000e00ff */
[----:B--2---:R-:W-:-:S05]  /*29160*/  SEL R14, R14, RZ, P1 ;  /* 0x000000ff0e0e7207 */ /* 0x004fca0000800000 */
        /* <DEDUP_REMOVED lines=14> */
.L_x_2175:
[----:B------:R-:W-:Y:S02]  /*29250*/  ULDC UR4, c[0x0][0xc38] ;  /* 0x00030e0000047ab9 */ /* 0x000fe40000000800 */
[----:B------:R-:W-:-:S04]  /*29260*/  IMAD.U32 R4, RZ, RZ, UR4 ;  /* 0x00000004ff047e24 */ /* 0x000fc8000f8e00ff */
[----:B--2---:R-:W-:-:S04]  /*29270*/  IMAD R14, R14, R4, RZ ;  /* 0x000000040e0e7224 */ /* 0x004fc800078e02ff */
[----:B------:R-:W-:-:S05]  /*29280*/  IMAD.IADD R5, R14, 0x1, R5 ;  /* 0x000000010e057824 */ /* 0x000fca00078e0205 */
[----:B------:R-:W-:-:S13]  /*29290*/  ISETP.GT.AND P6, PT, R5, R0, PT ;  /* 0x000000000500720c */ /* 0x000fda0003fc4270 */
[----:B------:R-:W-:Y:S05]  /*292a0*/  @!P6 BRA `(.L_x_1988) ;  /* 0xfffffffc0064e947 */ /* 0x000fea000383ffff */
.L_x_1983:
        /* <DEDUP_REMOVED lines=8> */
.L_x_2179:
[----:B------:R-:W-:Y:S01]  /*29330*/  ISETP.NE.AND P0, PT, R3, RZ, PT ;  /* 0x000000ff0300720c */ /* 0x000fe20003f05270 */
[----:B------:R-:W-:-:S12]  /*29340*/  IMAD.MOV.U32 R14, RZ, RZ, RZ ;  /* 0x000000ffff0e7224 */ /* 0x000fd800078e00ff */
[----:B------:R-:W-:Y:S05]  /*29350*/  @!P0 BRA `(.L_x_1990) ;  /* 0x0000000000108947 */ /* 0x000fea0003800000 */
[----:B------:R-:W-:Y:S01]  /*29360*/  UMOV UR4, 0xffffffff ;  /* 0xffffffff00047882 */ /* 0x000fe20000000000 */
[----:B------:R-:W-:Y:S02]  /*29370*/  VIADD R12, R6, 0xffffffff ;  /* 0xffffffff060c7836 */ /* 0x000fe40000000000 */
[----:B------:R-:W-:Y:S05]  /*29380*/  BRA.DIV UR4, `(.L_x_1991) ;  /* 0x00000056040c7947 */ /* 0x000fea000b800000 */
[----:B------:R4:W0:Y:S02]  /*29390*/  SHFL.IDX PT, R14, R2, R12, 0x1f ;  /* 0x00001f0c020e7589 */ /* 0x00082400000e0000 */
.L_x_1990:
[----:B0---4-:R-:W0:Y:S01]  /*293a0*/  LDC.64 R2, c[0x0][0xc90] ;  /* 0x00032400ff027b82 */ /* 0x011e220000000a00 */
[----:B------:R-:W-:-:S04]  /*293b0*/  IMAD.IADD R19, R6, 0x1, R19 ;  /* 0x0000000106137824 */ /* 0x000fc800078e0213 */
[----:B0-----:R-:W-:-:S05]  /*293c0*/  IMAD.WIDE R2, R19, 0x4, R2 ;  /* 0x0000000413027825 */ /* 0x001fca00078e0202 */
[----:B------:R0:W2:Y:S01]  /*293d0*/  LDG.E R7, desc[UR60][R2.64] ;  /* 0x0000003c02077981 */ /* 0x0000a2000c1e1900 */
[----:B------:R-:W-:Y:S02]  /*293e0*/  IMAD R16, R14, R4, R5 ;  /* 0x000000040e107224 */ /* 0x000fe400078e0205 */
[----:B0-----:R-:W-:Y:S02]  /*293f0*/  IMAD.MOV.U32 R2, RZ, RZ, RZ ;  /* 0x000000ffff027224 */ /* 0x001fe400078e00ff */
        /* <DEDUP_REMOVED lines=60> */
.L_x_1984:
[----:B------:R-:W-:Y:S01]  /*297c0*/  UMOV UR4, URZ ;  /* 0x0000003f00047c82 */ /* 0x000fe20008000000 */
[----:B------:R-:W-:Y:S01]  /*297d0*/  UMOV UR5, URZ ;  /* 0x0000003f00057c82 */ /* 0x000fe20008000000 */
[----:B------:R-:W-:Y:S01]  /*297e0*/  ULDC UR6, c[0x0][0xc3c] ;  /* 0x00030f0000067ab9 */ /* 0x000fe20000000800 */
[----:B------:R-:W-:Y:S02]  /*297f0*/  IMAD.MOV.U32 R16, RZ, RZ, R0 ;  /* 0x000000ffff107224 */ /* 0x000fe400078e0000 */
[----:B------:R-:W-:Y:S02]  /*29800*/  IMAD.U32 R17, RZ, RZ, UR4 ;  /* 0x00000004ff117e24 */ /* 0x000fe4000f8e00ff */
[----:B------:R-:W-:Y:S02]  /*29810*/  IMAD.U32 R18, RZ, RZ, UR5 ;  /* 0x00000005ff127e24 */ /* 0x000fe4000f8e00ff */
[----:B------:R-:W-:-:S07]  /*29820*/  IMAD.U32 R19, RZ, RZ, UR6 ;  /* 0x00000006ff137e24 */ /* 0x000fce000f8e00ff */
.L_x_1992:
[----:B------:R-:W0:Y:S01]  /*29830*/  S2R R0, SR_TID.X ;  /* 0x0000000000007919 */ /* 0x000e220000002100 */
[----:B------:R-:W-:Y:S05]  /*29840*/  WARPSYNC.ALL ;  /* 0x0000000000007948 */ /* 0x000fea0003800000 */
[----:B------:R-:W-:Y:S01]  /*29850*/  BAR.SYNC.DEFER_BLOCKING 0x4, 0x180 ;  /* 0x0106000000007b1d */ /* 0x000fe20000010000 */
[----:B0-----:R-:W-:-:S04]  /*29860*/  LOP3.LUT R0, R0, 0x1f, RZ, 0xc0, !PT ;  /* 0x0000001f00007812 */ /* 0x001fc800078ec0ff */
[----:B------:R-:W-:-:S13]  /*29870*/  ISETP.NE.AND P0, PT, R0, RZ, PT ;  /* 0x000000ff0000720c */ /* 0x000fda0003f05270 */
[----:B------:R-:W0:Y:S01]  /*29880*/  @!P0 S2R R3, SR_CgaCtaId ;  /* 0x0000000000038919 */ /* 0x000e220000008800 */
[----:B------:R-:W-:-:S04]  /*29890*/  @!P0 MOV R0, 0x400 ;  /* 0x0000040000008802 */ /* 0x000fc80000000f00 */
[----:B0-----:R-:W-:-:S05]  /*298a0*/  @!P0 LEA R23, R3, R0, 0x18 ;  /* 0x0000000003178211 */ /* 0x001fca00078ec0ff */
[----:B------:R0:W-:Y:S01]  /*298b0*/  @!P0 STS.128 [R23+0x308d0], R16 ;  /* 0x0308d01017008388 */ /* 0x0001e20000000c00 */
[----:B------:R-:W-:Y:S06]  /*298c0*/  BAR.ARV 0x5, 0x180 ;  /* 0x0146000000007b1d */ /* 0x000fec0000002000 */
.L_x_1981:
[----:B------:R-:W-:Y:S02]  /*298d0*/  ULDC UR4, c[0x0][0xc3c] ;  /* 0x00030f0000047ab9 */ /* 0x000fe40000000800 */
[----:B---3--:R-:W-:-:S13]  /*298e0*/  ISETP.GE.AND P0, PT, R19, UR4, PT ;  /* 0x0000000413007c0c */ /* 0x008fda000bf06270 */
[----:B------:R-:W-:Y:S05]  /*298f0*/  @!P0 BRA `(.L_x_1993) ;  /* 0xffffff9400cc8947 */ /* 0x000fea000383ffff */
[----:B------:R-:W-:Y:S05]  /*29900*/  BSYNC B8 ;  /* 0x0000000000087941 */ /* 0x000fea0003800000 */
.L_x_1870:
[----:B------:R-:W3:Y:S01]  /*29910*/  LDL.LU R0, [R1+0x34] ;  /* 0x0000340001007983 */ /* 0x000ee20000300800 */
[----:B------:R-:W-:Y:S01]  /*29920*/  BSSY B0, `(.L_x_1994) ;  /* 0x000000b000007945 */ /* 0x000fe20003800000 */
[----:B------:R-:W4:Y:S01]  /*29930*/  S2R R5, SR_CgaCtaId ;  /* 0x0000000000057919 */ /* 0x000f220000008800 */
[----:B---3--:R-:W-:-:S05]  /*29940*/  VIADD R0, R0, 0x1 ;  /* 0x0000000100007836 */ /* 0x008fca0000000000 */
[----:B0-----:R-:W-:-:S04]  /*29950*/  LEA.HI R2, R0, R0, RZ, 0x1 ;  /* 0x0000000000027211 */ /* 0x001fc800078f08ff */
[----:B------:R-:W-:Y:S02]  /*29960*/  LOP3.LUT R3, R2, 0xfffffffe, RZ, 0xc0, !PT ;  /* 0xfffffffe02037812 */ /* 0x000fe400078ec0ff */
[----:B------:R-:W-:-:S03]  /*29970*/  MOV R2, 0x400 ;  /* 0x0000040000027802 */ /* 0x000fc60000000f00 */
[----:B------:R-:W-:Y:S01]  /*29980*/  IMAD.IADD R0, R0, 0x1, -R3 ;  /* 0x0000000100007824 */ /* 0x000fe200078e0a03 */
[----:B----4-:R-:W-:-:S04]  /*29990*/  LEA R5, R5, R2, 0x18 ;  /* 0x0000000205057211 */ /* 0x010fc800078ec0ff */
[----:B------:R-:W-:-:S04]  /*299a0*/  SHF.L.U32 R0, R0, 0x1f, RZ ;  /* 0x0000001f00007819 */ /* 0x000fc800000006ff */
[----:B------:R-:W0:Y:S02]  /*299b0*/  SYNCS.PHASECHK.TRANS64.TRYWAIT P0, [R5+URZ+0x30820], R0 ;  /* 0x03082000050075a7 */ /* 0x000e24000800017f */
[----:B0-----:R-:W-:Y:S05]  /*299c0*/  @!P0 BRA `(.L_x_1995) ;  /* 0x0000004c00a08947 */ /* 0x001fea0003800000 */
.L_x_2182:
[----:B------:R-:W-:Y:S05]  /*299d0*/  BSYNC B0 ;  /* 0x0000000000007941 */ /* 0x000fea0003800000 */
.L_x_1994:
[----:B------:R-:W-:-:S03]  /*299e0*/  UMOV UR4, 0xffffffff ;  /* 0xffffffff00047882 */ /* 0x000fc60000000000 */
[----:B------:R-:W-:Y:S05]  /*299f0*/  BRA.DIV UR4, `(.L_x_1996) ;  /* 0x0000004e04a87947 */ /* 0x000fea000b800000 */
[----:B0-----:R-:W0:Y:S02]  /*29a00*/  S2R R0, SR_TID.X ;  /* 0x0000000000007919 */ /* 0x001e240000002100 */
[----:B0-----:R-:W-:-:S04]  /*29a10*/  SHF.R.U32.HI R0, RZ, 0x5, R0 ;  /* 0x00000005ff007819 */ /* 0x001fc80000011600 */
[----:B------:R-:W-:-:S05]  /*29a20*/  LOP3.LUT R0, R0, 0x3, RZ, 0xc0, !PT ;  /* 0x0000000300007812 */ /* 0x000fca00078ec0ff */
[----:B------:R0:W3:Y:S02]  /*29a30*/  SHFL.IDX PT, R14, R0, RZ, 0x1f ;  /* 0x00001fff000e7589 */ /* 0x0000e400000e0000 */
.L_x_2185:
[----:B---3--:R-:W-:-:S13]  /*29a40*/  ISETP.NE.AND P0, PT, R14, RZ, PT ;  /* 0x000000ff0e00720c */ /* 0x008fda0003f05270 */
[----:B------:R-:W-:Y:S05]  /*29a50*/  @P0 BRA `(.L_x_1557) ;  /* 0x0000000000880947 */ /* 0x000fea0003800000 */
[----:B------:R-:W-:-:S03]  /*29a60*/  UMOV UR4, 0xffffffff ;  /* 0xffffffff00047882 */ /* 0x000fc60000000000 */
[----:B------:R-:W-:Y:S05]  /*29a70*/  BRA.DIV UR4, `(.L_x_1997) ;  /* 0x0000004e04bc7947 */ /* 0x000fea000b800000 */
[----:B------:R-:W-:-:S13]  /*29a80*/  ELECT P6, URZ, PT ;  /* 0x00000000003f782f */ /* 0x000fda00038c0000 */
.L_x_2188:
[----:B------:R-:W-:Y:S05]  /*29a90*/  @!P6 BRA `(.L_x_1557) ;  /* 0x000000000078e947 */ /* 0x000fea0003800000 */
[----:B0-----:R-:W3:Y:S02]  /*29aa0*/  LDL.LU R0, [R1+0x20] ;  /* 0x0000200001007983 */ /* 0x001ee40000300800 */
[----:B---3--:R-:W-:-:S04]  /*29ab0*/  LOP3.LUT R0, R0, 0x2, RZ, 0xfc, !PT ;  /* 0x0000000200007812 */ /* 0x008fc800078efcff */
[----:B------:R-:W-:-:S13]  /*29ac0*/  ISETP.NE.AND P0, PT, R0, 0x3, PT ;  /* 0x000000030000780c */ /* 0x000fda0003f05270 */
[----:B------:R-:W-:Y:S05]  /*29ad0*/  @!P0 BRA `(.L_x_1998) ;  /* 0x0000000000048947 */ /* 0x000fea0003800000 */
[----:B------:R-:W-:Y:S01]  /*29ae0*/  BPT.TRAP 0x1 ;  /* 0x000000040000795c */ /* 0x000fe20000300000 */
.L_x_1998:
[----:B------:R-:W-:Y:S01]  /*29af0*/  IMAD R3, R25, 0x8, R5 ;  /* 0x0000000819037824 */ /* 0x000fe200078e0205 */
[----:B------:R-:W-:Y:S01]  /*29b00*/  SHF.L.U32 R2, R29, 0x1f, RZ ;  /* 0x0000001f1d027819 */ /* 0x000fe200000006ff */
[----:B------:R-:W-:-:S03]  /*29b10*/  VIADD R25, R25, 0x1 ;  /* 0x0000000119197836 */ /* 0x000fc60000000000 */
[----:B------:R-:W0:Y:S02]  /*29b20*/  SYNCS.PHASECHK.TRANS64.TRYWAIT P1, [R3+URZ+0x30840], R2 ;  /* 0x03084002030075a7 */ /* 0x000e24000802017f */
[----:B------:R-:W-:-:S04]  /*29b30*/  ISETP.NE.AND P2, PT, R25, 0x2, PT ;  /* 0x000000021900780c */ /* 0x000fc80003f45270 */
[----:B------:R-:W-:Y:S01]  /*29b40*/  SEL R0, RZ, 0x1, P2 ;  /* 0x00000001ff007807 */ /* 0x000fe20001000000 */
[----:B0-----:R-:W-:Y:S08]  /*29b50*/  @!P1 BRA `(.L_x_1999) ;  /* 0x0000004c00a49947 */ /* 0x001ff00003800000 */
.L_x_2189:
[----:B------:R-:W-:Y:S02]  /*29b60*/  SEL R25, R25, RZ, P2 ;  /* 0x000000ff19197207 */ /* 0x000fe40001000000 */
[----:B------:R-:W-:Y:S01]  /*29b70*/  LOP3.LUT R0, R29, R0, RZ, 0x3c, !PT ;  /* 0x000000001d007212 */ /* 0x000fe200078e3cff */
[----:B------:R-:W-:Y:S06]  /*29b80*/  @!P0 BRA `(.L_x_2000) ;  /* 0x0000000000048947 */ /* 0x000fec0003800000 */
[----:B------:R-:W-:Y:S01]  /*29b90*/  BPT.TRAP 0x1 ;  /* 0x000000040000795c */ /* 0x000fe20000300000 */
.L_x_2000:
[----:B------:R-:W-:Y:S01]  /*29ba0*/  IMAD R25, R25, 0x8, R5 ;  /* 0x0000000819197824 */ /* 0x000fe200078e0205 */
[----:B------:R-:W-:-:S04]  /*29bb0*/  SHF.L.U32 R0, R0, 0x1f, RZ ;  /* 0x0000001f00007819 */ /* 0x000fc800000006ff */
[----:B------:R-:W3:Y:S02]  /*29bc0*/  SYNCS.PHASECHK.TRANS64.TRYWAIT P1, [R25+URZ+0x30840], R0 ;  /* 0x03084000190075a7 */ /* 0x000ee4000802017f */
[----:B---3--:R-:W-:Y:S05]  /*29bd0*/  @!P1 BRA `(.L_x_2001) ;  /* 0x0000004c00989947 */ /* 0x008fea0003800000 */
.L_x_2190:
[----:B------:R-:W-:Y:S05]  /*29be0*/  @!P0 BRA `(.L_x_2002) ;  /* 0x0000000000048947 */ /* 0x000fea0003800000 */
[----:B------:R-:W-:Y:S01]  /*29bf0*/  BPT.TRAP 0x1 ;  /* 0x000000040000795c */ /* 0x000fe20000300000 */
.L_x_2002:
[----:B------:R-:W4:Y:S02]  /*29c00*/  SYNCS.PHASECHK.TRANS64.TRYWAIT P1, [R3+URZ+0x30860], R2 ;  /* 0x03086002030075a7 */ /* 0x000f24000802017f */
[----:B----4-:R-:W-:Y:S05]  /*29c10*/  @!P1 BRA `(.L_x_2003) ;  /* 0x0000004c009c9947 */ /* 0x010fea0003800000 */
.L_x_2191:
[----:B------:R-:W-:Y:S05]  /*29c20*/  @!P0 BRA `(.L_x_2004) ;  /* 0x0000000000048947 */ /* 0x000fea0003800000 */
[----:B------:R-:W-:Y:S01]  /*29c30*/  BPT.TRAP 0x1 ;  /* 0x000000040000795c */ /* 0x000fe20000300000 */
.L_x_2004:
[----:B------:R0:W0:Y:S02]  /*29c40*/  SYNCS.PHASECHK.TRANS64.TRYWAIT P0, [R25+URZ+0x30860], R0 ;  /* 0x03086000190075a7 */ /* 0x000024000800017f */
[----:B0-----:R-:W-:Y:S05]  /*29c50*/  @!P0 NANOSLEEP.SYNCS 0x989680 ;  /* 0x009896800000895d */ /* 0x001fea0003900000 */
[----:B------:R-:W0:Y:S02]  /*29c60*/  @!P0 SYNCS.PHASECHK.TRANS64 P0, [R25+URZ+0x30860], R0 ;  /* 0x03086000190085a7 */ /* 0x000e24000800007f */
[----:B0-----:R-:W-:Y:S05]  /*29c70*/  @!P0 BRA `(.L_x_2004) ;  /* 0xfffffffc00f08947 */ /* 0x001fea000383ffff */
.L_x_1557:
[----:B------:R-:W-:Y:S05]  /*29c80*/  BSYNC B9 ;  /* 0x0000000000097941 */ /* 0x000fea0003800000 */
.L_x_1554:
[----:B------:R-:W-:Y:S05]  /*29c90*/  EXIT ;  /* 0x000000000000794d */ /* 0x000fea0003800000 */
.L_x_1583:
[----:B0-----:R0:W1:Y:S02]  /*29ca0*/  SYNCS.PHASECHK.TRANS64.TRYWAIT P6, [R89+URZ+0x30890], R103 ;  /* 0x03089067590075a7 */ /* 0x00106400080c017f */
[----:B-1----:R-:W-:Y:S05]  /*29cb0*/  @!P6 NANOSLEEP.SYNCS 0x989680 ;  /* 0x009896800000e95d */ /* 0x002fea0003900000 */
[----:B------:R-:W1:Y:S02]  /*29cc0*/  @!P6 SYNCS.PHASECHK.TRANS64 P6, [R89+URZ+0x30890], R103 ;  /* 0x030890675900e5a7 */ /* 0x000e6400080c007f */
[----:B-1----:R-:W-:Y:S05]  /*29cd0*/  @!P6 BRA `(.L_x_1583) ;  /* 0xfffffffc00f0e947 */ /* 0x002fea000383ffff */
[----:B------:R-:W-:Y:S05]  /*29ce0*/  BRA `(.L_x_2005) ;  /* 0xfffffd9800507947 */ /* 0x000fea000383ffff */
.L_x_1584:
        /* <DEDUP_REMOVED lines=8> */
.L_x_2007:
[----:B------:R-:W-:Y:S05]  /*29d70*/  BSYNC B1 ;  /* 0x0000000000017941 */ /* 0x000fea0003800000 */
.L_x_2006:
        /* <DEDUP_REMOVED lines=8> */
.L_x_2008:
[----:B------:R-:W-:Y:S01]  /*29e00*/  IMAD.MOV.U32 R106, RZ, RZ, R14 ;  /* 0x000000ffff6a7224 */ /* 0x000fe200078e000e */
[----:B------:R-:W-:Y:S06]  /*29e10*/  BRA `(.L_x_2009) ;  /* 0xfffffd9800187947 */ /* 0x000fec000383ffff */
.L_x_1601:
        /* <DEDUP_REMOVED lines=8> */
.L_x_2011:
[----:B------:R-:W-:Y:S05]  /*29ea0*/  BSYNC B1 ;  /* 0x0000000000017941 */ /* 0x000fea0003800000 */
.L_x_2010:
        /* <DEDUP_REMOVED lines=8> */
.L_x_2012:
[----:B------:R-:W-:Y:S01]  /*29f30*/  IMAD.MOV.U32 R56, RZ, RZ, R14 ;  /* 0x000000ffff387224 */ /* 0x000fe200078e000e */
[----:B------:R-:W-:Y:S06]  /*29f40*/  BRA `(.L_x_2013) ;  /* 0xfffffda4007c7947 */ /* 0x000fec000383ffff */
.L_x_1623:
[----:B0-----:R0:W1:Y:S02]  /*29f50*/  SYNCS.PHASECHK.TRANS64.TRYWAIT P6, [R89+URZ+0x30890], R103 ;  /* 0x03089067590075a7 */ /* 0x00106400080c017f */
[----:B-1----:R-:W-:Y:S05]  /*29f60*/  @!P6 NANOSLEEP.SYNCS 0x989680 ;  /* 0x009896800000e95d */ /* 0x002fea0003900000 */
[----:B------:R-:W1:Y:S02]  /*29f70*/  @!P6 SYNCS.PHASECHK.TRANS64 P6, [R89+URZ+0x30890], R103 ;  /* 0x030890675900e5a7 */ /* 0x000e6400080c007f */
[----:B-1----:R-:W-:Y:S05]  /*29f80*/  @!P6 BRA `(.L_x_1623) ;  /* 0xfffffffc00f0e947 */ /* 0x002fea000383ffff */
[----:B------:R-:W-:Y:S05]  /*29f90*/  BRA `(.L_x_2014) ;  /* 0xfffffdbc005c7947 */ /* 0x000fea000383ffff */
.L_x_1624:
        /* <DEDUP_REMOVED lines=8> */
.L_x_2016:
[----:B------:R-:W-:Y:S05]  /*2a020*/  BSYNC B1 ;  /* 0x0000000000017941 */ /* 0x000fea0003800000 */
.L_x_2015:
        /* <DEDUP_REMOVED lines=8> */
.L_x_2017:
[----:B------:R-:W-:Y:S01]  /*2a0b0*/  IMAD.MOV.U32 R106, RZ, RZ, R14 ;  /* 0x000000ffff6a7224 */ /* 0x000fe200078e000e */
[----:B------:R-:W-:Y:S06]  /*2a0c0*/  BRA `(.L_x_2018) ;  /* 0xfffffdbc00287947 */ /* 0x000fec000383ffff */
.L_x_1633:
[----:B------:R-:W-:Y:S01]  /*2a0d0*/  BSSY B1, `(.L_x_2019) ;  /* 0x0000008000017945 */ /* 0x000fe20003800000 */
[----:B---3--:R-:W-:Y:S02]  /*2a0e0*/  IMAD.MOV.U32 R13, RZ, RZ, R112 ;  /* 0x000000ffff0d7224 */ /* 0x008fe400078e0070 */
[----:B------:R-:W-:Y:S02]  /*2a0f0*/  IMAD.MOV.U32 R12, RZ, RZ, 0x1 ;  /* 0x00000001ff0c7424 */ /* 0x000fe400078e00ff */
[----:B--2---:R-:W-:Y:S02]  /*2a100*/  IMAD.MOV.U32 R11, RZ, RZ, 0x181f ;  /* 0x0000181fff0b7424 */ /* 0x004fe400078e00ff */
[----:B------:R-:W-:-:S07]  /*2a110*/  IMAD.MOV.U32 R15, RZ, RZ, -0x1 ;  /* 0xffffffffff0f7424 */ /* 0x000fce00078e00ff */
[----:B01----:R-:W-:Y:S05]  /*2a120*/  WARPSYNC.COLLECTIVE R15, `(.L_x_2020) ;  /* 0x000000000f087348 */ /* 0x003fea0003c00000 */
[----:B------:R2:W3:Y:S02]  /*2a130*/  SHFL.IDX P6, R14, R13, R12, R11 ;  /* 0x0000000c0d0e7389 */ /* 0x0004e400000c000b */
[----:B0123--:R-:W-:Y:S01]  /*2a140*/  ENDCOLLECTIVE ;  /* 0x000000000000791b */ /* 0x00ffe20003800000 */
.L_x_2020:
[----:B------:R-:W-:Y:S05]  /*2a150*/  BSYNC B1 ;  /* 0x0000000000017941 */ /* 0x000fea0003800000 */
.L_x_2019:
        /* <DEDUP_REMOVED lines=8> */
.L_x_2021:
[----:B------:R-:W-:Y:S01]  /*2a1e0*/  IMAD.MOV.U32 R44, RZ, RZ, R14 ;  /* 0x000000ffff2c7224 */ /* 0x000fe200078e000e */
[----:B------:R-:W-:Y:S06]  /*2a1f0*/  BRA `(.L_x_2022) ;  /* 0xfffffdc800e87947 */ /* 0x000fec000383ffff */
.L_x_1642:
[----:B0-----:R0:W1:Y:S02]  /*2a200*/  SYNCS.PHASECHK.TRANS64.TRYWAIT P0, [R89+URZ+0x30890], R103 ;  /* 0x03089067590075a7 */ /* 0x001064000800017f */
[----:B-1----:R-:W-:Y:S05]  /*2a210*/  @!P0 NANOSLEEP.SYNCS 0x989680 ;  /* 0x009896800000895d */ /* 0x002fea0003900000 */
[----:B------:R-:W1:Y:S02]  /*2a220*/  @!P0 SYNCS.PHASECHK.TRANS64 P0, [R89+URZ+0x30890], R103 ;  /* 0x03089067590085a7 */ /* 0x000e64000800007f */
[----:B-1----:R-:W-:Y:S05]  /*2a230*/  @!P0 BRA `(.L_x_1642) ;  /* 0xfffffffc00f08947 */ /* 0x002fea000383ffff */
[----:B------:R-:W-:Y:S05]  /*2a240*/  BRA `(.L_x_2023) ;  /* 0xfffffdd800f87947 */ /* 0x000fea000383ffff */
.L_x_1643:
        /* <DEDUP_REMOVED lines=8> */
.L_x_2025:
[----:B------:R-:W-:Y:S05]  /*2a2d0*/  BSYNC B1 ;  /* 0x0000000000017941 */ /* 0x000fea0003800000 */
.L_x_2024:
        /* <DEDUP_REMOVED lines=8> */
.L_x_2026:
[----:B------:R-:W-:Y:S01]  /*2a360*/  IMAD.MOV.U32 R42, RZ, RZ, R14 ;  /* 0x000000ffff2a7224 */ /* 0x000fe200078e000e */
[----:B------:R-:W-:Y:S06]  /*2a370*/  BRA `(.L_x_2027) ;  /* 0xfffffddc00207947 */ /* 0x000fec000383ffff */
.L_x_1646:
        /* <DEDUP_REMOVED lines=8> */
.L_x_2029:
[----:B------:R-:W-:Y:S05]  /*2a400*/  BSYNC B1 ;  /* 0x0000000000017941 */ /* 0x000fea0003800000 */
.L_x_2028:
        /* <DEDUP_REMOVED lines=8> */
.L_x_2030:
[----:B------:R-:W-:Y:S01]  /*2a490*/  IMAD.MOV.U32 R42, RZ, RZ, R14 ;  /* 0x000000ffff2a7224 */ /* 0x000fe200078e000e */
[----:B------:R-:W-:Y:S06]  /*2a4a0*/  BRA `(.L_x_2031) ;  /* 0xfffffddc00487947 */ /* 0x000fec000383ffff */
.L_x_1650:
[----:B--2---:R2:W0:Y:S02]  /*2a4b0*/  SYNCS.PHASECHK.TRANS64.TRYWAIT P4, [R89+URZ+0x308b0], R103 ;  /* 0x0308b067590075a7 */ /* 0x004424000808017f */
[----:B0-----:R-:W-:Y:S05]  /*2a4c0*/  @!P4 NANOSLEEP.SYNCS 0x989680 ;  /* 0x009896800000c95d */ /* 0x001fea0003900000 */
[----:B------:R-:W0:Y:S02]  /*2a4d0*/  @!P4 SYNCS.PHASECHK.TRANS64 P4, [R89+URZ+0x308b0], R103 ;  /* 0x0308b0675900c5a7 */ /* 0x000e24000808007f */
[----:B0-----:R-:W-:Y:S05]  /*2a4e0*/  @!P4 BRA `(.L_x_1650) ;  /* 0xfffffffc00f0c947 */ /* 0x001fea000383ffff */
[----:B------:R-:W-:Y:S05]  /*2a4f0*/  BRA `(.L_x_2032) ;  /* 0xfffffddc00ec7947 */ /* 0x000fea000383ffff */
.L_x_1678:
        /* <DEDUP_REMOVED lines=8> */
.L_x_2034:
[----:B------:R-:W-:Y:S05]  /*2a580*/  BSYNC B1 ;  /* 0x0000000000017941 */ /* 0x000fea0003800000 */
.L_x_2033:
        /* <DEDUP_REMOVED lines=8> */
.L_x_2035:
[----:B------:R-:W-:Y:S02]  /*2a610*/  IMAD.MOV.U32 R13, RZ, RZ, R8 ;  /* 0x000000ffff0d7224 */ /* 0x000fe400078e0008 */
[----:B------:R-:W-:-:S07]  /*2a620*/  IMAD.MOV.U32 R4, RZ, RZ, R14 ;  /* 0x000000ffff047224 */ /* 0x000fce00078e000e */
[----:B------:R-:W-:Y:S05]  /*2a630*/  WARPSYNC.COLLECTIVE R15, `(.L_x_2036) ;  /* 0x000000000f087348 */ /* 0x000fea0003c00000 */
[----:B------:R0:W1:Y:S02]  /*2a640*/  SHFL.IDX P6, R14, R13, R12, R11 ;  /* 0x0000000c0d0e7389 */ /* 0x00006400000c000b */
[----:B01----:R-:W-:Y:S01]  /*2a650*/  ENDCOLLECTIVE ;  /* 0x000000000000791b */ /* 0x003fe20003800000 */
.L_x_2036:
[----:B------:R-:W-:Y:S02]  /*2a660*/  IMAD.MOV.U32 R13, RZ, RZ, R0 ;  /* 0x000000ffff0d7224 */ /* 0x000fe400078e0000 */
[----:B------:R-:W-:-:S07]  /*2a670*/  IMAD.MOV.U32 R9, RZ, RZ, R14 ;  /* 0x000000ffff097224 */ /* 0x000fce00078e000e */
[----:B------:R-:W-:Y:S05]  /*2a680*/  WARPSYNC.COLLECTIVE R15, `(.L_x_2037) ;  /* 0x000000000f087348 */ /* 0x000fea0003c00000 */
[----:B------:R0:W1:Y:S02]  /*2a690*/  SHFL.IDX P6, R14, R13, R12, R11 ;  /* 0x0000000c0d0e7389 */ /* 0x00006400000c000b */
[----:B01----:R-:W-:Y:S01]  /*2a6a0*/  ENDCOLLECTIVE ;  /* 0x000000000000791b */ /* 0x003fe20003800000 */
.L_x_2037:
[----:B------:R-:W-:Y:S05]  /*2a6b0*/  BRA `(.L_x_2038) ;  /* 0xfffffdf4003c7947 */ /* 0x000fea000383ffff */
.L_x_1681:
[----:B------:R-:W-:Y:S01]  /*2a6c0*/  BSSY B1, `(.L_x_2039) ;  /* 0x0000008000017945 */ /* 0x000fe20003800000 */
[----:B------:R-:W-:Y:S02]  /*2a6d0*/  IMAD.MOV.U32 R13, RZ, RZ, R7 ;  /* 0x000000ffff0d7224 */ /* 0x000fe400078e0007 */
[----:B------:R-:W-:Y:S02]  /*2a6e0*/  IMAD.MOV.U32 R12, RZ, RZ, 0x1 ;  /* 0x00000001ff0c7424 */ /* 0x000fe400078e00ff */
[----:B------:R-:W-:Y:S02]  /*2a6f0*/  IMAD.MOV.U32 R11, RZ, RZ, 0x181f ;  /* 0x0000181fff0b7424 */ /* 0x000fe400078e00ff */
[----:B------:R-:W-:-:S07]  /*2a700*/  IMAD.MOV.U32 R15, RZ, RZ, -0x1 ;  /* 0xffffffffff0f7424 */ /* 0x000fce00078e00ff */
[----:B0---4-:R-:W-:Y:S05]  /*2a710*/  WARPSYNC.COLLECTIVE R15, `(.L_x_2040) ;  /* 0x000000000f087348 */ /* 0x011fea0003c00000 */
[----:B----4-:R1:W2:Y:S02]  /*2a720*/  SHFL.IDX P6, R14, R13, R12, R11 ;  /* 0x0000000c0d0e7389 */ /* 0x0102a400000c000b */
[----:B012---:R-:W-:Y:S01]  /*2a730*/  ENDCOLLECTIVE ;  /* 0x000000000000791b */ /* 0x007fe20003800000 */
.L_x_2040:
[----:B------:R-:W-:Y:S05]  /*2a740*/  BSYNC B1 ;  /* 0x0000000000017941 */ /* 0x000fea0003800000 */
.L_x_2039:
        /* <DEDUP_REMOVED lines=8> */
.L_x_2041:
[----:B------:R-:W-:Y:S02]  /*2a7d0*/  IMAD.MOV.U32 R13, RZ, RZ, R8 ;  /* 0x000000ffff0d7224 */ /* 0x000fe400078e0008 */
[----:B------:R-:W-:-:S07]  /*2a7e0*/  IMAD.MOV.U32 R4, RZ, RZ, R14 ;  /* 0x000000ffff047224 */ /* 0x000fce00078e000e */
[----:B------:R-:W-:Y:S05]  /*2a7f0*/  WARPSYNC.COLLECTIVE R15, `(.L_x_2042) ;  /* 0x000000000f087348 */ /* 0x000fea0003c00000 */
[----:B------:R0:W1:Y:S02]  /*2a800*/  SHFL.IDX P6, R14, R13, R12, R11 ;  /* 0x0000000c0d0e7389 */ /* 0x00006400000c000b */
[----:B01----:R-:W-:Y:S01]  /*2a810*/  ENDCOLLECTIVE ;  /* 0x000000000000791b */ /* 0x003fe20003800000 */
.L_x_2042:
[----:B------:R-:W-:Y:S02]  /*2a820*/  IMAD.MOV.U32 R13, RZ, RZ, R0 ;  /* 0x000000ffff0d7224 */ /* 0x000fe400078e0000 */
[----:B------:R-:W-:-:S07]  /*2a830*/  IMAD.MOV.U32 R9, RZ, RZ, R14 ;  /* 0x000000ffff097224 */ /* 0x000fce00078e000e */
[----:B------:R-:W-:Y:S05]  /*2a840*/  WARPSYNC.COLLECTIVE R15, `(.L_x_2043) ;  /* 0x000000000f087348 */ /* 0x000fea0003c00000 */
[----:B------:R0:W1:Y:S02]  /*2a850*/  SHFL.IDX P6, R14, R13, R12, R11 ;  /* 0x0000000c0d0e7389 */ /* 0x00006400000c000b */
[----:B01----:R-:W-:Y:S01]  /*2a860*/  ENDCOLLECTIVE ;  /* 0x000000000000791b */ /* 0x003fe20003800000 */
.L_x_2043:
[----:B------:R-:W-:Y:S05]  /*2a870*/  BRA `(.L_x_2044) ;  /* 0xfffffdf800447947 */ /* 0x000fea000383ffff */
.L_x_1684:
[----:B------:R-:W-:Y:S01]  /*2a880*/  BSSY B1, `(.L_x_2045) ;  /* 0x0000008000017945 */ /* 0x000fe20003800000 */
[----:B------:R-:W-:Y:S02]  /*2a890*/  IMAD.MOV.U32 R13, RZ, RZ, R7 ;  /* 0x000000ffff0d7224 */ /* 0x000fe400078e0007 */
[----:B------:R-:W-:Y:S02]  /*2a8a0*/  IMAD.MOV.U32 R12, RZ, RZ, 0x2 ;  /* 0x00000002ff0c7424 */ /* 0x000fe400078e00ff */
[----:B------:R-:W-:Y:S02]  /*2a8b0*/  IMAD.MOV.U32 R11, RZ, RZ, 0x181f ;  /* 0x0000181fff0b7424 */ /* 0x000fe400078e00ff */
[----:B------:R-:W-:-:S07]  /*2a8c0*/  IMAD.MOV.U32 R15, RZ, RZ, -0x1 ;  /* 0xffffffffff0f7424 */ /* 0x000fce00078e00ff */
[----:B-1--4-:R-:W-:Y:S05]  /*2a8d0*/  WARPSYNC.COLLECTIVE R15, `(.L_x_2046) ;  /* 0x000000000f087348 */ /* 0x012fea0003c00000 */
[----:B----4-:R0:W2:Y:S02]  /*2a8e0*/  SHFL.IDX P6, R14, R13, R12, R11 ;  /* 0x0000000c0d0e7389 */ /* 0x0100a400000c000b */
[----:B012---:R-:W-:Y:S01]  /*2a8f0*/  ENDCOLLECTIVE ;  /* 0x000000000000791b */ /* 0x007fe20003800000 */
.L_x_2046:
[----:B------:R-:W-:Y:S05]  /*2a900*/  BSYNC B1 ;  /* 0x0000000000017941 */ /* 0x000fea0003800000 */
.L_x_2045:
        /* <DEDUP_REMOVED lines=8> */
.L_x_2047:
[----:B------:R-:W-:Y:S02]  /*2a990*/  IMAD.MOV.U32 R13, RZ, RZ, R8 ;  /* 0x000000ffff0d7224 */ /* 0x000fe400078e0008 */
[----:B------:R-:W-:-:S07]  /*2a9a0*/  IMAD.MOV.U32 R4, RZ, RZ, R14 ;  /* 0x000000ffff047224 */ /* 0x000fce00078e000e */
[----:B------:R-:W-:Y:S05]  /*2a9b0*/  WARPSYNC.COLLECTIVE R15, `(.L_x_2048) ;  /* 0x000000000f087348 */ /* 0x000fea0003c00000 */
[----:B------:R0:W1:Y:S02]  /*2a9c0*/  SHFL.IDX P6, R14, R13, R12, R11 ;  /* 0x0000000c0d0e7389 */ /* 0x00006400000c000b */
[----:B01----:R-:W-:Y:S01]  /*2a9d0*/  ENDCOLLECTIVE ;  /* 0x000000000000791b */ /* 0x003fe20003800000 */
.L_x_2048:
[----:B------:R-:W-:Y:S02]  /*2a9e0*/  IMAD.MOV.U32 R13, RZ, RZ, R0 ;  /* 0x000000ffff0d7224 */ /* 0x000fe400078e0000 */
[----:B------:R-:W-:-:S07]  /*2a9f0*/  IMAD.MOV.U32 R9, RZ, RZ, R14 ;  /* 0x000000ffff097224 */ /* 0x000fce00078e000e */
[----:B------:R-:W-:Y:S05]  /*2aa00*/  WARPSYNC.COLLECTIVE R15, `(.L_x_2049) ;  /* 0x000000000f087348 */ /* 0x000fea0003c00000 */
[----:B------:R0:W1:Y:S02]  /*2aa10*/  SHFL.IDX P6, R14, R13, R12, R11 ;  /* 0x0000000c0d0e7389 */ /* 0x00006400000c000b */
[----:B01----:R-:W-:Y:S01]  /*2aa20*/  ENDCOLLECTIVE ;  /* 0x000000000000791b */ /* 0x003fe20003800000 */
.L_x_2049:
[----:B------:R-:W-:Y:S05]  /*2aa30*/  BRA `(.L_x_2050) ;  /* 0xfffffdfc00447947 */ /* 0x000fea000383ffff */
.L_x_1687:
[----:B------:R-:W-:Y:S01]  /*2aa40*/  BSSY B1, `(.L_x_2051) ;  /* 0x0000008000017945 */ /* 0x000fe20003800000 */
[----:B------:R-:W-:Y:S02]  /*2aa50*/  IMAD.MOV.U32 R13, RZ, RZ, R7 ;  /* 0x000000ffff0d7224 */ /* 0x000fe400078e0007 */
[----:B------:R-:W-:Y:S02]  /*2aa60*/  IMAD.MOV.U32 R12, RZ, RZ, 0x3 ;  /* 0x00000003ff0c7424 */ /* 0x000fe400078e00ff */
[----:B------:R-:W-:Y:S02]  /*2aa70*/  IMAD.MOV.U32 R11, RZ, RZ, 0x181f ;  /* 0x0000181fff0b7424 */ /* 0x000fe400078e00ff */
[----:B------:R-:W-:-:S07]  /*2aa80*/  IMAD.MOV.U32 R15, RZ, RZ, -0x1 ;  /* 0xffffffffff0f7424 */ /* 0x000fce00078e00ff */
[----:B-1--4-:R-:W-:Y:S05]  /*2aa90*/  WARPSYNC.COLLECTIVE R15, `(.L_x_2052) ;  /* 0x000000000f087348 */ /* 0x012fea0003c00000 */
[----:B------:R0:W2:Y:S02]  /*2aaa0*/  SHFL.IDX P6, R14, R13, R12, R11 ;  /* 0x0000000c0d0e7389 */ /* 0x0000a400000c000b */
[----:B012-4-:R-:W-:Y:S01]  /*2aab0*/  ENDCOLLECTIVE ;  /* 0x000000000000791b */ /* 0x017fe20003800000 */
.L_x_2052:
[----:B------:R-:W-:Y:S05]  /*2aac0*/  BSYNC B1 ;  /* 0x0000000000017941 */ /* 0x000fea0003800000 */
.L_x_2051:
        /* <DEDUP_REMOVED lines=8> */
.L_x_2053:
[----:B------:R-:W-:Y:S02]  /*2ab50*/  IMAD.MOV.U32 R13, RZ, RZ, R8 ;  /* 0x000000ffff0d7224 */ /* 0x000fe400078e0008 */
[----:B------:R-:W-:-:S07]  /*2ab60*/  IMAD.MOV.U32 R10, RZ, RZ, R14 ;  /* 0x000000ffff0a7224 */ /* 0x000fce00078e000e */
[----:B------:R-:W-:Y:S05]  /*2ab70*/  WARPSYNC.COLLECTIVE R15, `(.L_x_2054) ;  /* 0x000000000f087348 */ /* 0x000fea0003c00000 */
[----:B------:R0:W1:Y:S02]  /*2ab80*/  SHFL.IDX P6, R14, R13, R12, R11 ;  /* 0x0000000c0d0e7389 */ /* 0x00006400000c000b */
[----:B01----:R-:W-:Y:S01]  /*2ab90*/  ENDCOLLECTIVE ;  /* 0x000000000000791b */ /* 0x003fe20003800000 */
.L_x_2054:
[----:B------:R-:W-:Y:S02]  /*2aba0*/  IMAD.MOV.U32 R13, RZ, RZ, R0 ;  /* 0x000000ffff0d7224 */ /* 0x000fe400078e0000 */
[----:B------:R-:W-:-:S07]  /*2abb0*/  IMAD.MOV.U32 R83, RZ, RZ, R14 ;  /* 0x000000ffff537224 */ /* 0x000fce00078e000e */
[----:B------:R-:W-:Y:S05]  /*2abc0*/  WARPSYNC.COLLECTIVE R15, `(.L_x_2055) ;  /* 0x000000000f087348 */ /* 0x000fea0003c00000 */
[----:B------:R0:W1:Y:S02]  /*2abd0*/  SHFL.IDX P6, R14, R13, R12, R11 ;  /* 0x0000000c0d0e7389 */ /* 0x00006400000c000b */
[----:B01----:R-:W-:Y:S01]  /*2abe0*/  ENDCOLLECTIVE ;  /* 0x000000000000791b */ /* 0x003fe20003800000 */
.L_x_2055:
[----:B------:R-:W-:Y:S01]  /*2abf0*/  IMAD.MOV.U32 R82, RZ, RZ, R14 ;  /* 0x000000ffff527224 */ /* 0x000fe200078e000e */
[----:B------:R-:W-:Y:S06]  /*2ac00*/  BRA `(.L_x_2056) ;  /* 0xfffffe0000487947 */ /* 0x000fec000383ffff */
.L_x_1691:
[----:B0-----:R0:W1:Y:S02]  /*2ac10*/  SYNCS.PHASECHK.TRANS64.TRYWAIT P0, [R18+URZ+0x30800], R127 ;  /* 0x0308007f120075a7 */ /* 0x001064000800017f */
[----:B-1----:R-:W-:Y:S05]  /*2ac20*/  @!P0 NANOSLEEP.SYNCS 0x989680 ;  /* 0x009896800000895d */ /* 0x002fea0003900000 */
[----:B------:R-:W1:Y:S02]  /*2ac30*/  @!P0 SYNCS.PHASECHK.TRANS64 P0, [R18+URZ+0x30800], R127 ;  /* 0x0308007f120085a7 */ /* 0x000e64000800007f */
[----:B-1----:R-:W-:Y:S05]  /*2ac40*/  @!P0 BRA `(.L_x_1691) ;  /* 0xfffffffc00f08947 */ /* 0x002fea000383ffff */
[----:B------:R-:W-:Y:S05]  /*2ac50*/  BRA `(.L_x_2057) ;  /* 0xfffffe0400ac7947 */ /* 0x000fea000383ffff */
.L_x_1723:
        /* <DEDUP_REMOVED lines=8> */
.L_x_2059:
[----:B------:R-:W-:Y:S05]  /*2ace0*/  BSYNC B1 ;  /* 0x0000000000017941 */ /* 0x000fea0003800000 */
.L_x_2058:
        /* <DEDUP_REMOVED lines=8> */
.L_x_2060:
[----:B------:R-:W-:Y:S02]  /*2ad70*/  IMAD.MOV.U32 R13, RZ, RZ, R8 ;  /* 0x000000ffff0d7224 */ /* 0x000fe400078e0008 */
[----:B------:R-:W-:-:S07]  /*2ad80*/  IMAD.MOV.U32 R5, RZ, RZ, R14 ;  /* 0x000000ffff057224 */ /* 0x000fce00078e000e */
[----:B------:R-:W-:Y:S05]  /*2ad90*/  WARPSYNC.COLLECTIVE R15, `(.L_x_2061) ;  /* 0x000000000f087348 */ /* 0x000fea0003c00000 */
[----:B------:R0:W1:Y:S02]  /*2ada0*/  SHFL.IDX P6, R14, R13, R12, R11 ;  /* 0x0000000c0d0e7389 */ /* 0x00006400000c000b */
[----:B01----:R-:W-:Y:S01]  /*2adb0*/  ENDCOLLECTIVE ;  /* 0x000000000000791b */ /* 0x003fe20003800000 */
.L_x_2061:
[----:B------:R-:W-:Y:S02]  /*2adc0*/  IMAD.MOV.U32 R13, RZ, RZ, R0 ;  /* 0x000000ffff0d7224 */ /* 0x000fe400078e0000 */
[----:B------:R-:W-:-:S07]  /*2add0*/  IMAD.MOV.U32 R9, RZ, RZ, R14 ;  /* 0x000000ffff097224 */ /* 0x000fce00078e000e */
[----:B------:R-:W-:Y:S05]  /*2ade0*/  WARPSYNC.COLLECTIVE R15, `(.L_x_2062) ;  /* 0x000000000f087348 */ /* 0x000fea0003c00000 */
[----:B------:R0:W1:Y:S02]  /*2adf0*/  SHFL.IDX P6, R14, R13, R12, R11 ;  /* 0x0000000c0d0e7389 */ /* 0x00006400000c000b */
[----:B01----:R-:W-:Y:S01]  /*2ae00*/  ENDCOLLECTIVE ;  /* 0x000000000000791b */ /* 0x003fe20003800000 */
.L_x_2062:
[----:B------:R-:W-:Y:S05]  /*2ae10*/  BRA `(.L_x_2063) ;  /* 0xfffffe3800807947 */ /* 0x000fea000383ffff */
.L_x_1726:
        /* <DEDUP_REMOVED lines=8> */
.L_x_2065:
[----:B------:R-:W-:Y:S05]  /*2aea0*/  BSYNC B1 ;  /* 0x0000000000017941 */ /* 0x000fea0003800000 */
.L_x_2064:
        /* <DEDUP_REMOVED lines=8> */
.L_x_2066:
[----:B------:R-:W-:Y:S02]  /*2af30*/  IMAD.MOV.U32 R13, RZ, RZ, R8 ;  /* 0x000000ffff0d7224 */ /* 0x000fe400078e0008 */
[----:B------:R-:W-:-:S07]  /*2af40*/  IMAD.MOV.U32 R5, RZ, RZ, R14 ;  /* 0x000000ffff057224 */ /* 0x000fce00078e000e */
[----:B------:R-:W-:Y:S05]  /*2af50*/  WARPSYNC.COLLECTIVE R15, `(.L_x_2067) ;  /* 0x000000000f087348 */ /* 0x000fea0003c00000 */
[----:B------:R0:W1:Y:S02]  /*2af60*/  SHFL.IDX P6, R14, R13, R12, R11 ;  /* 0x0000000c0d0e7389 */ /* 0x00006400000c000b */
[----:B01----:R-:W-:Y:S01]  /*2af70*/  ENDCOLLECTIVE ;  /* 0x000000000000791b */ /* 0x003fe20003800000 */
.L_x_2067:
[----:B------:R-:W-:Y:S02]  /*2af80*/  IMAD.MOV.U32 R13, RZ, RZ, R0 ;  /* 0x000000ffff0d7224 */ /* 0x000fe400078e0000 */
[----:B------:R-:W-:-:S07]  /*2af90*/  IMAD.MOV.U32 R9, RZ, RZ, R14 ;  /* 0x000000ffff097224 */ /* 0x000fce00078e000e */
[----:B------:R-:W-:Y:S05]  /*2afa0*/  WARPSYNC.COLLECTIVE R15, `(.L_x_2068) ;  /* 0x000000000f087348 */ /* 0x000fea0003c00000 */
[----:B------:R0:W1:Y:S02]  /*2afb0*/  SHFL.IDX P6, R14, R13, R12, R11 ;  /* 0x0000000c0d0e7389 */ /* 0x00006400000c000b */
[----:B01----:R-:W-:Y:S01]  /*2afc0*/  ENDCOLLECTIVE ;  /* 0x000000000000791b */ /* 0x003fe20003800000 */
.L_x_2068:
[----:B------:R-:W-:Y:S05]  /*2afd0*/  BRA `(.L_x_2069) ;  /* 0xfffffe3c004c7947 */ /* 0x000fea000383ffff */
.L_x_1729:
        /* <DEDUP_REMOVED lines=8> */
.L_x_2071:
[----:B------:R-:W-:Y:S05]  /*2b060*/  BSYNC B1 ;  /* 0x0000000000017941 */ /* 0x000fea0003800000 */
.L_x_2070:
        /* <DEDUP_REMOVED lines=8> */
.L_x_2072:
[----:B------:R-:W-:Y:S02]  /*2b0f0*/  IMAD.MOV.U32 R13, RZ, RZ, R8 ;  /* 0x000000ffff0d7224 */ /* 0x000fe400078e0008 */
[----:B------:R-:W-:-:S07]  /*2b100*/  IMAD.MOV.U32 R5, RZ, RZ, R14 ;  /* 0x000000ffff057224 */ /* 0x000fce00078e000e */
[----:B------:R-:W-:Y:S05]  /*2b110*/  WARPSYNC.COLLECTIVE R15, `(.L_x_2073) ;  /* 0x000000000f087348 */ /* 0x000fea0003c00000 */
[----:B------:R0:W1:Y:S02]  /*2b120*/  SHFL.IDX P6, R14, R13, R12, R11 ;  /* 0x0000000c0d0e7389 */ /* 0x00006400000c000b */
[----:B01----:R-:W-:Y:S01]  /*2b130*/  ENDCOLLECTIVE ;  /* 0x000000000000791b */ /* 0x003fe20003800000 */
.L_x_2073:
[----:B------:R-:W-:Y:S02]  /*2b140*/  IMAD.MOV.U32 R13, RZ, RZ, R0 ;  /* 0x000000ffff0d7224 */ /* 0x000fe400078e0000 */
[----:B------:R-:W-:-:S07]  /*2b150*/  IMAD.MOV.U32 R9, RZ, RZ, R14 ;  /* 0x000000ffff097224 */ /* 0x000fce00078e000e */
[----:B------:R-:W-:Y:S05]  /*2b160*/  WARPSYNC.COLLECTIVE R15, `(.L_x_2074) ;  /* 0x000000000f087348 */ /* 0x000fea0003c00000 */
[----:B------:R0:W1:Y:S02]  /*2b170*/  SHFL.IDX P6, R14, R13, R12, R11 ;  /* 0x0000000c0d0e7389 */ /* 0x00006400000c000b */
[----:B01----:R-:W-:Y:S01]  /*2b180*/  ENDCOLLECTIVE ;  /* 0x000000000000791b */ /* 0x003fe20003800000 */
.L_x_2074:
[----:B------:R-:W-:Y:S05]  /*2b190*/  BRA `(.L_x_2075) ;  /* 0xfffffe4000107947 */ /* 0x000fea000383ffff */
.L_x_1732:
        /* <DEDUP_REMOVED lines=8> */
.L_x_2077:
[----:B------:R-:W-:Y:S05]  /*2b220*/  BSYNC B1 ;  /* 0x0000000000017941 */ /* 0x000fea0003800000 */
.L_x_2076:
        /* <DEDUP_REMOVED lines=8> */
.L_x_2078:
[----:B------:R-:W-:Y:S02]  /*2b2b0*/  IMAD.MOV.U32 R13, RZ, RZ, R8 ;  /* 0x000000ffff0d7224 */ /* 0x000fe400078e0008 */
[----:B------:R-:W-:-:S07]  /*2b2c0*/  IMAD.MOV.U32 R76, RZ, RZ, R14 ;  /* 0x000000ffff4c7224 */ /* 0x000fce00078e000e */
[----:B------:R-:W-:Y:S05]  /*2b2d0*/  WARPSYNC.COLLECTIVE R15, `(.L_x_2079) ;  /* 0x000000000f087348 */ /* 0x000fea0003c00000 */
[----:B------:R0:W1:Y:S02]  /*2b2e0*/  SHFL.IDX P6, R14, R13, R12, R11 ;  /* 0x0000000c0d0e7389 */ /* 0x00006400000c000b */
[----:B01----:R-:W-:Y:S01]  /*2b2f0*/  ENDCOLLECTIVE ;  /* 0x000000000000791b */ /* 0x003fe20003800000 */
.L_x_2079:
[----:B------:R-:W-:Y:S02]  /*2b300*/  IMAD.MOV.U32 R13, RZ, RZ, R0 ;  /* 0x000000ffff0d7224 */ /* 0x000fe400078e0000 */
[----:B------:R-:W-:-:S07]  /*2b310*/  IMAD.MOV.U32 R77, RZ, RZ, R14 ;  /* 0x000000ffff4d7224 */ /* 0x000fce00078e000e */
[----:B------:R-:W-:Y:S05]  /*2b320*/  WARPSYNC.COLLECTIVE R15, `(.L_x_2080) ;  /* 0x000000000f087348 */ /* 0x000fea0003c00000 */
[----:B------:R0:W1:Y:S02]  /*2b330*/  SHFL.IDX P6, R14, R13, R12, R11 ;  /* 0x0000000c0d0e7389 */ /* 0x00006400000c000b */
[----:B01----:R-:W-:Y:S01]  /*2b340*/  ENDCOLLECTIVE ;  /* 0x000000000000791b */ /* 0x003fe20003800000 */
.L_x_2080:
[----:B------:R-:W-:Y:S01]  /*2b350*/  IMAD.MOV.U32 R0, RZ, RZ, R14 ;  /* 0x000000ffff007224 */ /* 0x000fe200078e000e */
[----:B------:R-:W-:Y:S06]  /*2b360*/  BRA `(.L_x_2081) ;  /* 0xfffffe4000d87947 */ /* 0x000fec000383ffff */
.L_x_1736:
[----:B0-----:R0:W1:Y:S02]  /*2b370*/  SYNCS.PHASECHK.TRANS64.TRYWAIT P0, [R18+URZ+0x30800], R91 ;  /* 0x0308005b120075a7 */ /* 0x001064000800017f */
[----:B-1----:R-:W-:Y:S05]  /*2b380*/  @!P0 NANOSLEEP.SYNCS 0x989680 ;  /* 0x009896800000895d */ /* 0x002fea0003900000 */
[----:B------:R-:W1:Y:S02]  /*2b390*/  @!P0 SYNCS.PHASECHK.TRANS64 P0, [R18+URZ+0x30800], R91 ;  /* 0x0308005b120085a7 */ /* 0x000e64000800007f */
[----:B-1----:R-:W-:Y:S05]  /*2b3a0*/  @!P0 BRA `(.L_x_1736) ;  /* 0xfffffffc00f08947 */ /* 0x002fea000383ffff */
[----:B------:R-:W-:Y:S05]  /*2b3b0*/  BRA `(.L_x_2082) ;  /* 0xfffffe4800147947 */ /* 0x000fea000383ffff */
.L_x_1754:
[----:B-1----:R1:W3:Y:S02]  /*2b3c0*/  SYNCS.PHASECHK.TRANS64.TRYWAIT P1, [R8+URZ+0x30830], R3 ;  /* 0x03083003080075a7 */ /* 0x0022e4000802017f */
[----:B---3--:R-:W-:Y:S05]  /*2b3d0*/  @!P1 NANOSLEEP.SYNCS 0x989680 ;  /* 0x009896800000995d */ /* 0x008fea0003900000 */
[----:B------:R-:W3:Y:S02]  /*2b3e0*/  @!P1 SYNCS.PHASECHK.TRANS64 P1, [R8+URZ+0x30830], R3 ;  /* 0x03083003080095a7 */ /* 0x000ee4000802007f */
[----:B---3--:R-:W-:Y:S05]  /*2b3f0*/  @!P1 BRA `(.L_x_1754) ;  /* 0xfffffffc00f09947 */ /* 0x008fea000383ffff */
[----:B------:R-:W-:Y:S05]  /*2b400*/  BRA `(.L_x_1753) ;  /* 0xfffffe8000607947 */ /* 0x000fea000383ffff */
.L_x_1775:
[----:B-1----:R1:W2:Y:S02]  /*2b410*/  SYNCS.PHASECHK.TRANS64.TRYWAIT P1, [R223+URZ+0x30830], R152 ;  /* 0x03083098df0075a7 */ /* 0x0022a4000802017f */
[----:B--2---:R-:W-:Y:S05]  /*2b420*/  @!P1 NANOSLEEP.SYNCS 0x989680 ;  /* 0x009896800000995d */ /* 0x004fea0003900000 */
[----:B------:R-:W2:Y:S02]  /*2b430*/  @!P1 SYNCS.PHASECHK.TRANS64 P1, [R223+URZ+0x30830], R152 ;  /* 0x03083098df0095a7 */ /* 0x000ea4000802007f */
[----:B--2---:R-:W-:Y:S05]  /*2b440*/  @!P1 BRA `(.L_x_1775) ;  /* 0xfffffffc00f09947 */ /* 0x004fea000383ffff */
[----:B------:R-:W-:Y:S05]  /*2b450*/  BRA `(.L_x_1774) ;  /* 0xfffffea800f87947 */ /* 0x000fea000383ffff */
.L_x_1780:
[----:B-1----:R1:W2:Y:S02]  /*2b460*/  SYNCS.PHASECHK.TRANS64.TRYWAIT P1, [R218+URZ+0x30850], R0 ;  /* 0x03085000da0075a7 */ /* 0x0022a4000802017f */
[----:B--2---:R-:W-:Y:S05]  /*2b470*/  @!P1 NANOSLEEP.SYNCS 0x989680 ;  /* 0x009896800000995d */ /* 0x004fea0003900000 */
[----:B------:R-:W2:Y:S02]  /*2b480*/  @!P1 SYNCS.PHASECHK.TRANS64 P1, [R218+URZ+0x30850], R0 ;  /* 0x03085000da0095a7 */ /* 0x000ea4000802007f */
[----:B--2---:R-:W-:Y:S05]  /*2b490*/  @!P1 BRA `(.L_x_1780) ;  /* 0xfffffffc00f09947 */ /* 0x004fea000383ffff */
[----:B------:R-:W-:Y:S05]  /*2b4a0*/  BRA `(.L_x_1779) ;  /* 0xfffffebc00747947 */ /* 0x000fea000383ffff */
.L_x_1803:
[----:B-1----:R1:W2:Y:S02]  /*2b4b0*/  SYNCS.PHASECHK.TRANS64.TRYWAIT P1, [R223+URZ+0x30830], R4 ;  /* 0x03083004df0075a7 */ /* 0x0022a4000802017f */
[----:B--2---:R-:W-:Y:S05]  /*2b4c0*/  @!P1 NANOSLEEP.SYNCS 0x989680 ;  /* 0x009896800000995d */ /* 0x004fea0003900000 */
[----:B------:R-:W2:Y:S02]  /*2b4d0*/  @!P1 SYNCS.PHASECHK.TRANS64 P1, [R223+URZ+0x30830], R4 ;  /* 0x03083004df0095a7 */ /* 0x000ea4000802007f */
[----:B--2---:R-:W-:Y:S05]  /*2b4e0*/  @!P1 BRA `(.L_x_1803) ;  /* 0xfffffffc00f09947 */ /* 0x004fea000383ffff */
[----:B------:R-:W-:Y:S05]  /*2b4f0*/  BRA `(.L_x_1802) ;  /* 0xfffffedc00247947 */ /* 0x000fea000383ffff */
.L_x_1808:
[----:B-1----:R1:W2:Y:S02]  /*2b500*/  SYNCS.PHASECHK.TRANS64.TRYWAIT P1, [R8+URZ+0x30850], R0 ;  /* 0x03085000080075a7 */ /* 0x0022a4000802017f */
[----:B--2---:R-:W-:Y:S05]  /*2b510*/  @!P1 NANOSLEEP.SYNCS 0x989680 ;  /* 0x009896800000995d */ /* 0x004fea0003900000 */
[----:B------:R-:W2:Y:S02]  /*2b520*/  @!P1 SYNCS.PHASECHK.TRANS64 P1, [R8+URZ+0x30850], R0 ;  /* 0x03085000080095a7 */ /* 0x000ea4000802007f */
[----:B--2---:R-:W-:Y:S05]  /*2b530*/  @!P1 BRA `(.L_x_1808) ;  /* 0xfffffffc00f09947 */ /* 0x004fea000383ffff */
[----:B------:R-:W-:Y:S05]  /*2b540*/  BRA `(.L_x_1807) ;  /* 0xfffffeec00a87947 */ /* 0x000fea000383ffff */
.L_x_1818:
[----:B-1----:R1:W2:Y:S02]  /*2b550*/  SYNCS.PHASECHK.TRANS64.TRYWAIT P1, [R223+URZ+0x30830], R4 ;  /* 0x03083004df0075a7 */ /* 0x0022a4000802017f */
[----:B--2---:R-:W-:Y:S05]  /*2b560*/  @!P1 NANOSLEEP.SYNCS 0x989680 ;  /* 0x009896800000995d */ /* 0x004fea0003900000 */
[----:B------:R-:W2:Y:S02]  /*2b570*/  @!P1 SYNCS.PHASECHK.TRANS64 P1, [R223+URZ+0x30830], R4 ;  /* 0x03083004df0095a7 */ /* 0x000ea4000802007f */
[----:B--2---:R-:W-:Y:S05]  /*2b580*/  @!P1 BRA `(.L_x_1818) ;  /* 0xfffffffc00f09947 */ /* 0x004fea000383ffff */
[----:B------:R-:W-:Y:S05]  /*2b590*/  BRA `(.L_x_1817) ;  /* 0xfffffefc00787947 */ /* 0x000fea000383ffff */
.L_x_1823:
[----:B-1----:R1:W2:Y:S02]  /*2b5a0*/  SYNCS.PHASECHK.TRANS64.TRYWAIT P1, [R222+URZ+0x30850], R0 ;  /* 0x03085000de0075a7 */ /* 0x0022a4000802017f */
[----:B--2---:R-:W-:Y:S05]  /*2b5b0*/  @!P1 NANOSLEEP.SYNCS 0x989680 ;  /* 0x009896800000995d */ /* 0x004fea0003900000 */
[----:B------:R-:W2:Y:S02]  /*2b5c0*/  @!P1 SYNCS.PHASECHK.TRANS64 P1, [R222+URZ+0x30850], R0 ;  /* 0x03085000de0095a7 */ /* 0x000ea4000802007f */
[----:B--2---:R-:W-:Y:S05]  /*2b5d0*/  @!P1 BRA `(.L_x_1823) ;  /* 0xfffffffc00f09947 */ /* 0x004fea000383ffff */
[----:B------:R-:W-:Y:S05]  /*2b5e0*/  BRA `(.L_x_1822) ;  /* 0xffffff0c00fc7947 */ /* 0x000fea000383ffff */
.L_x_1839:
[----:B-1----:R1:W2:Y:S02]  /*2b5f0*/  SYNCS.PHASECHK.TRANS64.TRYWAIT P1, [R8+URZ+0x30850], R3 ;  /* 0x03085003080075a7 */ /* 0x0022a4000802017f */
[----:B--2---:R-:W-:Y:S05]  /*2b600*/  @!P1 NANOSLEEP.SYNCS 0x989680 ;  /* 0x009896800000995d */ /* 0x004fea0003900000 */
[----:B------:R-:W2:Y:S02]  /*2b610*/  @!P1 SYNCS.PHASECHK.TRANS64 P1, [R8+URZ+0x30850], R3 ;  /* 0x03085003080095a7 */ /* 0x000ea4000802007f */
[----:B--2---:R-:W-:Y:S05]  /*2b620*/  @!P1 BRA `(.L_x_1839) ;  /* 0xfffffffc00f09947 */ /* 0x004fea000383ffff */
[----:B------:R-:W-:Y:S05]  /*2b630*/  BRA `(.L_x_1838) ;  /* 0xffffff3000b87947 */ /* 0x000fea000383ffff */
.L_x_1884:
[----:B------:R-:W0:Y:S01]  /*2b640*/  S2R R12, SR_TID.X ;  /* 0x00000000000c7919 */ /* 0x000e220000002100 */
[----:B------:R-:W-:Y:S01]  /*2b650*/  BSSY B1, `(.L_x_2083) ;  /* 0x000000a000017945 */ /* 0x000fe20003800000 */
[----:B------:R-:W-:Y:S02]  /*2b660*/  IMAD.MOV.U32 R11, RZ, RZ, 0x1f ;  /* 0x0000001fff0b7424 */ /* 0x000fe400078e00ff */
[----:B------:R-:W-:Y:S01]  /*2b670*/  IMAD.MOV.U32 R15, RZ, RZ, -0x1 ;  /* 0xffffffffff0f7424 */ /* 0x000fe200078e00ff */
[----:B0-----:R-:W-:-:S04]  /*2b680*/  SHF.R.U32.HI R12, RZ, 0x5, R12 ;  /* 0x00000005ff0c7819 */ /* 0x001fc8000001160c */
[----:B------:R-:W-:-:S05]  /*2b690*/  LOP3.LUT R12, R12, 0x3, RZ, 0xc0, !PT ;  /* 0x000000030c0c7812 */ /* 0x000fca00078ec0ff */
[----:B------:R-:W-:Y:S02]  /*2b6a0*/  IMAD.MOV.U32 R13, RZ, RZ, R12 ;  /* 0x000000ffff0d7224 */ /* 0x000fe400078e000c */
[----:B------:R-:W-:-:S07]  /*2b6b0*/  IMAD.MOV.U32 R12, RZ, RZ, RZ ;  /* 0x000000ffff0c7224 */ /* 0x000fce00078e00ff */
[----:B-1----:R-:W-:Y:S05]  /*2b6c0*/  WARPSYNC.COLLECTIVE R15, `(.L_x_2084) ;  /* 0x000000000f087348 */ /* 0x002fea0003c00000 */
[----:B------:R0:W2:Y:S02]  /*2b6d0*/  SHFL.IDX P6, R14, R13, R12, R11 ;  /* 0x0000000c0d0e7389 */ /* 0x0000a400000c000b */
[----:B012---:R-:W-:Y:S01]  /*2b6e0*/  ENDCOLLECTIVE ;  /* 0x000000000000791b */ /* 0x007fe20003800000 */
.L_x_2084:
[----:B------:R-:W-:Y:S05]  /*2b6f0*/  BSYNC B1 ;  /* 0x0000000000017941 */ /* 0x000fea0003800000 */
.L_x_2083:
[----:B------:R-:W-:Y:S05]  /*2b700*/  BRA `(.L_x_2085) ;  /* 0xffffff8000d47947 */ /* 0x000fea000383ffff */
.L_x_1886:
[----:B------:R-:W-:Y:S01]  /*2b710*/  BSSY B1, `(.L_x_2086) ;  /* 0x0000006000017945 */ /* 0x000fe20003800000 */
[----:B------:R-:W-:-:S07]  /*2b720*/  IMAD.MOV.U32 R15, RZ, RZ, -0x1 ;  /* 0xffffffffff0f7424 */ /* 0x000fce00078e00ff */
[----:B01----:R-:W-:Y:S05]  /*2b730*/  WARPSYNC.COLLECTIVE R15, `(.L_x_2087) ;  /* 0x000000000f0c7348 */ /* 0x003fea0003c00000 */
[----:B------:R-:W-:Y:S02]  /*2b740*/  ELECT P6, UR62, PT ;  /* 0x00000000003e782f */ /* 0x000fe400038c0000 */
[----:B------:R-:W-:Y:S01]  /*2b750*/  MOV R14, UR62 ;  /* 0x0000003e000e7c02 */ /* 0x000fe20008000f00 */
[----:B01----:R-:W-:Y:S10]  /*2b760*/  ENDCOLLECTIVE ;  /* 0x000000000000791b */ /* 0x003ff40003800000 */
.L_x_2087:
[----:B------:R-:W-:Y:S05]  /*2b770*/  BSYNC B1 ;  /* 0x0000000000017941 */ /* 0x000fea0003800000 */
.L_x_2086:
[----:B------:R-:W-:Y:S05]  /*2b780*/  BRA `(.L_x_1885) ;  /* 0xffffff8000cc7947 */ /* 0x000fea000383ffff */
.L_x_1888:
[----:B0-----:R0:W2:Y:S02]  /*2b790*/  SYNCS.PHASECHK.TRANS64.TRYWAIT P0, [R23+URZ+0x30820], R6 ;  /* 0x03082006170075a7 */ /* 0x0010a4000800017f */
[----:B--2---:R-:W-:Y:S05]  /*2b7a0*/  @!P0 NANOSLEEP.SYNCS 0x989680 ;  /* 0x009896800000895d */ /* 0x004fea0003900000 */
[----:B------:R-:W2:Y:S02]  /*2b7b0*/  @!P0 SYNCS.PHASECHK.TRANS64 P0, [R23+URZ+0x30820], R6 ;  /* 0x03082006170085a7 */ /* 0x000ea4000800007f */
[----:B--2---:R-:W-:Y:S05]  /*2b7c0*/  @!P0 BRA `(.L_x_1888) ;  /* 0xfffffffc00f08947 */ /* 0x004fea000383ffff */
[----:B------:R-:W-:Y:S05]  /*2b7d0*/  BRA `(.L_x_2088) ;  /* 0xffffff8000dc7947 */ /* 0x000fea000383ffff */
.L_x_1892:
[----:B--2---:R2:W3:Y:S02]  /*2b7e0*/  SYNCS.PHASECHK.TRANS64.TRYWAIT P0, [R13+URZ+0x308a0], R12 ;  /* 0x0308a00c0d0075a7 */ /* 0x0044e4000800017f */
[----:B---3--:R-:W-:Y:S05]  /*2b7f0*/  @!P0 NANOSLEEP.SYNCS 0x989680 ;  /* 0x009896800000895d */ /* 0x008fea0003900000 */
[----:B------:R-:W3:Y:S02]  /*2b800*/  @!P0 SYNCS.PHASECHK.TRANS64 P0, [R13+URZ+0x308a0], R12 ;  /* 0x0308a00c0d0085a7 */ /* 0x000ee4000800007f */
[----:B---3--:R-:W-:Y:S05]  /*2b810*/  @!P0 BRA `(.L_x_1892) ;  /* 0xfffffffc00f08947 */ /* 0x008fea000383ffff */
[----:B------:R-:W-:Y:S05]  /*2b820*/  BRA `(.L_x_2089) ;  /* 0xffffff8000f47947 */ /* 0x000fea000383ffff */
.L_x_1900:
[----:B0-----:R0:W3:Y:S02]  /*2b830*/  SYNCS.PHASECHK.TRANS64.TRYWAIT P0, [R13+URZ+0x308c0], R12 ;  /* 0x0308c00c0d0075a7 */ /* 0x0010e4000800017f */
[----:B---3--:R-:W-:Y:S05]  /*2b840*/  @!P0 NANOSLEEP.SYNCS 0x989680 ;  /* 0x009896800000895d */ /* 0x008fea0003900000 */
[----:B------:R-:W3:Y:S02]  /*2b850*/  @!P0 SYNCS.PHASECHK.TRANS64 P0, [R13+URZ+0x308c0], R12 ;  /* 0x0308c00c0d0085a7 */ /* 0x000ee4000800007f */
[----:B---3--:R-:W-:Y:S05]  /*2b860*/  @!P0 BRA `(.L_x_1900) ;  /* 0xfffffffc00f08947 */ /* 0x008fea000383ffff */
[----:B------:R-:W-:Y:S05]  /*2b870*/  BRA `(.L_x_2090) ;  /* 0xffffff8800347947 */ /* 0x000fea000383ffff */
.L_x_1910:
[----:B0-----:R0:W2:Y:S02]  /*2b880*/  SYNCS.PHASECHK.TRANS64.TRYWAIT P1, [R6+URZ+0x308a0], R3 ;  /* 0x0308a003060075a7 */ /* 0x0010a4000802017f */
[----:B--2---:R-:W-:Y:S05]  /*2b890*/  @!P1 NANOSLEEP.SYNCS 0x989680 ;  /* 0x009896800000995d */ /* 0x004fea0003900000 */
[----:B------:R-:W2:Y:S02]  /*2b8a0*/  @!P1 SYNCS.PHASECHK.TRANS64 P1, [R6+URZ+0x308a0], R3 ;  /* 0x0308a003060095a7 */ /* 0x000ea4000802007f */
[----:B--2---:R-:W-:Y:S05]  /*2b8b0*/  @!P1 BRA `(.L_x_1910) ;  /* 0xfffffffc00f09947 */ /* 0x004fea000383ffff */
[----:B------:R-:W-:Y:S05]  /*2b8c0*/  BRA `(.L_x_2091) ;  /* 0xffffff8c00a87947 */ /* 0x000fea000383ffff */
.L_x_1918:
[----:B--2---:R2:W3:Y:S02]  /*2b8d0*/  SYNCS.PHASECHK.TRANS64.TRYWAIT P1, [R6+URZ+0x308c0], R3 ;  /* 0x0308c003060075a7 */ /* 0x0044e4000802017f */
[----:B---3--:R-:W-:Y:S05]  /*2b8e0*/  @!P1 NANOSLEEP.SYNCS 0x989680 ;  /* 0x009896800000995d */ /* 0x008fea0003900000 */
[----:B------:R-:W3:Y:S02]  /*2b8f0*/  @!P1 SYNCS.PHASECHK.TRANS64 P1, [R6+URZ+0x308c0], R3 ;  /* 0x0308c003060095a7 */ /* 0x000ee4000802007f */
[----:B---3--:R-:W-:Y:S05]  /*2b900*/  @!P1 BRA `(.L_x_1918) ;  /* 0xfffffffc00f09947 */ /* 0x008fea000383ffff */
[----:B------:R-:W-:Y:S05]  /*2b910*/  BRA `(.L_x_2092) ;  /* 0xffffff9000e07947 */ /* 0x000fea000383ffff */
.L_x_1942:
        /* <DEDUP_REMOVED lines=11> */
.L_x_2094:
[----:B------:R-:W-:Y:S05]  /*2b9d0*/  BSYNC B0 ;  /* 0x0000000000007941 */ /* 0x000fea0003800000 */
.L_x_2093:
[----:B------:R-:W-:Y:S05]  /*2b9e0*/  BRA `(.L_x_2095) ;  /* 0xffffffa400587947 */ /* 0x000fea000383ffff */
.L_x_1945:
[----:B0-----:R0:W1:Y:S02]  /*2b9f0*/  SYNCS.PHASECHK.TRANS64.TRYWAIT P0, [R4+URZ+0x30840], R5 ;  /* 0x03084005040075a7 */ /* 0x001064000800017f */
[----:B-1----:R-:W-:Y:S05]  /*2ba00*/  @!P0 NANOSLEEP.SYNCS 0x989680 ;  /* 0x009896800000895d */ /* 0x002fea0003900000 */
[----:B------:R-:W1:Y:S02]  /*2ba10*/  @!P0 SYNCS.PHASECHK.TRANS64 P0, [R4+URZ+0x30840], R5 ;  /* 0x03084005040085a7 */ /* 0x000e64000800007f */
[----:B-1----:R-:W-:Y:S05]  /*2ba20*/  @!P0 BRA `(.L_x_1945) ;  /* 0xfffffffc00f08947 */ /* 0x002fea000383ffff */
[----:B------:R-:W-:Y:S05]  /*2ba30*/  BRA `(.L_x_2096) ;  /* 0xffffffa400b87947 */ /* 0x000fea000383ffff */
.L_x_1946:
        /* <DEDUP_REMOVED lines=8> */
.L_x_2098:
[----:B------:R-:W-:Y:S05]  /*2bac0*/  BSYNC B0 ;  /* 0x0000000000007941 */ /* 0x000fea0003800000 */
.L_x_2097:
        /* <DEDUP_REMOVED lines=9> */
.L_x_2099:
[----:B------:R-:W-:Y:S02]  /*2bb60*/  IMAD.MOV.U32 R13, RZ, RZ, R6 ;  /* 0x000000ffff0d7224 */ /* 0x000fe400078e0006 */
[----:B------:R-:W-:Y:S02]  /*2bb70*/  IMAD.MOV.U32 R12, RZ, RZ, 0x1 ;  /* 0x00000001ff0c7424 */ /* 0x000fe400078e00ff */
[----:B------:R-:W-:-:S07]  /*2bb80*/  IMAD.MOV.U32 R3, RZ, RZ, R14 ;  /* 0x000000ffff037224 */ /* 0x000fce00078e000e */
[----:B------:R-:W-:Y:S05]  /*2bb90*/  WARPSYNC.COLLECTIVE R15, `(.L_x_2100) ;  /* 0x000000000f087348 */ /* 0x000fea0003c00000 */
[----:B------:R0:W1:Y:S02]  /*2bba0*/  SHFL.IDX P6, R14, R13, R12, R11 ;  /* 0x0000000c0d0e7389 */ /* 0x00006400000c000b */
[----:B01----:R-:W-:Y:S01]  /*2bbb0*/  ENDCOLLECTIVE ;  /* 0x000000000000791b */ /* 0x003fe20003800000 */
.L_x_2100:
        /* <DEDUP_REMOVED lines=10> */
.L_x_2101:
        /* <DEDUP_REMOVED lines=14> */
.L_x_2102:
        /* <DEDUP_REMOVED lines=16> */
.L_x_2103:
[----:B------:R-:W-:Y:S02]  /*2be40*/  @P0 IMAD R9, R7, 0x2, R23 ;  /* 0x0000000207090824 */ /* 0x000fe400078e0217 */
[----:B------:R-:W-:Y:S02]  /*2be50*/  IMAD.MOV.U32 R13, RZ, RZ, R6 ;  /* 0x000000ffff0d7224 */ /* 0x000fe400078e0006 */
[----:B------:R-:W-:Y:S02]  /*2be60*/  IMAD.MOV.U32 R12, RZ, RZ, 0x3 ;  /* 0x00000003ff0c7424 */ /* 0x000fe400078e00ff */
[----:B------:R-:W-:-:S07]  /*2be70*/  IMAD.MOV.U32 R2, RZ, RZ, R14 ;  /* 0x000000ffff027224 */ /* 0x000fce00078e000e */
[----:B------:R-:W-:Y:S05]  /*2be80*/  WARPSYNC.COLLECTIVE R15, `(.L_x_2104) ;  /* 0x000000000f087348 */ /* 0x000fea0003c00000 */
[----:B------:R0:W1:Y:S02]  /*2be90*/  SHFL.IDX P6, R14, R13, R12, R11 ;  /* 0x0000000c0d0e7389 */ /* 0x00006400000c000b */
[----:B01----:R-:W-:Y:S01]  /*2bea0*/  ENDCOLLECTIVE ;  /* 0x000000000000791b */ /* 0x003fe20003800000 */
.L_x_2104:
        /* <DEDUP_REMOVED lines=14> */
.L_x_2105:
[----:B------:R-:W-:Y:S01]  /*2bf90*/  IMAD.MOV.U32 R0, RZ, RZ, R14 ;  /* 0x000000ffff007224 */ /* 0x000fe200078e000e */
[----:B------:R-:W-:Y:S06]  /*2bfa0*/  BRA `(.L_x_2106) ;  /* 0xffffffa4006c7947 */ /* 0x000fec000383ffff */
.L_x_1951:
        /* <DEDUP_REMOVED lines=9> */
.L_x_2107:
[C---:B------:R-:W-:Y:S01]  /*2c040*/  VIADD R6, R28.reuse, 0x10 ;  /* 0x000000101c067836 */ /* 0x040fe20000000000 */
[----:B------:R-:W-:Y:S01]  /*2c050*/  ISETP.GE.AND P0, PT, R28, R5, PT ;  /* 0x000000051c00720c */ /* 0x000fe20003f06270 */
[----:B------:R-:W-:Y:S02]  /*2c060*/  IMAD.MOV.U32 R13, RZ, RZ, R4 ;  /* 0x000000ffff0d7224 */ /* 0x000fe400078e0004 */
[----:B------:R-:W-:-:S10]  /*2c070*/  IMAD.MOV.U32 R2, RZ, RZ, R14 ;  /* 0x000000ffff027224 */ /* 0x000fd400078e000e */
[----:B------:R-:W-:Y:S05]  /*2c080*/  WARPSYNC.COLLECTIVE R15, `(.L_x_2108) ;  /* 0x000000000f087348 */ /* 0x000fea0003c00000 */
[----:B------:R0:W1:Y:S02]  /*2c090*/  SHFL.IDX P6, R14, R13, R12, R11 ;  /* 0x0000000c0d0e7389 */ /* 0x00006400000c000b */
[----:B01----:R-:W-:Y:S01]  /*2c0a0*/  ENDCOLLECTIVE ;  /* 0x000000000000791b */ /* 0x003fe20003800000 */
.L_x_2108:
[----:B------:R-:W-:Y:S02]  /*2c0b0*/  IMAD.MOV.U32 R13, RZ, RZ, R0 ;  /* 0x000000ffff0d7224 */ /* 0x000fe400078e0000 */
[----:B------:R-:W-:Y:S02]  /*2c0c0*/  IMAD.MOV.U32 R12, RZ, RZ, 0x1 ;  /* 0x00000001ff0c7424 */ /* 0x000fe400078e00ff */
[----:B------:R-:W-:-:S07]  /*2c0d0*/  IMAD.MOV.U32 R3, RZ, RZ, R14 ;  /* 0x000000ffff037224 */ /* 0x000fce00078e000e */
[----:B------:R-:W-:Y:S05]  /*2c0e0*/  WARPSYNC.COLLECTIVE R15, `(.L_x_2109) ;  /* 0x000000000f087348 */ /* 0x000fea0003c00000 */
[----:B------:R0:W1:Y:S02]  /*2c0f0*/  SHFL.IDX P6, R14, R13, R12, R11 ;  /* 0x0000000c0d0e7389 */ /* 0x00006400000c000b */
[----:B01----:R-:W-:Y:S01]  /*2c100*/  ENDCOLLECTIVE ;  /* 0x000000000000791b */ /* 0x003fe20003800000 */
.L_x_2109:
[----:B------:R-:W-:-:S05]  /*2c110*/  @!P0 LEA R3, P5, R37, R3, 0x1 ;  /* 0x0000000325038211 */ /* 0x000fca00078a08ff */
[----:B------:R-:W-:-:S05]  /*2c120*/  @!P0 IMAD.X R2, RZ, RZ, R2, P5 ;  /* 0x000000ffff028224 */ /* 0x000fca00028e0602 */
[----:B------:R-:W-:Y:S01]  /*2c130*/  @!P0 LOP3.LUT R3, R3, R2, RZ, 0x3c, !PT ;  /* 0x0000000203038212 */ /* 0x000fe200078e3cff */
[----:B------:R-:W-:-:S03]  /*2c140*/  IMAD.MOV.U32 R13, RZ, RZ, R4 ;  /* 0x000000ffff0d7224 */ /* 0x000fc600078e0004 */
[----:B------:R-:W-:-:S04]  /*2c150*/  @!P0 LOP3.LUT R2, R3, R2, RZ, 0x3c, !PT ;  /* 0x0000000203028212 */ /* 0x000fc800078e3cff */
[----:B------:R-:W-:-:S05]  /*2c160*/  @!P0 LOP3.LUT R3, R3, R2, RZ, 0x3c, !PT ;  /* 0x0000000203038212 */ /* 0x000fca00078e3cff */
        /* <DEDUP_REMOVED lines=12> */
.L_x_2110:
[----:B------:R-:W-:Y:S02]  /*2c230*/  IMAD.MOV.U32 R13, RZ, RZ, R0 ;  /* 0x000000ffff0d7224 */ /* 0x000fe400078e0000 */
[----:B------:R-:W-:Y:S02]  /*2c240*/  IMAD.MOV.U32 R12, RZ, RZ, 0x2 ;  /* 0x00000002ff0c7424 */ /* 0x000fe400078e00ff */
[----:B------:R-:W-:-:S07]  /*2c250*/  IMAD.MOV.U32 R3, RZ, RZ, R14 ;  /* 0x000000ffff037224 */ /* 0x000fce00078e000e */
[----:B------:R-:W-:Y:S05]  /*2c260*/  WARPSYNC.COLLECTIVE R15, `(.L_x_2111) ;  /* 0x000000000f087348 */ /* 0x000fea0003c00000 */
[----:B------:R0:W1:Y:S02]  /*2c270*/  SHFL.IDX P6, R14, R13, R12, R11 ;  /* 0x0000000c0d0e7389 */ /* 0x00006400000c000b */
[----:B01----:R-:W-:Y:S01]  /*2c280*/  ENDCOLLECTIVE ;  /* 0x000000000000791b */ /* 0x003fe20003800000 */
.L_x_2111:
        /* <DEDUP_REMOVED lines=12> */
[----:B------:R0:W-:Y:S02]  /*2c350*/  @!P0 LDGSTS.E.BYPASS.LTC128B.128 [R36+0x1cc00], desc[UR60][R2.64+0x180], !P1 ;  /* 0x1cc0018002248fae */ /* 0x0001e4000c901d7c */
[----:B0-----:R-:W-:-:S05]  /*2c360*/  VIADD R2, R28, 0x20 ;  /* 0x000000201c027836 */ /* 0x001fca0000000000 */
[----:B------:R-:W-:Y:S01]  /*2c370*/  ISETP.GE.AND P0, PT, R2, R5, PT ;  /* 0x000000050200720c */ /* 0x000fe20003f06270 */
[----:B------:R-:W-:-:S12]  /*2c380*/  IMAD.MOV.U32 R2, RZ, RZ, R14 ;  /* 0x000000ffff027224 */ /* 0x000fd800078e000e */
[----:B------:R-:W-:Y:S05]  /*2c390*/  WARPSYNC.COLLECTIVE R15, `(.L_x_2112) ;  /* 0x000000000f087348 */ /* 0x000fea0003c00000 */
[----:B------:R0:W1:Y:S02]  /*2c3a0*/  SHFL.IDX P6, R14, R13, R12, R11 ;  /* 0x0000000c0d0e7389 */ /* 0x00006400000c000b */
[----:B01----:R-:W-:Y:S01]  /*2c3b0*/  ENDCOLLECTIVE ;  /* 0x000000000000791b */ /* 0x003fe20003800000 */
.L_x_2112:
[----:B------:R-:W-:Y:S02]  /*2c3c0*/  IMAD.MOV.U32 R13, RZ, RZ, R0 ;  /* 0x000000ffff0d7224 */ /* 0x000fe400078e0000 */
[----:B------:R-:W-:Y:S02]  /*2c3d0*/  IMAD.MOV.U32 R12, RZ, RZ, 0x3 ;  /* 0x00000003ff0c7424 */ /* 0x000fe400078e00ff */
[----:B------:R-:W-:-:S07]  /*2c3e0*/  IMAD.MOV.U32 R3, RZ, RZ, R14 ;  /* 0x000000ffff037224 */ /* 0x000fce00078e000e */
[----:B------:R-:W-:Y:S05]  /*2c3f0*/  WARPSYNC.COLLECTIVE R15, `(.L_x_2113) ;  /* 0x000000000f087348 */ /* 0x000fea0003c00000 */
[----:B------:R0:W1:Y:S02]  /*2c400*/  SHFL.IDX P6, R14, R13, R12, R11 ;  /* 0x0000000c0d0e7389 */ /* 0x00006400000c000b */
[----:B01----:R-:W-:Y:S01]  /*2c410*/  ENDCOLLECTIVE ;  /* 0x000000000000791b */ /* 0x003fe20003800000 */
.L_x_2113:
        /* <DEDUP_REMOVED lines=19> */
.L_x_2114:
[----:B------:R-:W-:Y:S02]  /*2c550*/  IMAD.MOV.U32 R13, RZ, RZ, R0 ;  /* 0x000000ffff0d7224 */ /* 0x000fe400078e0000 */
[----:B------:R-:W-:Y:S02]  /*2c560*/  IMAD.MOV.U32 R12, RZ, RZ, 0x4 ;  /* 0x00000004ff0c7424 */ /* 0x000fe400078e00ff */
[----:B------:R-:W-:-:S07]  /*2c570*/  IMAD.MOV.U32 R3, RZ, RZ, R14 ;  /* 0x000000ffff037224 */ /* 0x000fce00078e000e */
[----:B------:R-:W-:Y:S05]  /*2c580*/  WARPSYNC.COLLECTIVE R15, `(.L_x_2115) ;  /* 0x000000000f087348 */ /* 0x000fea0003c00000 */
[----:B------:R0:W1:Y:S02]  /*2c590*/  SHFL.IDX P6, R14, R13, R12, R11 ;  /* 0x0000000c0d0e7389 */ /* 0x00006400000c000b */
[----:B01----:R-:W-:Y:S01]  /*2c5a0*/  ENDCOLLECTIVE ;  /* 0x000000000000791b */ /* 0x003fe20003800000 */
.L_x_2115:
        /* <DEDUP_REMOVED lines=19> */
.L_x_2116:
[----:B------:R-:W-:Y:S02]  /*2c6e0*/  IMAD.MOV.U32 R13, RZ, RZ, R0 ;  /* 0x000000ffff0d7224 */ /* 0x000fe400078e0000 */
[----:B------:R-:W-:Y:S02]  /*2c6f0*/  IMAD.MOV.U32 R12, RZ, RZ, 0x5 ;  /* 0x00000005ff0c7424 */ /* 0x000fe400078e00ff */
[----:B------:R-:W-:-:S07]  /*2c700*/  IMAD.MOV.U32 R3, RZ, RZ, R14 ;  /* 0x000000ffff037224 */ /* 0x000fce00078e000e */
[----:B------:R-:W-:Y:S05]  /*2c710*/  WARPSYNC.COLLECTIVE R15, `(.L_x_2117) ;  /* 0x000000000f087348 */ /* 0x000fea0003c00000 */
[----:B------:R0:W1:Y:S02]  /*2c720*/  SHFL.IDX P6, R14, R13, R12, R11 ;  /* 0x0000000c0d0e7389 */ /* 0x00006400000c000b */
[----:B01----:R-:W-:Y:S01]  /*2c730*/  ENDCOLLECTIVE ;  /* 0x000000000000791b */ /* 0x003fe20003800000 */
.L_x_2117:
        /* <DEDUP_REMOVED lines=19> */
.L_x_2118:
[----:B------:R-:W-:Y:S02]  /*2c870*/  IMAD.MOV.U32 R13, RZ, RZ, R0 ;  /* 0x000000ffff0d7224 */ /* 0x000fe400078e0000 */
[----:B------:R-:W-:Y:S02]  /*2c880*/  IMAD.MOV.U32 R12, RZ, RZ, 0x6 ;  /* 0x00000006ff0c7424 */ /* 0x000fe400078e00ff */
[----:B------:R-:W-:-:S07]  /*2c890*/  IMAD.MOV.U32 R3, RZ, RZ, R14 ;  /* 0x000000ffff037224 */ /* 0x000fce00078e000e */
[----:B------:R-:W-:Y:S05]  /*2c8a0*/  WARPSYNC.COLLECTIVE R15, `(.L_x_2119) ;  /* 0x000000000f087348 */ /* 0x000fea0003c00000 */
[----:B------:R0:W1:Y:S02]  /*2c8b0*/  SHFL.IDX P6, R14, R13, R12, R11 ;  /* 0x0000000c0d0e7389 */ /* 0x00006400000c000b */
[----:B01----:R-:W-:Y:S01]  /*2c8c0*/  ENDCOLLECTIVE ;  /* 0x000000000000791b */ /* 0x003fe20003800000 */
.L_x_2119:
        /* <DEDUP_REMOVED lines=19> */
.L_x_2120:
[----:B------:R-:W-:Y:S02]  /*2ca00*/  IMAD.MOV.U32 R13, RZ, RZ, R0 ;  /* 0x000000ffff0d7224 */ /* 0x000fe400078e0000 */
[----:B------:R-:W-:Y:S02]  /*2ca10*/  IMAD.MOV.U32 R12, RZ, RZ, 0x7 ;  /* 0x00000007ff0c7424 */ /* 0x000fe400078e00ff */
[----:B------:R-:W-:-:S07]  /*2ca20*/  IMAD.MOV.U32 R3, RZ, RZ, R14 ;  /* 0x000000ffff037224 */ /* 0x000fce00078e000e */
[----:B------:R-:W-:Y:S05]  /*2ca30*/  WARPSYNC.COLLECTIVE R15, `(.L_x_2121) ;  /* 0x000000000f087348 */ /* 0x000fea0003c00000 */
[----:B------:R0:W1:Y:S02]  /*2ca40*/  SHFL.IDX P6, R14, R13, R12, R11 ;  /* 0x0000000c0d0e7389 */ /* 0x00006400000c000b */
[----:B01----:R-:W-:Y:S01]  /*2ca50*/  ENDCOLLECTIVE ;  /* 0x000000000000791b */ /* 0x003fe20003800000 */
.L_x_2121:
[----:B------:R-:W-:-:S05]  /*2ca60*/  @!P0 LEA R3, P5, R37, R3, 0x1 ;  /* 0x0000000325038211 */ /* 0x000fca00078a08ff */
[----:B------:R-:W-:-:S05]  /*2ca70*/  @!P0 IMAD.X R2, RZ, RZ, R2, P5 ;  /* 0x000000ffff028224 */ /* 0x000fca00028e0602 */
[----:B------:R-:W-:Y:S01]  /*2ca80*/  @!P0 LOP3.LUT R3, R3, R2, RZ, 0x3c, !PT ;  /* 0x0000000203038212 */ /* 0x000fe200078e3cff */
[----:B------:R-:W-:-:S03]  /*2ca90*/  IMAD.MOV.U32 R13, RZ, RZ, R4 ;  /* 0x000000ffff0d7224 */ /* 0x000fc600078e0004 */
[----:B------:R-:W-:-:S04]  /*2caa0*/  @!P0 LOP3.LUT R2, R3, R2, RZ, 0x3c, !PT ;  /* 0x0000000203028212 */ /* 0x000fc800078e3cff */
[----:B------:R-:W-:Y:S01]  /*2cab0*/  @!P0 LOP3.LUT R3, R3, R2, RZ, 0x3c, !PT ;  /* 0x0000000203038212 */ /* 0x000fe200078e3cff */
[----:B------:R-:W-:-:S04]  /*2cac0*/  IMAD.MOV.U32 R6, RZ, RZ, R14 ;  /* 0x000000ffff067224 */ /* 0x000fc800078e000e */
        /* <DEDUP_REMOVED lines=10> */
.L_x_2122:
[----:B------:R-:W-:Y:S05]  /*2cb70*/  BRA `(.L_x_2123) ;  /* 0xffffffa400d47947 */ /* 0x000fea000383ffff */
.L_x_1956:
[----:B0-----:R0:W1:Y:S02]  /*2cb80*/  SYNCS.PHASECHK.TRANS64.TRYWAIT P0, [R23+URZ+0x30820], R0 ;  /* 0x03082000170075a7 */ /* 0x001064000800017f */
[----:B-1----:R-:W-:Y:S05]  /*2cb90*/  @!P0 NANOSLEEP.SYNCS 0x989680 ;  /* 0x009896800000895d */ /* 0x002fea0003900000 */
[----:B------:R-:W1:Y:S02]  /*2cba0*/  @!P0 SYNCS.PHASECHK.TRANS64 P0, [R23+URZ+0x30820], R0 ;  /* 0x03082000170085a7 */ /* 0x000e64000800007f */
[----:B-1----:R-:W-:Y:S05]  /*2cbb0*/  @!P0 BRA `(.L_x_1956) ;  /* 0xfffffffc00f08947 */ /* 0x002fea000383ffff */
[----:B------:R-:W-:Y:S05]  /*2cbc0*/  BRA `(.L_x_2124) ;  /* 0xffffffa800507947 */ /* 0x000fea000383ffff */
.L_x_1961:
[----:B0-----:R0:W1:Y:S02]  /*2cbd0*/  SYNCS.PHASECHK.TRANS64.TRYWAIT P0, [R7+URZ+0x30840], R2 ;  /* 0x03084002070075a7 */ /* 0x001064000800017f */
[----:B-1----:R-:W-:Y:S05]  /*2cbe0*/  @!P0 NANOSLEEP.SYNCS 0x989680 ;  /* 0x009896800000895d */ /* 0x002fea0003900000 */
[----:B------:R-:W1:Y:S02]  /*2cbf0*/  @!P0 SYNCS.PHASECHK.TRANS64 P0, [R7+URZ+0x30840], R2 ;  /* 0x03084002070085a7 */ /* 0x000e64000800007f */
[----:B-1----:R-:W-:Y:S05]  /*2cc00*/  @!P0 BRA `(.L_x_1961) ;  /* 0xfffffffc00f08947 */ /* 0x002fea000383ffff */
[----:B------:R-:W-:Y:S05]  /*2cc10*/  BRA `(.L_x_2125) ;  /* 0xffffffac00387947 */ /* 0x000fea000383ffff */
.L_x_1962:
        /* <DEDUP_REMOVED lines=8> */
.L_x_2127:
[----:B------:R-:W-:Y:S05]  /*2cca0*/  BSYNC B1 ;  /* 0x0000000000017941 */ /* 0x000fea0003800000 */
.L_x_2126:
        /* <DEDUP_REMOVED lines=12> */
.L_x_2128:
        /* <DEDUP_REMOVED lines=8> */
[----:B------:R-:W-:Y:S01]  /*2cdf0*/  LOP3.LUT P1, RZ, R22, 0x4, RZ, 0xc0, !PT ;  /* 0x0000000416ff7812 */ /* 0x000fe2000782c0ff */
[----:B------:R-:W-:-:S12]  /*2ce00*/  IMAD.MOV.U32 R2, RZ, RZ, R14 ;  /* 0x000000ffff027224 */ /* 0x000fd800078e000e */
[----:B------:R-:W-:Y:S05]  /*2ce10*/  WARPSYNC.COLLECTIVE R15, `(.L_x_2129) ;  /* 0x000000000f087348 */ /* 0x000fea0003c00000 */
[----:B------:R0:W1:Y:S02]  /*2ce20*/  SHFL.IDX P6, R14, R13, R12, R11 ;  /* 0x0000000c0d0e7389 */ /* 0x00006400000c000b */
[----:B01----:R-:W-:Y:S01]  /*2ce30*/  ENDCOLLECTIVE ;  /* 0x000000000000791b */ /* 0x003fe20003800000 */
.L_x_2129:
        /* <DEDUP_REMOVED lines=14> */
.L_x_2130:
[----:B------:R-:W-:Y:S02]  /*2cf20*/  IMAD.MOV.U32 R13, RZ, RZ, R21 ;  /* 0x000000ffff0d7224 */ /* 0x000fe400078e0015 */
[----:B------:R-:W-:Y:S02]  /*2cf30*/  IMAD.MOV.U32 R12, RZ, RZ, 0x2 ;  /* 0x00000002ff0c7424 */ /* 0x000fe400078e00ff */
[----:B------:R-:W-:-:S07]  /*2cf40*/  IMAD.MOV.U32 R2, RZ, RZ, R14 ;  /* 0x000000ffff027224 */ /* 0x000fce00078e000e */
[----:B------:R-:W-:Y:S05]  /*2cf50*/  WARPSYNC.COLLECTIVE R15, `(.L_x_2131) ;  /* 0x000000000f087348 */ /* 0x000fea0003c00000 */
[----:B------:R0:W1:Y:S02]  /*2cf60*/  SHFL.IDX P6, R14, R13, R12, R11 ;  /* 0x0000000c0d0e7389 */ /* 0x00006400000c000b */
[----:B01----:R-:W-:Y:S01]  /*2cf70*/  ENDCOLLECTIVE ;  /* 0x000000000000791b */ /* 0x003fe20003800000 */
.L_x_2131:
        /* <DEDUP_REMOVED lines=14> */
.L_x_2132:
[----:B------:R-:W-:Y:S02]  /*2d060*/  IMAD.MOV.U32 R13, RZ, RZ, R21 ;  /* 0x000000ffff0d7224 */ /* 0x000fe400078e0015 */
[----:B------:R-:W-:Y:S02]  /*2d070*/  IMAD.MOV.U32 R12, RZ, RZ, 0x3 ;  /* 0x00000003ff0c7424 */ /* 0x000fe400078e00ff */
[----:B------:R-:W-:-:S07]  /*2d080*/  IMAD.MOV.U32 R2, RZ, RZ, R14 ;  /* 0x000000ffff027224 */ /* 0x000fce00078e000e */
[----:B------:R-:W-:Y:S05]  /*2d090*/  WARPSYNC.COLLECTIVE R15, `(.L_x_2133) ;  /* 0x000000000f087348 */ /* 0x000fea0003c00000 */
[----:B------:R0:W1:Y:S02]  /*2d0a0*/  SHFL.IDX P6, R14, R13, R12, R11 ;  /* 0x0000000c0d0e7389 */ /* 0x00006400000c000b */
[----:B01----:R-:W-:Y:S01]  /*2d0b0*/  ENDCOLLECTIVE ;  /* 0x000000000000791b */ /* 0x003fe20003800000 */
.L_x_2133:
        /* <DEDUP_REMOVED lines=17> */
.L_x_2134:
[----:B------:R-:W-:Y:S01]  /*2d1d0*/  IMAD.MOV.U32 R2, RZ, RZ, R14 ;  /* 0x000000ffff027224 */ /* 0x000fe200078e000e */
[----:B------:R-:W-:Y:S06]  /*2d1e0*/  BRA `(.L_x_2135) ;  /* 0xffffffa800bc7947 */ /* 0x000fec000383ffff */
.L_x_1967:
[----:B-1----:R1:W2:Y:S02]  /*2d1f0*/  SYNCS.PHASECHK.TRANS64.TRYWAIT P0, [R7+URZ+0x30860], R2 ;  /* 0x03086002070075a7 */ /* 0x0022a4000800017f */
[----:B--2---:R-:W-:Y:S05]  /*2d200*/  @!P0 NANOSLEEP.SYNCS 0x989680 ;  /* 0x009896800000895d */ /* 0x004fea0003900000 */
[----:B------:R-:W2:Y:S02]  /*2d210*/  @!P0 SYNCS.PHASECHK.TRANS64 P0, [R7+URZ+0x30860], R2 ;  /* 0x03086002070085a7 */ /* 0x000ea4000800007f */
[----:B--2---:R-:W-:Y:S05]  /*2d220*/  @!P0 BRA `(.L_x_1967) ;  /* 0xfffffffc00f08947 */ /* 0x004fea000383ffff */
[----:B------:R-:W-:Y:S05]  /*2d230*/  BRA `(.L_x_2136) ;  /* 0xffffffac00387947 */ /* 0x000fea000383ffff */
.L_x_1968:
        /* <DEDUP_REMOVED lines=8> */
.L_x_2138:
[----:B------:R-:W-:Y:S05]  /*2d2c0*/  BSYNC B1 ;  /* 0x0000000000017941 */ /* 0x000fea0003800000 */
.L_x_2137:
[----:B------:R-:W-:Y:S02]  /*2d2d0*/  IMAD.MOV.U32 R13, RZ, RZ, R17 ;  /* 0x000000ffff0d7224 */ /* 0x000fe400078e0011 */
[----:B------:R-:W-:Y:S02]  /*2d2e0*/  IMAD.MOV.U32 R12, RZ, RZ, RZ ;  /* 0x000000ffff0c7224 */ /* 0x000fe400078e00ff */
[----:B------:R-:W-:Y:S02]  /*2d2f0*/  IMAD.MOV.U32 R11, RZ, RZ, 0x181f ;  /* 0x0000181fff0b7424 */ /* 0x000fe400078e00ff */
[----:B------:R-:W-:Y:S02]  /*2d300*/  IMAD.MOV.U32 R15, RZ, RZ, -0x1 ;  /* 0xffffffffff0f7424 */ /* 0x000fe400078e00ff */
[----:B------:R-:W-:Y:S02]  /*2d310*/  IMAD.MOV.U32 R3, RZ, RZ, R14 ;  /* 0x000000ffff037224 */ /* 0x000fe400078e000e */
[----:B------:R-:W-:-:S07]  /*2d320*/  IMAD R6, R6, 0x2, R23 ;  /* 0x0000000206067824 */ /* 0x000fce00078e0217 */
[----:B------:R-:W-:Y:S05]  /*2d330*/  WARPSYNC.COLLECTIVE R15, `(.L_x_2139) ;  /* 0x000000000f087348 */ /* 0x000fea0003c00000 */
[----:B------:R0:W1:Y:S02]  /*2d340*/  SHFL.IDX P6, R14, R13, R12, R11 ;  /* 0x0000000c0d0e7389 */ /* 0x00006400000c000b */
[----:B01----:R-:W-:Y:S01]  /*2d350*/  ENDCOLLECTIVE ;  /* 0x000000000000791b */ /* 0x003fe20003800000 */
.L_x_2139:
[----:B------:R-:W-:Y:S02]  /*2d360*/  IMAD.MOV.U32 R13, RZ, RZ, R24 ;  /* 0x000000ffff0d7224 */ /* 0x000fe400078e0018 */
[----:B------:R-:W-:Y:S02]  /*2d370*/  IMAD.MOV.U32 R12, RZ, RZ, 0x1 ;  /* 0x00000001ff0c7424 */ /* 0x000fe400078e00ff */
[----:B------:R-:W-:-:S07]  /*2d380*/  IMAD.MOV.U32 R2, RZ, RZ, R14 ;  /* 0x000000ffff027224 */ /* 0x000fce00078e000e */
[----:B------:R-:W-:Y:S05]  /*2d390*/  WARPSYNC.COLLECTIVE R15, `(.L_x_2140) ;  /* 0x000000000f087348 */ /* 0x000fea0003c00000 */
[----:B------:R0:W1:Y:S02]  /*2d3a0*/  SHFL.IDX P6, R14, R13, R12, R11 ;  /* 0x0000000c0d0e7389 */ /* 0x00006400000c000b */
[----:B01----:R-:W-:Y:S01]  /*2d3b0*/  ENDCOLLECTIVE ;  /* 0x000000000000791b */ /* 0x003fe20003800000 */
.L_x_2140:
        /* <DEDUP_REMOVED lines=18> */
.L_x_2141:
[----:B------:R-:W-:Y:S02]  /*2d4e0*/  IMAD.MOV.U32 R13, RZ, RZ, R24 ;  /* 0x000000ffff0d7224 */ /* 0x000fe400078e0018 */
[----:B------:R-:W-:Y:S02]  /*2d4f0*/  IMAD.MOV.U32 R12, RZ, RZ, 0x2 ;  /* 0x00000002ff0c7424 */ /* 0x000fe400078e00ff */
[----:B------:R-:W-:-:S07]  /*2d500*/  IMAD.MOV.U32 R2, RZ, RZ, R14 ;  /* 0x000000ffff027224 */ /* 0x000fce00078e000e */
[----:B------:R-:W-:Y:S05]  /*2d510*/  WARPSYNC.COLLECTIVE R15, `(.L_x_2142) ;  /* 0x000000000f087348 */ /* 0x000fea0003c00000 */
[----:B------:R0:W1:Y:S02]  /*2d520*/  SHFL.IDX P6, R14, R13, R12, R11 ;  /* 0x0000000c0d0e7389 */ /* 0x00006400000c000b */
[----:B01----:R-:W-:Y:S01]  /*2d530*/  ENDCOLLECTIVE ;  /* 0x000000000000791b */ /* 0x003fe20003800000 */
.L_x_2142:
        /* <DEDUP_REMOVED lines=18> */
.L_x_2143:
[----:B------:R-:W-:Y:S02]  /*2d660*/  IMAD.MOV.U32 R13, RZ, RZ, R24 ;  /* 0x000000ffff0d7224 */ /* 0x000fe400078e0018 */
[----:B------:R-:W-:Y:S02]  /*2d670*/  IMAD.MOV.U32 R12, RZ, RZ, 0x3 ;  /* 0x00000003ff0c7424 */ /* 0x000fe400078e00ff */
[----:B------:R-:W-:-:S07]  /*2d680*/  IMAD.MOV.U32 R2, RZ, RZ, R14 ;  /* 0x000000ffff027224 */ /* 0x000fce00078e000e */
[----:B------:R-:W-:Y:S05]  /*2d690*/  WARPSYNC.COLLECTIVE R15, `(.L_x_2144) ;  /* 0x000000000f087348 */ /* 0x000fea0003c00000 */
[----:B------:R0:W1:Y:S02]  /*2d6a0*/  SHFL.IDX P6, R14, R13, R12, R11 ;  /* 0x0000000c0d0e7389 */ /* 0x00006400000c000b */
[----:B01----:R-:W-:Y:S01]  /*2d6b0*/  ENDCOLLECTIVE ;  /* 0x000000000000791b */ /* 0x003fe20003800000 */
.L_x_2144:
        /* <DEDUP_REMOVED lines=13> */
.L_x_2145:
        /* <DEDUP_REMOVED lines=10> */
.L_x_1976:
[----:B0-----:R0:W1:Y:S02]  /*2d830*/  SYNCS.PHASECHK.TRANS64.TRYWAIT P0, [R4+URZ+0x30860], R3 ;  /* 0x03086003040075a7 */ /* 0x001064000800017f */
[----:B-1----:R-:W-:Y:S05]  /*2d840*/  @!P0 NANOSLEEP.SYNCS 0x989680 ;  /* 0x009896800000895d */ /* 0x002fea0003900000 */
[----:B------:R-:W1:Y:S02]  /*2d850*/  @!P0 SYNCS.PHASECHK.TRANS64 P0, [R4+URZ+0x30860], R3 ;  /* 0x03086003040085a7 */ /* 0x000e64000800007f */
[----:B-1----:R-:W-:Y:S05]  /*2d860*/  @!P0 BRA `(.L_x_1976) ;  /* 0xfffffffc00f08947 */ /* 0x002fea000383ffff */
[----:B------:R-:W-:Y:S05]  /*2d870*/  BRA `(.L_x_2147) ;  /* 0xffffffac00b87947 */ /* 0x000fea000383ffff */
.L_x_1977:
        /* <DEDUP_REMOVED lines=8> */
.L_x_2149:
[----:B------:R-:W-:Y:S05]  /*2d900*/  BSYNC B0 ;  /* 0x0000000000007941 */ /* 0x000fea0003800000 */
.L_x_2148:
        /* <DEDUP_REMOVED lines=11> */
.L_x_2150:
[----:B------:R-:W-:Y:S01]  /*2d9c0*/  ULDC UR4, c[0x0][0x2f4] ;  /* 0x0000bd0000047ab9 */ /* 0x000fe20000000800 */
[----:B------:R-:W-:Y:S01]  /*2d9d0*/  IMAD R0, R0, 0x2, R23 ;  /* 0x0000000200007824 */ /* 0x000fe200078e0217 */
[----:B------:R-:W-:Y:S02]  /*2d9e0*/  ISETP.GE.AND P3, PT, R37, UR4, PT ;  /* 0x0000000425007c0c */ /* 0x000fe4000bf66270 */
[----:B------:R-:W-:Y:S02]  /*2d9f0*/  ISETP.GE.AND P2, PT, R7, UR4, PT ;  /* 0x0000000407007c0c */ /* 0x000fe4000bf46270 */
        /* <DEDUP_REMOVED lines=18> */
.L_x_2151:
[----:B------:R-:W-:Y:S01]  /*2db20*/  @!PT LDS RZ, [RZ] ;  /* 0x00000000fffff984 */ /* 0x000fe20000000800 */
[----:B------:R-:W-:Y:S01]  /*2db30*/  @!PT LDS RZ, [RZ] ;  /* 0x00000000fffff984 */ /* 0x000fe20000000800 */
[----:B------:R-:W-:Y:S01]  /*2db40*/  @!PT LDS RZ, [RZ] ;  /* 0x00000000fffff984 */ /* 0x000fe20000000800 */
[----:B------:R-:W-:Y:S01]  /*2db50*/  LDGSTS.E.BYPASS.LTC128B.128 [R0+0x4400], desc[UR60][R2.64+0x100], !P4 ;  /* 0x0440010002007fae */ /* 0x000fe2000e101d7c */
[----:B------:R-:W-:Y:S01]  /*2db60*/  ISETP.LT.OR P4, PT, R5, 0x1, P0 ;  /* 0x000000010500780c */ /* 0x000fe20000781670 */
[----:B------:R-:W-:-:S12]  /*2db70*/  IMAD.MOV.U32 R13, RZ, RZ, R17 ;  /* 0x000000ffff0d7224 */ /* 0x000fd800078e0011 */
[----:B------:R0:W-:Y:S02]  /*2db80*/  LDGSTS.E.BYPASS.LTC128B.128 [R0+0x6400], desc[UR60][R2.64+0x180], !P4 ;  /* 0x0640018002007fae */ /* 0x0001e4000e101d7c */
[----:B0-----:R-:W-:-:S07]  /*2db90*/  IMAD.MOV.U32 R3, RZ, RZ, R14 ;  /* 0x000000ffff037224 */ /* 0x001fce00078e000e */
[----:B------:R-:W-:Y:S05]  /*2dba0*/  WARPSYNC.COLLECTIVE R15, `(.L_x_2152) ;  /* 0x000000000f087348 */ /* 0x000fea0003c00000 */
[----:B------:R0:W1:Y:S02]  /*2dbb0*/  SHFL.IDX P6, R14, R13, R12, R11 ;  /* 0x0000000c0d0e7389 */ /* 0x00006400000c000b */
[----:B01----:R-:W-:Y:S01]  /*2dbc0*/  ENDCOLLECTIVE ;  /* 0x000000000000791b */ /* 0x003fe20003800000 */
.L_x_2152:
[----:B------:R-:W-:Y:S02]  /*2dbd0*/  IMAD.MOV.U32 R13, RZ, RZ, R24 ;  /* 0x000000ffff0d7224 */ /* 0x000fe400078e0018 */
[----:B------:R-:W-:Y:S01]  /*2dbe0*/  IMAD.MOV.U32 R12, RZ, RZ, 0x2 ;  /* 0x00000002ff0c7424 */ /* 0x000fe200078e00ff */
[----:B------:R-:W-:-:S13]  /*2dbf0*/  IADD3 R2, P4, R14, R8, RZ ;  /* 0x000000080e027210 */ /* 0x000fda0007f9e0ff */
[----:B------:R-:W-:Y:S05]  /*2dc00*/  WARPSYNC.COLLECTIVE R15, `(.L_x_2153) ;  /* 0x000000000f087348 */ /* 0x000fea0003c00000 */
[----:B------:R0:W1:Y:S02]  /*2dc10*/  SHFL.IDX P6, R14, R13, R12, R11 ;  /* 0x0000000c0d0e7389 */ /* 0x00006400000c000b */
[----:B01----:R-:W-:Y:S01]  /*2dc20*/  ENDCOLLECTIVE ;  /* 0x000000000000791b */ /* 0x003fe20003800000 */
.L_x_2153:
        /* <DEDUP_REMOVED lines=12> */
.L_x_2154:
        /* <DEDUP_REMOVED lines=14> */
.L_x_2155:
        /* <DEDUP_REMOVED lines=12> */
.L_x_2156:
        /* <DEDUP_REMOVED lines=9> */
.L_x_1982:
        /* <DEDUP_REMOVED lines=8> */
.L_x_2159:
[----:B------:R-:W-:Y:S05]  /*2dfa0*/  BSYNC B0 ;  /* 0x0000000000007941 */ /* 0x000fea0003800000 */
.L_x_2158:
[----:B------:R-:W-:Y:S02]  /*2dfb0*/  IMAD.MOV.U32 R13, RZ, RZ, R16 ;  /* 0x000000ffff0d7224 */ /* 0x000fe400078e0010 */
        /* <DEDUP_REMOVED lines=8> */
.L_x_2160:
        /* <DEDUP_REMOVED lines=18> */
.L_x_2161:
[----:B------:R-:W-:Y:S01]  /*2e160*/  IMAD.MOV.U32 R12, RZ, RZ, 0x2 ;  /* 0x00000002ff0c7424 */ /* 0x000fe200078e00ff */
[----:B------:R-:W-:-:S05]  /*2e170*/  SEL R4, R14, RZ, P1 ;  /* 0x000000ff0e047207 */ /* 0x000fca0000800000 */
[----:B------:R-:W-:-:S04]  /*2e180*/  IMAD.IADD R4, R17, 0x1, R4 ;  /* 0x0000000111047824 */ /* 0x000fc800078e0204 */
[----:B------:R-:W-:-:S07]  /*2e190*/  IMAD.MOV.U32 R13, RZ, RZ, R4 ;  /* 0x000000ffff0d7224 */ /* 0x000fce00078e0004 */
[----:B------:R-:W-:Y:S05]  /*2e1a0*/  WARPSYNC.COLLECTIVE R15, `(.L_x_2162) ;  /* 0x000000000f087348 */ /* 0x000fea0003c00000 */
[----:B------:R0:W1:Y:S02]  /*2e1b0*/  SHFL.UP P6, R14, R13, R12, R11 ;  /* 0x0400000c0d0e7389 */ /* 0x00006400000c000b */
[----:B01----:R-:W-:Y:S01]  /*2e1c0*/  ENDCOLLECTIVE ;  /* 0x000000000000791b */ /* 0x003fe20003800000 */
.L_x_2162:
[----:B------:R-:W-:Y:S01]  /*2e1d0*/  IMAD.MOV.U32 R12, RZ, RZ, 0x4 ;  /* 0x00000004ff0c7424 */ /* 0x000fe200078e00ff */
[----:B------:R-:W-:-:S05]  /*2e1e0*/  SEL R3, R14, RZ, P2 ;  /* 0x000000ff0e037207 */ /* 0x000fca0001000000 */
[----:B------:R-:W-:-:S04]  /*2e1f0*/  IMAD.IADD R6, R4, 0x1, R3 ;  /* 0x0000000104067824 */ /* 0x000fc800078e0203 */
[----:B------:R-:W-:-:S07]  /*2e200*/  IMAD.MOV.U32 R13, RZ, RZ, R6 ;  /* 0x000000ffff0d7224 */ /* 0x000fce00078e0006 */
[----:B------:R-:W-:Y:S05]  /*2e210*/  WARPSYNC.COLLECTIVE R15, `(.L_x_2163) ;  /* 0x000000000f087348 */ /* 0x000fea0003c00000 */
[----:B------:R0:W1:Y:S02]  /*2e220*/  SHFL.UP P6, R14, R13, R12, R11 ;  /* 0x0400000c0d0e7389 */ /* 0x00006400000c000b */
[----:B01----:R-:W-:Y:S01]  /*2e230*/  ENDCOLLECTIVE ;  /* 0x000000000000791b */ /* 0x003fe20003800000 */
.L_x_2163:
[----:B------:R-:W-:Y:S01]  /*2e240*/  IMAD.MOV.U32 R12, RZ, RZ, 0x8 ;  /* 0x00000008ff0c7424 */ /* 0x000fe200078e00ff */
[----:B------:R-:W-:-:S05]  /*2e250*/  SEL R3, R14, RZ, P3 ;  /* 0x000000ff0e037207 */ /* 0x000fca0001800000 */
[----:B------:R-:W-:-:S04]  /*2e260*/  IMAD.IADD R2, R6, 0x1, R3 ;  /* 0x0000000106027824 */ /* 0x000fc800078e0203 */
[----:B------:R-:W-:-:S07]  /*2e270*/  IMAD.MOV.U32 R13, RZ, RZ, R2 ;  /* 0x000000ffff0d7224 */ /* 0x000fce00078e0002 */
[----:B------:R-:W-:Y:S05]  /*2e280*/  WARPSYNC.COLLECTIVE R15, `(.L_x_2164) ;  /* 0x000000000f087348 */ /* 0x000fea0003c00000 */
[----:B------:R0:W1:Y:S02]  /*2e290*/  SHFL.UP P6, R14, R13, R12, R11 ;  /* 0x0400000c0d0e7389 */ /* 0x00006400000c000b */
[----:B01----:R-:W-:Y:S01]  /*2e2a0*/  ENDCOLLECTIVE ;  /* 0x000000000000791b */ /* 0x003fe20003800000 */
.L_x_2164:
[----:B------:R-:W-:Y:S01]  /*2e2b0*/  IMAD.MOV.U32 R12, RZ, RZ, 0x10 ;  /* 0x00000010ff0c7424 */ /* 0x000fe200078e00ff */
[----:B------:R-:W-:-:S05]  /*2e2c0*/  SEL R3, R14, RZ, P4 ;  /* 0x000000ff0e037207 */ /* 0x000fca0002000000 */
[----:B------:R-:W-:-:S04]  /*2e2d0*/  IMAD.IADD R3, R2, 0x1, R3 ;  /* 0x0000000102037824 */ /* 0x000fc800078e0203 */
[----:B------:R-:W-:-:S07]  /*2e2e0*/  IMAD.MOV.U32 R13, RZ, RZ, R3 ;  /* 0x000000ffff0d7224 */ /* 0x000fce00078e0003 */
[----:B------:R-:W-:Y:S05]  /*2e2f0*/  WARPSYNC.COLLECTIVE R15, `(.L_x_2165) ;  /* 0x000000000f087348 */ /* 0x000fea0003c00000 */
[----:B------:R0:W1:Y:S02]  /*2e300*/  SHFL.UP P6, R14, R13, R12, R11 ;  /* 0x0400000c0d0e7389 */ /* 0x00006400000c000b */
[----:B01----:R-:W-:Y:S01]  /*2e310*/  ENDCOLLECTIVE ;  /* 0x000000000000791b */ /* 0x003fe20003800000 */
.L_x_2165:
        /* <DEDUP_REMOVED lines=8> */
.L_x_2166:
[----:B------:R-:W-:Y:S05]  /*2e3a0*/  BRA `(.L_x_2167) ;  /* 0xffffffac000c7947 */ /* 0x000fea000383ffff */
.L_x_1987:
[----:B------:R-:W-:Y:S01]  /*2e3b0*/  BSSY B0, `(.L_x_2168) ;  /* 0x0000008000007945 */ /* 0x000fe20003800000 */
[----:B-----5:R-:W-:Y:S02]  /*2e3c0*/  IMAD.MOV.U32 R13, RZ, RZ, R17 ;  /* 0x000000ffff0d7224 */ /* 0x020fe400078e0011 */
[----:B------:R-:W-:Y:S02]  /*2e3d0*/  IMAD.MOV.U32 R12, RZ, RZ, 0x1 ;  /* 0x00000001ff0c7424 */ /* 0x000fe400078e00ff */
[----:B------:R-:W-:Y:S02]  /*2e3e0*/  IMAD.MOV.U32 R11, RZ, RZ, RZ ;  /* 0x000000ffff0b7224 */ /* 0x000fe400078e00ff */
[----:B------:R-:W-:-:S07]  /*2e3f0*/  IMAD.MOV.U32 R15, RZ, RZ, -0x1 ;  /* 0xffffffffff0f7424 */ /* 0x000fce00078e00ff */
[----:B01----:R-:W-:Y:S05]  /*2e400*/  WARPSYNC.COLLECTIVE R15, `(.L_x_2169) ;  /* 0x000000000f087348 */ /* 0x003fea0003c00000 */
[----:B------:R2:W3:Y:S02]  /*2e410*/  SHFL.UP P6, R14, R13, R12, R11 ;  /* 0x0400000c0d0e7389 */ /* 0x0004e400000c000b */
[----:B0123--:R-:W-:Y:S01]  /*2e420*/  ENDCOLLECTIVE ;  /* 0x000000000000791b */ /* 0x00ffe20003800000 */
.L_x_2169:
[----:B------:R-:W-:Y:S05]  /*2e430*/  BSYNC B0 ;  /* 0x0000000000007941 */ /* 0x000fea0003800000 */
.L_x_2168:
        /* <DEDUP_REMOVED lines=8> */
.L_x_2170:
[----:B------:R-:W-:Y:S01]  /*2e4c0*/  IMAD.MOV.U32 R12, RZ, RZ, 0x4 ;  /* 0x00000004ff0c7424 */ /* 0x000fe200078e00ff */
[----:B------:R-:W-:-:S05]  /*2e4d0*/  SEL R2, R14, RZ, P2 ;  /* 0x000000ff0e027207 */ /* 0x000fca0001000000 */
[----:B------:R-:W-:-:S04]  /*2e4e0*/  IMAD.IADD R2, R13, 0x1, R2 ;  /* 0x000000010d027824 */ /* 0x000fc800078e0202 */
[----:B------:R-:W-:-:S07]  /*2e4f0*/  IMAD.MOV.U32 R13, RZ, RZ, R2 ;  /* 0x000000ffff0d7224 */ /* 0x000fce00078e0002 */
[----:B------:R-:W-:Y:S05]  /*2e500*/  WARPSYNC.COLLECTIVE R15, `(.L_x_2171) ;  /* 0x000000000f087348 */ /* 0x000fea0003c00000 */
[----:B------:R0:W1:Y:S02]  /*2e510*/  SHFL.UP P6, R14, R13, R12, R11 ;  /* 0x0400000c0d0e7389 */ /* 0x00006400000c000b */
[----:B01----:R-:W-:Y:S01]  /*2e520*/  ENDCOLLECTIVE ;  /* 0x000000000000791b */ /* 0x003fe20003800000 */
.L_x_2171:
[----:B------:R-:W-:Y:S01]  /*2e530*/  IMAD.MOV.U32 R12, RZ, RZ, 0x8 ;  /* 0x00000008ff0c7424 */ /* 0x000fe200078e00ff */
[----:B------:R-:W-:-:S05]  /*2e540*/  SEL R3, R14, RZ, P3 ;  /* 0x000000ff0e037207 */ /* 0x000fca0001800000 */
[----:B------:R-:W-:-:S04]  /*2e550*/  IMAD.IADD R3, R2, 0x1, R3 ;  /* 0x0000000102037824 */ /* 0x000fc800078e0203 */
[----:B------:R-:W-:-:S07]  /*2e560*/  IMAD.MOV.U32 R13, RZ, RZ, R3 ;  /* 0x000000ffff0d7224 */ /* 0x000fce00078e0003 */
[----:B------:R-:W-:Y:S05]  /*2e570*/  WARPSYNC.COLLECTIVE R15, `(.L_x_2172) ;  /* 0x000000000f087348 */ /* 0x000fea0003c00000 */
[----:B------:R0:W1:Y:S02]  /*2e580*/  SHFL.UP P6, R14, R13, R12, R11 ;  /* 0x0400000c0d0e7389 */ /* 0x00006400000c000b */
[----:B01----:R-:W-:Y:S01]  /*2e590*/  ENDCOLLECTIVE ;  /* 0x000000000000791b */ /* 0x003fe20003800000 */
.L_x_2172:
[----:B------:R-:W-:Y:S01]  /*2e5a0*/  IMAD.MOV.U32 R12, RZ, RZ, 0x10 ;  /* 0x00000010ff0c7424 */ /* 0x000fe200078e00ff */
[----:B------:R-:W-:-:S05]  /*2e5b0*/  SEL R4, R14, RZ, P4 ;  /* 0x000000ff0e047207 */ /* 0x000fca0002000000 */
[----:B------:R-:W-:-:S04]  /*2e5c0*/  IMAD.IADD R4, R3, 0x1, R4 ;  /* 0x0000000103047824 */ /* 0x000fc800078e0204 */
[----:B------:R-:W-:-:S07]  /*2e5d0*/  IMAD.MOV.U32 R13, RZ, RZ, R4 ;  /* 0x000000ffff0d7224 */ /* 0x000fce00078e0004 */
[----:B------:R-:W-:Y:S05]  /*2e5e0*/  WARPSYNC.COLLECTIVE R15, `(.L_x_2173) ;  /* 0x000000000f087348 */ /* 0x000fea0003c00000 */
[----:B------:R0:W1:Y:S02]  /*2e5f0*/  SHFL.UP P6, R14, R13, R12, R11 ;  /* 0x0400000c0d0e7389 */ /* 0x00006400000c000b */
[----:B01----:R-:W-:Y:S01]  /*2e600*/  ENDCOLLECTIVE ;  /* 0x000000000000791b */ /* 0x003fe20003800000 */
.L_x_2173:
        /* <DEDUP_REMOVED lines=8> */
.L_x_2174:
[----:B------:R-:W-:Y:S05]  /*2e690*/  BRA `(.L_x_2175) ;  /* 0xffffffa800ec7947 */ /* 0x000fea000383ffff */
.L_x_1989:
[----:B------:R-:W-:Y:S01]  /*2e6a0*/  BSSY B0, `(.L_x_2176) ;  /* 0x0000006000007945 */ /* 0x000fe20003800000 */
[----:B------:R-:W-:Y:S01]  /*2e6b0*/  PLOP3.LUT P6, PT, P6, PT, PT, 0x8, 0x0 ;  /* 0x000000000000781c */ /* 0x000fe200037ce170 */
[----:B------:R-:W-:-:S12]  /*2e6c0*/  IMAD.MOV.U32 R15, RZ, RZ, -0x1 ;  /* 0xffffffffff0f7424 */ /* 0x000fd800078e00ff */
[----:B01----:R-:W-:Y:S05]  /*2e6d0*/  WARPSYNC.COLLECTIVE R15, `(.L_x_2177) ;  /* 0x000000000f087348 */ /* 0x003fea0003c00000 */
[----:B------:R-:W-:Y:S01]  /*2e6e0*/  VOTE.ANY R14, PT, P6 ;  /* 0x00000000000e7806 */ /* 0x000fe200030e0100 */
[----:B01----:R-:W-:Y:S06]  /*2e6f0*/  ENDCOLLECTIVE ;  /* 0x000000000000791b */ /* 0x003fec0003800000 */
.L_x_2177:
[----:B------:R-:W-:Y:S05]  /*2e700*/  BSYNC B0 ;  /* 0x0000000000007941 */ /* 0x000fea0003800000 */
.L_x_2176:
        /* <DEDUP_REMOVED lines=9> */
.L_x_2178:
[----:B------:R-:W-:Y:S01]  /*2e7a0*/  IMAD.MOV.U32 R17, RZ, RZ, R14 ;  /* 0x000000ffff117224 */ /* 0x000fe200078e000e */
[----:B------:R-:W-:Y:S06]  /*2e7b0*/  BRA `(.L_x_2179) ;  /* 0xffffffa800dc7947 */ /* 0x000fec000383ffff */
.L_x_1991:
[----:B------:R-:W-:Y:S01]  /*2e7c0*/  BSSY B0, `(.L_x_2180) ;  /* 0x0000007000007945 */ /* 0x000fe20003800000 */
[----:B------:R-:W-:Y:S02]  /*2e7d0*/  IMAD.MOV.U32 R13, RZ, RZ, R2 ;  /* 0x000000ffff0d7224 */ /* 0x000fe400078e0002 */
[----:B------:R-:W-:Y:S02]  /*2e7e0*/  IMAD.MOV.U32 R11, RZ, RZ, 0x1f ;  /* 0x0000001fff0b7424 */ /* 0x000fe400078e00ff */
[----:B------:R-:W-:-:S07]  /*2e7f0*/  IMAD.MOV.U32 R15, RZ, RZ, -0x1 ;  /* 0xffffffffff0f7424 */ /* 0x000fce00078e00ff */
[----:B0123--:R-:W-:Y:S05]  /*2e800*/  WARPSYNC.COLLECTIVE R15, `(.L_x_2181) ;  /* 0x000000000f087348 */ /* 0x00ffea0003c00000 */
[----:B------:R4:W0:Y:S02]  /*2e810*/  SHFL.IDX P6, R14, R13, R12, R11 ;  /* 0x0000000c0d0e7389 */ /* 0x00082400000c000b */
[----:B01234-:R-:W-:Y:S01]  /*2e820*/  ENDCOLLECTIVE ;  /* 0x000000000000791b */ /* 0x01ffe20003800000 */
.L_x_2181:
[----:B------:R-:W-:Y:S05]  /*2e830*/  BSYNC B0 ;  /* 0x0000000000007941 */ /* 0x000fea0003800000 */
.L_x_2180:
[----:B------:R-:W-:Y:S05]  /*2e840*/  BRA `(.L_x_1990) ;  /* 0xffffffa800d47947 */ /* 0x000fea000383ffff */
.L_x_1995:
[----:B0-----:R0:W3:Y:S02]  /*2e850*/  SYNCS.PHASECHK.TRANS64.TRYWAIT P0, [R5+URZ+0x30820], R0 ;  /* 0x03082000050075a7 */ /* 0x0010e4000800017f */
[----:B---3--:R-:W-:Y:S05]  /*2e860*/  @!P0 NANOSLEEP.SYNCS 0x989680 ;  /* 0x009896800000895d */ /* 0x008fea0003900000 */
[----:B------:R-:W3:Y:S02]  /*2e870*/  @!P0 SYNCS.PHASECHK.TRANS64 P0, [R5+URZ+0x30820], R0 ;  /* 0x03082000050085a7 */ /* 0x000ee4000800007f */
[----:B---3--:R-:W-:Y:S05]  /*2e880*/  @!P0 BRA `(.L_x_1995) ;  /* 0xfffffffc00f08947 */ /* 0x008fea000383ffff */
[----:B------:R-:W-:Y:S05]  /*2e890*/  BRA `(.L_x_2182) ;  /* 0xffffffb0004c7947 */ /* 0x000fea000383ffff */
.L_x_1996:
        /* <DEDUP_REMOVED lines=11> */
.L_x_2184:
[----:B------:R-:W-:Y:S05]  /*2e950*/  BSYNC B0 ;  /* 0x0000000000007941 */ /* 0x000fea0003800000 */
.L_x_2183:
[----:B------:R-:W-:Y:S05]  /*2e960*/  BRA `(.L_x_2185) ;  /* 0xffffffb000347947 */ /* 0x000fea000383ffff */
.L_x_1997:
[----:B------:R-:W-:Y:S01]  /*2e970*/  BSSY B0, `(.L_x_2186) ;  /* 0x0000006000007945 */ /* 0x000fe20003800000 */
[----:B------:R-:W-:-:S07]  /*2e980*/  IMAD.MOV.U32 R15, RZ, RZ, -0x1 ;  /* 0xffffffffff0f7424 */ /* 0x000fce00078e00ff */
[----:B012---:R-:W-:Y:S05]  /*2e990*/  WARPSYNC.COLLECTIVE R15, `(.L_x_2187) ;  /* 0x000000000f0c7348 */ /* 0x007fea0003c00000 */
[----:B------:R-:W-:Y:S02]  /*2e9a0*/  ELECT P6, UR62, PT ;  /* 0x00000000003e782f */ /* 0x000fe400038c0000 */
[----:B------:R-:W-:Y:S01]  /*2e9b0*/  MOV R14, UR62 ;  /* 0x0000003e000e7c02 */ /* 0x000fe20008000f00 */
[----:B012---:R-:W-:Y:S10]  /*2e9c0*/  ENDCOLLECTIVE ;  /* 0x000000000000791b */ /* 0x007ff40003800000 */
.L_x_2187:
[----:B------:R-:W-:Y:S05]  /*2e9d0*/  BSYNC B0 ;  /* 0x0000000000007941 */ /* 0x000fea0003800000 */
.L_x_2186:
[----:B------:R-:W-:Y:S05]  /*2e9e0*/  BRA `(.L_x_2188) ;  /* 0xffffffb000287947 */ /* 0x000fea000383ffff */
.L_x_1999:
[----:B0-----:R0:W3:Y:S02]  /*2e9f0*/  SYNCS.PHASECHK.TRANS64.TRYWAIT P1, [R3+URZ+0x30840], R2 ;  /* 0x03084002030075a7 */ /* 0x0010e4000802017f */
[----:B---3--:R-:W-:Y:S05]  /*2ea00*/  @!P1 NANOSLEEP.SYNCS 0x989680 ;  /* 0x009896800000995d */ /* 0x008fea0003900000 */
[----:B------:R-:W3:Y:S02]  /*2ea10*/  @!P1 SYNCS.PHASECHK.TRANS64 P1, [R3+URZ+0x30840], R2 ;  /* 0x03084002030095a7 */ /* 0x000ee4000802007f */
[----:B---3--:R-:W-:Y:S05]  /*2ea20*/  @!P1 BRA `(.L_x_1999) ;  /* 0xfffffffc00f09947 */ /* 0x008fea000383ffff */
[----:B------:R-:W-:Y:S05]  /*2ea30*/  BRA `(.L_x_2189) ;  /* 0xffffffb000487947 */ /* 0x000fea000383ffff */
.L_x_2001:
[----:B---3--:R3:W4:Y:S02]  /*2ea40*/  SYNCS.PHASECHK.TRANS64.TRYWAIT P1, [R25+URZ+0x30840], R0 ;  /* 0x03084000190075a7 */ /* 0x008724000802017f */
[----:B----4-:R-:W-:Y:S05]  /*2ea50*/  @!P1 NANOSLEEP.SYNCS 0x989680 ;  /* 0x009896800000995d */ /* 0x010fea0003900000 */
[----:B------:R-:W4:Y:S02]  /*2ea60*/  @!P1 SYNCS.PHASECHK.TRANS64 P1, [R25+URZ+0x30840], R0 ;  /* 0x03084000190095a7 */ /* 0x000f24000802007f */
[----:B----4-:R-:W-:Y:S05]  /*2ea70*/  @!P1 BRA `(.L_x_2001) ;  /* 0xfffffffc00f09947 */ /* 0x010fea000383ffff */
[----:B------:R-:W-:Y:S05]  /*2ea80*/  BRA `(.L_x_2190) ;  /* 0xffffffb000547947 */ /* 0x000fea000383ffff */
.L_x_2003:
[----:B----4-:R4:W0:Y:S02]  /*2ea90*/  SYNCS.PHASECHK.TRANS64.TRYWAIT P1, [R3+URZ+0x30860], R2 ;  /* 0x03086002030075a7 */ /* 0x010824000802017f */
[----:B0-----:R-:W-:Y:S05]  /*2eaa0*/  @!P1 NANOSLEEP.SYNCS 0x989680 ;  /* 0x009896800000995d */ /* 0x001fea0003900000 */
[----:B------:R-:W0:Y:S02]  /*2eab0*/  @!P1 SYNCS.PHASECHK.TRANS64 P1, [R3+URZ+0x30860], R2 ;  /* 0x03086002030095a7 */ /* 0x000e24000802007f */
[----:B0-----:R-:W-:Y:S05]  /*2eac0*/  @!P1 BRA `(.L_x_2003) ;  /* 0xfffffffc00f09947 */ /* 0x001fea000383ffff */
[----:B------:R-:W-:Y:S05]  /*2ead0*/  BRA `(.L_x_2191) ;  /* 0xffffffb000507947 */ /* 0x000fea000383ffff */
.L_x_2192:
        /* <DEDUP_REMOVED lines=10> */
.L_x_3298:


//--------------------- .text._ZN7cutlass13device_kernelIN5flash11enable_sm90INS1_16FlashAttnFwdSm90INS1_25CollectiveMainloopFwdSm90ILi2EN4cute5tupleIJNS5_1CILi1EEES8_S8_EEENS6_IJNS7_ILi128EEENS7_ILi80EEENS7_ILi256EEEEEELi256ENS_10bfloat16_tEfNS_4arch4Sm90ELb1ELb0ELb0ELb0ELb1ELb0ELb0ELb1ELb1ELb1ELb0ELb0EEENS1_21CollectiveEpilogueFwdINS6_IJSA_SC_SB_EEES9_SE_SG_Li256ELb0ELb1ELb0ELb0EEENS1_30DynamicPersistentTileSchedulerILi256ELi128ELb0ELb1ELb1EEEEEEEEEvNT_6ParamsE --------------------------
	.section	.text._ZN7cutlass13device_kernelIN5flash11enable_sm90INS1_16FlashAttnFwdSm90INS1_25CollectiveMainloopFwdSm90ILi2EN4cute5tupleIJNS5_1CILi1EEES8_S8_EEENS6_IJNS7_ILi128EEENS7_ILi80EEENS7_ILi256EEEEEELi256ENS_10bfloat16_tEfNS_4arch4Sm90ELb1ELb0ELb0ELb0ELb1ELb0ELb0ELb1ELb1ELb1ELb0ELb0EEENS1_21CollectiveEpilogueFwdINS6_IJSA_SC_SB_EEES9_SE_SG_Li256ELb0ELb1ELb0ELb0EEENS1_30DynamicPersistentTileSchedulerILi256ELi128ELb0ELb1ELb1EEEEEEEEEvNT_6ParamsE,"ax",@progbits
	.align	128
.text._ZN7cutlass13device_kernelIN5flash11enable_sm90INS1_16FlashAttnFwdSm90INS1_25CollectiveMainloopFwdSm90ILi2EN4cute5tupleIJNS5_1CILi1EEES8_S8_EEENS6_IJNS7_ILi128EEENS7_ILi80EEENS7_ILi256EEEEEELi256ENS_10bfloat16_tEfNS_4arch4Sm90ELb1ELb0ELb0ELb0ELb1ELb0ELb0ELb1ELb1ELb1ELb0ELb0EEENS1_21CollectiveEpilogueFwdINS6_IJSA_SC_SB_EEES9_SE_SG_Li256ELb0ELb1ELb0ELb0EEENS1_30DynamicPersistentTileSchedulerILi256ELi128ELb0ELb1ELb1EEEEEEEEEvNT_6ParamsE:
        .type           _ZN7cutlass13device_kernelIN5flash11enable_sm90INS1_16FlashAttnFwdSm90INS1_25CollectiveMainloopFwdSm90ILi2EN4cute5tupleIJNS5_1CILi1EEES8_S8_EEENS6_IJNS7_ILi128EEENS7_ILi80EEENS7_ILi256EEEEEELi256ENS_10bfloat16_tEfNS_4arch4Sm90ELb1ELb0ELb0ELb0ELb1ELb0ELb0ELb1ELb1ELb1ELb0ELb0EEENS1_21CollectiveEpilogueFwdINS6_IJSA_SC_SB_EEES9_SE_SG_Li256ELb0ELb1ELb0ELb0EEENS1_30DynamicPersistentTileSchedulerILi256ELi128ELb0ELb1ELb1EEEEEEEEEvNT_6ParamsE,@function
        .size           _ZN7cutlass13device_kernelIN5flash11enable_sm90INS1_16FlashAttnFwdSm90INS1_25CollectiveMainloopFwdSm90ILi2EN4cute5tupleIJNS5_1CILi1EEES8_S8_EEENS6_IJNS7_ILi128EEENS7_ILi80EEENS7_ILi256EEEEEELi256ENS_10bfloat16_tEfNS_4arch4Sm90ELb1ELb0ELb0ELb0ELb1ELb0ELb0ELb1ELb1ELb1ELb0ELb0EEENS1_21CollectiveEpilogueFwdINS6_IJSA_SC_SB_EEES9_SE_SG_Li256ELb0ELb1ELb0ELb0EEENS1_30DynamicPersistentTileSchedulerILi256ELi128ELb0ELb1ELb1EEEEEEEEEvNT_6ParamsE,(.L_x_3299 - _ZN7cutlass13device_kernelIN5flash11enable_sm90INS1_16FlashAttnFwdSm90INS1_25CollectiveMainloopFwdSm90ILi2EN4cute5tupleIJNS5_1CILi1EEES8_S8_EEENS6_IJNS7_ILi128EEENS7_ILi80EEENS7_ILi256EEEEEELi256ENS_10bfloat16_tEfNS_4arch4Sm90ELb1ELb0ELb0ELb0ELb1ELb0ELb0ELb1ELb1ELb1ELb0ELb0EEENS1_21CollectiveEpilogueFwdINS6_IJSA_SC_SB_EEES9_SE_SG_Li256ELb0ELb1ELb0ELb0EEENS1_30DynamicPersistentTileSchedulerILi256ELi128ELb0ELb1ELb1EEEEEEEEEvNT_6ParamsE)
        .other          _ZN7cutlass13device_kernelIN5flash11enable_sm90INS1_16FlashAttnFwdSm90INS1_25CollectiveMainloopFwdSm90ILi2EN4cute5tupleIJNS5_1CILi1EEES8_S8_EEENS6_IJNS7_ILi128EEENS7_ILi80EEENS7_ILi256EEEEEELi256ENS_10bfloat16_tEfNS_4arch4Sm90ELb1ELb0ELb0ELb0ELb1ELb0ELb0ELb1ELb1ELb1ELb0ELb0EEENS1_21CollectiveEpilogueFwdINS6_IJSA_SC_SB_EEES9_SE_SG_Li256ELb0ELb1ELb0ELb0EEENS1_30DynamicPersistentTileSchedulerILi256ELi128ELb0ELb1ELb1EEEEEEEEEvNT_6ParamsE,@"STO_CUDA_ENTRY STV_DEFAULT"
_ZN7cutlass13device_kernelIN5flash11enable_sm90INS1_16FlashAttnFwdSm90INS1_25CollectiveMainloopFwdSm90ILi2EN4cute5tupleIJNS5_1CILi1EEES8_S8_EEENS6_IJNS7_ILi128EEENS7_ILi80EEENS7_ILi256EEEEEELi256ENS_10bfloat16_tEfNS_4arch4Sm90ELb1ELb0ELb0ELb0ELb1ELb0ELb0ELb1ELb1ELb1ELb0ELb0EEENS1_21CollectiveEpilogueFwdINS6_IJSA_SC_SB_EEES9_SE_SG_Li256ELb0ELb1ELb0ELb0EEENS1_30DynamicPersistentTileSchedulerILi256ELi128ELb0ELb1ELb1EEEEEEEEEvNT_6ParamsE:
        /* <DEDUP_REMOVED lines=45> */
.L_x_2193:
        /* <DEDUP_REMOVED lines=22> */
.L_x_2194:
        /* <DEDUP_REMOVED lines=18> */
.L_x_2195:
        /* <DEDUP_REMOVED lines=22> */
.L_x_2196:
        /* <DEDUP_REMOVED lines=23> */
.L_x_2197:
        /* <DEDUP_REMOVED lines=10> */
.L_x_2199:
        /* <DEDUP_REMOVED lines=10> */
[----:B------:R-:W2:Y:S01]  /*0960*/  LDL R3, [R1+0x4] ;  /* 0x0000040001037983 */ /* 0x000ea20000100800 */
[----:B------:R-:W-:Y:S01]  /*0970*/  UMOV UR36, URZ ;  /* 0x0000003f00247c82 */ /* 0x000fe20008000000 */
[----:B0-----:R-:W0:Y:S02]  /*0980*/  S2R R2, SR_TID.X ;  /* 0x0000000000027919 */ /* 0x001e240000002100 */
[----:B0-----:R-:W-:-:S05]  /*0990*/  VIADD R12, R2, 0xffffff80 ;  /* 0xffffff80020c7836 */ /* 0x001fca0000000000 */
[----:B------:R-:W-:-:S04]  /*09a0*/  SHF.R.S32.HI R0, RZ, 0x1f, R12 ;  /* 0x0000001fff007819 */ /* 0x000fc8000001140c */
[CC--:B------:R-:W-:Y:S02]  /*09b0*/  LEA.HI R2, R0.reuse, R12.reuse, RZ, 0x7 ;  /* 0x0000000c00027211 */ /* 0x0c0fe400078f38ff */
[-C--:B------:R-:W-:Y:S02]  /*09c0*/  LEA.HI R4, R0, R12.reuse, RZ, 0x5 ;  /* 0x0000000c00047211 */ /* 0x080fe400078f28ff */
[----:B------:R-:W-:Y:S02]  /*09d0*/  LOP3.LUT R224, R2, 0xffffff80, RZ, 0xc0, !PT ;  /* 0xffffff8002e07812 */ /* 0x000fe400078ec0ff */
[----:B------:R-:W-:Y:S01]  /*09e0*/  LEA.HI R11, R0, R12, RZ, 0x2 ;  /* 0x0000000c000b7211 */ /* 0x000fe200078f10ff */
[----:B------:R-:W-:Y:S01]  /*09f0*/  IMAD.SHL.U32 R5, R4, 0x20, RZ ;  /* 0x0000002004057824 */ /* 0x000fe200078e00ff */
[----:B------:R-:W-:Y:S01]  /*0a00*/  SHF.R.S32.HI R225, RZ, 0x7, R2 ;  /* 0x00000007ffe17819 */ /* 0x000fe20000011402 */
[----:B------:R-:W-:Y:S01]  /*0a10*/  IMAD.IADD R224, R12, 0x1, -R224 ;  /* 0x000000010ce07824 */ /* 0x000fe200078e0ae0 */
[----:B------:R-:W-:-:S02]  /*0a20*/  LOP3.LUT R11, R11, 0xfffffffc, RZ, 0xc0, !PT ;  /* 0xfffffffc0b0b7812 */ /* 0x000fc400078ec0ff */
[----:B------:R-:W-:Y:S02]  /*0a30*/  LEA.HI R2, R2, R225, RZ, 0x1 ;  /* 0x000000e102027211 */ /* 0x000fe400078f08ff */
[----:B------:R-:W-:Y:S01]  /*0a40*/  SHF.R.S32.HI R7, RZ, 0x1f, R224 ;  /* 0x0000001fff077819 */ /* 0x000fe200000114e0 */
[----:B------:R-:W-:Y:S01]  /*0a50*/  IMAD.IADD R11, R12, 0x1, -R11 ;  /* 0x000000010c0b7824 */ /* 0x000fe200078e0a0b */
[----:B------:R-:W-:Y:S02]  /*0a60*/  LOP3.LUT R5, R5, 0xfffffc00, RZ, 0xc0, !PT ;  /* 0xfffffc0005057812 */ /* 0x000fe400078ec0ff */
[CC--:B------:R-:W-:Y:S02]  /*0a70*/  LEA.HI R8, R7.reuse, R224.reuse, RZ, 0x2 ;  /* 0x000000e007087211 */ /* 0x0c0fe400078f10ff */
[----:B------:R-:W-:Y:S02]  /*0a80*/  LEA.HI R7, R7, R224, RZ, 0x5 ;  /* 0x000000e007077211 */ /* 0x000fe400078f28ff */
[----:B------:R-:W-:-:S02]  /*0a90*/  SHF.R.S32.HI R9, RZ, 0x2, R8 ;  /* 0x00000002ff097819 */ /* 0x000fc40000011408 */
[----:B------:R-:W-:Y:S02]  /*0aa0*/  SHF.R.S32.HI R10, RZ, 0x1f, R8 ;  /* 0x0000001fff0a7819 */ /* 0x000fe40000011408 */
[----:B------:R-:W-:Y:S02]  /*0ab0*/  SHF.R.S32.HI R7, RZ, 0x5, R7 ;  /* 0x00000005ff077819 */ /* 0x000fe40000011407 */
[----:B------:R-:W-:Y:S02]  /*0ac0*/  LEA.HI R10, R10, R9, RZ, 0x3 ;  /* 0x000000090a0a7211 */ /* 0x000fe400078f18ff */
[----:B------:R-:W-:Y:S02]  /*0ad0*/  LOP3.LUT R2, R2, 0x3fffffe, RZ, 0xc0, !PT ;  /* 0x03fffffe02027812 */ /* 0x000fe400078ec0ff */
[----:B------:R-:W-:-:S03]  /*0ae0*/  LOP3.LUT R10, R10, 0xfffffff8, RZ, 0xc0, !PT ;  /* 0xfffffff80a0a7812 */ /* 0x000fc600078ec0ff */
[----:B------:R-:W-:Y:S02]  /*0af0*/  IMAD.IADD R2, R225, 0x1, -R2 ;  /* 0x00000001e1027824 */ /* 0x000fe400078e0a02 */
[----:B------:R-:W-:-:S04]  /*0b00*/  IMAD.IADD R10, R9, 0x1, -R10 ;  /* 0x00000001090a7824 */ /* 0x000fc800078e0a0a */
[----:B------:R-:W-:-:S04]  /*0b10*/  IMAD R7, R7, 0x10, R10 ;  /* 0x0000001007077824 */ /* 0x000fc800078e020a */
[----:B------:R-:W-:Y:S01]  /*0b20*/  IMAD R226, R2, 0x40, R7 ;  /* 0x0000004002e27824 */ /* 0x000fe200078e0207 */
[----:B--2---:R-:W-:Y:S02]  /*0b30*/  R2UR UR5, R3 ;  /* 0x00000000030572ca */ /* 0x004fe400000e0000 */
[CC--:B------:R-:W-:Y:S02]  /*0b40*/  LEA.HI R3, R0.reuse, R12.reuse, RZ, 0x4 ;  /* 0x0000000c00037211 */ /* 0x0c0fe400078f20ff */
[----:B------:R-:W-:Y:S02]  /*0b50*/  LEA.HI R0, R0, R12, RZ, 0x3 ;  /* 0x0000000c00007211 */ /* 0x000fe400078f18ff */
[----:B------:R-:W-:Y:S02]  /*0b60*/  SHF.R.S32.HI R6, RZ, 0x4, R3 ;  /* 0x00000004ff067819 */ /* 0x000fe40000011403 */
[C---:B------:R-:W-:Y:S02]  /*0b70*/  LOP3.LUT R4, R3.reuse, 0x3fffff0, RZ, 0xc0, !PT ;  /* 0x03fffff003047812 */ /* 0x040fe400078ec0ff */
[----:B------:R-:W-:-:S02]  /*0b80*/  LEA.HI R3, R3, R6, RZ, 0x1 ;  /* 0x0000000603037211 */ /* 0x000fc400078f08ff */
[----:B------:R-:W-:Y:S01]  /*0b90*/  LOP3.LUT R219, R0, 0xfffffff8, RZ, 0xc0, !PT ;  /* 0xfffffff800db7812 */ /* 0x000fe200078ec0ff */
[C---:B------:R-:W-:Y:S01]  /*0ba0*/  IMAD.IADD R4, R12.reuse, 0x1, -R4 ;  /* 0x000000010c047824 */ /* 0x040fe200078e0a04 */
[----:B------:R-:W-:Y:S01]  /*0bb0*/  LOP3.LUT R3, R3, 0x1ffffffe, RZ, 0xc0, !PT ;  /* 0x1ffffffe03037812 */ /* 0x000fe200078ec0ff */
[----:B------:R-:W-:Y:S01]  /*0bc0*/  ULOP3.LUT UR6, UR5, 0x1, URZ, 0xfc, !UPT ;  /* 0x0000000105067892 */ /* 0x000fe2000f8efc3f */
[----:B------:R-:W-:Y:S01]  /*0bd0*/  IADD3 R219, R12, -R219, RZ ;  /* 0x800000db0cdb7210 */ /* 0x000fe20007ffe0ff */
[----:B------:R-:W-:Y:S01]  /*0be0*/  IMAD R4, R4, 0x40, R5 ;  /* 0x0000004004047824 */ /* 0x000fe200078e0205 */
[----:B------:R-:W-:Y:S01]  /*0bf0*/  LEA.HI R5, R11, R11, RZ, 0x1 ;  /* 0x0000000b0b057211 */ /* 0x000fe200078f08ff */
[----:B------:R-:W-:Y:S01]  /*0c00*/  IMAD.IADD R3, R6, 0x1, -R3 ;  /* 0x0000000106037824 */ /* 0x000fe200078e0a03 */
[----:B------:R-:W-:Y:S01]  /*0c10*/  UMOV UR5, URZ ;  /* 0x0000003f00057c82 */ /* 0x000fe20008000000 */
[----:B------:R-:W-:Y:S01]  /*0c20*/  IMAD.SHL.U32 R22, R219, 0x8, RZ ;  /* 0x00000008db167824 */ /* 0x000fe200078e00ff */
[----:B------:R-:W-:Y:S01]  /*0c30*/  LOP3.LUT R6, R5, 0x1ffffffe, RZ, 0xc0, !PT ;  /* 0x1ffffffe05067812 */ /* 0x000fe200078ec0ff */
[----:B------:R-:W-:Y:S01]  /*0c40*/  IMAD R227, R3, 0x8, R4 ;  /* 0x0000000803e37824 */ /* 0x000fe200078e0204 */
[----:B------:R-:W-:Y:S01]  /*0c50*/  LOP3.LUT R3, R8, 0x7ffffffc, RZ, 0xc0, !PT ;  /* 0x7ffffffc08037812 */ /* 0x000fe200078ec0ff */
[----:B------:R-:W-:Y:S01]  /*0c60*/  IMAD.U32 R2, RZ, RZ, UR6 ;  /* 0x00000006ff027e24 */ /* 0x000fe2000f8e00ff */
[----:B------:R-:W-:Y:S01]  /*0c70*/  SHF.R.S32.HI R222, RZ, 0x3, R0 ;  /* 0x00000003ffde7819 */ /* 0x000fe20000011400 */
[C---:B------:R-:W-:Y:S01]  /*0c80*/  VIADD R217, R22.reuse, 0x40 ;  /* 0x0000004016d97836 */ /* 0x040fe20000000000 */
[----:B------:R-:W-:Y:S01]  /*0c90*/  SHF.R.S32.HI R0, RZ, 0x1f, R22 ;  /* 0x0000001fff007819 */ /* 0x000fe20000011416 */
[C---:B------:R-:W-:Y:S01]  /*0ca0*/  VIADD R216, R22.reuse, 0x80 ;  /* 0x0000008016d87836 */ /* 0x040fe20000000000 */
[----:B------:R0:W-:Y:S01]  /*0cb0*/  STL [R1], R2 ;  /* 0x0000000201007387 */ /* 0x0001e20000100800 */
[----:B------:R-:W-:Y:S01]  /*0cc0*/  VIADD R218, R22, 0xc0 ;  /* 0x000000c016da7836 */ /* 0x000fe20000000000 */
[----:B------:R-:W-:Y:S01]  /*0cd0*/  SHF.R.S32.HI R4, RZ, 0x1f, R217 ;  /* 0x0000001fff047819 */ /* 0x000fe200000114d9 */
[----:B------:R-:W-:-:S02]  /*0ce0*/  IMAD.IADD R215, R11, 0x1, -R6 ;  /* 0x000000010bd77824 */ /* 0x000fc400078e0a06 */
[----:B------:R-:W-:Y:S01]  /*0cf0*/  IMAD.U32 R223, RZ, RZ, UR5 ;  /* 0x00000005ffdf7e24 */ /* 0x000fe2000f8e00ff */
[----:B------:R-:W-:Y:S01]  /*0d00*/  SHF.R.S32.HI R0, RZ, 0x1f, R218 ;  /* 0x0000001fff007819 */ /* 0x000fe200000114da */
[----:B------:R-:W-:Y:S02]  /*0d10*/  IMAD.IADD R214, R224, 0x1, -R3 ;  /* 0x00000001e0d67824 */ /* 0x000fe400078e0a03 */
[----:B------:R-:W-:Y:S01]  /*0d20*/  IMAD R215, R215, 0x8, R226 ;  /* 0x00000008d7d77824 */ /* 0x000fe200078e02e2 */
[----:B0-----:R-:W-:Y:S01]  /*0d30*/  SHF.R.S32.HI R2, RZ, 0x1f, R216 ;  /* 0x0000001fff027819 */ /* 0x001fe200000114d8 */
[----:B------:R-:W-:-:S07]  /*0d40*/  IMAD.U32 R17, RZ, RZ, UR5 ;  /* 0x00000005ff117e24 */ /* 0x000fce000f8e00ff */
.L_x_2256:
        /* <DEDUP_REMOVED lines=21> */
.L_x_2200:
[----:B------:R-:W-:Y:S01]  /*0ea0*/  ULDC UR8, c[0x0][0xc54] ;  /* 0x0003150000087ab9 */ /* 0x000fe20000000800 */
[----:B------:R-:W-:Y:S01]  /*0eb0*/  UMOV UR4, UR9 ;  /* 0x0000000900047c82 */ /* 0x000fe20008000000 */
[----:B------:R-:W-:-:S11]  /*0ec0*/  UISETP.NE.AND UP0, UPT, UR8, 0x1, UPT ;  /* 0x000000010800788c */ /* 0x000fd6000bf05270 */
[----:B------:R-:W-:Y:S02]  /*0ed0*/  @UP0 ULDC.64 UR10, c[0x0][0xc58] ;  /* 0x00031600000a0ab9 */ /* 0x000fe40000000a00 */
[----:B------:R-:W-:-:S04]  /*0ee0*/  UIMAD.WIDE.U32 UR6, UR9, UR10, URZ ;  /* 0x0000000a090672a5 */ /* 0x000fc8000f8e003f */
[----:B------:R-:W-:-:S04]  /*0ef0*/  @UP0 USHF.R.U32.HI UR4, URZ, UR11, UR7 ;  /* 0x0000000b3f040299 */ /* 0x000fc80008011607 */
[----:B------:R-:W-:-:S12]  /*0f00*/  UIMAD UR6, UR4, UR8, URZ ;  /* 0x00000008040672a4 */ /* 0x000fd8000f8e023f */
.L_x_2201:
[----:B------:R-:W-:Y:S01]  /*0f10*/  ULDC.64 UR10, c[0x0][0x418] ;  /* 0x00010600000a7ab9 */ /* 0x000fe20000000a00 */
[----:B------:R-:W-:Y:S01]  /*0f20*/  ULOP3.LUT UR4, URZ, UR4, URZ, 0x33, !UPT ;  /* 0x000000043f047292 */ /* 0x000fe2000f8e333f */
[----:B------:R-:W-:Y:S01]  /*0f30*/  PLOP3.LUT P0, PT, PT, PT, PT, 0x80, 0x0 ;  /* 0x000000000000781c */ /* 0x000fe20003f0f070 */
[----:B------:R-:W-:Y:S01]  /*0f40*/  UISETP.NE.U32.AND UP0, UPT, UR10, URZ, UPT ;  /* 0x0000003f0a00728c */ /* 0x000fe2000bf05070 */
[----:B------:R-:W-:Y:S01]  /*0f50*/  CS2R R2, SRZ ;  /* 0x0000000000027805 */ /* 0x000fe2000001ff00 */
[----:B------:R-:W-:Y:S01]  /*0f60*/  UIADD3 UR10, UR9, -UR6, URZ ;  /* 0x80000006090a7290 */ /* 0x000fe2000fffe03f */
[----:B------:R-:W-:Y:S01]  /*0f70*/  IMAD.MOV.U32 R0, RZ, RZ, RZ ;  /* 0x000000ffff007224 */ /* 0x000fe200078e00ff */
[----:B------:R-:W-:Y:S01]  /*0f80*/  ULDC UR7, c[0x0][0x448] ;  /* 0x0001120000077ab9 */ /* 0x000fe20000000800 */
[----:B------:R-:W-:Y:S01]  /*0f90*/  ULDC UR6, c[0x0][0xc3c] ;  /* 0x00030f0000067ab9 */ /* 0x000fe20000000800 */
[----:B------:R-:W-:Y:S01]  /*0fa0*/  UISETP.NE.AND UP2, UPT, UR7, 0x1, UPT ;  /* 0x000000010700788c */ /* 0x000fe2000bf45270 */
[----:B------:R-:W-:Y:S01]  /*0fb0*/  CS2R R164, SRZ ;  /* 0x0000000000a47805 */ /* 0x000fe2000001ff00 */
[----:B------:R-:W-:Y:S01]  /*0fc0*/  UIADD3 UR4, UR4, UR6, URZ ;  /* 0x0000000604047290 */ /* 0x000fe2000fffe03f */
[----:B------:R-:W-:Y:S01]  /*0fd0*/  CS2R R162, SRZ ;  /* 0x0000000000a27805 */ /* 0x000fe2000001ff00 */
[----:B------:R-:W-:Y:S01]  /*0fe0*/  UP2UR UR6, UPR, URZ, 0x4 ;  /* 0x000000043f067883 */ /* 0x000fe20008000000 */
[----:B------:R-:W-:Y:S01]  /*0ff0*/  CS2R R148, SRZ ;  /* 0x0000000000947805 */ /* 0x000fe2000001ff00 */
[----:B------:R-:W-:Y:S01]  /*1000*/  USHF.L.U32 UR4, UR4, 0x7, URZ ;  /* 0x0000000704047899 */ /* 0x000fe2000800063f */
[----:B------:R-:W-:Y:S01]  /*1010*/  CS2R R160, SRZ ;  /* 0x0000000000a07805 */ /* 0x000fe2000001ff00 */
[----:B------:R-:W-:Y:S01]  /*1020*/  UISETP.NE.AND.EX UP0, UPT, UR11, URZ, UPT, UP0 ;  /* 0x0000003f0b00728c */ /* 0x000fe2000bf05300 */
[----:B------:R-:W-:-:S02]  /*1030*/  CS2R R144, SRZ ;  /* 0x0000000000907805 */ /* 0x000fc4000001ff00 */
[----:B------:R-:W-:Y:S01]  /*1040*/  MOV R212, UR6 ;  /* 0x0000000600d47c02 */ /* 0x000fe20008000f00 */
[----:B------:R-:W-:Y:S01]  /*1050*/  ULDC UR9, c[0x0][0x424] ;  /* 0x0001090000097ab9 */ /* 0x000fe20000000800 */
[----:B------:R-:W-:Y:S01]  /*1060*/  IMAD.U32 R213, RZ, RZ, UR4 ;  /* 0x00000004ffd57e24 */ /* 0x000fe2000f8e00ff */
[----:B------:R-:W-:Y:S01]  /*1070*/  UIADD3 UR4, UR4, 0x7f, URZ ;  /* 0x0000007f04047890 */ /* 0x000fe2000fffe03f */
[----:B------:R-:W-:Y:S01]  /*1080*/  CS2R R128, SRZ ;  /* 0x0000000000807805 */ /* 0x000fe2000001ff00 */
[----:B------:R-:W-:Y:S01]  /*1090*/  ULDC UR8, c[0x0][0x288] ;  /* 0x0000a20000087ab9 */ /* 0x000fe20000000800 */
[----:B------:R-:W-:Y:S01]  /*10a0*/  @UP2 ULDC UR6, c[0x0][0x44c] ;  /* 0x0001130000062ab9 */ /* 0x000fe20000000800 */
[----:B------:R-:W-:Y:S01]  /*10b0*/  UIADD3 UR8, -UR8, 0x50, URZ ;  /* 0x0000005008087890 */ /* 0x000fe2000fffe13f */
[----:B------:R-:W-:Y:S01]  /*10c0*/  CS2R R140, SRZ ;  /* 0x00000000008c7805 */ /* 0x000fe2000001ff00 */
[----:B------:R-:W-:Y:S01]  /*10d0*/  UIMAD.WIDE.U32 UR6, UR4, UR6, URZ ;  /* 0x00000006040672a5 */ /* 0x000fe2000f8e003f */
[----:B------:R-:W-:Y:S01]  /*10e0*/  CS2R R124, SRZ ;  /* 0x00000000007c7805 */ /* 0x000fe2000001ff00 */
[----:B------:R-:W-:Y:S01]  /*10f0*/  USEL UR14, UR9, 0x1, UP0 ;  /* 0x00000001090e7887 */ /* 0x000fe20008000000 */
[----:B------:R-:W-:Y:S01]  /*1100*/  CS2R R96, SRZ ;  /* 0x0000000000607805 */ /* 0x000fe2000001ff00 */
[----:B------:R-:W-:Y:S01]  /*1110*/  ULDC UR12, c[0x0][0x2f0] ;  /* 0x0000bc00000c7ab9 */ /* 0x000fe20000000800 */
[----:B------:R-:W-:Y:S01]  /*1120*/  @UP2 ULDC UR9, c[0x0][0x450] ;  /* 0x0001140000092ab9 */ /* 0x000fe20000000800 */
[----:B------:R-:W-:Y:S01]  /*1130*/  UIMAD UR8, UR14, UR12, UR8 ;  /* 0x0000000c0e0872a4 */ /* 0x000fe2000f8e0208 */
[----:B------:R-:W-:Y:S01]  /*1140*/  CS2R R136, SRZ ;  /* 0x0000000000887805 */ /* 0x000fe2000001ff00 */
[----:B------:R-:W-:Y:S01]  /*1150*/  @UP2 USHF.R.U32.HI UR4, URZ, UR9, UR7 ;  /* 0x000000093f042299 */ /* 0x000fe20008011607 */
[----:B------:R-:W-:Y:S01]  /*1160*/  IMAD.U32 R23, RZ, RZ, UR14 ;  /* 0x0000000eff177e24 */ /* 0x000fe2000f8e00ff */
[----:B------:R-:W-:Y:S01]  /*1170*/  UIMAD UR6, UR14, UR12, 0x4f ;  /* 0x0000004f0e0674a4 */ /* 0x000fe2000f8e020c */
[----:B------:R-:W-:Y:S01]  /*1180*/  CS2R R92, SRZ ;  /* 0x00000000005c7805 */ /* 0x000fe2000001ff00 */
[----:B------:R-:W-:Y:S01]  /*1190*/  UIADD3 UR8, UR8, UR4, URZ ;  /* 0x0000000408087290 */ /* 0x000fe2000fffe03f */
[----:B------:R-:W-:Y:S01]  /*11a0*/  CS2R R88, SRZ ;  /* 0x0000000000587805 */ /* 0x000fe2000001ff00 */
[----:B------:R-:W-:Y:S01]  /*11b0*/  UIMAD.WIDE UR6, UR6, 0x66666667, URZ ;  /* 0x66666667060678a5 */ /* 0x000fe2000f8e023f */
[----:B------:R-:W-:Y:S01]  /*11c0*/  CS2R R132, SRZ ;  /* 0x0000000000847805 */ /* 0x000fe2000001ff00 */
[----:B------:R-:W-:Y:S01]  /*11d0*/  UIMAD.WIDE UR8, UR8, 0x66666667, URZ ;  /* 0x66666667080878a5 */ /* 0x000fe2000f8e023f */
[----:B------:R-:W-:Y:S01]  /*11e0*/  CS2R R84, SRZ ;  /* 0x0000000000547805 */ /* 0x000fe2000001ff00 */
[----:B------:R-:W-:Y:S01]  /*11f0*/  ULDC UR13, c[0x0][0xc54] ;  /* 0x00031500000d7ab9 */ /* 0x000fe20000000800 */
[----:B------:R-:W-:Y:S01]  /*1200*/  USHF.R.U32.HI UR4, URZ, 0x1f, UR7 ;  /* 0x0000001f3f047899 */ /* 0x000fe20008011607 */
[----:B------:R-:W-:Y:S01]  /*1210*/  CS2R R80, SRZ ;  /* 0x0000000000507805 */ /* 0x000fe2000001ff00 */
[----:B------:R-:W-:Y:S01]  /*1220*/  UIMAD UR12, UR5, UR13, UR10 ;  /* 0x0000000d050c72a4 */ /* 0x000fe2000f8e020a */
[----:B------:R-:W-:Y:S01]  /*1230*/  CS2R R194, SRZ ;  /* 0x0000000000c27805 */ /* 0x000fe2000001ff00 */
[----:B------:R-:W-:Y:S01]  /*1240*/  USHF.R.U32.HI UR5, URZ, 0x1f, UR9 ;  /* 0x0000001f3f057899 */ /* 0x000fe20008011609 */
[----:B------:R-:W-:Y:S01]  /*1250*/  CS2R R76, SRZ ;  /* 0x00000000004c7805 */ /* 0x000fe2000001ff00 */
[----:B------:R-:W-:Y:S01]  /*1260*/  ULDC UR11, c[0x0][0xc48] ;  /* 0x00031200000b7ab9 */ /* 0x000fe20000000800 */
[----:B------:R-:W-:Y:S01]  /*1270*/  ULEA.HI.SX32 UR7, UR7, UR4, 0x1b ;  /* 0x0000000407077291 */ /* 0x000fe2000f8fda3f */
[----:B------:R-:W-:Y:S01]  /*1280*/  CS2R R72, SRZ ;  /* 0x0000000000487805 */ /* 0x000fe2000001ff00 */
[----:B------:R-:W-:Y:S01]  /*1290*/  UISETP.NE.AND UP1, UPT, UR11, 0x1, UPT ;  /* 0x000000010b00788c */ /* 0x000fe2000bf25270 */
[----:B------:R-:W-:Y:S01]  /*12a0*/  CS2R R68, SRZ ;  /* 0x0000000000447805 */ /* 0x000fe2000001ff00 */
[----:B------:R-:W-:Y:S01]  /*12b0*/  ULEA.HI.SX32 UR9, UR9, UR5, 0x1b ;  /* 0x0000000509097291 */ /* 0x000fe2000f8fda3f */
[----:B------:R-:W-:Y:S01]  /*12c0*/  CS2R R64, SRZ ;  /* 0x0000000000407805 */ /* 0x000fe2000001ff00 */
[----:B------:R-:W-:Y:S01]  /*12d0*/  UMOV UR14, UR12 ;  /* 0x0000000c000e7c82 */ /* 0x000fe20008000000 */
[----:B------:R-:W-:Y:S01]  /*12e0*/  CS2R R170, SRZ ;  /* 0x0000000000aa7805 */ /* 0x000fe2000001ff00 */
[----:B------:R-:W-:Y:S01]  /*12f0*/  UISETP.LT.AND UP0, UPT, UR7, UR9, UPT ;  /* 0x000000090700728c */ /* 0x000fe2000bf01270 */
[----:B------:R-:W-:-:S02]  /*1300*/  CS2R R192, SRZ ;  /* 0x0000000000c07805 */ /* 0x000fc4000001ff00 */
[----:B------:R-:W-:Y:S02]  /*1310*/  CS2R R60, SRZ ;  /* 0x00000000003c7805 */ /* 0x000fe4000001ff00 */
[----:B------:R-:W-:Y:S01]  /*1320*/  CS2R R56, SRZ ;  /* 0x0000000000387805 */ /* 0x000fe2000001ff00 */
[----:B------:R-:W-:Y:S01]  /*1330*/  USEL UR60, UR7, UR9, UP0 ;  /* 0x00000009073c7287 */ /* 0x000fe20008000000 */
[----:B------:R-:W-:Y:S01]  /*1340*/  CS2R R168, SRZ ;  /* 0x0000000000a87805 */ /* 0x000fe2000001ff00 */
[----:B------:R-:W-:Y:S01]  /*1350*/  @UP1 ULDC UR10, c[0x0][0xc4c] ;  /* 0x00031300000a1ab9 */ /* 0x000fe20000000800 */
[----:B------:R-:W-:Y:S01]  /*1360*/  @UP1 ULDC UR6, c[0x0][0xc50] ;  /* 0x0003140000061ab9 */ /* 0x000fe20000000800 */
[----:B------:R-:W-:Y:S01]  /*1370*/  UIMAD.WIDE.U32 UR4, UR12, UR10, URZ ;  /* 0x0000000a0c0472a5 */ /* 0x000fe2000f8e003f */
[----:B------:R-:W-:Y:S01]  /*1380*/  CS2R R52, SRZ ;  /* 0x0000000000347805 */ /* 0x000fe2000001ff00 */
[----:B------:R-:W-:Y:S01]  /*1390*/  UISETP.GE.AND UP0, UPT, UR60, 0x1, UPT ;  /* 0x000000013c00788c */ /* 0x000fe2000bf06270 */
[----:B------:R-:W-:Y:S01]  /*13a0*/  CS2R R48, SRZ ;  /* 0x0000000000307805 */ /* 0x000fe2000001ff00 */
[----:B------:R-:W-:Y:S01]  /*13b0*/  @UP1 USHF.R.U32.HI UR14, URZ, UR6, UR5 ;  /* 0x000000063f0e1299 */ /* 0x000fe20008011605 */
[----:B------:R-:W-:-:S02]  /*13c0*/  CS2R R190, SRZ ;  /* 0x0000000000be7805 */ /* 0x000fc4000001ff00 */
[----:B------:R-:W-:Y:S02]  /*13d0*/  CS2R R44, SRZ ;  /* 0x00000000002c7805 */ /* 0x000fe4000001ff00 */
[----:B------:R-:W-:Y:S02]  /*13e0*/  CS2R R40, SRZ ;  /* 0x0000000000287805 */ /* 0x000fe4000001ff00 */
[----:B------:R-:W-:Y:S01]  /*13f0*/  PLOP3.LUT P1, PT, PT, PT, UP0, 0x80, 0x0 ;  /* 0x000000000000781c */ /* 0x000fe20003f2f008 */
[----:B------:R-:W-:Y:S02]  /*1400*/  UIADD3 UR4, -UR14, URZ, URZ ;  /* 0x0000003f0e047290 */ /* 0x000fe4000fffe13f */
[----:B------:R-:W-:Y:S01]  /*1410*/  IMAD.U32 R221, RZ, RZ, UR14 ;  /* 0x0000000effdd7e24 */ /* 0x000fe2000f8e00ff */
[----:B------:R-:W-:Y:S02]  /*1420*/  CS2R R166, SRZ ;  /* 0x0000000000a67805 */ /* 0x000fe4000001ff00 */
[----:B------:R-:W-:Y:S01]  /*1430*/  CS2R R36, SRZ ;  /* 0x0000000000247805 */ /* 0x000fe2000001ff00 */
[----:B------:R-:W-:Y:S01]  /*1440*/  UIMAD UR4, UR11, UR4, UR12 ;  /* 0x000000040b0472a4 */ /* 0x000fe2000f8e020c */
[----:B------:R-:W-:-:S02]  /*1450*/  CS2R R32, SRZ ;  /* 0x0000000000207805 */ /* 0x000fc4000001ff00 */
[----:B------:R-:W-:Y:S01]  /*1460*/  CS2R R188, SRZ ;  /* 0x0000000000bc7805 */ /* 0x000fe2000001ff00 */
[----:B------:R-:W-:Y:S01]  /*1470*/  IMAD.MOV.U32 R16, RZ, RZ, RZ ;  /* 0x000000ffff107224 */ /* 0x000fe200078e00ff */
[----:B------:R-:W-:Y:S02]  /*1480*/  CS2R R98, SRZ ;  /* 0x0000000000627805 */ /* 0x000fe4000001ff00 */
[----:B------:R-:W-:Y:S01]  /*1490*/  CS2R R186, SRZ ;  /* 0x0000000000ba7805 */ /* 0x000fe2000001ff00 */
[----:B------:R-:W-:Y:S01]  /*14a0*/  IMAD.U32 R220, RZ, RZ, UR4 ;  /* 0x00000004ffdc7e24 */ /* 0x000fe2000f8e00ff */
        /* <DEDUP_REMOVED lines=33> */
[----:B------:R-:W-:Y:S02]  /*16c0*/  UIADD3 UR6, UR7, 0x14400, URZ ;  /* 0x0001440007067890 */ /* 0x000fe4000fffe03f */
[----:B------:R-:W-:Y:S02]  /*16d0*/  IMAD.U32 R16, RZ, RZ, UR7 ;  /* 0x00000007ff107e24 */ /* 0x000fe4000f8e00ff */
        /* <DEDUP_REMOVED lines=17> */
[----:B------:R-:W-:Y:S01]  /*17f0*/  MOV R13, RZ ;  /* 0x000000ff000d7202 */ /* 0x000fe20000000f00 */
[----:B------:R-:W-:Y:S02]  /*1800*/  IMAD.U32 R6, RZ, RZ, UR4 ;  /* 0x00000004ff067e24 */ /* 0x000fe4000f8e00ff */
[----:B------:R-:W-:-:S02]  /*1810*/  IMAD.U32 R7, RZ, RZ, UR5 ;  /* 0x00000005ff077e24 */ /* 0x000fc4000f8e00ff */
[----:B------:R-:W-:Y:S02]  /*1820*/  IMAD.U32 R11, RZ, RZ, UR7 ;  /* 0x00000007ff0b7e24 */ /* 0x000fe4000f8e00ff */
[----:B------:R-:W-:Y:S02]  /*1830*/  IMAD.MOV.U32 R8, RZ, RZ, 0x70 ;  /* 0x00000070ff087424 */ /* 0x000fe400078e00ff */
[----:B0-----:R-:W-:-:S07]  /*1840*/  IMAD.MOV.U32 R12, RZ, RZ, 0x1 ;  /* 0x00000001ff0c7424 */ /* 0x001fce00078e00ff */
[----:B------:R-:W-:-:S07]  /*1850*/  LEPC R20, `(.L_x_2203) ;  /* 0x000000001014794e */ /* 0x000fce0000000000 */
[----:B-1----:R-:W-:Y:S05]  /*1860*/  CALL.ABS.NOINC R2 ;  /* 0x0000000002007343 */ /* 0x002fea0003c00000 */
.L_x_2203:
[----:B------:R-:W2:Y:S01]  /*1870*/  LDL R2, [R1] ;  /* 0x0000000001027983 */ /* 0x000ea20000100800 */
[----:B------:R-:W-:Y:S02]  /*1880*/  R2UR UR7, R223 ;  /* 0x00000000df0772ca */ /* 0x000fe400000e0000 */
[----:B------:R-:W-:-:S11]  /*1890*/  R2UR UR6, R16 ;  /* 0x00000000100672ca */ /* 0x000fd600000e0000 */
[----:B------:R-:W-:-:S04]  /*18a0*/  ULEA.HI UR4, UR7, UR7, URZ, 0x1 ;  /* 0x0000000707047291 */ /* 0x000fc8000f8f083f */
[----:B------:R-:W-:-:S04]  /*18b0*/  ULOP3.LUT UR4, UR4, 0xfffffffe, URZ, 0xc0, !UPT ;  /* 0xfffffffe04047892 */ /* 0x000fc8000f8ec03f */
[----:B------:R-:W-:-:S06]  /*18c0*/  UIADD3 UR4, UR7, -UR4, URZ ;  /* 0x8000000407047290 */ /* 0x000fcc000fffe03f */
[----:B------:R-:W-:-:S05]  /*18d0*/  IMAD.U32 R0, RZ, RZ, UR4 ;  /* 0x00000004ff007e24 */ /* 0x000fca000f8e00ff */
[----:B------:R-:W-:-:S04]  /*18e0*/  SHF.L.U32 R0, R0, 0x1f, RZ ;  /* 0x0000001f00007819 */ /* 0x000fc800000006ff */
[----:B------:R-:W0:Y:S01]  /*18f0*/  SYNCS.PHASECHK.TRANS64.TRYWAIT P1, [UR6+0x38800], R0 ;  /* 0x03880000ff0075a7 */ /* 0x000e220008020146 */
[----:B--2---:R-:W-:-:S13]  /*1900*/  R2UR UR5, R2 ;  /* 0x00000000020572ca */ /* 0x004fda00000e0000 */
[----:B------:R-:W-:-:S05]  /*1910*/  IMAD.U32 R2, RZ, RZ, UR5 ;  /* 0x00000005ff027e24 */ /* 0x000fca000f8e00ff */
[----:B------:R-:W-:Y:S01]  /*1920*/  ISETP.NE.AND P0, PT, R2, 0x3, PT ;  /* 0x000000030200780c */ /* 0x000fe20003f05270 */
[----:B0-----:R-:W-:-:S12]  /*1930*/  @!P1 BRA `(.L_x_2204) ;  /* 0x0000013800cc9947 */ /* 0x001fd80003800000 */
.L_x_2322:
[----:B------:R-:W-:Y:S05]  /*1940*/  @!P0 BRA `(.L_x_2205) ;  /* 0x0000000000048947 */ /* 0x000fea0003800000 */
[----:B------:R-:W-:Y:S01]  /*1950*/  BPT.TRAP 0x1 ;  /* 0x000000040000795c */ /* 0x000fe20000300000 */
.L_x_2205:
[----:B------:R-:W-:Y:S01]  /*1960*/  R2UR UR5, R17 ;  /* 0x00000000110572ca */ /* 0x000fe200000e0000 */
[----:B0-----:R-:W-:Y:S01]  /*1970*/  IMAD.U32 R0, RZ, RZ, UR36 ;  /* 0x00000024ff007e24 */ /* 0x001fe2000f8e00ff */
[----:B------:R-:W-:-:S11]  /*1980*/  R2UR UR4, R16 ;  /* 0x00000000100472ca */ /* 0x000fd600000e0000 */
[----:B------:R-:W-:Y:S02]  /*1990*/  IMAD.U32 R3, RZ, RZ, UR5 ;  /* 0x00000005ff037e24 */ /* 0x000fe4000f8e00ff */
[----:B------:R-:W-:-:S03]  /*19a0*/  LEA R0, R0, UR4, 0x3 ;  /* 0x0000000400007c11 */ /* 0x000fc6000f8e18ff */
[----:B------:R-:W-:-:S04]  /*19b0*/  SHF.L.U32 R3, R3, 0x1f, RZ ;  /* 0x0000001f03037819 */ /* 0x000fc800000006ff */
[----:B------:R0:W1:Y:S01]  /*19c0*/  SYNCS.PHASECHK.TRANS64.TRYWAIT P1, [R0+URZ+0x38830], R3 ;  /* 0x03883003000075a7 */ /* 0x000062000802017f */
[----:B------:R-:W-:Y:S05]  /*19d0*/  @!P0 BRA `(.L_x_2206) ;  /* 0x0000000000048947 */ /* 0x000fea0003800000 */
[----:B------:R-:W-:Y:S01]  /*19e0*/  BPT.TRAP 0x1 ;  /* 0x000000040000795c */ /* 0x000fe20000300000 */
.L_x_2206:
[----:B-1----:R-:W-:Y:S05]  /*19f0*/  @P1 BRA `(.L_x_2207) ;  /* 0x0000000000081947 */ /* 0x002fea0003800000 */
[----:B------:R-:W1:Y:S02]  /*1a00*/  SYNCS.PHASECHK.TRANS64.TRYWAIT P1, [R0+URZ+0x38830], R3 ;  /* 0x03883003000075a7 */ /* 0x000e64000802017f */
[----:B-1----:R-:W-:Y:S05]  /*1a10*/  @!P1 BRA `(.L_x_2208) ;  /* 0x0000013800b09947 */ /* 0x002fea0003800000 */
.L_x_2207:
[----:B------:R-:W-:Y:S05]  /*1a20*/  WARPSYNC.ALL ;  /* 0x0000000000007948 */ /* 0x000fea0003800000 */
[----:B------:R-:W-:Y:S01]  /*1a30*/  R2UR UR4, R16 ;  /* 0x00000000100472ca */ /* 0x000fe200000e0000 */
[----:B------:R-:W-:Y:S01]  /*1a40*/  ULOP3.LUT UR5, UR37, 0x10000, URZ, 0xfc, !UPT ;  /* 0x0001000025057892 */ /* 0x000fe2000f8efc3f */
[----:B------:R-:W-:Y:S01]  /*1a50*/  WARPGROUP.ARRIVE ;  /* 0x00000000000079c5 */ /* 0x000fe20000000000 */
[----:B------:R-:W-:Y:S01]  /*1a60*/  UMOV UR17, 0x40000040 ;  /* 0x4000004000117882 */ /* 0x000fe20000000000 */
[----:B------:R-:W-:Y:S01]  /*1a70*/  UMOV UR19, 0x40000040 ;  /* 0x4000004000137882 */ /* 0x000fe20000000000 */
[----:B------:R-:W-:Y:S01]  /*1a80*/  UMOV UR9, UR17 ;  /* 0x0000001100097c82 */ /* 0x000fe20008000000 */
[----:B------:R-:W-:Y:S01]  /*1a90*/  UMOV UR11, 0x40000040 ;  /* 0x40000040000b7882 */ /* 0x000fe20000000000 */
[----:B------:R-:W-:Y:S01]  /*1aa0*/  UMOV UR13, UR17 ;  /* 0x00000011000d7c82 */ /* 0x000fe20008000000 */
[----:B------:R-:W-:Y:S01]  /*1ab0*/  UMOV UR16, UR5 ;  /* 0x0000000500107c82 */ /* 0x000fe20008000000 */
[----:B------:R-:W-:Y:S01]  /*1ac0*/  UMOV UR15, 0x40000040 ;  /* 0x40000040000f7882 */ /* 0x000fe20000000000 */
[----:B------:R-:W-:Y:S01]  /*1ad0*/  UMOV UR8, UR16 ;  /* 0x0000001000087c82 */ /* 0x000fe20008000000 */
[----:B------:R-:W-:Y:S01]  /*1ae0*/  UMOV UR12, UR16 ;  /* 0x00000010000c7c82 */ /* 0x000fe20008000000 */
[----:B------:R-:W-:Y:S01]  /*1af0*/  IMAD.U32 R14, RZ, RZ, UR16 ;  /* 0x00000010ff0e7e24 */ /* 0x000fe2000f8e00ff */
[----:B------:R-:W-:Y:S01]  /*1b00*/  UIADD3 UR4, UR4, 0x24400, URZ ;  /* 0x0002440004047890 */ /* 0x000fe2000fffe03f */
[----:B------:R-:W-:Y:S01]  /*1b10*/  IMAD.U32 R15, RZ, RZ, UR17 ;  /* 0x00000011ff0f7e24 */ /* 0x000fe2000f8e00ff */
[----:B------:R-:W-:Y:S01]  /*1b20*/  UMOV UR23, 0x40000040 ;  /* 0x4000004000177882 */ /* 0x000fe20000000000 */
[----:B------:R-:W-:Y:S01]  /*1b30*/  UMOV UR27, 0x40000040 ;  /* 0x40000040001b7882 */ /* 0x000fe20000000000 */
[----:B------:R-:W-:Y:S01]  /*1b40*/  USHF.R.U32.HI UR4, URZ, 0x4, UR4 ;  /* 0x000000043f047899 */ /* 0x000fe20008011604 */
[----:B------:R-:W-:Y:S01]  /*1b50*/  MOV R4, UR39 ;  /* 0x0000002700047c02 */ /* 0x000fe20008000f00 */
[----:B------:R-:W-:Y:S01]  /*1b60*/  UMOV UR31, 0x40000040 ;  /* 0x40000040001f7882 */ /* 0x000fe20000000000 */
[----:B------:R-:W-:Y:S01]  /*1b70*/  UMOV UR35, 0x40000040 ;  /* 0x4000004000237882 */ /* 0x000fe20000000000 */
[----:B------:R-:W-:Y:S01]  /*1b80*/  ULOP3.LUT UR4, UR4, 0x3fff, URZ, 0xc0, !UPT ;  /* 0x00003fff04047892 */ /* 0x000fe2000f8ec03f */
[----:B------:R-:W-:Y:S01]  /*1b90*/  MOV R5, UR38 ;  /* 0x0000002600057c02 */ /* 0x000fe20008000f00 */
[----:B------:R-:W-:Y:S01]  /*1ba0*/  UMOV UR43, 0x40000040 ;  /* 0x40000040002b7882 */ /* 0x000fe20000000000 */
[----:B------:R-:W-:Y:S01]  /*1bb0*/  UMOV UR47, 0x40000040 ;  /* 0x40000040002f7882 */ /* 0x000fe20000000000 */
[----:B------:R-:W-:Y:S01]  /*1bc0*/  ULOP3.LUT UR6, UR4, 0x10000, URZ, 0xfc, !UPT ;  /* 0x0001000004067892 */ /* 0x000fe2000f8efc3f */
[----:B------:R-:W-:Y:S01]  /*1bd0*/  MOV R18, UR36 ;  /* 0x0000002400127c02 */ /* 0x000fe20008000f00 */
[----:B------:R-:W-:Y:S01]  /*1be0*/  UMOV UR51, 0x40000040 ;  /* 0x4000004000337882 */ /* 0x000fe20000000000 */
[----:B------:R-:W-:Y:S01]  /*1bf0*/  UMOV UR55, 0x40000040 ;  /* 0x4000004000377882 */ /* 0x000fe20000000000 */
[----:B------:R-:W-:-:S02]  /*1c00*/  UIMAD UR4, UR36, 0xa00, UR6 ;  /* 0x00000a00240478a4 */ /* 0x000fc4000f8e0206 */
[----:B------:R-:W-:Y:S01]  /*1c10*/  IMAD.U32 R19, RZ, RZ, UR6 ;  /* 0x00000006ff137e24 */ /* 0x000fe2000f8e00ff */
[----:B------:R-:W-:Y:S01]  /*1c20*/  UMOV UR59, 0x40000040 ;  /* 0x40000040003b7882 */ /* 0x000fe20000000000 */
[----:B------:R-:W-:Y:S02]  /*1c30*/  UIADD3 UR10, UR4, 0x80, URZ ;  /* 0x00000080040a7890 */ /* 0x000fe4000fffe03f */
[----:B------:R-:W-:Y:S02]  /*1c40*/  UIADD3 UR14, UR4, 0x100, URZ ;  /* 0x00000100040e7890 */ /* 0x000fe4000fffe03f */
[----:B------:R-:W-:Y:S01]  /*1c50*/  UMOV UR18, UR4 ;  /* 0x0000000400127c82 */ /* 0x000fe20008000000 */
[----:B------:R-:W-:Y:S01]  /*1c60*/  UIADD3 UR6, UR4, 0x180, URZ ;  /* 0x0000018004067890 */ /* 0x000fe2000fffe03f */
[----:B------:R-:W-:Y:S01]  /*1c70*/  HGMMA.64x16x16.F32.BF16 R56, gdesc[UR16], RZ, !UPT, gsb0 ;  /* 0x00200000103879f0 */ /* 0x000fe2000c0018ff */
[----:B------:R-:W-:Y:S01]  /*1c80*/  UIADD3 UR7, UR4, 0x200, URZ ;  /* 0x0000020004077890 */ /* 0x000fe2000fffe03f */
[----:B------:R-:W-:Y:S01]  /*1c90*/  UMOV UR19, 0x40000040 ;  /* 0x4000004000137882 */ /* 0x000fe20000000000 */
[----:B------:R-:W-:-:S02]  /*1ca0*/  UIADD3 UR22, UR4, 0x384, URZ ;  /* 0x0000038404167890 */ /* 0x000fc4000fffe03f */
[----:B------:R-:W-:Y:S02]  /*1cb0*/  UIADD3 UR26, UR4, 0x386, URZ ;  /* 0x00000386041a7890 */ /* 0x000fe4000fffe03f */
[----:B------:R-:W-:Y:S02]  /*1cc0*/  UIADD3 UR30, UR4, 0x600, URZ ;  /* 0x00000600041e7890 */ /* 0x000fe4000fffe03f */
[----:B------:R-:W-:Y:S02]  /*1cd0*/  UIADD3 UR34, UR4, 0x602, URZ ;  /* 0x0000060204227890 */ /* 0x000fe4000fffe03f */
[----:B------:R-:W-:Y:S02]  /*1ce0*/  UIADD3 UR42, UR4, 0x584, URZ ;  /* 0x00000584042a7890 */ /* 0x000fe4000fffe03f */
[----:B------:R-:W-:Y:S02]  /*1cf0*/  UIADD3 UR46, UR4, 0x586, URZ ;  /* 0x00000586042e7890 */ /* 0x000fe4000fffe03f */
[----:B------:R-:W-:-:S02]  /*1d00*/  UIADD3 UR50, UR4, 0x800, URZ ;  /* 0x0000080004327890 */ /* 0x000fc4000fffe03f */
[----:B------:R-:W-:Y:S02]  /*1d10*/  UIADD3 UR54, UR4, 0x802, URZ ;  /* 0x0000080204367890 */ /* 0x000fe4000fffe03f */
        /* <DEDUP_REMOVED lines=177> */
[----:B------:R-:W-:Y:S02]  /*2830*/  MOV R2, UR13 ;  /* 0x0000000d00027c02 */ /* 0x000fe40008000f00 */
[----:B01----:R-:W-:Y:S01]  /*2840*/  MOV R3, UR12 ;  /* 0x0000000c00037c02 */ /* 0x003fe20008000f00 */
        /* <DEDUP_REMOVED lines=272> */
[----:B------:R-:W-:Y:S01]  /*3950*/  MOV R6, UR12 ;  /* 0x0000000c00067c02 */ /* 0x000fe20008000f00 */
        /* <DEDUP_REMOVED lines=35> */
[----:B------:R-:W-:-:S07]  /*3b90*/  UIADD3 UR6, UR4, 0x786, URZ ;  /* 0x0000078604067890 */ /* 0x000fce000fffe03f */
[----:B------:R-:W-:Y:S01]  /*3ba0*/  UMOV UR14, UR6 ;  /* 0x00000006000e7c82 */ /* 0x000fe20008000000 */
[----:B------:R-:W-:Y:S01]  /*3bb0*/  UIADD3 UR6, UR4, 0x906, URZ ;  /* 0x0000090604067890 */ /* 0x000fe2000fffe03f */
[----:B------:R-:W-:Y:S02]  /*3bc0*/  WARPGROUP.DEPBAR.LE gsb0, 0x0 ;  /* 0x00008000000079c5 */ /* 0x000fe40000010000 */
[----:B------:R-:W-:-:S06]  /*3bd0*/  WARPGROUP.ARRIVE ;  /* 0x00000000000079c5 */ /* 0x000fcc0000000000 */
[----:B------:R-:W-:Y:S01]  /*3be0*/  HGMMA.64x16x16.F32.BF16 R32, gdesc[UR52], R32, gsb0 ;  /* 0x00200000342079f0 */ /* 0x000fe20008001820 */
[----:B------:R-:W-:Y:S01]  /*3bf0*/  UMOV UR54, UR7 ;  /* 0x0000000700367c82 */ /* 0x000fe20008000000 */
[----:B------:R-:W-:Y:S01]  /*3c00*/  UMOV UR55, 0x40000040 ;  /* 0x4000004000377882 */ /* 0x000fe20000000000 */
        /* <DEDUP_REMOVED lines=35> */
.L_x_2209:
[----:B------:R-:W-:Y:S01]  /*3e40*/  R2UR UR4, R212 ;  /* 0x00000000d40472ca */ /* 0x000fe200000e0000 */
[----:B------:R-:W-:Y:S01]  /*3e50*/  ULDC UR10, c[0x0][0x2f0] ;  /* 0x0000bc00000a7ab9 */ /* 0x000fe20000000800 */
[----:B------:R-:W-:Y:S01]  /*3e60*/  R2UR UR7, R213 ;  /* 0x00000000d50772ca */ /* 0x000fe200000e0000 */
[----:B------:R-:W-:Y:S01]  /*3e70*/  IMAD.U32 R4, RZ, RZ, UR10 ;  /* 0x0000000aff047e24 */ /* 0x000fe2000f8e00ff */
[----:B------:R-:W-:Y:S01]  /*3e80*/  R2UR UR18, R23 ;  /* 0x00000000171272ca */ /* 0x000fe200000e0000 */
[----:B------:R-:W-:Y:S01]  /*3e90*/  ULDC UR14, c[0x0][0x288] ;  /* 0x0000a200000e7ab9 */ /* 0x000fe20000000800 */
[----:B------:R-:W-:Y:S02]  /*3ea0*/  CS2R R150, SRZ ;  /* 0x0000000000967805 */ /* 0x000fe4000001ff00 */
[----:B------:R-:W-:Y:S02]  /*3eb0*/  CS2R R148, SRZ ;  /* 0x0000000000947805 */ /* 0x000fe4000001ff00 */
[----:B------:R-:W-:-:S02]  /*3ec0*/  CS2R R146, SRZ ;  /* 0x0000000000927805 */ /* 0x000fc4000001ff00 */
[----:B------:R-:W-:Y:S02]  /*3ed0*/  CS2R R144, SRZ ;  /* 0x0000000000907805 */ /* 0x000fe4000001ff00 */
[----:B------:R-:W-:Y:S02]  /*3ee0*/  CS2R R142, SRZ ;  /* 0x00000000008e7805 */ /* 0x000fe4000001ff00 */
[----:B------:R-:W-:Y:S02]  /*3ef0*/  CS2R R140, SRZ ;  /* 0x00000000008c7805 */ /* 0x000fe4000001ff00 */
[----:B------:R-:W-:Y:S01]  /*3f00*/  CS2R R138, SRZ ;  /* 0x00000000008a7805 */ /* 0x000fe2000001ff00 */
[----:B------:R-:W-:Y:S01]  /*3f10*/  UISETP.NE.AND UP0, UPT, UR4, URZ, UPT ;  /* 0x0000003f0400728c */ /* 0x000fe2000bf05270 */
[----:B------:R-:W-:Y:S01]  /*3f20*/  CS2R R136, SRZ ;  /* 0x0000000000887805 */ /* 0x000fe2000001ff00 */
[----:B------:R-:W-:Y:S01]  /*3f30*/  VIADD R2, R215, UR7 ;  /* 0x00000007d7027c36 */ /* 0x000fe20008000000 */
[----:B------:R-:W-:Y:S01]  /*3f40*/  UMOV UR11, UR7 ;  /* 0x00000007000b7c82 */ /* 0x000fe20008000000 */
[----:B------:R-:W-:-:S02]  /*3f50*/  CS2R R134, SRZ ;  /* 0x0000000000867805 */ /* 0x000fc4000001ff00 */
[----:B------:R-:W-:Y:S02]  /*3f60*/  CS2R R132, SRZ ;  /* 0x0000000000847805 */ /* 0x000fe4000001ff00 */
[----:B------:R-:W-:Y:S02]  /*3f70*/  PLOP3.LUT P1, PT, PT, PT, UP0, 0x80, 0x0 ;  /* 0x000000000000781c */ /* 0x000fe40003f2f008 */
[----:B------:R-:W-:Y:S02]  /*3f80*/  CS2R R130, SRZ ;  /* 0x0000000000827805 */ /* 0x000fe4000001ff00 */
[----:B------:R-:W-:Y:S02]  /*3f90*/  PLOP3.LUT P2, PT, PT, PT, UP0, 0x80, 0x0 ;  /* 0x000000000000781c */ /* 0x000fe40003f4f008 */
[----:B------:R-:W-:Y:S02]  /*3fa0*/  CS2R R128, SRZ ;  /* 0x0000000000807805 */ /* 0x000fe4000001ff00 */
[----:B------:R-:W-:Y:S01]  /*3fb0*/  CS2R R126, SRZ ;  /* 0x00000000007e7805 */ /* 0x000fe2000001ff00 */
[----:B------:R-:W-:Y:S01]  /*3fc0*/  @UP0 ULDC UR4, c[0x0][0x44c] ;  /* 0x0001130000040ab9 */ /* 0x000fe20000000800 */
[----:B------:R-:W-:Y:S01]  /*3fd0*/  @UP0 ULDC UR6, c[0x0][0x44c] ;  /* 0x0001130000060ab9 */ /* 0x000fe20000000800 */
[----:B------:R-:W-:Y:S01]  /*3fe0*/  @UP0 ULDC UR15, c[0x0][0x450] ;  /* 0x00011400000f0ab9 */ /* 0x000fe20000000800 */
[----:B------:R-:W-:Y:S01]  /*3ff0*/  UIMAD.WIDE.U32 UR6, UR7, UR6, URZ ;  /* 0x00000006070672a5 */ /* 0x000fe2000f8e003f */
[----:B------:R-:W-:-:S02]  /*4000*/  CS2R R124, SRZ ;  /* 0x00000000007c7805 */ /* 0x000fc4000001ff00 */
[----:B------:R-:W-:Y:S02]  /*4010*/  CS2R R122, SRZ ;  /* 0x00000000007a7805 */ /* 0x000fe4000001ff00 */
[----:B------:R-:W-:Y:S01]  /*4020*/  CS2R R120, SRZ ;  /* 0x0000000000787805 */ /* 0x000fe2000001ff00 */
[----:B------:R-:W-:Y:S01]  /*4030*/  @UP0 USHF.R.U32.HI UR11, URZ, UR15, UR7 ;  /* 0x0000000f3f0b0299 */ /* 0x000fe20008011607 */
[----:B------:R-:W-:Y:S01]  /*4040*/  @P1 IMAD.HI.U32 R3, R2, UR4, RZ ;  /* 0x0000000402031c27 */ /* 0x000fe2000f8e00ff */
[----:B------:R-:W-:Y:S01]  /*4050*/  @UP0 ULDC UR4, c[0x0][0x450] ;  /* 0x0001140000040ab9 */ /* 0x000fe20000000800 */
[----:B------:R-:W-:Y:S02]  /*4060*/  CS2R R118, SRZ ;  /* 0x0000000000767805 */ /* 0x000fe4000001ff00 */
[----:B------:R-:W-:Y:S02]  /*4070*/  CS2R R116, SRZ ;  /* 0x0000000000747805 */ /* 0x000fe4000001ff00 */
[----:B------:R-:W-:-:S02]  /*4080*/  CS2R R114, SRZ ;  /* 0x0000000000727805 */ /* 0x000fc4000001ff00 */
[----:B------:R-:W-:Y:S01]  /*4090*/  @P2 SHF.R.U32.HI R2, RZ, UR4, R3 ;  /* 0x00000004ff022c19 */ /* 0x000fe20008011603 */
[----:B------:R-:W-:Y:S01]  /*40a0*/  UIMAD UR4, UR60, -0x50, URZ ;  /* 0xffffffb03c0478a4 */ /* 0x000fe2000f8e023f */
[----:B------:R-:W-:Y:S01]  /*40b0*/  CS2R R112, SRZ ;  /* 0x0000000000707805 */ /* 0x000fe2000001ff00 */
[----:B------:R-:W-:Y:S01]  /*40c0*/  UIADD3 UR60, UR60, -0x2, URZ ;  /* 0xfffffffe3c3c7890 */ /* 0x000fe2000fffe03f */
[----:B------:R-:W-:Y:S01]  /*40d0*/  CS2R R110, SRZ ;  /* 0x00000000006e7805 */ /* 0x000fe2000001ff00 */
[----:B------:R-:W0:Y:S01]  /*40e0*/  SHFL.IDX PT, R5, R2, 0x1, 0x1c1f ;  /* 0x003c1f0002057f89 */ /* 0x000e2200000e0000 */
[----:B------:R-:W-:Y:S01]  /*40f0*/  UIADD3 UR5, UR4, 0x51, URZ ;  /* 0x0000005104057890 */ /* 0x000fe2000fffe03f */
[----:B------:R-:W-:Y:S01]  /*4100*/  CS2R R108, SRZ ;  /* 0x00000000006c7805 */ /* 0x000fe2000001ff00 */
[----:B------:R-:W-:Y:S01]  /*4110*/  UIMAD UR4, UR18, UR10, UR4 ;  /* 0x0000000a120472a4 */ /* 0x000fe2000f8e0204 */
[----:B------:R-:W1:Y:S01]  /*4120*/  SHFL.IDX PT, R2, R2, RZ, 0x1c1f ;  /* 0x001c1fff02027589 */ /* 0x000e6200000e0000 */
[----:B------:R-:W-:Y:S01]  /*4130*/  UIMAD UR10, UR18, UR10, -UR14 ;  /* 0x0000000a120a72a4 */ /* 0x000fe2000f8e0a0e */
[----:B------:R-:W-:Y:S01]  /*4140*/  CS2R R106, SRZ ;  /* 0x00000000006a7805 */ /* 0x000fe2000001ff00 */
[----:B------:R-:W-:Y:S01]  /*4150*/  IMAD.U32 R3, RZ, RZ, UR5 ;  /* 0x00000005ff037e24 */ /* 0x000fe2000f8e00ff */
[----:B------:R-:W-:Y:S01]  /*4160*/  UIADD3 UR4, UR4, 0x50, URZ ;  /* 0x0000005004047890 */ /* 0x000fe2000fffe03f */
[----:B------:R-:W-:Y:S01]  /*4170*/  CS2R R104, SRZ ;  /* 0x0000000000687805 */ /* 0x000fe2000001ff00 */
[----:B------:R-:W-:Y:S01]  /*4180*/  ULDC UR5, c[0x0][0x988] ;  /* 0x0002620000057ab9 */ /* 0x000fe20000000800 */
[----:B------:R-:W-:Y:S01]  /*4190*/  IMAD R3, R214, -0x2, R3 ;  /* 0xfffffffed6037824 */ /* 0x000fe200078e0203 */
[----:B------:R-:W-:Y:S01]  /*41a0*/  UIADD3 UR6, UR10, UR11, URZ ;  /* 0x0000000b0a067290 */ /* 0x000fe2000fffe03f */
[----:B------:R-:W-:Y:S01]  /*41b0*/  CS2R R102, SRZ ;  /* 0x0000000000667805 */ /* 0x000fe2000001ff00 */
[----:B------:R-:W-:Y:S01]  /*41c0*/  IMAD.U32 R21, RZ, RZ, UR4 ;  /* 0x00000004ff157e24 */ /* 0x000fe2000f8e00ff */
[----:B------:R-:W-:Y:S01]  /*41d0*/  R2UR UR4, R0 ;  /* 0x00000000000472ca */ /* 0x000fe200000e0000 */
[----:B------:R-:W-:Y:S01]  /*41e0*/  IMAD R4, R4, UR18, R3 ;  /* 0x0000001204047c24 */ /* 0x000fe2000f8e0203 */
[----:B------:R-:W-:Y:S01]  /*41f0*/  UIMAD.WIDE UR6, UR6, 0x66666667, URZ ;  /* 0x66666667060678a5 */ /* 0x000fe2000f8e023f */
[----:B------:R-:W-:Y:S01]  /*4200*/  IMAD R3, R214, -0x2, R21 ;  /* 0xfffffffed6037824 */ /* 0x000fe200078e0215 */
[----:B------:R-:W2:Y:S01]  /*4210*/  S2UR UR18, SR_CgaCtaId ;  /* 0x00000000001279c3 */ /* 0x000ea20000008800 */
[----:B------:R-:W-:Y:S01]  /*4220*/  CS2R R100, SRZ ;  /* 0x0000000000647805 */ /* 0x000fe2000001ff00 */
[----:B------:R-:W-:Y:S01]  /*4230*/  USHF.R.U32.HI UR6, URZ, 0x1f, UR7 ;  /* 0x0000001f3f067899 */ /* 0x000fe20008011607 */
[----:B------:R-:W-:-:S02]  /*4240*/  CS2R R98, SRZ ;  /* 0x0000000000627805 */ /* 0x000fc4000001ff00 */
[----:B------:R-:W-:Y:S02]  /*4250*/  CS2R R96, SRZ ;  /* 0x0000000000607805 */ /* 0x000fe4000001ff00 */
[----:B0-----:R-:W-:Y:S01]  /*4260*/  IADD3 R18, R5, -UR14, R4 ;  /* 0x8000000e05127c10 */ /* 0x001fe2000fffe004 */
[----:B------:R-:W-:Y:S01]  /*4270*/  VIADD R4, R4, -UR14 ;  /* 0x8000000e04047c36 */ /* 0x000fe20008000000 */
[----:B------:R-:W-:Y:S01]  /*4280*/  ULEA.HI.SX32 UR6, UR7, UR6, 0x1b ;  /* 0x0000000607067291 */ /* 0x000fe2000f8fda3f */
[----:B------:R-:W-:Y:S02]  /*4290*/  CS2R R94, SRZ ;  /* 0x00000000005e7805 */ /* 0x000fe4000001ff00 */
[----:B------:R-:W-:Y:S01]  /*42a0*/  VIMNMX R18, R3, R18, PT ;  /* 0x0000001203127248 */ /* 0x000fe20003fe0100 */
[----:B------:R-:W-:Y:S01]  /*42b0*/  UIADD3 UR4, UR4, 0x38840, URZ ;  /* 0x0003884004047890 */ /* 0x000fe2000fffe03f */
[----:B-1----:R-:W-:Y:S01]  /*42c0*/  VIADDMNMX R4, R2, R4, R3, PT ;  /* 0x0000000402047246 */ /* 0x002fe20003800103 */
[----:B------:R-:W-:Y:S01]  /*42d0*/  UISETP.LT.AND UP0, UPT, URZ, UR6, UPT ;  /* 0x000000063f00728c */ /* 0x000fe2000bf01270 */
[----:B------:R-:W-:-:S02]  /*42e0*/  ISETP.GT.AND P1, PT, R18, RZ, PT ;  /* 0x000000ff1200720c */ /* 0x000fc40003f24270 */
[----:B------:R-:W-:Y:S02]  /*42f0*/  CS2R R92, SRZ ;  /* 0x00000000005c7805 */ /* 0x000fe4000001ff00 */
[C---:B------:R-:W-:Y:S01]  /*4300*/  ISETP.GT.AND P2, PT, R18.reuse, 0x1, PT ;  /* 0x000000011200780c */ /* 0x040fe20003f44270 */
[----:B------:R-:W-:Y:S01]  /*4310*/  USEL UR10, URZ, UR6, !UP0 ;  /* 0x000000063f0a7287 */ /* 0x000fe2000c000000 */
[----:B------:R-:W-:Y:S02]  /*4320*/  ISETP.GT.AND P3, PT, R18, 0x8, PT ;  /* 0x000000081200780c */ /* 0x000fe40003f64270 */
[----:B------:R-:W-:Y:S02]  /*4330*/  CS2R R90, SRZ ;  /* 0x00000000005a7805 */ /* 0x000fe4000001ff00 */
[----:B------:R-:W-:Y:S01]  /*4340*/  FSEL R58, R58, -INF , P1 ;  /* 0xff8000003a3a7808 */ /* 0x000fe20000800000 */
[----:B------:R-:W-:Y:S01]  /*4350*/  UISETP.GE.AND UP0, UPT, UR60, UR10, UPT ;  /* 0x0000000a3c00728c */ /* 0x000fe2000bf06270 */
[----:B------:R-:W-:-:S02]  /*4360*/  FSEL R59, R59, -INF , P2 ;  /* 0xff8000003b3b7808 */ /* 0x000fc40001000000 */
[----:B------:R-:W-:Y:S02]  /*4370*/  CS2R R88, SRZ ;  /* 0x0000000000587805 */ /* 0x000fe4000001ff00 */
[----:B------:R-:W-:Y:S01]  /*4380*/  ISETP.GT.AND P1, PT, R18, 0x9, PT ;  /* 0x000000091200780c */ /* 0x000fe20003f24270 */
[----:B--2---:R-:W-:Y:S01]  /*4390*/  UPRMT UR4, UR18, 0x654, UR4 ;  /* 0x0000065412047896 */ /* 0x004fe20008000004 */
[----:B------:R-:W-:Y:S02]  /*43a0*/  FSEL R62, R62, -INF , P3 ;  /* 0xff8000003e3e7808 */ /* 0x000fe40001800000 */
[----:B------:R-:W-:Y:S02]  /*43b0*/  CS2R R86, SRZ ;  /* 0x0000000000567805 */ /* 0x000fe4000001ff00 */
[----:B------:R-:W-:Y:S02]  /*43c0*/  FMNMX.FTZ R5, R58, R59, !PT ;  /* 0x0000003b3a057209 */ /* 0x000fe40007810000 */
[----:B------:R-:W-:-:S02]  /*43d0*/  CS2R R84, SRZ ;  /* 0x0000000000547805 */ /* 0x000fc4000001ff00 */
[----:B------:R-:W-:Y:S02]  /*43e0*/  ISETP.GT.AND P2, PT, R18, 0x10, PT ;  /* 0x000000101200780c */ /* 0x000fe40003f44270 */
[----:B------:R-:W-:Y:S02]  /*43f0*/  CS2R R82, SRZ ;  /* 0x0000000000527805 */ /* 0x000fe4000001ff00 */
[----:B------:R-:W-:Y:S02]  /*4400*/  FSEL R63, R63, -INF , P1 ;  /* 0xff8000003f3f7808 */ /* 0x000fe40000800000 */
[----:B------:R-:W-:Y:S02]  /*4410*/  CS2R R80, SRZ ;  /* 0x0000000000507805 */ /* 0x000fe4000001ff00 */
[----:B------:R-:W-:Y:S01]  /*4420*/  FMNMX.FTZ R20, R62, R5, !PT ;  /* 0x000000053e147209 */ /* 0x000fe20007810000 */
[----:B------:R-:W-:Y:S01]  /*4430*/  SYNCS.ARRIVE.TRANS64.RED.A1T0 RZ, [UR4], RZ ;  /* 0x000000ffffff79a7 */ /* 0x000fe20008100404 */
[----:B------:R-:W-:-:S02]  /*4440*/  ISETP.GT.AND P1, PT, R18, 0x11, PT ;  /* 0x000000111200780c */ /* 0x000fc40003f24270 */
[----:B------:R-:W-:Y:S02]  /*4450*/  CS2R R78, SRZ ;  /* 0x00000000004e7805 */ /* 0x000fe4000001ff00 */
[----:B------:R-:W-:Y:S02]  /*4460*/  FSEL R50, R50, -INF , P2 ;  /* 0xff80000032327808 */ /* 0x000fe40001000000 */
[----:B------:R-:W-:Y:S02]  /*4470*/  CS2R R76, SRZ ;  /* 0x00000000004c7805 */ /* 0x000fe4000001ff00 */
[----:B------:R-:W-:Y:S02]  /*4480*/  FMNMX.FTZ R5, R63, R20, !PT ;  /* 0x000000143f057209 */ /* 0x000fe40007810000 */
[----:B------:R-:W-:Y:S02]  /*4490*/  CS2R R74, SRZ ;  /* 0x00000000004a7805 */ /* 0x000fe4000001ff00 */
        /* <DEDUP_REMOVED lines=9> */
[----:B------:R-:W-:Y:S02]  /*4530*/  FMNMX.FTZ R5, R51, R20, !PT ;  /* 0x0000001433057209 */ /* 0x000fe40007810000 */
[----:B------:R-:W-:Y:S02]  /*4540*/  ISETP.GT.AND P2, PT, R18, 0x20, PT ;  /* 0x000000201200780c */ /* 0x000fe40003f44270 */
[----:B------:R-:W-:Y:S02]  /*4550*/  FSEL R55, R55, -INF , P1 ;  /* 0xff80000037377808 */ /* 0x000fe40000800000 */
[----:B------:R-:W-:-:S02]  /*4560*/  FMNMX.FTZ R20, R54, R5, !PT ;  /* 0x0000000536147209 */ /* 0x000fc40007810000 */
[----:B------:R-:W-:Y:S02]  /*4570*/  ISETP.GT.AND P1, PT, R18, 0x21, PT ;  /* 0x000000211200780c */ /* 0x000fe40003f24270 */
        /* <DEDUP_REMOVED lines=32> */
[----:B------:R-:W-:Y:S02]  /*4780*/  FSEL R31, R31, -INF , P1 ;  /* 0xff8000001f1f7808 */ /* 0x000fe40000800000 */
[----:B------:R-:W-:Y:S02]  /*4790*/  FMNMX.FTZ R18, R30, R5, !PT ;  /* 0x000000051e127209 */ /* 0x000fe40007810000 */
[----:B------:R-:W-:-:S02]  /*47a0*/  ISETP.GT.AND P1, PT, R4, RZ, PT ;  /* 0x000000ff0400720c */ /* 0x000fc40003f24270 */
[----:B------:R-:W-:Y:S02]  /*47b0*/  FMNMX.FTZ R18, R31, R18, !PT ;  /* 0x000000121f127209 */ /* 0x000fe40007810000 */
[C---:B------:R-:W-:Y:S02]  /*47c0*/  ISETP.GT.AND P2, PT, R4.reuse, 0x1, PT ;  /* 0x000000010400780c */ /* 0x040fe40003f44270 */
[----:B------:R-:W-:Y:S01]  /*47d0*/  ISETP.GT.AND P3, PT, R4, 0x8, PT ;  /* 0x000000080400780c */ /* 0x000fe20003f64270 */
[----:B------:R-:W0:Y:S01]  /*47e0*/  SHFL.BFLY PT, R5, R18, 0x2, 0x1f ;  /* 0x0c401f0012057f89 */ /* 0x000e2200000e0000 */
[----:B------:R-:W-:Y:S02]  /*47f0*/  FSEL R56, R56, -INF , P1 ;  /* 0xff80000038387808 */ /* 0x000fe40000800000 */
[----:B------:R-:W-:Y:S02]  /*4800*/  FSEL R57, R57, -INF , P2 ;  /* 0xff80000039397808 */ /* 0x000fe40001000000 */
[----:B------:R-:W-:-:S02]  /*4810*/  ISETP.GT.AND P1, PT, R4, 0x9, PT ;  /* 0x000000090400780c */ /* 0x000fc40003f24270 */
[----:B------:R-:W-:Y:S02]  /*4820*/  FSEL R60, R60, -INF , P3 ;  /* 0xff8000003c3c7808 */ /* 0x000fe40001800000 */
[----:B------:R-:W-:Y:S02]  /*4830*/  FMNMX.FTZ R3, R56, R57, !PT ;  /* 0x0000003938037209 */ /* 0x000fe40007810000 */
[----:B------:R-:W-:Y:S02]  /*4840*/  FSEL R61, R61, -INF , P1 ;  /* 0xff8000003d3d7808 */ /* 0x000fe40000800000 */
[----:B------:R-:W-:Y:S02]  /*4850*/  ISETP.GT.AND P1, PT, R4, 0x10, PT ;  /* 0x000000100400780c */ /* 0x000fe40003f24270 */
[----:B------:R-:W-:Y:S02]  /*4860*/  FMNMX.FTZ R2, R60, R3, !PT ;  /* 0x000000033c027209 */ /* 0x000fe40007810000 */
[----:B------:R-:W-:-:S02]  /*4870*/  ISETP.GT.AND P2, PT, R4, 0x11, PT ;  /* 0x000000110400780c */ /* 0x000fc40003f44270 */
[----:B------:R-:W-:Y:S02]  /*4880*/  FSEL R48, R48, -INF , P1 ;  /* 0xff80000030307808 */ /* 0x000fe40000800000 */
[----:B------:R-:W-:Y:S02]  /*4890*/  FMNMX.FTZ R3, R61, R2, !PT ;  /* 0x000000023d037209 */ /* 0x000fe40007810000 */
[----:B------:R-:W-:Y:S02]  /*48a0*/  ISETP.GT.AND P1, PT, R4, 0x18, PT ;  /* 0x000000180400780c */ /* 0x000fe40003f24270 */
[----:B------:R-:W-:Y:S02]  /*48b0*/  FSEL R49, R49, -INF , P2 ;  /* 0xff80000031317808 */ /* 0x000fe40001000000 */
[----:B------:R-:W-:Y:S02]  /*48c0*/  FMNMX.FTZ R2, R48, R3, !PT ;  /* 0x0000000330027209 */ /* 0x000fe40007810000 */
[----:B0-----:R-:W-:-:S02]  /*48d0*/  FMNMX.FTZ R20, R18, R5, !PT ;  /* 0x0000000512147209 */ /* 0x001fc40007810000 */
[----:B------:R-:W-:Y:S02]  /*48e0*/  ISETP.GT.AND P3, PT, R4, 0x19, PT ;  /* 0x000000190400780c */ /* 0x000fe40003f64270 */
[----:B------:R-:W-:Y:S01]  /*48f0*/  FSEL R52, R52, -INF , P1 ;  /* 0xff80000034347808 */ /* 0x000fe20000800000 */
[----:B------:R-:W0:Y:S01]  /*4900*/  SHFL.BFLY PT, R21, R20, 0x1, 0x1f ;  /* 0x0c201f0014157f89 */ /* 0x000e2200000e0000 */
[----:B------:R-:W-:Y:S02]  /*4910*/  FMNMX.FTZ R5, R49, R2, !PT ;  /* 0x0000000231057209 */ /* 0x000fe40007810000 */
[----:B------:R-:W-:Y:S02]  /*4920*/  FSEL R53, R53, -INF , P3 ;  /* 0xff80000035357808 */ /* 0x000fe40001800000 */
[----:B------:R-:W-:Y:S02]  /*4930*/  ISETP.GT.AND P1, PT, R4, 0x20, PT ;  /* 0x000000200400780c */ /* 0x000fe40003f24270 */
        /* <DEDUP_REMOVED lines=36> */
[----:B0-----:R-:W-:-:S02]  /*4b80*/  FMNMX.FTZ R3, R20, R21, !PT ;  /* 0x0000001514037209 */ /* 0x001fc40007810000 */
[----:B------:R-:W-:Y:S02]  /*4b90*/  FMNMX.FTZ R2, R29, R2, !PT ;  /* 0x000000021d027209 */ /* 0x000fe40007810000 */
[C---:B------:R-:W-:Y:S01]  /*4ba0*/  FSETP.NEU.FTZ.AND P4, PT, R3.reuse, -INF , PT ;  /* 0xff8000000300780b */ /* 0x040fe20003f9d000 */
[----:B------:R-:W-:Y:S02]  /*4bb0*/  FMUL.FTZ R18, R3, UR5 ;  /* 0x0000000503127c20 */ /* 0x000fe40008410000 */
[----:B------:R-:W0:Y:S03]  /*4bc0*/  SHFL.BFLY PT, R5, R2, 0x2, 0x1f ;  /* 0x0c401f0002057f89 */ /* 0x000e2600000e0000 */
[----:B------:R-:W-:-:S05]  /*4bd0*/  FSEL R18, R18, RZ, P4 ;  /* 0x000000ff12127208 */ /* 0x000fca0002000000 */
        /* <DEDUP_REMOVED lines=16> */
[----:B0-----:R-:W-:Y:S01]  /*4ce0*/  FMNMX.FTZ R5, R2, R5, !PT ;  /* 0x0000000502057209 */ /* 0x001fe20007810000 */
[--C-:B------:R-:W-:Y:S01]  /*4cf0*/  FFMA.FTZ R38, R38, UR5, -R18.reuse ;  /* 0x0000000526267c23 */ /* 0x100fe20008010812 */
[--C-:B------:R-:W-:Y:S01]  /*4d00*/  FFMA.FTZ R39, R39, UR5, -R18.reuse ;  /* 0x0000000527277c23 */ /* 0x100fe20008010812 */
[--C-:B------:R-:W-:Y:S01]  /*4d10*/  FFMA.FTZ R26, R26, UR5, -R18.reuse ;  /* 0x000000051a1a7c23 */ /* 0x100fe20008010812 */
[--C-:B------:R-:W-:Y:S01]  /*4d20*/  FFMA.FTZ R27, R27, UR5, -R18.reuse ;  /* 0x000000051b1b7c23 */ /* 0x100fe20008010812 */
[----:B------:R-:W0:Y:S01]  /*4d30*/  SHFL.BFLY PT, R4, R5, 0x1, 0x1f ;  /* 0x0c201f0005047f89 */ /* 0x000e2200000e0000 */
[----:B------:R-:W2:Y:S01]  /*4d40*/  MUFU.EX2 R62, R62 ;  /* 0x0000003e003e7308 */ /* 0x000ea20000000800 */
[--C-:B------:R-:W-:Y:S01]  /*4d50*/  FFMA.FTZ R30, R30, UR5, -R18.reuse ;  /* 0x000000051e1e7c23 */ /* 0x100fe20008010812 */
[----:B------:R-:W-:-:S06]  /*4d60*/  FFMA.FTZ R18, R31, UR5, -R18 ;  /* 0x000000051f127c23 */ /* 0x000fcc0008010812 */
[----:B------:R-:W3:Y:S01]  /*4d70*/  MUFU.EX2 R63, R63 ;  /* 0x0000003f003f7308 */ /* 0x000ee20000000800 */
[----:B-1----:R-:W-:Y:S01]  /*4d80*/  FADD.FTZ R21, R58, R59 ;  /* 0x0000003b3a157221 */ /* 0x002fe20000010000 */
[----:B------:R-:W-:Y:S02]  /*4d90*/  F2FP.BF16.F32.PACK_AB R209, R59, R58 ;  /* 0x0000003a3bd1723e */ /* 0x000fe400000010ff */
[----:B------:R-:W-:-:S04]  /*4da0*/  CS2R R58, SRZ ;  /* 0x00000000003a7805 */ /* 0x000fc8000001ff00 */
[----:B------:R-:W-:Y:S01]  /*4db0*/  MUFU.EX2 R50, R50 ;  /* 0x0000003200327308 */ /* 0x000fe20000000800 */
[----:B--2---:R-:W-:Y:S01]  /*4dc0*/  FADD.FTZ R64, R62, R21 ;  /* 0x000000153e407221 */ /* 0x004fe20000010000 */
[----:B0-----:R-:W-:-:S06]  /*4dd0*/  FMNMX.FTZ R4, R5, R4, !PT ;  /* 0x0000000405047209 */ /* 0x001fcc0007810000 */
[----:B------:R-:W0:Y:S01]  /*4de0*/  MUFU.EX2 R51, R51 ;  /* 0x0000003300337308 */ /* 0x000e220000000800 */
[C---:B---3--:R-:W-:Y:S01]  /*4df0*/  FADD.FTZ R21, R63.reuse, R64 ;  /* 0x000000403f157221 */ /* 0x048fe20000010000 */
[----:B------:R-:W-:Y:S02]  /*4e00*/  F2FP.BF16.F32.PACK_AB R211, R63, R62 ;  /* 0x0000003e3fd3723e */ /* 0x000fe400000010ff */
[----:B------:R-:W-:Y:S01]  /*4e10*/  CS2R R64, SRZ ;  /* 0x0000000000407805 */ /* 0x000fe2000001ff00 */
[C---:B------:R-:W-:Y:S01]  /*4e20*/  FMUL.FTZ R2, R4.reuse, UR5 ;  /* 0x0000000504027c20 */ /* 0x040fe20008410000 */
[----:B------:R-:W-:Y:S02]  /*4e30*/  FSETP.NEU.FTZ.AND P1, PT, R4, -INF , PT ;  /* 0xff8000000400780b */ /* 0x000fe40003f3d000 */
[----:B------:R-:W-:Y:S01]  /*4e40*/  CS2R R62, SRZ ;  /* 0x00000000003e7805 */ /* 0x000fe2000001ff00 */
[----:B------:R-:W-:Y:S01]  /*4e50*/  MUFU.EX2 R54, R54 ;  /* 0x0000003600367308 */ /* 0x000fe20000000800 */
[----:B------:R-:W-:-:S02]  /*4e60*/  FSEL R2, R2, RZ, P1 ;  /* 0x000000ff02027208 */ /* 0x000fc40000800000 */
[----:B------:R-:W-:-:S03]  /*4e70*/  PLOP3.LUT P1, PT, PT, PT, UP0, 0x80, 0x0 ;  /* 0x000000000000781c */ /* 0x000fc60003f2f008 */
        /* <DEDUP_REMOVED lines=21> */
[----:B------:R-:W-:Y:S01]  /*4fd0*/  FFMA.FTZ R2, R29, UR5, -R2 ;  /* 0x000000051d027c23 */ /* 0x000fe20008010802 */
[----:B------:R-:W2:Y:S01]  /*4fe0*/  MUFU.EX2 R60, R60 ;  /* 0x0000003c003c7308 */ /* 0x000ea20000000800 */
[----:B0-----:R-:W-:-:S07]  /*4ff0*/  F2FP.BF16.F32.PACK_AB R205, R51, R50 ;  /* 0x0000003233cd723e */ /* 0x001fce00000010ff */
[----:B------:R-:W0:Y:S01]  /*5000*/  MUFU.EX2 R61, R61 ;  /* 0x0000003d003d7308 */ /* 0x000e220000000800 */
[----:B-1----:R-:W-:Y:S01]  /*5010*/  FADD.FTZ R5, R56, R57 ;  /* 0x0000003938057221 */ /* 0x002fe20000010000 */
[----:B------:R-:W-:Y:S02]  /*5020*/  F2FP.BF16.F32.PACK_AB R208, R57, R56 ;  /* 0x0000003839d0723e */ /* 0x000fe400000010ff */
[----:B------:R-:W-:-:S04]  /*5030*/  CS2R R56, SRZ ;  /* 0x0000000000387805 */ /* 0x000fc8000001ff00 */
[----:B------:R-:W1:Y:S01]  /*5040*/  MUFU.EX2 R48, R48 ;  /* 0x0000003000307308 */ /* 0x000e620000000800 */
[----:B--2---:R-:W-:-:S07]  /*5050*/  FADD.FTZ R20, R60, R5 ;  /* 0x000000053c147221 */ /* 0x004fce0000010000 */
[----:B------:R-:W2:Y:S01]  /*5060*/  MUFU.EX2 R49, R49 ;  /* 0x0000003100317308 */ /* 0x000ea20000000800 */
[C---:B0-----:R-:W-:Y:S01]  /*5070*/  FADD.FTZ R5, R61.reuse, R20 ;  /* 0x000000143d057221 */ /* 0x041fe20000010000 */
[----:B------:R-:W-:Y:S01]  /*5080*/  FADD.FTZ R20, R50, R21 ;  /* 0x0000001532147221 */ /* 0x000fe20000010000 */
[----:B------:R-:W-:Y:S02]  /*5090*/  F2FP.BF16.F32.PACK_AB R210, R61, R60 ;  /* 0x0000003c3dd2723e */ /* 0x000fe400000010ff */
[----:B------:R-:W-:Y:S01]  /*50a0*/  CS2R R60, SRZ ;  /* 0x00000000003c7805 */ /* 0x000fe2000001ff00 */
[----:B------:R-:W-:Y:S01]  /*50b0*/  FADD.FTZ R21, R51, R20 ;  /* 0x0000001433157221 */ /* 0x000fe20000010000 */
[----:B------:R-:W-:Y:S01]  /*50c0*/  CS2R R50, SRZ ;  /* 0x0000000000327805 */ /* 0x000fe2000001ff00 */
[----:B------:R-:W0:Y:S01]  /*50d0*/  MUFU.EX2 R52, R52 ;  /* 0x0000003400347308 */ /* 0x000e220000000800 */
[----:B-1----:R-:W-:Y:S01]  /*50e0*/  FADD.FTZ R0, R48, R5 ;  /* 0x0000000530007221 */ /* 0x002fe20000010000 */
[----:B------:R-:W-:-:S06]  /*50f0*/  FADD.FTZ R20, R54, R21 ;  /* 0x0000001536147221 */ /* 0x000fcc0000010000 */
[----:B------:R-:W1:Y:S01]  /*5100*/  MUFU.EX2 R53, R53 ;  /* 0x0000003500357308 */ /* 0x000e620000000800 */
[C---:B--2---:R-:W-:Y:S01]  /*5110*/  FADD.FTZ R5, R49.reuse, R0 ;  /* 0x0000000031057221 */ /* 0x044fe20000010000 */
[----:B------:R-:W-:Y:S02]  /*5120*/  F2FP.BF16.F32.PACK_AB R204, R49, R48 ;  /* 0x0000003031cc723e */ /* 0x000fe400000010ff */
[----:B------:R-:W-:-:S04]  /*5130*/  CS2R R48, SRZ ;  /* 0x0000000000307805 */ /* 0x000fc8000001ff00 */
[----:B------:R-:W2:Y:S01]  /*5140*/  MUFU.EX2 R55, R55 ;  /* 0x0000003700377308 */ /* 0x000ea20000000800 */
[----:B0-----:R-:W-:-:S07]  /*5150*/  FADD.FTZ R0, R52, R5 ;  /* 0x0000000534007221 */ /* 0x001fce0000010000 */
[----:B------:R-:W0:Y:S01]  /*5160*/  MUFU.EX2 R40, R40 ;  /* 0x0000002800287308 */ /* 0x000e220000000800 */
[C---:B-1----:R-:W-:Y:S01]  /*5170*/  FADD.FTZ R5, R53.reuse, R0 ;  /* 0x0000000035057221 */ /* 0x042fe20000010000 */
[----:B------:R-:W-:Y:S02]  /*5180*/  F2FP.BF16.F32.PACK_AB R206, R53, R52 ;  /* 0x0000003435ce723e */ /* 0x000fe400000010ff */
[----:B------:R-:W-:-:S04]  /*5190*/  CS2R R52, SRZ ;  /* 0x0000000000347805 */ /* 0x000fc8000001ff00 */
[----:B------:R-:W1:Y:S01]  /*51a0*/  MUFU.EX2 R42, R42 ;  /* 0x0000002a002a7308 */ /* 0x000e620000000800 */
[C---:B--2---:R-:W-:Y:S01]  /*51b0*/  FADD.FTZ R21, R55.reuse, R20 ;  /* 0x0000001437157221 */ /* 0x044fe20000010000 */
[----:B------:R-:W-:Y:S02]  /*51c0*/  F2FP.BF16.F32.PACK_AB R207, R55, R54 ;  /* 0x0000003637cf723e */ /* 0x000fe400000010ff */
[----:B------:R-:W-:-:S04]  /*51d0*/  CS2R R54, SRZ ;  /* 0x0000000000367805 */ /* 0x000fc8000001ff00 */
[----:B------:R-:W2:Y:S01]  /*51e0*/  MUFU.EX2 R41, R41 ;  /* 0x0000002900297308 */ /* 0x000ea20000000800 */
[----:B0-----:R-:W-:-:S07]  /*51f0*/  FADD.FTZ R0, R40, R5 ;  /* 0x0000000528007221 */ /* 0x001fce0000010000 */
[----:B------:R-:W0:Y:S01]  /*5200*/  MUFU.EX2 R43, R43 ;  /* 0x0000002b002b7308 */ /* 0x000e220000000800 */
[----:B-1----:R-:W-:-:S07]  /*5210*/  FADD.FTZ R20, R42, R21 ;  /* 0x000000152a147221 */ /* 0x002fce0000010000 */
[----:B------:R-:W1:Y:S01]  /*5220*/  MUFU.EX2 R44, R44 ;  /* 0x0000002c002c7308 */ /* 0x000e620000000800 */
[C---:B--2---:R-:W-:Y:S01]  /*5230*/  FADD.FTZ R5, R41.reuse, R0 ;  /* 0x0000000029057221 */ /* 0x044fe20000010000 */
[----:B------:R-:W-:Y:S02]  /*5240*/  F2FP.BF16.F32.PACK_AB R200, R41, R40 ;  /* 0x0000002829c8723e */ /* 0x000fe400000010ff */
[----:B------:R-:W-:-:S04]  /*5250*/  CS2R R40, SRZ ;  /* 0x0000000000287805 */ /* 0x000fc8000001ff00 */
[----:B------:R-:W2:Y:S01]  /*5260*/  MUFU.EX2 R46, R46 ;  /* 0x0000002e002e7308 */ /* 0x000ea20000000800 */
[C---:B0-----:R-:W-:Y:S01]  /*5270*/  FADD.FTZ R21, R43.reuse, R20 ;  /* 0x000000142b157221 */ /* 0x041fe20000010000 */
[----:B------:R-:W-:Y:S02]  /*5280*/  F2FP.BF16.F32.PACK_AB R201, R43, R42 ;  /* 0x0000002a2bc9723e */ /* 0x000fe400000010ff */
[----:B------:R-:W-:-:S04]  /*5290*/  CS2R R42, SRZ ;  /* 0x00000000002a7805 */ /* 0x000fc8000001ff00 */
[----:B------:R-:W0:Y:S01]  /*52a0*/  MUFU.EX2 R45, R45 ;  /* 0x0000002d002d7308 */ /* 0x000e220000000800 */
[----:B-1----:R-:W-:-:S07]  /*52b0*/  FADD.FTZ R0, R44, R5 ;  /* 0x000000052c007221 */ /* 0x002fce0000010000 */
[----:B------:R-:W1:Y:S01]  /*52c0*/  MUFU.EX2 R47, R47 ;  /* 0x0000002f002f7308 */ /* 0x000e620000000800 */
[----:B--2---:R-:W-:-:S07]  /*52d0*/  FADD.FTZ R20, R46, R21 ;  /* 0x000000152e147221 */ /* 0x004fce0000010000 */
[----:B------:R-:W2:Y:S01]  /*52e0*/  MUFU.EX2 R32, R32 ;  /* 0x0000002000207308 */ /* 0x000ea20000000800 */
[C---:B0-----:R-:W-:Y:S01]  /*52f0*/  FADD.FTZ R5, R45.reuse, R0 ;  /* 0x000000002d057221 */ /* 0x041fe20000010000 */
[----:B------:R-:W-:Y:S02]  /*5300*/  F2FP.BF16.F32.PACK_AB R202, R45, R44 ;  /* 0x0000002c2dca723e */ /* 0x000fe400000010ff */
[----:B------:R-:W-:-:S04]  /*5310*/  CS2R R44, SRZ ;  /* 0x00000000002c7805 */ /* 0x000fc8000001ff00 */
[----:B------:R-:W0:Y:S01]  /*5320*/  MUFU.EX2 R34, R34 ;  /* 0x0000002200227308 */ /* 0x000e220000000800 */
[C---:B-1----:R-:W-:Y:S01]  /*5330*/  FADD.FTZ R21, R47.reuse, R20 ;  /* 0x000000142f157221 */ /* 0x042fe20000010000 */
[----:B------:R-:W-:Y:S02]  /*5340*/  F2FP.BF16.F32.PACK_AB R203, R47, R46 ;  /* 0x0000002e2fcb723e */ /* 0x000fe400000010ff */
[----:B------:R-:W-:-:S04]  /*5350*/  CS2R R46, SRZ ;  /* 0x00000000002e7805 */ /* 0x000fc8000001ff00 */
[----:B------:R-:W1:Y:S01]  /*5360*/  MUFU.EX2 R33, R33 ;  /* 0x0000002100217308 */ /* 0x000e620000000800 */
[----:B--2---:R-:W-:-:S07]  /*5370*/  FADD.FTZ R0, R32, R5 ;  /* 0x0000000520007221 */ /* 0x004fce0000010000 */
        /* <DEDUP_REMOVED lines=18> */
[----:B------:R-:W-:Y:S01]  /*54a0*/  MUFU.EX2 R26, R26 ;  /* 0x0000001a001a7308 */ /* 0x000fe20000000800 */
[C---:B0-----:R-:W-:Y:S01]  /*54b0*/  FADD.FTZ R29, R39.reuse, R20 ;  /* 0x00000014271d7221 */ /* 0x041fe20000010000 */
[----:B------:R-:W-:Y:S01]  /*54c0*/  IMAD.U32 R20, RZ, RZ, UR10 ;  /* 0x0000000aff147e24 */ /* 0x000fe2000f8e00ff */
[----:B------:R-:W-:Y:S02]  /*54d0*/  F2FP.BF16.F32.PACK_AB R199, R39, R38 ;  /* 0x0000002627c7723e */ /* 0x000fe400000010ff */
[----:B------:R-:W-:-:S03]  /*54e0*/  CS2R R38, SRZ ;  /* 0x0000000000267805 */ /* 0x000fc6000001ff00 */
[----:B------:R-:W0:Y:S01]  /*54f0*/  MUFU.EX2 R25, R25 ;  /* 0x0000001900197308 */ /* 0x000e220000000800 */
[----:B-1----:R-:W-:-:S07]  /*5500*/  FADD.FTZ R0, R24, R21 ;  /* 0x0000001518007221 */ /* 0x002fce0000010000 */
[----:B------:R-:W1:Y:S08]  /*5510*/  MUFU.EX2 R27, R27 ;  /* 0x0000001b001b7308 */ /* 0x000e700000000800 */
[----:B------:R-:W2:Y:S01]  /*5520*/  MUFU.EX2 R28, R28 ;  /* 0x0000001c001c7308 */ /* 0x000ea20000000800 */
[C---:B0-----:R-:W-:Y:S01]  /*5530*/  FADD.FTZ R21, R25.reuse, R0 ;  /* 0x0000000019157221 */ /* 0x041fe20000010000 */
[----:B------:R-:W-:-:S02]  /*5540*/  F2FP.BF16.F32.PACK_AB R192, R25, R24 ;  /* 0x0000001819c0723e */ /* 0x000fc400000010ff */
[----:B------:R-:W-:-:S04]  /*5550*/  CS2R R24, SRZ ;  /* 0x0000000000187805 */ /* 0x000fc8000001ff00 */
[----:B------:R-:W0:Y:S01]  /*5560*/  MUFU.EX2 R30, R30 ;  /* 0x0000001e001e7308 */ /* 0x000e220000000800 */
[----:B-1----:R-:W-:-:S07]  /*5570*/  F2FP.BF16.F32.PACK_AB R193, R27, R26 ;  /* 0x0000001a1bc1723e */ /* 0x002fce00000010ff */
[----:B------:R1:W3:Y:S08]  /*5580*/  MUFU.EX2 R5, R2 ;  /* 0x0000000200057308 */ /* 0x0002f00000000800 */
[----:B------:R2:W4:Y:S01]  /*5590*/  MUFU.EX2 R195, R18 ;  /* 0x0000001200c37308 */ /* 0x0005220000000800 */
[----:B-1----:R-:W-:-:S04]  /*55a0*/  FADD.FTZ R2, R26, R29 ;  /* 0x0000001d1a027221 */ /* 0x002fc80000010000 */
[----:B------:R-:W-:Y:S01]  /*55b0*/  FADD.FTZ R29, R27, R2 ;  /* 0x000000021b1d7221 */ /* 0x000fe20000010000 */
[----:B------:R-:W-:Y:S01]  /*55c0*/  IMAD.MOV.U32 R2, RZ, RZ, 0x3f800000 ;  /* 0x3f800000ff027424 */ /* 0x000fe200078e00ff */
[----:B------:R-:W-:Y:S01]  /*55d0*/  CS2R R26, SRZ ;  /* 0x00000000001a7805 */ /* 0x000fe2000001ff00 */
[----:B--2---:R-:W-:Y:S01]  /*55e0*/  FADD.FTZ R18, R28, R21 ;  /* 0x000000151c127221 */ /* 0x004fe20000010000 */
[----:B0-----:R-:W-:Y:S01]  /*55f0*/  FADD.FTZ R0, R30, R29 ;  /* 0x0000001d1e007221 */ /* 0x001fe20000010000 */
[C---:B---3--:R-:W-:Y:S02]  /*5600*/  F2FP.BF16.F32.PACK_AB R194, R5.reuse, R28 ;  /* 0x0000001c05c2723e */ /* 0x048fe400000010ff */
[----:B------:R-:W-:Y:S01]  /*5610*/  CS2R R28, SRZ ;  /* 0x00000000001c7805 */ /* 0x000fe2000001ff00 */
[----:B------:R-:W-:Y:S01]  /*5620*/  FADD.FTZ R18, R5, R18 ;  /* 0x0000001205127221 */ /* 0x000fe20000010000 */
[C---:B----4-:R-:W-:Y:S01]  /*5630*/  FADD.FTZ R5, R195.reuse, R0 ;  /* 0x00000000c3057221 */ /* 0x050fe20000010000 */
[----:B------:R-:W-:Y:S01]  /*5640*/  F2FP.BF16.F32.PACK_AB R195, R195, R30 ;  /* 0x0000001ec3c3723e */ /* 0x000fe200000010ff */
[----:B------:R-:W-:Y:S01]  /*5650*/  IMAD.MOV.U32 R0, RZ, RZ, 0x3f800000 ;  /* 0x3f800000ff007424 */ /* 0x000fe200078e00ff */
[----:B------:R-:W-:Y:S01]  /*5660*/  CS2R R30, SRZ ;  /* 0x00000000001e7805 */ /* 0x000fe2000001ff00 */
[----:B------:R-:W-:Y:S06]  /*5670*/  @!P1 BRA `(.L_x_2210) ;  /* 0x0000003c00889947 */ /* 0x000fec0003800000 */
[----:B------:R-:W-:Y:S01]  /*5680*/  R2UR UR4, R17 ;  /* 0x00000000110472ca */ /* 0x000fe200000e0000 */
[----:B------:R-:W-:Y:S01]  /*5690*/  IMAD.MOV.U32 R21, RZ, RZ, R3 ;  /* 0x000000ffff157224 */ /* 0x000fe200078e0003 */
[----:B------:R-:W-:Y:S01]  /*56a0*/  MOV R151, RZ ;  /* 0x000000ff00977202 */ /* 0x000fe20000000f00 */
[----:B------:R-:W-:Y:S01]  /*56b0*/  IMAD.MOV.U32 R228, RZ, RZ, R4 ;  /* 0x000000ffffe47224 */ /* 0x000fe200078e0004 */
[----:B------:R-:W-:Y:S01]  /*56c0*/  UMOV UR37, UR36 ;  /* 0x0000002400257c82 */ /* 0x000fe20008000000 */
[----:B------:R-:W-:-:S08]  /*56d0*/  IMAD.MOV.U32 R2, RZ, RZ, 0x3f800000 ;  /* 0x3f800000ff027424 */ /* 0x000fd000078e00ff */
[----:B------:R-:W-:-:S07]  /*56e0*/  IMAD.U32 R229, RZ, RZ, UR4 ;  /* 0x00000004ffe57e24 */ /* 0x000fce000f8e00ff */
.L_x_2221:
[----:B------:R-:W-:Y:S01]  /*56f0*/  R2UR UR5, R229 ;  /* 0x00000000e50572ca */ /* 0x000fe200000e0000 */
[----:B------:R-:W-:-:S04]  /*5700*/  UISETP.NE.AND UP0, UPT, UR37, 0x1, UPT ;  /* 0x000000012500788c */ /* 0x000fc8000bf05270 */
[----:B------:R-:W-:-:S08]  /*5710*/  USEL UR4, URZ, 0x1, UP0 ;  /* 0x000000013f047887 */ /* 0x000fd00008000000 */
[----:B------:R-:W-:-:S06]  /*5720*/  ULOP3.LUT UR4, UR5, UR4, URZ, 0x3c, !UPT ;  /* 0x0000000405047292 */ /* 0x000fcc000f8e3c3f */
[----:B------:R-:W-:Y:S01]  /*5730*/  IMAD.U32 R17, RZ, RZ, UR4 ;  /* 0x00000004ff117e24 */ /* 0x000fe2000f8e00ff */
[----:B------:R-:W-:Y:S06]  /*5740*/  @!P0 BRA `(.L_x_2211) ;  /* 0x0000000000048947 */ /* 0x000fec0003800000 */
[----:B------:R-:W-:Y:S01]  /*5750*/  BPT.TRAP 0x1 ;  /* 0x000000040000795c */ /* 0x000fe20000300000 */
.L_x_2211:
[----:B------:R-:W-:Y:S01]  /*5760*/  R2UR UR5, R16 ;  /* 0x00000000100572ca */ /* 0x000fe200000e0000 */
[----:B------:R-:W-:Y:S01]  /*5770*/  UIADD3 UR36, UR37, 0x1, URZ ;  /* 0x0000000125247890 */ /* 0x000fe2000fffe03f */
[----:B------:R-:W-:-:S03]  /*5780*/  R2UR UR4, R17 ;  /* 0x00000000110472ca */ /* 0x000fc600000e0000 */
[----:B------:R-:W-:-:S04]  /*5790*/  UISETP.NE.AND UP0, UPT, UR36, 0x2, UPT ;  /* 0x000000022400788c */ /* 0x000fc8000bf05270 */
[----:B------:R-:W-:-:S04]  /*57a0*/  USEL UR36, UR36, URZ, UP0 ;  /* 0x0000003f24247287 */ /* 0x000fc80008000000 */
[----:B------:R-:W-:Y:S02]  /*57b0*/  ULEA UR61, UR36, UR5, 0x3 ;  /* 0x00000005243d7291 */ /* 0x000fe4000f8e183f */
[----:B------:R-:W-:-:S05]  /*57c0*/  IMAD.U32 R3, RZ, RZ, UR4 ;  /* 0x00000004ff037e24 */ /* 0x000fca000f8e00ff */
[----:B------:R-:W-:-:S04]  /*57d0*/  SHF.L.U32 R3, R3, 0x1f, RZ ;  /* 0x0000001f03037819 */ /* 0x000fc800000006ff */
[----:B------:R0:W1:Y:S01]  /*57e0*/  SYNCS.PHASECHK.TRANS64.TRYWAIT P1, [UR61+0x38830], R3 ;  /* 0x03883003ff0075a7 */ /* 0x000062000802017d */
[----:B------:R-:W-:Y:S05]  /*57f0*/  @!P0 BRA `(.L_x_2212) ;  /* 0x0000000000048947 */ /* 0x000fea0003800000 */
[----:B------:R-:W-:Y:S01]  /*5800*/  BPT.TRAP 0x1 ;  /* 0x000000040000795c */ /* 0x000fe20000300000 */
.L_x_2212:
[----:B-1----:R-:W-:Y:S05]  /*5810*/  @P1 BRA `(.L_x_2213) ;  /* 0x0000000000081947 */ /* 0x002fea0003800000 */
[----:B------:R-:W1:Y:S02]  /*5820*/  SYNCS.PHASECHK.TRANS64.TRYWAIT P1, [UR61+0x38830], R3 ;  /* 0x03883003ff0075a7 */ /* 0x000e64000802017d */
[----:B-1----:R-:W-:Y:S05]  /*5830*/  @!P1 BRA `(.L_x_2214) ;  /* 0x000000fc003c9947 */ /* 0x002fea0003800000 */
.L_x_2213:
        /* <DEDUP_REMOVED lines=23> */
[----:B------:R-:W-:Y:S01]  /*59b0*/  UIADD3 UR58, UR4, 0x80, URZ ;  /* 0x00000080043a7890 */ /* 0x000fe2000fffe03f */
[-C--:B------:R-:W-:Y:S01]  /*59c0*/  FMUL.FTZ R28, R28, R0.reuse ;  /* 0x000000001c1c7220 */ /* 0x080fe20000410000 */
        /* <DEDUP_REMOVED lines=57> */
[----:B------:R-:W-:Y:S01]  /*5d60*/  UIADD3 UR58, UR4, 0x100, URZ ;  /* 0x00000100043a7890 */ /* 0x000fe2000fffe03f */
[-C--:B------:R-:W-:Y:S01]  /*5d70*/  FMUL.FTZ R109, R109, R0.reuse ;  /* 0x000000006d6d7220 */ /* 0x080fe20000410000 */
[----:B------:R-:W-:Y:S01]  /*5d80*/  UMOV UR56, UR6 ;  /* 0x0000000600387c82 */ /* 0x000fe20008000000 */
[----:B------:R-:W-:Y:S01]  /*5d90*/  UMOV UR57, UR7 ;  /* 0x0000000700397c82 */ /* 0x000fe20008000000 */
        /* <DEDUP_REMOVED lines=95> */
[----:B------:R-:W-:Y:S01]  /*6390*/  UIADD3 UR58, UR4, 0x200, URZ ;  /* 0x00000200043a7890 */ /* 0x000fe2000fffe03f */
[----:B------:R-:W-:Y:S01]  /*63a0*/  UMOV UR56, UR6 ;  /* 0x0000000600387c82 */ /* 0x000fe20008000000 */
[----:B------:R-:W-:Y:S01]  /*63b0*/  UMOV UR57, UR7 ;  /* 0x0000000700397c82 */ /* 0x000fe20008000000 */
[----:B------:R-:W-:Y:S01]  /*63c0*/  UMOV UR59, 0x40000040 ;  /* 0x40000040003b7882 */ /* 0x000fe20000000000 */
        /* <DEDUP_REMOVED lines=141> */
[----:B------:R-:W-:Y:S02]  /*6ca0*/  UIADD3 UR10, UR4, 0x986, URZ ;  /* 0x00000986040a7890 */ /* 0x000fe4000fffe03f */
        /* <DEDUP_REMOVED lines=23> */
[----:B------:R-:W-:Y:S02]  /*6e20*/  R2UR UR14, R6 ;  /* 0x00000000060e72ca */ /* 0x000fe400000e0000 */
[----:B------:R-:W-:-:S11]  /*6e30*/  R2UR UR15, R7 ;  /* 0x00000000070f72ca */ /* 0x000fd600000e0000 */
[----:B------:R-:W-:Y:S02]  /*6e40*/  UMOV UR56, UR14 ;  /* 0x0000000e00387c82 */ /* 0x000fe40008000000 */
[----:B------:R-:W-:Y:S01]  /*6e50*/  UMOV UR57, UR15 ;  /* 0x0000000f00397c82 */ /* 0x000fe20008000000 */
[----:B------:R-:W-:Y:S01]  /*6e60*/  UMOV UR5, UR15 ;  /* 0x0000000f00057c82 */ /* 0x000fe20008000000 */
        /* <DEDUP_REMOVED lines=22> */
[----:B------:R-:W-:Y:S03]  /*6fd0*/  HGMMA.64x16x16.F32.BF16 R152, gdesc[UR16], R152, gsb0 ;  /* 0x00200000109879f0 */ /* 0x000fe60008001898 */
        /* <DEDUP_REMOVED lines=215> */
.L_x_2215:
[----:B------:R-:W-:Y:S02]  /*7d50*/  R2UR UR4, R16 ;  /* 0x00000000100472ca */ /* 0x000fe400000e0000 */
[----:B------:R-:W-:-:S11]  /*7d60*/  R2UR UR5, R229 ;  /* 0x00000000e50572ca */ /* 0x000fd600000e0000 */
[----:B------:R-:W-:Y:S02]  /*7d70*/  ULEA UR4, UR37, UR4, 0x3 ;  /* 0x0000000425047291 */ /* 0x000fe4000f8e183f */
[----:B------:R-:W-:-:S05]  /*7d80*/  IMAD.U32 R0, RZ, RZ, UR5 ;  /* 0x00000005ff007e24 */ /* 0x000fca000f8e00ff */
[----:B------:R-:W-:-:S04]  /*7d90*/  SHF.L.U32 R0, R0, 0x1f, RZ ;  /* 0x0000001f00007819 */ /* 0x000fc800000006ff */
[----:B------:R2:W3:Y:S01]  /*7da0*/  SYNCS.PHASECHK.TRANS64.TRYWAIT P1, [UR4+0x38850], R0 ;  /* 0x03885000ff0075a7 */ /* 0x0004e20008020144 */
[----:B------:R-:W-:Y:S05]  /*7db0*/  @!P0 BRA `(.L_x_2216) ;  /* 0x0000000000048947 */ /* 0x000fea0003800000 */
[----:B------:R-:W-:Y:S01]  /*7dc0*/  BPT.TRAP 0x1 ;  /* 0x000000040000795c */ /* 0x000fe20000300000 */
.L_x_2216:
[----:B---3--:R-:W-:Y:S05]  /*7dd0*/  @P1 BRA `(.L_x_2217) ;  /* 0x0000000000081947 */ /* 0x008fea0003800000 */
[----:B------:R-:W3:Y:S02]  /*7de0*/  SYNCS.PHASECHK.TRANS64.TRYWAIT P1, [UR4+0x38850], R0 ;  /* 0x03885000ff0075a7 */ /* 0x000ee40008020144 */
[----:B---3--:R-:W-:Y:S05]  /*7df0*/  @!P1 BRA `(.L_x_2218) ;  /* 0x000000d400e49947 */ /* 0x008fea0003800000 */
.L_x_2217:
[----:B------:R-:W-:Y:S01]  /*7e00*/  R2UR UR5, R16 ;  /* 0x00000000100572ca */ /* 0x000fe200000e0000 */
[----:B------:R-:W-:Y:S01]  /*7e10*/  WARPGROUP.ARRIVE ;  /* 0x00000000000079c5 */ /* 0x000fe20000000000 */
[----:B------:R-:W-:-:S11]  /*7e20*/  UMOV UR7, 0x40000040 ;  /* 0x4000004000077882 */ /* 0x000fd60000000000 */
[----:B------:R-:W-:-:S04]  /*7e30*/  UIADD3 UR5, UR5, 0x400, URZ ;  /* 0x0000040005057890 */ /* 0x000fc8000fffe03f */
        /* <DEDUP_REMOVED lines=33> */
.L_x_2219:
[----:B------:R-:W-:Y:S01]  /*8050*/  R2UR UR6, R212 ;  /* 0x00000000d40672ca */ /* 0x000fe200000e0000 */
[----:B------:R-:W4:Y:S01]  /*8060*/  LDC R193, c[0x0][0x2f0] ;  /* 0x0000bc00ffc17b82 */ /* 0x000f220000000800 */
[----:B------:R-:W-:Y:S01]  /*8070*/  R2UR UR5, R213 ;  /* 0x00000000d50572ca */ /* 0x000fe200000e0000 */
[----:B------:R-:W-:Y:S01]  /*8080*/  IMAD.MOV.U32 R195, RZ, RZ, -0x2 ;  /* 0xfffffffeffc37424 */ /* 0x000fe200078e00ff */
[----:B------:R-:W-:Y:S01]  /*8090*/  R2UR UR7, R23 ;  /* 0x00000000170772ca */ /* 0x000fe200000e0000 */
[----:B------:R-:W-:-:S08]  /*80a0*/  UIADD3 UR61, UR61, 0x38840, URZ ;  /* 0x000388403d3d7890 */ /* 0x000fd0000fffe03f */
[----:B------:R-:W-:Y:S02]  /*80b0*/  UISETP.NE.AND UP0, UPT, UR6, URZ, UPT ;  /* 0x0000003f0600728c */ /* 0x000fe4000bf05270 */
[----:B--23--:R-:W-:Y:S01]  /*80c0*/  VIADD R0, R215, UR5 ;  /* 0x00000005d7007c36 */ /* 0x00cfe20008000000 */
[----:B------:R-:W-:-:S03]  /*80d0*/  ULDC UR6, c[0x0][0x288] ;  /* 0x0000a20000067ab9 */ /* 0x000fc60000000800 */
[----:B------:R-:W-:Y:S02]  /*80e0*/  PLOP3.LUT P1, PT, PT, PT, UP0, 0x80, 0x0 ;  /* 0x000000000000781c */ /* 0x000fe40003f2f008 */
[----:B------:R-:W-:-:S03]  /*80f0*/  PLOP3.LUT P2, PT, PT, PT, UP0, 0x80, 0x0 ;  /* 0x000000000000781c */ /* 0x000fc60003f4f008 */
[----:B------:R-:W-:-:S08]  /*8100*/  @UP0 ULDC UR5, c[0x0][0x44c] ;  /* 0x0001130000050ab9 */ /* 0x000fd00000000800 */
[----:B------:R-:W-:Y:S01]  /*8110*/  @P1 IMAD.HI.U32 R2, R0, UR5, RZ ;  /* 0x0000000500021c27 */ /* 0x000fe2000f8e00ff */
[----:B------:R-:W-:-:S04]  /*8120*/  @UP0 ULDC UR5, c[0x0][0x450] ;  /* 0x0001140000050ab9 */ /* 0x000fc80000000800 */
[----:B------:R-:W-:Y:S01]  /*8130*/  @P2 SHF.R.U32.HI R0, RZ, UR5, R2 ;  /* 0x00000005ff002c19 */ /* 0x000fe20008011602 */
[----:B------:R-:W-:Y:S02]  /*8140*/  UMOV UR5, 0x1 ;  /* 0x0000000100057882 */ /* 0x000fe40000000000 */
[----:B------:R-:W-:Y:S02]  /*8150*/  UIMAD UR5, UR60, -0x50, UR5 ;  /* 0xffffffb03c0578a4 */ /* 0x000fe4000f8e0205 */
[----:B01----:R-:W0:Y:S04]  /*8160*/  SHFL.IDX PT, R3, R0, RZ, 0x1c1f ;  /* 0x001c1fff00037589 */ /* 0x003e2800000e0000 */
[----:B------:R-:W-:Y:S01]  /*8170*/  IMAD R2, R214, R195, UR5 ;  /* 0x00000005d6027e24 */ /* 0x000fe2000f8e02c3 */
[----:B------:R-:W-:-:S03]  /*8180*/  ULDC UR5, c[0x0][0x988] ;  /* 0x0002620000057ab9 */ /* 0x000fc60000000800 */
[----:B----4-:R-:W-:-:S05]  /*8190*/  IMAD R2, R193, UR7, R2 ;  /* 0x00000007c1027c24 */ /* 0x010fca000f8e0202 */
[----:B0-----:R-:W-:-:S04]  /*81a0*/  IADD3 R3, R3, -UR6, R2 ;  /* 0x8000000603037c10 */ /* 0x001fc8000fffe002 */
[C---:B------:R-:W-:Y:S02]  /*81b0*/  ISETP.GT.AND P1, PT, R3.reuse, RZ, PT ;  /* 0x000000ff0300720c */ /* 0x040fe40003f24270 */
[C---:B------:R-:W-:Y:S02]  /*81c0*/  ISETP.GT.AND P2, PT, R3.reuse, 0x1, PT ;  /* 0x000000010300780c */ /* 0x040fe40003f44270 */
[----:B------:R-:W-:Y:S02]  /*81d0*/  FSEL R184, R184, -INF , P1 ;  /* 0xff800000b8b87808 */ /* 0x000fe40000800000 */
        /* <DEDUP_REMOVED lines=56> */
[----:B------:R-:W0:Y:S02]  /*8560*/  SHFL.IDX PT, R3, R0, 0x1, 0x1c1f ;  /* 0x003c1f0000037f89 */ /* 0x000e2400000e0000 */
[----:B------:R-:W-:-:S05]  /*8570*/  FMNMX.FTZ R192, R157, R4, !PT ;  /* 0x000000049dc07209 */ /* 0x000fca0007810000 */
[----:B------:R-:W1:Y:S01]  /*8580*/  SHFL.BFLY PT, R193, R192, 0x2, 0x1f ;  /* 0x0c401f00c0c17f89 */ /* 0x000e6200000e0000 */
[----:B0-----:R-:W-:Y:S01]  /*8590*/  IADD3 R2, R3, -UR6, R2 ;  /* 0x8000000603027c10 */ /* 0x001fe2000fffe002 */
[----:B------:R-:W0:Y:S03]  /*85a0*/  S2UR UR6, SR_CgaCtaId ;  /* 0x00000000000679c3 */ /* 0x000e260000008800 */
[C---:B------:R-:W-:Y:S02]  /*85b0*/  ISETP.GT.AND P1, PT, R2.reuse, RZ, PT ;  /* 0x000000ff0200720c */ /* 0x040fe40003f24270 */
[----:B------:R-:W-:Y:S02]  /*85c0*/  ISETP.GT.AND P2, PT, R2, 0x1, PT ;  /* 0x000000010200780c */ /* 0x000fe40003f44270 */
[----:B-1----:R-:W-:Y:S02]  /*85d0*/  FMNMX.FTZ R193, R192, R193, !PT ;  /* 0x000000c1c0c17209 */ /* 0x002fe40007810000 */
[----:B------:R-:W-:-:S02]  /*85e0*/  FSEL R186, R186, -INF , P1 ;  /* 0xff800000baba7808 */ /* 0x000fc40000800000 */
[----:B------:R-:W-:Y:S01]  /*85f0*/  ISETP.GT.AND P1, PT, R2, 0x8, PT ;  /* 0x000000080200780c */ /* 0x000fe20003f24270 */
[----:B------:R-:W1:Y:S01]  /*8600*/  SHFL.BFLY PT, R194, R193, 0x1, 0x1f ;  /* 0x0c201f00c1c27f89 */ /* 0x000e6200000e0000 */
[----:B------:R-:W-:Y:S02]  /*8610*/  FSEL R187, R187, -INF , P2 ;  /* 0xff800000bbbb7808 */ /* 0x000fe40001000000 */
[----:B------:R-:W-:Y:S02]  /*8620*/  FMNMX.FTZ R4, R186, R21, !PT ;  /* 0x00000015ba047209 */ /* 0x000fe40007810000 */
[----:B------:R-:W-:Y:S02]  /*8630*/  ISETP.GT.AND P2, PT, R2, 0x9, PT ;  /* 0x000000090200780c */ /* 0x000fe40003f44270 */
[----:B------:R-:W-:Y:S02]  /*8640*/  FSEL R190, R190, -INF , P1 ;  /* 0xff800000bebe7808 */ /* 0x000fe40000800000 */
[----:B------:R-:W-:-:S02]  /*8650*/  FMNMX.FTZ R3, R187, R4, !PT ;  /* 0x00000004bb037209 */ /* 0x000fc40007810000 */
[----:B------:R-:W-:Y:S01]  /*8660*/  FSEL R191, R191, -INF , P2 ;  /* 0xff800000bfbf7808 */ /* 0x000fe20001000000 */
[----:B0-----:R-:W-:Y:S01]  /*8670*/  UPRMT UR61, UR6, 0x654, UR61 ;  /* 0x00000654063d7896 */ /* 0x001fe2000800003d */
[----:B------:R-:W-:Y:S02]  /*8680*/  ISETP.GT.AND P1, PT, R2, 0x10, PT ;  /* 0x000000100200780c */ /* 0x000fe40003f24270 */
[----:B------:R-:W-:Y:S02]  /*8690*/  FMNMX.FTZ R0, R190, R3, !PT ;  /* 0x00000003be007209 */ /* 0x000fe40007810000 */
[----:B------:R-:W-:Y:S02]  /*86a0*/  ISETP.GT.AND P2, PT, R2, 0x11, PT ;  /* 0x000000110200780c */ /* 0x000fe40003f44270 */
[----:B------:R-:W-:Y:S02]  /*86b0*/  FSEL R178, R178, -INF , P1 ;  /* 0xff800000b2b27808 */ /* 0x000fe40000800000 */
[----:B------:R-:W-:Y:S01]  /*86c0*/  FMNMX.FTZ R3, R191, R0, !PT ;  /* 0x00000000bf037209 */ /* 0x000fe20007810000 */
[----:B------:R-:W-:Y:S01]  /*86d0*/  SYNCS.ARRIVE.TRANS64.RED.A1T0 RZ, [UR61], RZ ;  /* 0x000000ffffff79a7 */ /* 0x000fe2000810043d */
[----:B------:R-:W-:-:S02]  /*86e0*/  ISETP.GT.AND P3, PT, R2, 0x18, PT ;  /* 0x000000180200780c */ /* 0x000fc40003f64270 */
[----:B-1----:R-:W-:Y:S02]  /*86f0*/  FMNMX.FTZ R4, R193, R194, !PT ;  /* 0x000000c2c1047209 */ /* 0x002fe40007810000 */
[----:B------:R-:W-:Y:S02]  /*8700*/  FSEL R179, R179, -INF , P2 ;  /* 0xff800000b3b37808 */ /* 0x000fe40001000000 */
[----:B------:R-:W-:Y:S01]  /*8710*/  FMNMX.FTZ R0, R178, R3, !PT ;  /* 0x00000003b2007209 */ /* 0x000fe20007810000 */
[C---:B------:R-:W-:Y:S01]  /*8720*/  FMUL.FTZ R192, R4.reuse, UR5 ;  /* 0x0000000504c07c20 */ /* 0x040fe20008410000 */
[----:B------:R-:W-:Y:S02]  /*8730*/  FSETP.NEU.FTZ.AND P1, PT, R4, -INF , PT ;  /* 0xff8000000400780b */ /* 0x000fe40003f3d000 */
[----:B------:R-:W-:Y:S02]  /*8740*/  ISETP.GT.AND P4, PT, R2, 0x19, PT ;  /* 0x000000190200780c */ /* 0x000fe40003f84270 */
[----:B------:R-:W-:-:S02]  /*8750*/  FSEL R182, R182, -INF , P3 ;  /* 0xff800000b6b67808 */ /* 0x000fc40001800000 */
[----:B------:R-:W-:Y:S02]  /*8760*/  FMNMX.FTZ R3, R179, R0, !PT ;  /* 0x00000000b3037209 */ /* 0x000fe40007810000 */
[----:B------:R-:W-:Y:S02]  /*8770*/  FSEL R0, R192, RZ, P1 ;  /* 0x000000ffc0007208 */ /* 0x000fe40000800000 */
[----:B------:R-:W-:Y:S02]  /*8780*/  ISETP.GT.AND P2, PT, R2, 0x20, PT ;  /* 0x000000200200780c */ /* 0x000fe40003f44270 */
[----:B------:R-:W-:Y:S01]  /*8790*/  FSEL R183, R183, -INF , P4 ;  /* 0xff800000b7b77808 */ /* 0x000fe20002000000 */
[--C-:B------:R-:W-:Y:S01]  /*87a0*/  FFMA.FTZ R208, R184, UR5, -R0.reuse ;  /* 0x00000005b8d07c23 */ /* 0x100fe20008010800 */
[----:B------:R-:W-:Y:S01]  /*87b0*/  FMNMX.FTZ R192, R182, R3, !PT ;  /* 0x00000003b6c07209 */ /* 0x000fe20007810000 */
[--C-:B------:R-:W-:Y:S01]  /*87c0*/  FFMA.FTZ R185, R185, UR5, -R0.reuse ;  /* 0x00000005b9b97c23 */ /* 0x100fe20008010800 */
[----:B------:R-:W-:Y:S01]  /*87d0*/  ISETP.GT.AND P3, PT, R2, 0x21, PT ;  /* 0x000000210200780c */ /* 0x000fe20003f64270 */
[--C-:B------:R-:W-:Y:S01]  /*87e0*/  FFMA.FTZ R210, R188, UR5, -R0.reuse ;  /* 0x00000005bcd27c23 */ /* 0x100fe20008010800 */
        /* <DEDUP_REMOVED lines=16> */
[----:B------:R-:W-:Y:S01]  /*88f0*/  FSEL R184, R175, -INF , P3 ;  /* 0xff800000afb87808 */ /* 0x000fe20001800000 */
[--C-:B------:R-:W-:Y:S01]  /*8900*/  FFMA.FTZ R176, R181, UR5, -R0.reuse ;  /* 0x00000005b5b07c23 */ /* 0x100fe20008010800 */
[----:B------:R-:W-:Y:S01]  /*8910*/  ISETP.GT.AND P2, PT, R2, 0x30, PT ;  /* 0x000000300200780c */ /* 0x000fe20003f44270 */
[----:B------:R0:W-:Y:S01]  /*8920*/  MUFU.EX2 R175, R185 ;  /* 0x000000b900af7308 */ /* 0x0001e20000000800 */
[----:B------:R-:W-:Y:S01]  /*8930*/  FMNMX.FTZ R3, R174, R3, !PT ;  /* 0x00000003ae037209 */ /* 0x000fe20007810000 */
[--C-:B------:R-:W-:Y:S01]  /*8940*/  FFMA.FTZ R202, R172, UR5, -R0.reuse ;  /* 0x00000005acca7c23 */ /* 0x100fe20008010800 */
[----:B------:R-:W-:Y:S01]  /*8950*/  ISETP.GT.AND P3, PT, R2, 0x31, PT ;  /* 0x000000310200780c */ /* 0x000fe20003f64270 */
[--C-:B------:R-:W-:Y:S01]  /*8960*/  FFMA.FTZ R196, R160, UR5, -R0.reuse ;  /* 0x00000005a0c47c23 */ /* 0x100fe20008010800 */
[----:B------:R-:W-:Y:S01]  /*8970*/  FSEL R162, R162, -INF , P2 ;  /* 0xff800000a2a27808 */ /* 0x000fe20001000000 */
[--C-:B------:R-:W-:Y:S01]  /*8980*/  FFMA.FTZ R198, R164, UR5, -R0.reuse ;  /* 0x00000005a4c67c23 */ /* 0x100fe20008010800 */
[----:B------:R-:W-:Y:S01]  /*8990*/  FMNMX.FTZ R3, R184, R3, !PT ;  /* 0x00000003b8037209 */ /* 0x000fe20007810000 */
[----:B------:R-:W-:Y:S01]  /*89a0*/  FFMA.FTZ R153, R157, UR5, -R0 ;  /* 0x000000059d997c23 */ /* 0x000fe20008010800 */
[----:B------:R-:W-:Y:S01]  /*89b0*/  ISETP.GT.AND P2, PT, R2, 0x38, PT ;  /* 0x000000380200780c */ /* 0x000fe20003f44270 */
[----:B------:R-:W-:Y:S01]  /*89c0*/  MUFU.EX2 R208, R208 ;  /* 0x000000d000d07308 */ /* 0x000fe20000000800 */
[----:B------:R-:W-:-:S02]  /*89d0*/  FSEL R163, R163, -INF , P3 ;  /* 0xff800000a3a37808 */ /* 0x000fc40001800000 */
[----:B------:R-:W-:Y:S02]  /*89e0*/  FMNMX.FTZ R188, R162, R3, !PT ;  /* 0x00000003a2bc7209 */ /* 0x000fe40007810000 */
[----:B------:R-:W-:Y:S02]  /*89f0*/  ISETP.GT.AND P3, PT, R2, 0x39, PT ;  /* 0x000000390200780c */ /* 0x000fe40003f64270 */
[----:B0-----:R-:W-:Y:S01]  /*8a00*/  FSEL R185, R166, -INF , P2 ;  /* 0xff800000a6b97808 */ /* 0x001fe20001000000 */
[----:B------:R-:W-:Y:S01]  /*8a10*/  FFMA.FTZ R166, R189, UR5, -R0 ;  /* 0x00000005bda67c23 */ /* 0x000fe20008010800 */
[----:B------:R-:W-:Y:S01]  /*8a20*/  FMNMX.FTZ R188, R163, R188, !PT ;  /* 0x000000bca3bc7209 */ /* 0x000fe20007810000 */
[----:B------:R-:W-:Y:S01]  /*8a30*/  MUFU.EX2 R210, R210 ;  /* 0x000000d200d27308 */ /* 0x000fe20000000800 */
[----:B------:R-:W-:Y:S02]  /*8a40*/  FSEL R167, R167, -INF , P3 ;  /* 0xff800000a7a77808 */ /* 0x000fe40001800000 */
[----:B------:R-:W-:-:S02]  /*8a50*/  ISETP.GT.AND P2, PT, R2, 0x40, PT ;  /* 0x000000400200780c */ /* 0x000fc40003f44270 */
[----:B------:R-:W-:Y:S02]  /*8a60*/  FMNMX.FTZ R188, R185, R188, !PT ;  /* 0x000000bcb9bc7209 */ /* 0x000fe40007810000 */
[----:B------:R-:W-:Y:S01]  /*8a70*/  ISETP.GT.AND P3, PT, R2, 0x41, PT ;  /* 0x000000410200780c */ /* 0x000fe20003f64270 */
[----:B------:R-:W-:Y:S01]  /*8a80*/  MUFU.EX2 R166, R166 ;  /* 0x000000a600a67308 */ /* 0x000fe20000000800 */
[----:B------:R-:W-:Y:S02]  /*8a90*/  FSEL R154, R154, -INF , P2 ;  /* 0xff8000009a9a7808 */ /* 0x000fe40001000000 */
[----:B------:R-:W-:Y:S02]  /*8aa0*/  FMNMX.FTZ R3, R167, R188, !PT ;  /* 0x000000bca7037209 */ /* 0x000fe40007810000 */
[----:B------:R-:W-:Y:S02]  /*8ab0*/  ISETP.GT.AND P2, PT, R2, 0x48, PT ;  /* 0x000000480200780c */ /* 0x000fe40003f44270 */
[----:B------:R-:W-:Y:S01]  /*8ac0*/  FSEL R188, R155, -INF , P3 ;  /* 0xff8000009bbc7808 */ /* 0x000fe20001800000 */
[----:B------:R-:W-:Y:S01]  /*8ad0*/  FFMA.FTZ R155, R165, UR5, -R0 ;  /* 0x00000005a59b7c23 */ /* 0x000fe20008010800 */
[----:B------:R-:W-:Y:S01]  /*8ae0*/  FMNMX.FTZ R3, R154, R3, !PT ;  /* 0x000000039a037209 */ /* 0x000fe20007810000 */
[----:B------:R-:W-:Y:S01]  /*8af0*/  MUFU.EX2 R204, R204 ;  /* 0x000000cc00cc7308 */ /* 0x000fe20000000800 */
[----:B------:R-:W-:-:S02]  /*8b00*/  ISETP.GT.AND P3, PT, R2, 0x49, PT ;  /* 0x000000490200780c */ /* 0x000fc40003f64270 */
[----:B------:R-:W-:Y:S01]  /*8b10*/  FSEL R189, R158, -INF , P2 ;  /* 0xff8000009ebd7808 */ /* 0x000fe20001000000 */
[--C-:B------:R-:W-:Y:S01]  /*8b20*/  FFMA.FTZ R158, R161, UR5, -R0.reuse ;  /* 0x00000005a19e7c23 */ /* 0x100fe20008010800 */
[----:B------:R-:W-:Y:S02]  /*8b30*/  FMNMX.FTZ R2, R188, R3, !PT ;  /* 0x00000003bc027209 */ /* 0x000fe40007810000 */
[----:B------:R-:W-:Y:S01]  /*8b40*/  FSEL R193, R159, -INF , P3 ;  /* 0xff8000009fc17808 */ /* 0x000fe20001800000 */
[----:B------:R-:W-:Y:S01]  /*8b50*/  FFMA.FTZ R159, R173, UR5, -R0 ;  /* 0x00000005ad9f7c23 */ /* 0x000fe20008010800 */
[----:B------:R-:W-:Y:S01]  /*8b60*/  FMNMX.FTZ R2, R189, R2, !PT ;  /* 0x00000002bd027209 */ /* 0x000fe20007810000 */
[----:B------:R-:W-:Y:S01]  /*8b70*/  MUFU.EX2 R177, R177 ;  /* 0x000000b100b17308 */ /* 0x000fe20000000800 */
[----:B------:R-:W-:Y:S02]  /*8b80*/  FSEL R165, R4, RZ, P1 ;  /* 0x000000ff04a57208 */ /* 0x000fe40000800000 */
[----:B------:R-:W-:-:S03]  /*8b90*/  FMNMX.FTZ R2, R193, R2, !PT ;  /* 0x00000002c1027209 */ /* 0x000fc60007810000 */
[----:B------:R-:W-:Y:S02]  /*8ba0*/  FADD.FTZ R165, -R165, R228 ;  /* 0x000000e4a5a57221 */ /* 0x000fe40000010100 */
[----:B------:R-:W0:Y:S01]  /*8bb0*/  SHFL.BFLY PT, R3, R2, 0x2, 0x1f ;  /* 0x0c401f0002037f89 */ /* 0x000e2200000e0000 */
[----:B------:R-:W-:Y:S01]  /*8bc0*/  MUFU.EX2 R206, R206 ;  /* 0x000000ce00ce7308 */ /* 0x000fe20000000800 */
[----:B------:R-:W-:-:S07]  /*8bd0*/  FMUL.FTZ R0, R165, UR5 ;  /* 0x00000005a5007c20 */ /* 0x000fce0008410000 */
[----:B------:R-:W1:Y:S08]  /*8be0*/  MUFU.EX2 R0, R0 ;  /* 0x0000000000007308 */ /* 0x000e700000000800 */
[----:B------:R-:W-:Y:S01]  /*8bf0*/  MUFU.EX2 R176, R176 ;  /* 0x000000b000b07308 */ /* 0x000fe20000000800 */
[----:B0-----:R-:W-:-:S07]  /*8c00*/  FMNMX.FTZ R169, R2, R3, !PT ;  /* 0x0000000302a97209 */ /* 0x001fce0007810000 */
[----:B------:R-:W-:Y:S01]  /*8c10*/  MUFU.EX2 R200, R200 ;  /* 0x000000c800c87308 */ /* 0x000fe20000000800 */
[----:B-1----:R-:W-:Y:S01]  /*8c20*/  FFMA.FTZ R18, R0, R18, R208 ;  /* 0x0000001200127223 */ /* 0x002fe200000100d0 */
[----:B------:R-:W0:Y:S06]  /*8c30*/  SHFL.BFLY PT, R2, R169, 0x1, 0x1f ;  /* 0x0c201f00a9027f89 */ /* 0x000e2c00000e0000 */
[----:B------:R-:W-:Y:S08]  /*8c40*/  MUFU.EX2 R168, R168 ;  /* 0x000000a800a87308 */ /* 0x000ff00000000800 */
[----:B------:R-:W-:Y:S08]  /*8c50*/  MUFU.EX2 R202, R202 ;  /* 0x000000ca00ca7308 */ /* 0x000ff00000000800 */
[----:B------:R-:W-:Y:S01]  /*8c60*/  MUFU.EX2 R159, R159 ;  /* 0x0000009f009f7308 */ /* 0x000fe20000000800 */
[----:B0-----:R-:W-:-:S04]  /*8c70*/  FMNMX.FTZ R3, R169, R2, !PT ;  /* 0x00000002a9037209 */ /* 0x001fc80007810000 */
[C---:B------:R-:W-:Y:S01]  /*8c80*/  FSETP.NEU.FTZ.AND P2, PT, R3.reuse, -INF , PT ;  /* 0xff8000000300780b */ /* 0x040fe20003f5d000 */
[C---:B------:R-:W-:Y:S02]  /*8c90*/  FMUL.FTZ R156, R3.reuse, UR5 ;  /* 0x00000005039c7c20 */ /* 0x040fe40008410000 */
[----:B------:R-:W-:Y:S01]  /*8ca0*/  MUFU.EX2 R196, R196 ;  /* 0x000000c400c47308 */ /* 0x000fe20000000800 */
[----:B------:R-:W-:Y:S02]  /*8cb0*/  FSEL R2, R3, RZ, P2 ;  /* 0x000000ff03027208 */ /* 0x000fe40001000000 */
[----:B------:R-:W-:-:S03]  /*8cc0*/  FSEL R156, R156, RZ, P2 ;  /* 0x000000ff9c9c7208 */ /* 0x000fc60001000000 */
[----:B------:R-:W-:Y:S01]  /*8cd0*/  FADD.FTZ R2, -R2, R21 ;  /* 0x0000001502027221 */ /* 0x000fe20000010100 */
[----:B------:R-:W-:Y:S01]  /*8ce0*/  FADD.FTZ R21, R175, R18 ;  /* 0x00000012af157221 */ /* 0x000fe20000010000 */
[--C-:B------:R-:W-:Y:S01]  /*8cf0*/  FFMA.FTZ R209, R186, UR5, -R156.reuse ;  /* 0x00000005bad17c23 */ /* 0x100fe2000801089c */
[--C-:B------:R-:W-:Y:S01]  /*8d00*/  FFMA.FTZ R164, R187, UR5, -R156.reuse ;  /* 0x00000005bba47c23 */ /* 0x100fe2000801089c */
[----:B------:R-:W-:Y:S01]  /*8d10*/  FMUL.FTZ R2, R2, UR5 ;  /* 0x0000000502027c20 */ /* 0x000fe20008410000 */
[--C-:B------:R-:W-:Y:S01]  /*8d20*/  FFMA.FTZ R211, R190, UR5, -R156.reuse ;  /* 0x00000005bed37c23 */ /* 0x100fe2000801089c */
[--C-:B------:R-:W-:Y:S01]  /*8d30*/  FFMA.FTZ R161, R191, UR5, -R156.reuse ;  /* 0x00000005bfa17c23 */ /* 0x100fe2000801089c */
[--C-:B------:R-:W-:Y:S01]  /*8d40*/  FFMA.FTZ R205, R178, UR5, -R156.reuse ;  /* 0x00000005b2cd7c23 */ /* 0x100fe2000801089c */
[----:B------:R-:W-:Y:S01]  /*8d50*/  MUFU.EX2 R209, R209 ;  /* 0x000000d100d17308 */ /* 0x000fe20000000800 */
[--C-:B------:R-:W-:Y:S01]  /*8d60*/  FFMA.FTZ R160, R179, UR5, -R156.reuse ;  /* 0x00000005b3a07c23 */ /* 0x100fe2000801089c */
[--C-:B------:R-:W-:Y:S01]  /*8d70*/  FFMA.FTZ R207, R182, UR5, -R156.reuse ;  /* 0x00000005b6cf7c23 */ /* 0x100fe2000801089c */
[--C-:B------:R-:W-:Y:S01]  /*8d80*/  FFMA.FTZ R157, R183, UR5, -R156.reuse ;  /* 0x00000005b79d7c23 */ /* 0x100fe2000801089c */
[----:B------:R-:W-:Y:S01]  /*8d90*/  FADD.FTZ R21, R210, R21 ;  /* 0x00000015d2157221 */ /* 0x000fe20000010000 */
[--C-:B------:R-:W-:Y:S01]  /*8da0*/  FFMA.FTZ R201, R170, UR5, -R156.reuse ;  /* 0x00000005aac97c23 */ /* 0x100fe2000801089c */
[--C-:B------:R-:W-:Y:S01]  /*8db0*/  FFMA.FTZ R169, R171, UR5, -R156.reuse ;  /* 0x00000005aba97c23 */ /* 0x100fe2000801089c */
[--C-:B------:R-:W-:Y:S01]  /*8dc0*/  FFMA.FTZ R197, R162, UR5, -R156.reuse ;  /* 0x00000005a2c57c23 */ /* 0x100fe2000801089c */
        /* <DEDUP_REMOVED lines=10> */
[----:B------:R-:W-:-:S03]  /*8e70*/  FFMA.FTZ R162, R167, UR5, -R156 ;  /* 0x00000005a7a27c23 */ /* 0x000fc6000801089c */
[----:B------:R-:W-:-:S03]  /*8e80*/  FADD.FTZ R21, R206, R21 ;  /* 0x00000015ce157221 */ /* 0x000fc60000010000 */
[----:B------:R-:W2:Y:S01]  /*8e90*/  MUFU.EX2 R211, R211 ;  /* 0x000000d300d37308 */ /* 0x000ea20000000800 */
[----:B0-----:R-:W-:-:S07]  /*8ea0*/  FFMA.FTZ R5, R2, R5, R209 ;  /* 0x0000000502057223 */ /* 0x001fce00000100d1 */
        /* <DEDUP_REMOVED lines=10> */
[----:B------:R-:W-:Y:S01]  /*8f50*/  FADD.FTZ R5, R176, R21 ;  /* 0x00000015b0057221 */ /* 0x000fe20000010000 */
[--C-:B------:R-:W-:Y:S01]  /*8f60*/  FFMA.FTZ R21, R154, UR5, -R156.reuse ;  /* 0x000000059a157c23 */ /* 0x100fe2000801089c */
[--C-:B------:R-:W-:Y:S01]  /*8f70*/  FFMA.FTZ R154, R188, UR5, -R156.reuse ;  /* 0x00000005bc9a7c23 */ /* 0x100fe2000801089c */
[----:B------:R-:W-:Y:S01]  /*8f80*/  FFMA.FTZ R156, R193, UR5, -R156 ;  /* 0x00000005c19c7c23 */ /* 0x000fe2000801089c */
[----:B------:R-:W-:Y:S02]  /*8f90*/  FADD.FTZ R5, R200, R5 ;  /* 0x00000005c8057221 */ /* 0x000fe40000010000 */
[----:B------:R-:W2:Y:S01]  /*8fa0*/  MUFU.EX2 R201, R201 ;  /* 0x000000c900c97308 */ /* 0x000ea20000000800 */
[----:B0-----:R-:W-:Y:S01]  /*8fb0*/  FADD.FTZ R18, R207, R18 ;  /* 0x00000012cf127221 */ /* 0x001fe20000010000 */
[----:B------:R-:W-:-:S04]  /*8fc0*/  FADD.FTZ R5, R168, R5 ;  /* 0x00000005a8057221 */ /* 0x000fc80000010000 */
[----:B------:R-:W-:Y:S02]  /*8fd0*/  FADD.FTZ R170, R202, R5 ;  /* 0x00000005caaa7221 */ /* 0x000fe40000010000 */
[----:B------:R-:W0:Y:S01]  /*8fe0*/  MUFU.EX2 R169, R169 ;  /* 0x000000a900a97308 */ /* 0x000e220000000800 */
[----:B-1----:R-:W-:Y:S01]  /*8ff0*/  FADD.FTZ R18, R157, R18 ;  /* 0x000000129d127221 */ /* 0x002fe20000010000 */
[----:B------:R-:W-:-:S04]  /*9000*/  FADD.FTZ R5, R159, R170 ;  /* 0x000000aa9f057221 */ /* 0x000fc80000010000 */
[----:B------:R-:W-:Y:S02]  /*9010*/  FADD.FTZ R5, R196, R5 ;  /* 0x00000005c4057221 */ /* 0x000fe40000010000 */
        /* <DEDUP_REMOVED lines=38> */
.L_x_2220:
[----:B------:R-:W0:Y:S01]  /*9280*/  S2UR UR7, SR_CgaCtaId ;  /* 0x00000000000779c3 */ /* 0x000e220000008800 */
[----:B------:R-:W-:Y:S01]  /*9290*/  R2UR UR6, R20 ;  /* 0x00000000140672ca */ /* 0x000fe200000e0000 */
[----:B------:R-:W-:Y:S01]  /*92a0*/  UIADD3 UR4, UR4, 0x38860, URZ ;  /* 0x0003886004047890 */ /* 0x000fe2000fffe03f */
[----:B------:R-:W-:Y:S01]  /*92b0*/  F2FP.BF16.F32.PACK_AB R193, R154, R21 ;  /* 0x000000159ac1723e */ /* 0x000fe200000010ff */
[----:B------:R-:W-:Y:S01]  /*92c0*/  UMOV UR37, UR36 ;  /* 0x0000002400257c82 */ /* 0x000fe20008000000 */
[----:B------:R-:W-:Y:S01]  /*92d0*/  F2FP.BF16.F32.PACK_AB R208, R175, R208 ;  /* 0x000000d0afd0723e */ /* 0x000fe200000010ff */
[----:B------:R-:W-:Y:S01]  /*92e0*/  IMAD.MOV.U32 R21, RZ, RZ, R3 ;  /* 0x000000ffff157224 */ /* 0x000fe200078e0003 */
[----:B------:R-:W-:Y:S01]  /*92f0*/  F2FP.BF16.F32.PACK_AB R209, R164, R209 ;  /* 0x000000d1a4d1723e */ /* 0x000fe200000010ff */
[----:B------:R-:W-:Y:S01]  /*9300*/  IMAD.MOV.U32 R228, RZ, RZ, R4 ;  /* 0x000000ffffe47224 */ /* 0x000fe200078e0004 */
[----:B------:R-:W-:Y:S02]  /*9310*/  F2FP.BF16.F32.PACK_AB R210, R166, R210 ;  /* 0x000000d2a6d2723e */ /* 0x000fe400000010ff */
[----:B------:R-:W-:-:S02]  /*9320*/  F2FP.BF16.F32.PACK_AB R211, R161, R211 ;  /* 0x000000d3a1d3723e */ /* 0x000fc400000010ff */
[----:B------:R-:W-:Y:S01]  /*9330*/  F2FP.BF16.F32.PACK_AB R204, R177, R204 ;  /* 0x000000ccb1cc723e */ /* 0x000fe200000010ff */
[----:B------:R-:W-:Y:S01]  /*9340*/  UISETP.GT.AND UP0, UPT, UR60, UR6, UPT ;  /* 0x000000063c00728c */ /* 0x000fe2000bf04270 */
[----:B------:R-:W-:Y:S01]  /*9350*/  F2FP.BF16.F32.PACK_AB R205, R160, R205 ;  /* 0x000000cda0cd723e */ /* 0x000fe200000010ff */
[----:B------:R-:W-:Y:S01]  /*9360*/  UIADD3 UR60, UR60, -0x1, URZ ;  /* 0xffffffff3c3c7890 */ /* 0x000fe2000fffe03f */
[----:B------:R-:W-:Y:S02]  /*9370*/  F2FP.BF16.F32.PACK_AB R206, R176, R206 ;  /* 0x000000ceb0ce723e */ /* 0x000fe400000010ff */
[----:B------:R-:W-:Y:S02]  /*9380*/  F2FP.BF16.F32.PACK_AB R207, R157, R207 ;  /* 0x000000cf9dcf723e */ /* 0x000fe400000010ff */
[----:B------:R-:W-:Y:S02]  /*9390*/  PLOP3.LUT P1, PT, PT, PT, UP0, 0x80, 0x0 ;  /* 0x000000000000781c */ /* 0x000fe40003f2f008 */
[----:B------:R-:W-:Y:S01]  /*93a0*/  F2FP.BF16.F32.PACK_AB R200, R168, R200 ;  /* 0x000000c8a8c8723e */ /* 0x000fe200000010ff */
[----:B0-----:R-:W-:Y:S01]  /*93b0*/  UPRMT UR4, UR7, 0x654, UR4 ;  /* 0x0000065407047896 */ /* 0x001fe20008000004 */
[----:B------:R-:W-:-:S02]  /*93c0*/  F2FP.BF16.F32.PACK_AB R201, R169, R201 ;  /* 0x000000c9a9c9723e */ /* 0x000fc400000010ff */
[----:B------:R-:W-:Y:S02]  /*93d0*/  F2FP.BF16.F32.PACK_AB R202, R159, R202 ;  /* 0x000000ca9fca723e */ /* 0x000fe400000010ff */
[----:B------:R-:W-:Y:S02]  /*93e0*/  F2FP.BF16.F32.PACK_AB R203, R165, R203 ;  /* 0x000000cba5cb723e */ /* 0x000fe400000010ff */
[----:B------:R-:W-:Y:S02]  /*93f0*/  F2FP.BF16.F32.PACK_AB R196, R158, R196 ;  /* 0x000000c49ec4723e */ /* 0x000fe400000010ff */
[----:B------:R-:W-:Y:S01]  /*9400*/  SYNCS.ARRIVE.TRANS64.RED.A1T0 RZ, [UR4], RZ ;  /* 0x000000ffffff79a7 */ /* 0x000fe20008100404 */
[----:B------:R-:W-:Y:S02]  /*9410*/  R2UR UR4, R17 ;  /* 0x00000000110472ca */ /* 0x000fe400000e0000 */
[----:B------:R-:W-:Y:S02]  /*9420*/  F2FP.BF16.F32.PACK_AB R197, R163, R197 ;  /* 0x000000c5a3c5723e */ /* 0x000fe400000010ff */
[----:B------:R-:W-:-:S02]  /*9430*/  F2FP.BF16.F32.PACK_AB R198, R155, R198 ;  /* 0x000000c69bc6723e */ /* 0x000fc400000010ff */
[----:B------:R-:W-:Y:S02]  /*9440*/  F2FP.BF16.F32.PACK_AB R199, R162, R199 ;  /* 0x000000c7a2c7723e */ /* 0x000fe400000010ff */
[----:B------:R-:W-:Y:S02]  /*9450*/  F2FP.BF16.F32.PACK_AB R192, R152, R192 ;  /* 0x000000c098c0723e */ /* 0x000fe400000010ff */
[----:B------:R-:W-:Y:S02]  /*9460*/  F2FP.BF16.F32.PACK_AB R194, R153, R194 ;  /* 0x000000c299c2723e */ /* 0x000fe400000010ff */
[----:B------:R-:W-:Y:S01]  /*9470*/  F2FP.BF16.F32.PACK_AB R195, R156, R195 ;  /* 0x000000c39cc3723e */ /* 0x000fe200000010ff */
[----:B------:R-:W-:Y:S01]  /*9480*/  IMAD.U32 R229, RZ, RZ, UR4 ;  /* 0x00000004ffe57e24 */ /* 0x000fe2000f8e00ff */
[----:B------:R-:W-:Y:S06]  /*9490*/  @P1 BRA `(.L_x_2221) ;  /* 0xffffffc000941947 */ /* 0x000fec000383ffff */
.L_x_2210:
[----:B------:R-:W-:-:S13]  /*94a0*/  ISETP.LE.AND P1, PT, RZ, UR60, PT ;  /* 0x0000003cff007c0c */ /* 0x000fda000bf23270 */
[----:B------:R-:W-:Y:S05]  /*94b0*/  @!P1 BRA `(.L_x_2222) ;  /* 0x0000003800b89947 */ /* 0x000fea0003800000 */
[----:B------:R-:W-:Y:S01]  /*94c0*/  R2UR UR61, R17 ;  /* 0x00000000113d72ca */ /* 0x000fe200000e0000 */
[----:B------:R-:W-:Y:S01]  /*94d0*/  IMAD.MOV.U32 R20, RZ, RZ, R3 ;  /* 0x000000ffff147224 */ /* 0x000fe200078e0003 */
[----:B------:R-:W-:Y:S01]  /*94e0*/  UMOV UR37, UR36 ;  /* 0x0000002400257c82 */ /* 0x000fe20008000000 */
[----:B------:R-:W-:-:S12]  /*94f0*/  IMAD.MOV.U32 R21, RZ, RZ, R4 ;  /* 0x000000ffff157224 */ /* 0x000fd800078e0004 */
.L_x_2233:
[----:B------:R-:W-:-:S04]  /*9500*/  UIADD3 UR36, UR37, 0x1, URZ ;  /* 0x0000000125247890 */ /* 0x000fc8000fffe03f */
[----:B------:R-:W-:-:S04]  /*9510*/  UISETP.NE.AND UP0, UPT, UR36, 0x2, UPT ;  /* 0x000000022400788c */ /* 0x000fc8000bf05270 */
[----:B------:R-:W-:Y:S02]  /*9520*/  USEL UR4, URZ, 0x1, UP0 ;  /* 0x000000013f047887 */ /* 0x000fe40008000000 */
[----:B------:R-:W-:Y:S02]  /*9530*/  USEL UR36, UR36, URZ, UP0 ;  /* 0x0000003f24247287 */ /* 0x000fe40008000000 */
[----:B------:R-:W-:-:S06]  /*9540*/  ULOP3.LUT UR4, UR61, UR4, URZ, 0x3c, !UPT ;  /* 0x000000043d047292 */ /* 0x000fcc000f8e3c3f */
[----:B------:R-:W-:Y:S01]  /*9550*/  IMAD.U32 R17, RZ, RZ, UR4 ;  /* 0x00000004ff117e24 */ /* 0x000fe2000f8e00ff */
[----:B------:R-:W-:Y:S06]  /*9560*/  @!P0 BRA `(.L_x_2223) ;  /* 0x0000000000048947 */ /* 0x000fec0003800000 */
[----:B------:R-:W-:Y:S01]  /*9570*/  BPT.TRAP 0x1 ;  /* 0x000000040000795c */ /* 0x000fe20000300000 */
.L_x_2223:
[----:B------:R-:W-:Y:S02]  /*9580*/  R2UR UR4, R16 ;  /* 0x00000000100472ca */ /* 0x000fe400000e0000 */
[----:B------:R-:W-:-:S11]  /*9590*/  R2UR UR5, R17 ;  /* 0x00000000110572ca */ /* 0x000fd600000e0000 */
[----:B------:R-:W-:Y:S02]  /*95a0*/  ULEA UR4, UR36, UR4, 0x3 ;  /* 0x0000000424047291 */ /* 0x000fe4000f8e183f */
[----:B------:R-:W-:-:S05]  /*95b0*/  IMAD.U32 R3, RZ, RZ, UR5 ;  /* 0x00000005ff037e24 */ /* 0x000fca000f8e00ff */
[----:B------:R-:W-:-:S04]  /*95c0*/  SHF.L.U32 R3, R3, 0x1f, RZ ;  /* 0x0000001f03037819 */ /* 0x000fc800000006ff */
[----:B------:R0:W1:Y:S01]  /*95d0*/  SYNCS.PHASECHK.TRANS64.TRYWAIT P1, [UR4+0x38830], R3 ;  /* 0x03883003ff0075a7 */ /* 0x0000620008020144 */
[----:B------:R-:W-:Y:S05]  /*95e0*/  @!P0 BRA `(.L_x_2224) ;  /* 0x0000000000048947 */ /* 0x000fea0003800000 */
[----:B------:R-:W-:Y:S01]  /*95f0*/  BPT.TRAP 0x1 ;  /* 0x000000040000795c */ /* 0x000fe20000300000 */
.L_x_2224:
[----:B-1----:R-:W-:Y:S05]  /*9600*/  @P1 BRA `(.L_x_2225) ;  /* 0x0000000000081947 */ /* 0x002fea0003800000 */
[----:B------:R-:W1:Y:S02]  /*9610*/  SYNCS.PHASECHK.TRANS64.TRYWAIT P1, [UR4+0x38830], R3 ;  /* 0x03883003ff0075a7 */ /* 0x000e640008020144 */
[----:B-1----:R-:W-:Y:S05]  /*9620*/  @!P1 BRA `(.L_x_2226) ;  /* 0x000000bc00f09947 */ /* 0x002fea0003800000 */
.L_x_2225:
        /* <DEDUP_REMOVED lines=618> */
[----:B------:R-:W-:-:S03]  /*bcd0*/  UIADD3 UR6, UR4, 0x886, URZ ;  /* 0x0000088604067890 */ /* 0x000fc6000fffe03f */
        /* <DEDUP_REMOVED lines=37> */
.L_x_2227:
[----:B------:R-:W-:Y:S01]  /*bf30*/  R2UR UR4, R16 ;  /* 0x00000000100472ca */ /* 0x000fe200000e0000 */
[----:B------:R-:W-:-:S05]  /*bf40*/  IMAD.U32 R0, RZ, RZ, UR61 ;  /* 0x0000003dff007e24 */ /* 0x000fca000f8e00ff */
[----:B------:R-:W-:-:S07]  /*bf50*/  SHF.L.U32 R0, R0, 0x1f, RZ ;  /* 0x0000001f00007819 */ /* 0x000fce00000006ff */
[----:B------:R-:W-:-:S09]  /*bf60*/  ULEA UR4, UR37, UR4, 0x3 ;  /* 0x0000000425047291 */ /* 0x000fd2000f8e183f */
[----:B------:R2:W3:Y:S01]  /*bf70*/  SYNCS.PHASECHK.TRANS64.TRYWAIT P1, [UR4+0x38850], R0 ;  /* 0x03885000ff0075a7 */ /* 0x0004e20008020144 */
[----:B------:R-:W-:Y:S05]  /*bf80*/  @!P0 BRA `(.L_x_2228) ;  /* 0x0000000000048947 */ /* 0x000fea0003800000 */
[----:B------:R-:W-:Y:S01]  /*bf90*/  BPT.TRAP 0x1 ;  /* 0x000000040000795c */ /* 0x000fe20000300000 */
.L_x_2228:
[----:B---3--:R-:W-:Y:S05]  /*bfa0*/  @P1 BRA `(.L_x_2229) ;  /* 0x0000000000081947 */ /* 0x008fea0003800000 */
[----:B------:R-:W3:Y:S02]  /*bfb0*/  SYNCS.PHASECHK.TRANS64.TRYWAIT P1, [UR4+0x38850], R0 ;  /* 0x03885000ff0075a7 */ /* 0x000ee40008020144 */
[----:B---3--:R-:W-:Y:S05]  /*bfc0*/  @!P1 BRA `(.L_x_2230) ;  /* 0x0000009400a09947 */ /* 0x008fea0003800000 */
.L_x_2229:
        /* <DEDUP_REMOVED lines=37> */
.L_x_2231:
[----:B---3--:R-:W-:Y:S01]  /*c220*/  FMNMX.FTZ R2, R186, R20, !PT ;  /* 0x00000014ba027209 */ /* 0x008fe20007810000 */
[----:B------:R-:W-:Y:S01]  /*c230*/  ULDC UR5, c[0x0][0x988] ;  /* 0x0002620000057ab9 */ /* 0x000fe20000000800 */
[----:B--2---:R-:W-:Y:S01]  /*c240*/  FMNMX.FTZ R0, R184, R21, !PT ;  /* 0x00000015b8007209 */ /* 0x004fe20007810000 */
[----:B------:R-:W2:Y:S01]  /*c250*/  S2UR UR7, SR_CgaCtaId ;  /* 0x00000000000779c3 */ /* 0x000ea20000008800 */
[----:B------:R-:W-:Y:S02]  /*c260*/  FMNMX.FTZ R23, R187, R2, !PT ;  /* 0x00000002bb177209 */ /* 0x000fe40007810000 */
[----:B01----:R-:W-:Y:S02]  /*c270*/  FMNMX.FTZ R3, R185, R0, !PT ;  /* 0x00000000b9037209 */ /* 0x003fe40007810000 */
        /* <DEDUP_REMOVED lines=36> */
[----:B------:R-:W-:Y:S01]  /*c4c0*/  R2UR UR6, R16 ;  /* 0x00000000100672ca */ /* 0x000fe200000e0000 */
[----:B------:R-:W0:Y:S04]  /*c4d0*/  SHFL.BFLY PT, R193, R2, 0x2, 0x1f ;  /* 0x0c401f0002c17f89 */ /* 0x000e2800000e0000 */
[----:B------:R-:W1:Y:S08]  /*c4e0*/  SHFL.BFLY PT, R3, R0, 0x2, 0x1f ;  /* 0x0c401f0000037f89 */ /* 0x000e7000000e0000 */
[----:B------:R-:W-:-:S04]  /*c4f0*/  ULEA UR6, UR36, UR6, 0x3 ;  /* 0x0000000624067291 */ /* 0x000fc8000f8e183f */
[----:B------:R-:W-:-:S04]  /*c500*/  UIADD3 UR6, UR6, 0x38840, URZ ;  /* 0x0003884006067890 */ /* 0x000fc8000fffe03f */
[----:B--2---:R-:W-:Y:S01]  /*c510*/  UPRMT UR6, UR7, 0x654, UR6 ;  /* 0x0000065407067896 */ /* 0x004fe20008000006 */
[----:B0-----:R-:W-:Y:S02]  /*c520*/  FMNMX.FTZ R193, R2, R193, !PT ;  /* 0x000000c102c17209 */ /* 0x001fe40007810000 */
[----:B-1----:R-:W-:-:S03]  /*c530*/  FMNMX.FTZ R23, R0, R3, !PT ;  /* 0x0000000300177209 */ /* 0x002fc60007810000 */
[----:B------:R-:W0:Y:S03]  /*c540*/  SHFL.BFLY PT, R192, R193, 0x1, 0x1f ;  /* 0x0c201f00c1c07f89 */ /* 0x000e2600000e0000 */
[----:B------:R-:W-:Y:S01]  /*c550*/  SYNCS.ARRIVE.TRANS64.RED.A1T0 RZ, [UR6], RZ ;  /* 0x000000ffffff79a7 */ /* 0x000fe20008100406 */
[----:B------:R-:W1:Y:S01]  /*c560*/  SHFL.BFLY PT, R4, R23, 0x1, 0x1f ;  /* 0x0c201f0017047f89 */ /* 0x000e6200000e0000 */
[----:B0-----:R-:W-:Y:S02]  /*c570*/  FMNMX.FTZ R3, R193, R192, !PT ;  /* 0x000000c0c1037209 */ /* 0x001fe40007810000 */
[----:B-1----:R-:W-:-:S03]  /*c580*/  FMNMX.FTZ R4, R23, R4, !PT ;  /* 0x0000000417047209 */ /* 0x002fc60007810000 */
[----:B------:R-:W-:-:S04]  /*c590*/  FADD.FTZ R20, -R3, R20 ;  /* 0x0000001403147221 */ /* 0x000fc80000010100 */
[----:B------:R-:W-:Y:S01]  /*c5a0*/  FMUL.FTZ R2, R20, UR5 ;  /* 0x0000000514027c20 */ /* 0x000fe20008410000 */
[C---:B------:R-:W-:Y:S01]  /*c5b0*/  FMUL.FTZ R20, R4.reuse, UR5 ;  /* 0x0000000504147c20 */ /* 0x040fe20008410000 */
[----:B------:R-:W-:-:S03]  /*c5c0*/  FADD.FTZ R21, -R4, R21 ;  /* 0x0000001504157221 */ /* 0x000fc60000010100 */
[--C-:B------:R-:W-:Y:S01]  /*c5d0*/  FFMA.FTZ R192, R152, UR5, -R20.reuse ;  /* 0x0000000598c07c23 */ /* 0x100fe20008010814 */
[----:B------:R-:W-:Y:S01]  /*c5e0*/  FMUL.FTZ R152, R3, UR5 ;  /* 0x0000000503987c20 */ /* 0x000fe20008410000 */
[--C-:B------:R-:W-:Y:S01]  /*c5f0*/  FFMA.FTZ R208, R184, UR5, -R20.reuse ;  /* 0x00000005b8d07c23 */ /* 0x100fe20008010814 */
[----:B------:R-:W-:Y:S01]  /*c600*/  FMUL.FTZ R21, R21, UR5 ;  /* 0x0000000515157c20 */ /* 0x000fe20008410000 */
[----:B------:R-:W-:Y:S01]  /*c610*/  FFMA.FTZ R185, R185, UR5, -R20 ;  /* 0x00000005b9b97c23 */ /* 0x000fe20008010814 */
[----:B------:R-:W-:Y:S01]  /*c620*/  FFMA.FTZ R209, R186, UR5, -R152 ;  /* 0x00000005bad17c23 */ /* 0x000fe20008010898 */
[----:B------:R-:W-:Y:S01]  /*c630*/  FFMA.FTZ R206, R180, UR5, -R20 ;  /* 0x00000005b4ce7c23 */ /* 0x000fe20008010814 */
[----:B------:R-:W-:Y:S01]  /*c640*/  FFMA.FTZ R180, R187, UR5, -R152 ;  /* 0x00000005bbb47c23 */ /* 0x000fe20008010898 */
[----:B------:R0:W-:Y:S01]  /*c650*/  MUFU.EX2 R0, R21 ;  /* 0x0000001500007308 */ /* 0x0001e20000000800 */
[----:B------:R-:W-:Y:S01]  /*c660*/  FFMA.FTZ R210, R188, UR5, -R20 ;  /* 0x00000005bcd27c23 */ /* 0x000fe20008010814 */
[----:B------:R-:W-:Y:S01]  /*c670*/  FFMA.FTZ R211, R190, UR5, -R152 ;  /* 0x00000005bed37c23 */ /* 0x000fe20008010898 */
[--C-:B------:R-:W-:Y:S01]  /*c680*/  FFMA.FTZ R200, R168, UR5, -R20.reuse ;  /* 0x00000005a8c87c23 */ /* 0x100fe20008010814 */
[--C-:B------:R-:W-:Y:S01]  /*c690*/  FFMA.FTZ R184, R189, UR5, -R20.reuse ;  /* 0x00000005bdb87c23 */ /* 0x100fe20008010814 */
[----:B------:R-:W-:Y:S01]  /*c6a0*/  FFMA.FTZ R168, R173, UR5, -R20 ;  /* 0x00000005ada87c23 */ /* 0x000fe20008010814 */
[----:B------:R-:W-:Y:S01]  /*c6b0*/  FFMA.FTZ R173, R191, UR5, -R152 ;  /* 0x00000005bfad7c23 */ /* 0x000fe20008010898 */
[----:B------:R-:W-:Y:S01]  /*c6c0*/  FFMA.FTZ R204, R176, UR5, -R20 ;  /* 0x00000005b0cc7c23 */ /* 0x000fe20008010814 */
[----:B------:R-:W1:Y:S01]  /*c6d0*/  MUFU.EX2 R208, R208 ;  /* 0x000000d000d07308 */ /* 0x000e620000000800 */
[----:B------:R-:W-:Y:S01]  /*c6e0*/  FFMA.FTZ R205, R178, UR5, -R152 ;  /* 0x00000005b2cd7c23 */ /* 0x000fe20008010898 */
[--C-:B------:R-:W-:Y:S01]  /*c6f0*/  FFMA.FTZ R177, R177, UR5, -R20.reuse ;  /* 0x00000005b1b17c23 */ /* 0x100fe20008010814 */
[----:B------:R-:W-:Y:S01]  /*c700*/  FFMA.FTZ R202, R172, UR5, -R20 ;  /* 0x00000005acca7c23 */ /* 0x000fe20008010814 */
[--C-:B------:R-:W-:Y:S01]  /*c710*/  FFMA.FTZ R172, R179, UR5, -R152.reuse ;  /* 0x00000005b3ac7c23 */ /* 0x100fe20008010898 */
[----:B------:R-:W-:Y:S01]  /*c720*/  FFMA.FTZ R207, R182, UR5, -R152 ;  /* 0x00000005b6cf7c23 */ /* 0x000fe20008010898 */
[--C-:B0-----:R-:W-:Y:S01]  /*c730*/  FFMA.FTZ R21, R153, UR5, -R20.reuse ;  /* 0x0000000599157c23 */ /* 0x101fe20008010814 */
[--C-:B------:R-:W-:Y:S01]  /*c740*/  FFMA.FTZ R176, R181, UR5, -R20.reuse ;  /* 0x00000005b5b07c23 */ /* 0x100fe20008010814 */
[----:B------:R-:W-:Y:S01]  /*c750*/  MUFU.EX2 R2, R2 ;  /* 0x0000000200027308 */ /* 0x000fe20000000800 */
[----:B------:R-:W-:Y:S01]  /*c760*/  FFMA.FTZ R23, R165, UR5, -R20 ;  /* 0x00000005a5177c23 */ /* 0x000fe20008010814 */
[--C-:B------:R-:W-:Y:S01]  /*c770*/  FFMA.FTZ R165, R183, UR5, -R152.reuse ;  /* 0x00000005b7a57c23 */ /* 0x100fe20008010898 */
[----:B------:R-:W-:Y:S01]  /*c780*/  FFMA.FTZ R201, R170, UR5, -R152 ;  /* 0x00000005aac97c23 */ /* 0x000fe20008010898 */
[--C-:B------:R-:W-:Y:S01]  /*c790*/  FFMA.FTZ R169, R169, UR5, -R20.reuse ;  /* 0x00000005a9a97c23 */ /* 0x100fe20008010814 */
[----:B------:R-:W-:Y:S01]  /*c7a0*/  FFMA.FTZ R198, R164, UR5, -R20 ;  /* 0x00000005a4c67c23 */ /* 0x000fe20008010814 */
[----:B------:R-:W-:Y:S01]  /*c7b0*/  FFMA.FTZ R164, R171, UR5, -R152 ;  /* 0x00000005aba47c23 */ /* 0x000fe20008010898 */
[----:B------:R-:W-:Y:S01]  /*c7c0*/  FFMA.FTZ R194, R156, UR5, -R20 ;  /* 0x000000059cc27c23 */ /* 0x000fe20008010814 */
[----:B------:R-:W0:Y:S01]  /*c7d0*/  MUFU.EX2 R209, R209 ;  /* 0x000000d100d17308 */ /* 0x000e220000000800 */
[----:B-1----:R-:W-:Y:S01]  /*c7e0*/  FFMA.FTZ R18, R0, R18, R208 ;  /* 0x0000001200127223 */ /* 0x002fe200000100d0 */
[----:B------:R-:W-:Y:S01]  /*c7f0*/  FFMA.FTZ R203, R174, UR5, -R152 ;  /* 0x00000005aecb7c23 */ /* 0x000fe20008010898 */
[--C-:B------:R-:W-:Y:S01]  /*c800*/  FFMA.FTZ R196, R160, UR5, -R20.reuse ;  /* 0x00000005a0c47c23 */ /* 0x100fe20008010814 */
[----:B------:R-:W-:Y:S01]  /*c810*/  FFMA.FTZ R160, R161, UR5, -R20 ;  /* 0x00000005a1a07c23 */ /* 0x000fe20008010814 */
[--C-:B------:R-:W-:Y:S01]  /*c820*/  FFMA.FTZ R161, R175, UR5, -R152.reuse ;  /* 0x00000005afa17c23 */ /* 0x100fe20008010898 */
[----:B------:R-:W-:Y:S01]  /*c830*/  FFMA.FTZ R197, R162, UR5, -R152 ;  /* 0x00000005a2c57c23 */ /* 0x000fe20008010898 */
[----:B------:R-:W-:Y:S01]  /*c840*/  FFMA.FTZ R20, R157, UR5, -R20 ;  /* 0x000000059d147c23 */ /* 0x000fe20008010814 */
[----:B------:R-:W1:Y:S01]  /*c850*/  MUFU.EX2 R185, R185 ;  /* 0x000000b900b97308 */ /* 0x000e620000000800 */
[--C-:B------:R-:W-:Y:S01]  /*c860*/  FFMA.FTZ R157, R163, UR5, -R152.reuse ;  /* 0x00000005a39d7c23 */ /* 0x100fe20008010898 */
[--C-:B------:R-:W-:Y:S01]  /*c870*/  FFMA.FTZ R193, R154, UR5, -R152.reuse ;  /* 0x000000059ac17c23 */ /* 0x100fe20008010898 */
[--C-:B------:R-:W-:Y:S01]  /*c880*/  FFMA.FTZ R199, R166, UR5, -R152.reuse ;  /* 0x00000005a6c77c23 */ /* 0x100fe20008010898 */
[----:B------:R-:W-:-:S04]  /*c890*/  FFMA.FTZ R195, R158, UR5, -R152 ;  /* 0x000000059ec37c23 */ /* 0x000fc80008010898 */
        /* <DEDUP_REMOVED lines=20> */
[----:B------:R-:W-:-:S06]  /*c9e0*/  FFMA.FTZ R156, R167, UR5, -R152 ;  /* 0x00000005a79c7c23 */ /* 0x000fcc0008010898 */
        /* <DEDUP_REMOVED lines=60> */
.L_x_2232:
[----:B------:R-:W0:Y:S01]  /*cdb0*/  S2UR UR6, SR_CgaCtaId ;  /* 0x00000000000679c3 */ /* 0x000e220000008800 */
[----:B------:R-:W-:Y:S01]  /*cdc0*/  UIADD3 UR4, UR4, 0x38860, URZ ;  /* 0x0003886004047890 */ /* 0x000fe2000fffe03f */
[----:B------:R-:W-:Y:S01]  /*cdd0*/  ISETP.LT.AND P1, PT, RZ, UR60, PT ;  /* 0x0000003cff007c0c */ /* 0x000fe2000bf21270 */
[----:B------:R-:W-:Y:S01]  /*cde0*/  UIADD3 UR60, UR60, -0x1, URZ ;  /* 0xffffffff3c3c7890 */ /* 0x000fe2000fffe03f */
[----:B------:R-:W-:Y:S01]  /*cdf0*/  R2UR UR61, R17 ;  /* 0x00000000113d72ca */ /* 0x000fe200000e0000 */
[----:B------:R-:W-:Y:S01]  /*ce00*/  UMOV UR37, UR36 ;  /* 0x0000002400257c82 */ /* 0x000fe20008000000 */
        /* <DEDUP_REMOVED lines=16> */
[----:B------:R-:W-:Y:S02]  /*cf10*/  F2FP.BF16.F32.PACK_AB R203, R161, R203 ;  /* 0x000000cba1cb723e */ /* 0x000fe400000010ff */
[----:B------:R-:W-:Y:S02]  /*cf20*/  F2FP.BF16.F32.PACK_AB R196, R160, R196 ;  /* 0x000000c4a0c4723e */ /* 0x000fe400000010ff */
[----:B------:R-:W-:-:S02]  /*cf30*/  F2FP.BF16.F32.PACK_AB R197, R157, R197 ;  /* 0x000000c59dc5723e */ /* 0x000fc400000010ff */
[----:B------:R-:W-:Y:S02]  /*cf40*/  F2FP.BF16.F32.PACK_AB R198, R23, R198 ;  /* 0x000000c617c6723e */ /* 0x000fe400000010ff */
[----:B------:R-:W-:Y:S02]  /*cf50*/  F2FP.BF16.F32.PACK_AB R199, R156, R199 ;  /* 0x000000c79cc7723e */ /* 0x000fe400000010ff */
[----:B------:R-:W-:Y:S02]  /*cf60*/  F2FP.BF16.F32.PACK_AB R193, R153, R193 ;  /* 0x000000c199c1723e */ /* 0x000fe400000010ff */
[----:B------:R-:W-:Y:S02]  /*cf70*/  F2FP.BF16.F32.PACK_AB R195, R152, R195 ;  /* 0x000000c398c3723e */ /* 0x000fe400000010ff */
[----:B------:R-:W-:Y:S01]  /*cf80*/  MOV R20, R3 ;  /* 0x0000000300147202 */ /* 0x000fe20000000f00 */
[----:B------:R-:W-:Y:S06]  /*cf90*/  @P1 BRA `(.L_x_2233) ;  /* 0xffffffc400581947 */ /* 0x000fec000383ffff */
.L_x_2222:
        /* <DEDUP_REMOVED lines=131> */
.L_x_2234:
        /* <DEDUP_REMOVED lines=8> */
.L_x_2235:
[----:B-1----:R-:W-:Y:S05]  /*d850*/  @P1 BRA `(.L_x_2236) ;  /* 0x0000000000081947 */ /* 0x002fea0003800000 */
[----:B------:R-:W1:Y:S02]  /*d860*/  SYNCS.PHASECHK.TRANS64.TRYWAIT P1, [UR7+0x38850], R0 ;  /* 0x03885000ff0075a7 */ /* 0x000e640008020147 */
[----:B-1----:R-:W-:Y:S05]  /*d870*/  @!P1 BRA `(.L_x_2237) ;  /* 0x0000007c008c9947 */ /* 0x002fea0003800000 */
.L_x_2236:
[----:B------:R-:W-:Y:S01]  /*d880*/  R2UR UR4, R16 ;  /* 0x00000000100472ca */ /* 0x000fe200000e0000 */
[----:B------:R-:W-:Y:S01]  /*d890*/  WARPGROUP.ARRIVE ;  /* 0x00000000000079c5 */ /* 0x000fe20000000000 */
[----:B------:R-:W-:Y:S01]  /*d8a0*/  UMOV UR11, 0x40000040 ;  /* 0x40000040000b7882 */ /* 0x000fe20000000000 */
[----:B-1----:R-:W1:Y:S01]  /*d8b0*/  SHFL.BFLY PT, R7, R18, 0x2, 0x1f ;  /* 0x0c401f0012077f89 */ /* 0x002e6200000e0000 */
[----:B------:R-:W-:Y:S02]  /*d8c0*/  IMAD.MOV.U32 R6, RZ, RZ, RZ ;  /* 0x000000ffff067224 */ /* 0x000fe400078e00ff */
[----:B------:R-:W-:Y:S01]  /*d8d0*/  IMAD.U32 R13, RZ, RZ, UR5 ;  /* 0x00000005ff0d7e24 */ /* 0x000fe2000f8e00ff */
[----:B0-----:R-:W0:Y:S06]  /*d8e0*/  SHFL.BFLY PT, R0, R5, 0x2, 0x1f ;  /* 0x0c401f0005007f89 */ /* 0x001e2c00000e0000 */
[----:B------:R-:W-:-:S04]  /*d8f0*/  UIADD3 UR4, UR4, 0x400, URZ ;  /* 0x0000040004047890 */ /* 0x000fc8000fffe03f */
[----:B------:R-:W-:-:S04]  /*d900*/  USHF.R.U32.HI UR4, URZ, 0x4, UR4 ;  /* 0x000000043f047899 */ /* 0x000fc80008011604 */
[----:B------:R-:W-:-:S04]  /*d910*/  ULOP3.LUT UR4, UR4, 0x3fff, URZ, 0xc0, !UPT ;  /* 0x00003fff04047892 */ /* 0x000fc8000f8ec03f */
[----:B------:R-:W-:Y:S01]  /*d920*/  ULOP3.LUT UR4, UR4, 0x2800000, URZ, 0xfc, !UPT ;  /* 0x0280000004047892 */ /* 0x000fe2000f8efc3f */
[----:B-1----:R-:W-:-:S03]  /*d930*/  FADD.FTZ R7, R7, R18 ;  /* 0x0000001207077221 */ /* 0x002fc60000010000 */
[----:B------:R-:W-:Y:S01]  /*d940*/  UIMAD UR4, UR36, 0xa00, UR4 ;  /* 0x00000a00240478a4 */ /* 0x000fe2000f8e0204 */
[----:B0-----:R-:W-:Y:S01]  /*d950*/  FADD.FTZ R2, R0, R5 ;  /* 0x0000000500027221 */ /* 0x001fe20000010000 */
[----:B------:R-:W-:Y:S02]  /*d960*/  IMAD.MOV.U32 R5, RZ, RZ, RZ ;  /* 0x000000ffff057224 */ /* 0x000fe400078e00ff */
[----:B------:R-:W-:Y:S01]  /*d970*/  UIADD3 UR6, UR4, 0x80, URZ ;  /* 0x0000008004067890 */ /* 0x000fe2000fffe03f */
[----:B------:R-:W0:Y:S02]  /*d980*/  SHFL.BFLY PT, R0, R7, 0x1, 0x1f ;  /* 0x0c201f0007007f89 */ /* 0x000e2400000e0000 */
[----:B------:R-:W-:Y:S02]  /*d990*/  UMOV UR10, UR4 ;  /* 0x00000004000a7c82 */ /* 0x000fe40008000000 */
[----:B------:R-:W-:Y:S01]  /*d9a0*/  HGMMA.64x256x16.F32.BF16 R24, R208, gdesc[UR8].tnspB, R24, gsb0 ;  /* 0x43e00008d0187df0 */ /* 0x000fe20008001818 */
[----:B------:R-:W-:Y:S01]  /*d9b0*/  UMOV UR11, 0x40000040 ;  /* 0x40000040000b7882 */ /* 0x000fe20000000000 */
[----:B------:R-:W-:Y:S01]  /*d9c0*/  UMOV UR10, UR6 ;  /* 0x00000006000a7c82 */ /* 0x000fe20008000000 */
[----:B------:R-:W-:Y:S01]  /*d9d0*/  UIADD3 UR6, UR4, 0x100, URZ ;  /* 0x0000010004067890 */ /* 0x000fe2000fffe03f */
[----:B------:R-:W1:Y:S01]  /*d9e0*/  SHFL.BFLY PT, R9, R2, 0x1, 0x1f ;  /* 0x0c201f0002097f89 */ /* 0x000e6200000e0000 */
[----:B0-----:R-:W-:Y:S01]  /*d9f0*/  FADD.FTZ R11, R7, R0 ;  /* 0x00000000070b7221 */ /* 0x001fe20000010000 */
[----:B------:R-:W-:-:S02]  /*da00*/  IMAD.U32 R7, RZ, RZ, UR5 ;  /* 0x00000005ff077e24 */ /* 0x000fc4000f8e00ff */
[----:B------:R-:W-:Y:S02]  /*da10*/  IMAD.MOV.U32 R0, RZ, RZ, -0x800000 ;  /* 0xff800000ff007424 */ /* 0x000fe400078e00ff */
[----:B------:R-:W-:Y:S01]  /*da20*/  FSETP.NE.FTZ.AND P1, PT, R11, RZ, PT ;  /* 0x000000ff0b00720b */ /* 0x000fe20003f35000 */
[----:B-1----:R-:W-:Y:S01]  /*da30*/  FADD.FTZ R12, R2, R9 ;  /* 0x00000009020c7221 */ /* 0x002fe20000010000 */
[----:B------:R-:W-:-:S04]  /*da40*/  IMAD.MOV.U32 R2, RZ, RZ, -0x800000 ;  /* 0xff800000ff027424 */ /* 0x000fc800078e00ff */
[----:B------:R-:W-:-:S07]  /*da50*/  FSETP.NE.FTZ.AND P2, PT, R12, RZ, PT ;  /* 0x000000ff0c00720b */ /* 0x000fce0003f55000 */
[----:B------:R-:W0:Y:S01]  /*da60*/  @P1 MUFU.LG2 R8, R11 ;  /* 0x0000000b00081308 */ /* 0x000e220000000c00 */
[----:B------:R-:W-:-:S07]  /*da70*/  @P1 FMUL.FTZ R7, R7, 0.69314718246459960938 ;  /* 0x3f31721807071820 */ /* 0x000fce0000410000 */
[----:B------:R-:W1:Y:S01]  /*da80*/  @P2 MUFU.LG2 R9, R12 ;  /* 0x0000000c00092308 */ /* 0x000e620000000c00 */
[----:B------:R-:W-:-:S07]  /*da90*/  @P2 FMUL.FTZ R13, R13, 0.69314718246459960938 ;  /* 0x3f3172180d0d2820 */ /* 0x000fce0000410000 */
        /* <DEDUP_REMOVED lines=32> */
.L_x_2238:
[----:B------:R-:W0:Y:S01]  /*dca0*/  S2UR UR8, SR_CgaCtaId ;  /* 0x00000000000879c3 */ /* 0x000e220000008800 */
[----:B------:R-:W-:Y:S01]  /*dcb0*/  UIADD3 UR4, UR7, 0x38860, URZ ;  /* 0x0003886007047890 */ /* 0x000fe2000fffe03f */
[----:B------:R-:W-:Y:S01]  /*dcc0*/  R2UR UR6, R223 ;  /* 0x00000000df0672ca */ /* 0x000fe200000e0000 */
[----:B------:R-:W-:Y:S01]  /*dcd0*/  UIADD3 UR36, UR36, 0x1, URZ ;  /* 0x0000000124247890 */ /* 0x000fe2000fffe03f */
[----:B------:R-:W-:Y:S01]  /*dce0*/  R2UR UR5, R17 ;  /* 0x00000000110572ca */ /* 0x000fe200000e0000 */
        /* <DEDUP_REMOVED lines=138> */
.L_x_2202:
[----:B------:R-:W0:Y:S08]  /*e590*/  S2UR UR5, SR_CgaCtaId ;  /* 0x00000000000579c3 */ /* 0x000e300000008800 */
[----:B------:R-:W-:Y:S06]  /*e5a0*/  BAR.SYNC.DEFER_BLOCKING 0x5, 0x180 ;  /* 0x0146000000007b1d */ /* 0x000fec0000010000 */
[----:B------:R-:W-:Y:S01]  /*e5b0*/  UMOV UR4, 0x400 ;  /* 0x0000040000047882 */ /* 0x000fe20000000000 */
[----:B------:R-:W-:Y:S01]  /*e5c0*/  BSSY B0, `(.L_x_2239) ;  /* 0x00002a5000007945 */ /* 0x000fe20003800000 */
[----:B0-----:R-:W-:-:S09]  /*e5d0*/  ULEA UR13, UR5, UR4, 0x18 ;  /* 0x00000004050d7291 */ /* 0x001fd2000f8ec03f */
[----:B------:R-:W0:Y:S02]  /*e5e0*/  LDS R4, [UR13+0x388d0] ;  /* 0x0388d00dff047984 */ /* 0x000e240008000800 */
[----:B0-----:R-:W-:Y:S01]  /*e5f0*/  R2UR UR4, R4 ;  /* 0x00000000040472ca */ /* 0x001fe200000e0000 */
[----:B------:R-:W-:Y:S06]  /*e600*/  BAR.ARV 0x4, 0x180 ;  /* 0x0106000000007b1d */ /* 0x000fec0000002000 */
[----:B------:R-:W-:Y:S08]  /*e610*/  @P0 BRA `(.L_x_2240) ;  /* 0x0000001c00700947 */ /* 0x000ff00003800000 */
[----:B------:R-:W0:Y:S01]  /*e620*/  S2UR UR5, SR_SWINHI ;  /* 0x00000000000579c3 */ /* 0x000e220000002f00 */
[----:B------:R-:W-:Y:S01]  /*e630*/  IMAD.MOV.U32 R18, RZ, RZ, 0x2 ;  /* 0x00000002ff127424 */ /* 0x000fe200078e00ff */
[----:B------:R-:W-:Y:S01]  /*e640*/  LEA R156, R222, R22, 0x6 ;  /* 0x00000016de9c7211 */ /* 0x000fe200078e30ff */
[----:B------:R-:W-:Y:S01]  /*e650*/  IMAD.MOV.U32 R157, RZ, RZ, 0x2 ;  /* 0x00000002ff9d7424 */ /* 0x000fe200078e00ff */
[----:B------:R-:W-:-:S04]  /*e660*/  R2UR UR11, R220 ;  /* 0x00000000dc0b72ca */ /* 0x000fc800000e0000 */
[----:B------:R-:W-:Y:S01]  /*e670*/  BAR.SYNC.DEFER_BLOCKING 0x1, 0x100 ;  /* 0x0044000000007b1d */ /* 0x000fe20000010000 */
[----:B------:R-:W-:Y:S02]  /*e680*/  R2UR UR14, R213 ;  /* 0x00000000d50e72ca */ /* 0x000fe400000e0000 */
[----:B------:R-:W-:Y:S02]  /*e690*/  F2FP.BF16.F32.PACK_AB R24, R25, R24 ;  /* 0x000000181918723e */ /* 0x000fe400000010ff */
[----:B------:R-:W-:Y:S01]  /*e6a0*/  R2UR UR15, R221 ;  /* 0x00000000dd0f72ca */ /* 0x000fe200000e0000 */
[----:B------:R-:W-:Y:S01]  /*e6b0*/  ULDC.64 UR8, c[0x0][0xb90] ;  /* 0x0002e40000087ab9 */ /* 0x000fe20000000a00 */
[----:B------:R-:W-:Y:S02]  /*e6c0*/  F2FP.BF16.F32.PACK_AB R25, R27, R26 ;  /* 0x0000001a1b19723e */ /* 0x000fe400000010ff */
[----:B------:R-:W-:Y:S02]  /*e6d0*/  F2FP.BF16.F32.PACK_AB R27, R31, R30 ;  /* 0x0000001e1f1b723e */ /* 0x000fe400000010ff */
[----:B------:R-:W-:Y:S01]  /*e6e0*/  F2FP.BF16.F32.PACK_AB R26, R29, R28 ;  /* 0x0000001c1d1a723e */ /* 0x000fe200000010ff */
[----:B------:R-:W-:Y:S01]  /*e6f0*/  USHF.R.S32.HI UR10, URZ, 0x1f, UR11 ;  /* 0x0000001f3f0a7899 */ /* 0x000fe2000801140b */
[----:B------:R-:W-:-:S02]  /*e700*/  F2FP.BF16.F32.PACK_AB R161, R162, R161 ;  /* 0x000000a1a2a1723e */ /* 0x000fc400000010ff */
[----:B------:R-:W-:Y:S02]  /*e710*/  F2FP.BF16.F32.PACK_AB R162, R149, R148 ;  /* 0x0000009495a2723e */ /* 0x000fe400000010ff */
[----:B------:R-:W-:Y:S01]  /*e720*/  F2FP.BF16.F32.PACK_AB R163, R165, R163 ;  /* 0x000000a3a5a3723e */ /* 0x000fe200000010ff */
[----:B------:R-:W-:Y:S01]  /*e730*/  USHF.R.S32.HI UR12, URZ, 0x1f, UR15 ;  /* 0x0000001f3f0c7899 */ /* 0x000fe2000801140f */
[----:B------:R-:W-:Y:S01]  /*e740*/  UMOV UR6, UR13 ;  /* 0x0000000d00067c82 */ /* 0x000fe20008000000 */
[----:B0-----:R-:W-:Y:S01]  /*e750*/  UMOV UR7, UR5 ;  /* 0x0000000500077c82 */ /* 0x001fe20008000000 */
[----:B------:R-:W-:Y:S01]  /*e760*/  UIMAD UR5, UR10, UR8, URZ ;  /* 0x000000080a0572a4 */ /* 0x000fe2000f8e023f */
[----:B------:R-:W-:-:S03]  /*e770*/  IMAD.WIDE R18, R227, R18, UR6 ;  /* 0x00000006e3127e25 */ /* 0x000fc6000f8e0212 */
[----:B------:R-:W-:Y:S01]  /*e780*/  UIMAD UR5, UR11, UR9, UR5 ;  /* 0x000000090b0572a4 */ /* 0x000fe2000f8e0205 */
[----:B------:R-:W-:Y:S01]  /*e790*/  IMAD.WIDE R156, R156, R157, UR6 ;  /* 0x000000069c9c7e25 */ /* 0x000fe2000f8e029d */
[C---:B------:R-:W-:Y:S01]  /*e7a0*/  IADD3 R109, P2, R18.reuse, 0x8020, RZ ;  /* 0x00008020126d7810 */ /* 0x040fe20007f5e0ff */
[----:B------:R-:W-:Y:S01]  /*e7b0*/  UIMAD.WIDE.U32 UR6, UR11, UR8, URZ ;  /* 0x000000080b0672a5 */ /* 0x000fe2000f8e003f */
[C---:B------:R-:W-:Y:S02]  /*e7c0*/  LOP3.LUT R159, R18.reuse, 0x380, RZ, 0xc0, !PT ;  /* 0x00000380129f7812 */ /* 0x040fe400078ec0ff */
[C---:B------:R-:W-:Y:S01]  /*e7d0*/  IADD3 R135, P4, R18.reuse, 0xc040, RZ ;  /* 0x0000c04012877810 */ /* 0x040fe20007f9e0ff */
[----:B------:R-:W-:Y:S01]  /*e7e0*/  IMAD.X R147, RZ, RZ, R19, P2 ;  /* 0x000000ffff937224 */ /* 0x000fe200010e0613 */
[C---:B------:R-:W-:Y:S01]  /*e7f0*/  IADD3 R15, P3, R18.reuse, 0xc060, RZ ;  /* 0x0000c060120f7810 */ /* 0x040fe20007f7e0ff */
[----:B------:R-:W-:Y:S01]  /*e800*/  ULDC.64 UR8, c[0x0][0xb98] ;  /* 0x0002e60000087ab9 */ /* 0x000fe20000000a00 */
[----:B------:R-:W-:Y:S01]  /*e810*/  LOP3.LUT R10, R109, 0x380, RZ, 0xc0, !PT ;  /* 0x000003806d0a7812 */ /* 0x000fe200078ec0ff */
[----:B------:R-:W-:Y:S01]  /*e820*/  UIADD3 UR7, UR7, UR5, URZ ;  /* 0x0000000507077290 */ /* 0x000fe2000fffe03f */
[----:B------:R-:W-:Y:S01]  /*e830*/  SHF.R.U64 R159, R159, 0x3, RZ ;  /* 0x000000039f9f7819 */ /* 0x000fe200000012ff */
[----:B------:R-:W-:Y:S01]  /*e840*/  UIMAD UR5, UR12, UR8, URZ ;  /* 0x000000080c0572a4 */ /* 0x000fe2000f8e023f */
[----:B------:R-:W-:Y:S01]  /*e850*/  LOP3.LUT R134, R135, 0x380, RZ, 0xc0, !PT ;  /* 0x0000038087867812 */ /* 0x000fe200078ec0ff */
[----:B------:R-:W-:Y:S01]  /*e860*/  UIMAD.WIDE.U32 UR6, UR15, UR8, UR6 ;  /* 0x000000080f0672a5 */ /* 0x000fe2000f8e0006 */
[----:B------:R-:W-:Y:S01]  /*e870*/  IADD3 R4, P2, R18, 0x4000, RZ ;  /* 0x0000400012047810 */ /* 0x000fe20007f5e0ff */
[----:B------:R-:W-:Y:S01]  /*e880*/  UIMAD UR5, UR15, UR9, UR5 ;  /* 0x000000090f0572a4 */ /* 0x000fe2000f8e0205 */
[----:B------:R-:W-:-:S02]  /*e890*/  LOP3.LUT R14, R15, 0x380, RZ, 0xc0, !PT ;  /* 0x000003800f0e7812 */ /* 0x000fc400078ec0ff */
[----:B------:R-:W-:Y:S01]  /*e8a0*/  IADD3 R115, P6, R18, 0xc000, RZ ;  /* 0x0000c00012737810 */ /* 0x000fe20007fde0ff */
[--C-:B------:R-:W-:Y:S01]  /*e8b0*/  IMAD.X R127, RZ, RZ, R19.reuse, P2 ;  /* 0x000000ffff7f7224 */ /* 0x100fe200010e0613 */
[----:B------:R-:W-:Y:S01]  /*e8c0*/  SHF.R.U64 R10, R10, 0x3, RZ ;  /* 0x000000030a0a7819 */ /* 0x000fe200000012ff */
[----:B------:R-:W-:Y:S01]  /*e8d0*/  ULDC.64 UR8, c[0x0][0xae8] ;  /* 0x0002ba0000087ab9 */ /* 0x000fe20000000a00 */
[----:B------:R-:W-:Y:S01]  /*e8e0*/  IADD3 R113, P0, R18, 0x8060, RZ ;  /* 0x0000806012717810 */ /* 0x000fe20007f1e0ff */
[--C-:B------:R-:W-:Y:S01]  /*e8f0*/  IMAD.X R143, RZ, RZ, R19.reuse, P6 ;  /* 0x000000ffff8f7224 */ /* 0x100fe200030e0613 */
[----:B------:R-:W-:Y:S01]  /*e900*/  LOP3.LUT R158, R159, R18, RZ, 0x3c, !PT ;  /* 0x000000129f9e7212 */ /* 0x000fe200078e3cff */
[--C-:B------:R-:W-:Y:S01]  /*e910*/  IMAD.MOV.U32 R159, RZ, RZ, R19.reuse ;  /* 0x000000ffff9f7224 */ /* 0x100fe200078e0013 */
[----:B------:R-:W-:Y:S01]  /*e920*/  SHF.R.U64 R134, R134, 0x3, RZ ;  /* 0x0000000386867819 */ /* 0x000fe200000012ff */
[----:B------:R-:W-:Y:S01]  /*e930*/  IMAD.X R151, RZ, RZ, R19, P0 ;  /* 0x000000ffff977224 */ /* 0x000fe200000e0613 */
[----:B------:R-:W-:-:S02]  /*e940*/  SHF.R.U64 R14, R14, 0x3, RZ ;  /* 0x000000030e0e7819 */ /* 0x000fc400000012ff */
[----:B------:R-:W-:Y:S02]  /*e950*/  LOP3.LUT R8, R115, 0x380, RZ, 0xc0, !PT ;  /* 0x0000038073087812 */ /* 0x000fe400078ec0ff */
[----:B------:R-:W-:Y:S02]  /*e960*/  LOP3.LUT R146, R10, R109, RZ, 0x3c, !PT ;  /* 0x0000006d0a927212 */ /* 0x000fe400078e3cff */
[----:B------:R-:W-:Y:S02]  /*e970*/  LOP3.LUT R6, R113, 0x380, RZ, 0xc0, !PT ;  /* 0x0000038071067812 */ /* 0x000fe400078ec0ff */
[----:B------:R-:W-:Y:S02]  /*e980*/  IADD3 R109, P2, R156, 0x7000, RZ ;  /* 0x000070009c6d7810 */ /* 0x000fe40007f5e0ff */
[----:B------:R-:W-:Y:S01]  /*e990*/  LOP3.LUT R134, R134, R135, RZ, 0x3c, !PT ;  /* 0x0000008786867212 */ /* 0x000fe200078e3cff */
[--C-:B------:R-:W-:Y:S01]  /*e9a0*/  IMAD.X R135, RZ, RZ, R19.reuse, P4 ;  /* 0x000000ffff877224 */ /* 0x100fe200020e0613 */
[----:B------:R-:W-:Y:S01]  /*e9b0*/  LOP3.LUT R14, R14, R15, RZ, 0x3c, !PT ;  /* 0x0000000f0e0e7212 */ /* 0x000fe200078e3cff */
[----:B------:R-:W-:Y:S01]  /*e9c0*/  IMAD.X R15, RZ, RZ, R19, P3 ;  /* 0x000000ffff0f7224 */ /* 0x000fe200018e0613 */
[----:B------:R-:W-:-:S02]  /*e9d0*/  SHF.R.U64 R8, R8, 0x3, RZ ;  /* 0x0000000308087819 */ /* 0x000fc400000012ff */
[----:B------:R-:W-:Y:S02]  /*e9e0*/  MOV R159, R158 ;  /* 0x0000009e009f7202 */ /* 0x000fe40000000f00 */
[----:B------:R-:W-:Y:S01]  /*e9f0*/  IADD3 R107, P4, R18, 0x8000, RZ ;  /* 0x00008000126b7810 */ /* 0x000fe20007f9e0ff */
[----:B------:R-:W0:Y:S01]  /*ea00*/  LDC R158, c[0x0][0xbe8] ;  /* 0x0002fa00ff9e7b82 */ /* 0x000e220000000800 */
[----:B------:R-:W-:Y:S01]  /*ea10*/  SHF.R.U64 R6, R6, 0x3, RZ ;  /* 0x0000000306067819 */ /* 0x000fe200000012ff */
[----:B------:R1:W-:Y:S01]  /*ea20*/  STSM.16.M88.4 [R159], R24 ;  /* 0x000000189f007844 */ /* 0x0003e20000000200 */
[----:B------:R-:W-:Y:S01]  /*ea30*/  LOP3.LUT R108, R109, 0x380, RZ, 0xc0, !PT ;  /* 0x000003806d6c7812 */ /* 0x000fe200078ec0ff */
[----:B------:R-:W-:Y:S01]  /*ea40*/  IMAD.X R155, RZ, RZ, R19, P4 ;  /* 0x000000ffff9b7224 */ /* 0x000fe200020e0613 */
[----:B------:R-:W-:Y:S02]  /*ea50*/  IADD3 R21, P3, R18, 0x20, RZ ;  /* 0x0000002012157810 */ /* 0x000fe40007f7e0ff */
[----:B------:R-:W-:-:S02]  /*ea60*/  LOP3.LUT R142, R8, R115, RZ, 0x3c, !PT ;  /* 0x00000073088e7212 */ /* 0x000fc400078e3cff */
[C---:B------:R-:W-:Y:S01]  /*ea70*/  IADD3 R139, P5, R18.reuse, 0xc020, RZ ;  /* 0x0000c020128b7810 */ /* 0x040fe20007fbe0ff */
[--C-:B------:R-:W-:Y:S01]  /*ea80*/  IMAD.X R153, RZ, RZ, R19.reuse, P3 ;  /* 0x000000ffff997224 */ /* 0x100fe200018e0613 */
[----:B------:R-:W-:Y:S02]  /*ea90*/  IADD3 R111, P1, R18, 0x8040, RZ ;  /* 0x00008040126f7810 */ /* 0x000fe40007f3e0ff */
[----:B------:R-:W-:Y:S02]  /*eaa0*/  LOP3.LUT R150, R6, R113, RZ, 0x3c, !PT ;  /* 0x0000007106967212 */ /* 0x000fe400078e3cff */
[----:B------:R-:W-:Y:S01]  /*eab0*/  LOP3.LUT R8, R107, 0x380, RZ, 0xc0, !PT ;  /* 0x000003806b087812 */ /* 0x000fe200078ec0ff */
[----:B------:R-:W-:Y:S01]  /*eac0*/  IMAD.X R131, RZ, RZ, R19, P1 ;  /* 0x000000ffff837224 */ /* 0x000fe200008e0613 */
[----:B------:R-:W-:Y:S02]  /*ead0*/  SHF.R.U64 R108, R108, 0x3, RZ ;  /* 0x000000036c6c7819 */ /* 0x000fe400000012ff */
[----:B------:R-:W-:-:S02]  /*eae0*/  LOP3.LUT R6, R21, 0x380, RZ, 0xc0, !PT ;  /* 0x0000038015067812 */ /* 0x000fc400078ec0ff */
[----:B------:R-:W-:Y:S02]  /*eaf0*/  LOP3.LUT R138, R139, 0x380, RZ, 0xc0, !PT ;  /* 0x000003808b8a7812 */ /* 0x000fe400078ec0ff */
[----:B------:R-:W-:Y:S02]  /*eb00*/  SHF.R.U64 R8, R8, 0x3, RZ ;  /* 0x0000000308087819 */ /* 0x000fe400000012ff */
[----:B------:R-:W-:Y:S01]  /*eb10*/  LOP3.LUT R108, R108, R109, RZ, 0x3c, !PT ;  /* 0x0000006d6c6c7212 */ /* 0x000fe200078e3cff */
[----:B------:R-:W-:Y:S01]  /*eb20*/  IMAD.X R109, RZ, RZ, R157, P2 ;  /* 0x000000ffff6d7224 */ /* 0x000fe200010e069d */
[----:B------:R-:W-:Y:S02]  /*eb30*/  IADD3 R101, P0, R18, 0x4020, RZ ;  /* 0x0000402012657810 */ /* 0x000fe40007f1e0ff */
[----:B------:R-:W-:Y:S02]  /*eb40*/  SHF.R.U64 R6, R6, 0x3, RZ ;  /* 0x0000000306067819 */ /* 0x000fe400000012ff */
[----:B------:R-:W-:Y:S01]  /*eb50*/  IADD3 R23, P1, R18, 0x40, RZ ;  /* 0x0000004012177810 */ /* 0x000fe20007f3e0ff */
[----:B------:R-:W-:Y:S01]  /*eb60*/  IMAD.X R9, RZ, RZ, R19, P0 ;  /* 0x000000ffff097224 */ /* 0x000fe200000e0613 */
[----:B------:R-:W-:-:S02]  /*eb70*/  IADD3 R123, P2, R156, 0xe000, RZ ;  /* 0x0000e0009c7b7810 */ /* 0x000fc40007f5e0ff */
[----:B------:R-:W-:Y:S01]  /*eb80*/  SHF.R.U64 R138, R138, 0x3, RZ ;  /* 0x000000038a8a7819 */ /* 0x000fe200000012ff */
[----:B------:R-:W-:Y:S01]  /*eb90*/  IMAD.X R7, RZ, RZ, R19, P1 ;  /* 0x000000ffff077224 */ /* 0x000fe200008e0613 */
[----:B------:R-:W-:Y:S02]  /*eba0*/  LOP3.LUT R154, R8, R107, RZ, 0x3c, !PT ;  /* 0x0000006b089a7212 */ /* 0x000fe400078e3cff */
[----:B------:R-:W-:Y:S02]  /*ebb0*/  LOP3.LUT R152, R6, R21, RZ, 0x3c, !PT ;  /* 0x0000001506987212 */ /* 0x000fe400078e3cff */
[----:B------:R-:W-:Y:S02]  /*ebc0*/  LOP3.LUT R8, R101, 0x380, RZ, 0xc0, !PT ;  /* 0x0000038065087812 */ /* 0x000fe400078ec0ff */
[----:B------:R-:W-:Y:S02]  /*ebd0*/  LOP3.LUT R6, R23, 0x380, RZ, 0xc0, !PT ;  /* 0x0000038017067812 */ /* 0x000fe400078ec0ff */
[----:B------:R-:W-:-:S02]  /*ebe0*/  LOP3.LUT R122, R123, 0x380, RZ, 0xc0, !PT ;  /* 0x000003807b7a7812 */ /* 0x000fc400078ec0ff */
[----:B------:R-:W-:Y:S02]  /*ebf0*/  LOP3.LUT R138, R138, R139, RZ, 0x3c, !PT ;  /* 0x0000008b8a8a7212 */ /* 0x000fe400078e3cff */
[----:B------:R-:W-:Y:S02]  /*ec00*/  IADD3.X R139, RZ, R19, RZ, P5, !PT ;  /* 0x00000013ff8b7210 */ /* 0x000fe40002ffe4ff */
[----:B------:R-:W-:Y:S02]  /*ec10*/  SHF.R.U64 R8, R8, 0x3, RZ ;  /* 0x0000000308087819 */ /* 0x000fe400000012ff */
[C---:B------:R-:W-:Y:S02]  /*ec20*/  IADD3 R105, P5, R18.reuse, 0x4060, RZ ;  /* 0x0000406012697810 */ /* 0x040fe40007fbe0ff */
[C---:B------:R-:W-:Y:S02]  /*ec30*/  IADD3 R103, P6, R18.reuse, 0x4040, RZ ;  /* 0x0000404012677810 */ /* 0x040fe40007fde0ff */
[----:B------:R-:W-:Y:S01]  /*ec40*/  IADD3 R20, P3, R18, 0x60, RZ ;  /* 0x0000006012147810 */ /* 0x000fe20007f7e0ff */
[--C-:B------:R-:W-:Y:S01]  /*ec50*/  IMAD.X R13, RZ, RZ, R19.reuse, P5 ;  /* 0x000000ffff0d7224 */ /* 0x100fe200028e0613 */
[----:B------:R-:W-:Y:S01]  /*ec60*/  SHF.R.U64 R6, R6, 0x3, RZ ;  /* 0x0000000306067819 */ /* 0x000fe200000012ff */
[--C-:B------:R-:W-:Y:S01]  /*ec70*/  IMAD.X R11, RZ, RZ, R19.reuse, P6 ;  /* 0x000000ffff0b7224 */ /* 0x100fe200030e0613 */
[----:B------:R-:W-:Y:S01]  /*ec80*/  SHF.R.U64 R122, R122, 0x3, RZ ;  /* 0x000000037a7a7819 */ /* 0x000fe200000012ff */
[----:B------:R-:W-:Y:S01]  /*ec90*/  IMAD.X R5, RZ, RZ, R19, P3 ;  /* 0x000000ffff057224 */ /* 0x000fe200018e0613 */
[----:B------:R-:W-:-:S02]  /*eca0*/  LOP3.LUT R8, R8, R101, RZ, 0x3c, !PT ;  /* 0x0000006508087212 */ /* 0x000fc400078e3cff */
[----:B------:R-:W-:Y:S02]  /*ecb0*/  LOP3.LUT R6, R6, R23, RZ, 0x3c, !PT ;  /* 0x0000001706067212 */ /* 0x000fe400078e3cff */
[----:B------:R-:W-:Y:S02]  /*ecc0*/  LOP3.LUT R101, R4, 0x380, RZ, 0xc0, !PT ;  /* 0x0000038004657812 */ /* 0x000fe400078ec0ff */
[----:B------:R-:W-:Y:S01]  /*ecd0*/  LOP3.LUT R122, R122, R123, RZ, 0x3c, !PT ;  /* 0x0000007b7a7a7212 */ /* 0x000fe200078e3cff */
[----:B------:R-:W-:Y:S01]  /*ece0*/  IMAD.X R123, RZ, RZ, R157, P2 ;  /* 0x000000ffff7b7224 */ /* 0x000fe200010e069d */
[----:B------:R-:W-:Y:S02]  /*ecf0*/  LOP3.LUT R23, R20, 0x380, RZ, 0xc0, !PT ;  /* 0x0000038014177812 */ /* 0x000fe400078ec0ff */
[----:B------:R-:W-:Y:S02]  /*ed00*/  IADD3 R19, P3, R156, 0x1000, RZ ;  /* 0x000010009c137810 */ /* 0x000fe40007f7e0ff */
[----:B0-----:R-:W-:-:S02]  /*ed10*/  ISETP.NE.AND P2, PT, R158, 0x1, PT ;  /* 0x000000019e00780c */ /* 0x001fc40003f45270 */
[----:B------:R-:W-:Y:S02]  /*ed20*/  SHF.R.U64 R101, R101, 0x3, RZ ;  /* 0x0000000365657819 */ /* 0x000fe400000012ff */
[----:B------:R-:W-:Y:S02]  /*ed30*/  SHF.R.U64 R23, R23, 0x3, RZ ;  /* 0x0000000317177819 */ /* 0x000fe400000012ff */
[----:B------:R-:W-:Y:S02]  /*ed40*/  LOP3.LUT R18, R19, 0x380, RZ, 0xc0, !PT ;  /* 0x0000038013127812 */ /* 0x000fe400078ec0ff */
[----:B------:R-:W-:Y:S02]  /*ed50*/  LOP3.LUT R12, R111, 0x380, RZ, 0xc0, !PT ;  /* 0x000003806f0c7812 */ /* 0x000fe400078ec0ff */
[----:B------:R-:W-:Y:S02]  /*ed60*/  LOP3.LUT R126, R101, R4, RZ, 0x3c, !PT ;  /* 0x00000004657e7212 */ /* 0x000fe400078e3cff */
[----:B------:R-:W-:-:S02]  /*ed70*/  LOP3.LUT R4, R23, R20, RZ, 0x3c, !PT ;  /* 0x0000001417047212 */ /* 0x000fc400078e3cff */
[----:B------:R-:W-:Y:S02]  /*ed80*/  SHF.R.U64 R18, R18, 0x3, RZ ;  /* 0x0000000312127819 */ /* 0x000fe400000012ff */
[----:B------:R-:W-:Y:S02]  /*ed90*/  SHF.R.U64 R12, R12, 0x3, RZ ;  /* 0x000000030c0c7819 */ /* 0x000fe400000012ff */
[----:B------:R-:W-:Y:S02]  /*eda0*/  MOV R142, R142 ;  /* 0x0000008e008e7202 */ /* 0x000fe40000000f00 */
[----:B------:R-:W-:Y:S02]  /*edb0*/  MOV R143, R4 ;  /* 0x00000004008f7202 */ /* 0x000fe40000000f00 */
[----:B------:R-:W-:Y:S01]  /*edc0*/  LOP3.LUT R18, R18, R19, RZ, 0x3c, !PT ;  /* 0x0000001312127212 */ /* 0x000fe200078e3cff */
[----:B------:R-:W-:Y:S01]  /*edd0*/  IMAD.X R19, RZ, RZ, R157, P3 ;  /* 0x000000ffff137224 */ /* 0x000fe200018e069d */
[----:B------:R-:W-:-:S02]  /*ede0*/  F2FP.BF16.F32.PACK_AB R5, R35, R34 ;  /* 0x000000222305723e */ /* 0x000fc400000010ff */
[----:B------:R-:W-:Y:S01]  /*edf0*/  LOP3.LUT R130, R12, R111, RZ, 0x3c, !PT ;  /* 0x0000006f0c827212 */ /* 0x000fe200078e3cff */
[----:B------:R-:W0:Y:S01]  /*ee00*/  @P2 LDC R34, c[0x0][0xbec] ;  /* 0x0002fb00ff222b82 */ /* 0x000e220000000800 */
[----:B------:R-:W-:Y:S02]  /*ee10*/  IADD3 R111, P3, R156, 0x8000, RZ ;  /* 0x000080009c6f7810 */ /* 0x000fe40007f7e0ff */
[----:B------:R-:W-:Y:S02]  /*ee20*/  LOP3.LUT R12, R105, 0x380, RZ, 0xc0, !PT ;  /* 0x00000380690c7812 */ /* 0x000fe400078ec0ff */
[----:B------:R-:W-:Y:S02]  /*ee30*/  LOP3.LUT R110, R111, 0x380, RZ, 0xc0, !PT ;  /* 0x000003806f6e7812 */ /* 0x000fe400078ec0ff */
[----:B------:R-:W-:Y:S01]  /*ee40*/  SHF.R.U64 R12, R12, 0x3, RZ ;  /* 0x000000030c0c7819 */ /* 0x000fe200000012ff */
[----:B------:R-:W2:Y:S01]  /*ee50*/  @P2 LDC R35, c[0x0][0xbf0] ;  /* 0x0002fc00ff232b82 */ /* 0x000ea20000000800 */
[----:B------:R-:W-:-:S02]  /*ee60*/  SHF.R.U64 R110, R110, 0x3, RZ ;  /* 0x000000036e6e7819 */ /* 0x000fc400000012ff */
[----:B------:R-:W-:Y:S02]  /*ee70*/  LOP3.LUT R12, R12, R105, RZ, 0x3c, !PT ;  /* 0x000000690c0c7212 */ /* 0x000fe400078e3cff */
[----:B------:R-:W-:Y:S02]  /*ee80*/  IADD3 R105, P0, R156, 0x5000, RZ ;  /* 0x000050009c697810 */ /* 0x000fe40007f1e0ff */
[----:B------:R-:W-:Y:S01]  /*ee90*/  LOP3.LUT R110, R110, R111, RZ, 0x3c, !PT ;  /* 0x0000006f6e6e7212 */ /* 0x000fe200078e3cff */
[----:B------:R-:W-:Y:S01]  /*eea0*/  IMAD.X R111, RZ, RZ, R157, P3 ;  /* 0x000000ffff6f7224 */ /* 0x000fe200018e069d */
[----:B------:R-:W-:Y:S02]  /*eeb0*/  LOP3.LUT R10, R103, 0x380, RZ, 0xc0, !PT ;  /* 0x00000380670a7812 */ /* 0x000fe400078ec0ff */
[----:B------:R-:W-:Y:S02]  /*eec0*/  IADD3 R30, P3, R156, 0xf000, RZ ;  /* 0x0000f0009c1e7810 */ /* 0x000fe40007f7e0ff */
[----:B------:R-:W-:-:S02]  /*eed0*/  LOP3.LUT R104, R105, 0x380, RZ, 0xc0, !PT ;  /* 0x0000038069687812 */ /* 0x000fc400078ec0ff */
[----:B------:R-:W-:Y:S01]  /*eee0*/  MOV R146, R146 ;  /* 0x0000009200927202 */ /* 0x000fe20000000f00 */
[----:B------:R-:W-:Y:S01]  /*eef0*/  IMAD.X R31, RZ, RZ, R157, P3 ;  /* 0x000000ffff1f7224 */ /* 0x000fe200018e069d */
[----:B------:R-:W-:Y:S02]  /*ef00*/  MOV R147, R6 ;  /* 0x0000000600937202 */ /* 0x000fe40000000f00 */
[----:B------:R-:W-:Y:S02]  /*ef10*/  SHF.R.U64 R10, R10, 0x3, RZ ;  /* 0x000000030a0a7819 */ /* 0x000fe400000012ff */
[----:B------:R-:W-:Y:S02]  /*ef20*/  LOP3.LUT R23, R30, 0x380, RZ, 0xc0, !PT ;  /* 0x000003801e177812 */ /* 0x000fe400078ec0ff */
[----:B------:R-:W-:Y:S01]  /*ef30*/  F2FP.BF16.F32.PACK_AB R6, R37, R172 ;  /* 0x000000ac2506723e */ /* 0x000fe200000010ff */
[----:B------:R-:W-:Y:S01]  /*ef40*/  VIADD R37, R215, UR14 ;  /* 0x0000000ed7257c36 */ /* 0x000fe20008000000 */
[----:B------:R-:W-:-:S02]  /*ef50*/  SHF.R.U64 R104, R104, 0x3, RZ ;  /* 0x0000000368687819 */ /* 0x000fc400000012ff */
[----:B------:R-:W-:Y:S01]  /*ef60*/  LOP3.LUT R10, R10, R103, RZ, 0x3c, !PT ;  /* 0x000000670a0a7212 */ /* 0x000fe200078e3cff */
[----:B0-----:R-:W-:Y:S01]  /*ef70*/  @P2 IMAD.HI.U32 R34, R37, R34, RZ ;  /* 0x0000002225222227 */ /* 0x001fe200078e00ff */
[----:B------:R-:W-:Y:S02]  /*ef80*/  SHF.R.U64 R23, R23, 0x3, RZ ;  /* 0x0000000317177819 */ /* 0x000fe400000012ff */
[----:B------:R-:W-:Y:S01]  /*ef90*/  LOP3.LUT R104, R104, R105, RZ, 0x3c, !PT ;  /* 0x0000006968687212 */ /* 0x000fe200078e3cff */
[----:B------:R-:W-:Y:S01]  /*efa0*/  IMAD.X R105, RZ, RZ, R157, P0 ;  /* 0x000000ffff697224 */ /* 0x000fe200000e069d */
[----:B------:R-:W-:Y:S02]  /*efb0*/  MOV R134, R134 ;  /* 0x0000008600867202 */ /* 0x000fe40000000f00 */
[----:B------:R-:W-:Y:S02]  /*efc0*/  MOV R138, R138 ;  /* 0x0000008a008a7202 */ /* 0x000fe40000000f00 */
[----:B------:R-:W-:-:S02]  /*efd0*/  IADD3 R119, P0, R156, 0xc000, RZ ;  /* 0x0000c0009c777810 */ /* 0x000fc40007f1e0ff */
[----:B------:R-:W-:Y:S02]  /*efe0*/  LOP3.LUT R30, R23, R30, RZ, 0x3c, !PT ;  /* 0x0000001e171e7212 */ /* 0x000fe400078e3cff */
[----:B------:R-:W-:Y:S02]  /*eff0*/  MOV R130, R130 ;  /* 0x0000008200827202 */ /* 0x000fe40000000f00 */
[----:B------:R-:W-:Y:S02]  /*f000*/  MOV R152, R152 ;  /* 0x0000009800987202 */ /* 0x000fe40000000f00 */
[----:B------:R-:W-:Y:S02]  /*f010*/  MOV R135, R10 ;  /* 0x0000000a00877202 */ /* 0x000fe40000000f00 */
[----:B------:R-:W-:Y:S02]  /*f020*/  MOV R139, R8 ;  /* 0x00000008008b7202 */ /* 0x000fe40000000f00 */
[----:B------:R-:W-:Y:S01]  /*f030*/  F2FP.BF16.F32.PACK_AB R4, R33, R171 ;  /* 0x000000ab2104723e */ /* 0x000fe200000010ff */
[----:B------:R-:W-:Y:S01]  /*f040*/  IMAD.MOV.U32 R33, RZ, RZ, R37 ;  /* 0x000000ffff217224 */ /* 0x000fe200078e0025 */
[----:B------:R-:W-:-:S02]  /*f050*/  F2FP.BF16.F32.PACK_AB R7, R39, R38 ;  /* 0x000000262707723e */ /* 0x000fc400000010ff */
[----:B------:R-:W-:Y:S02]  /*f060*/  MOV R23, R14 ;  /* 0x0000000e00177202 */ /* 0x000fe40000000f00 */
[----:B------:R-:W-:Y:S01]  /*f070*/  MOV R131, R12 ;  /* 0x0000000c00837202 */ /* 0x000fe20000000f00 */
[----:B------:R0:W-:Y:S01]  /*f080*/  STSM.16.M88.4 [R152], R4 ;  /* 0x0000000498007844 */ /* 0x0001e20000000200 */
[----:B------:R-:W-:Y:S02]  /*f090*/  F2FP.BF16.F32.PACK_AB R8, R41, R173 ;  /* 0x000000ad2908723e */ /* 0x000fe400000010ff */
[----:B------:R-:W-:Y:S02]  /*f0a0*/  F2FP.BF16.F32.PACK_AB R9, R43, R42 ;  /* 0x0000002a2b09723e */ /* 0x000fe400000010ff */
[----:B------:R-:W-:Y:S02]  /*f0b0*/  F2FP.BF16.F32.PACK_AB R10, R45, R174 ;  /* 0x000000ae2d0a723e */ /* 0x000fe400000010ff */
[----:B------:R-:W-:-:S02]  /*f0c0*/  F2FP.BF16.F32.PACK_AB R11, R47, R46 ;  /* 0x0000002e2f0b723e */ /* 0x000fc400000010ff */
[----:B------:R-:W-:Y:S02]  /*f0d0*/  F2FP.BF16.F32.PACK_AB R12, R49, R175 ;  /* 0x000000af310c723e */ /* 0x000fe400000010ff */
[----:B------:R-:W-:Y:S01]  /*f0e0*/  F2FP.BF16.F32.PACK_AB R13, R51, R50 ;  /* 0x00000032330d723e */ /* 0x000fe200000010ff */
[----:B------:R3:W-:Y:S01]  /*f0f0*/  STSM.16.M88.4 [R147], R8 ;  /* 0x0000000893007844 */ /* 0x0007e20000000200 */
[----:B------:R-:W-:Y:S02]  /*f100*/  F2FP.BF16.F32.PACK_AB R14, R53, R176 ;  /* 0x000000b0350e723e */ /* 0x000fe400000010ff */
[----:B------:R-:W-:Y:S02]  /*f110*/  F2FP.BF16.F32.PACK_AB R15, R55, R54 ;  /* 0x00000036370f723e */ /* 0x000fe400000010ff */
[----:B--2---:R-:W-:Y:S02]  /*f120*/  @P2 SHF.R.U32.HI R33, RZ, R35, R34 ;  /* 0x00000023ff212219 */ /* 0x004fe40000011622 */
[----:B------:R-:W-:Y:S01]  /*f130*/  LOP3.LUT R118, R119, 0x380, RZ, 0xc0, !PT ;  /* 0x0000038077767812 */ /* 0x000fe200078ec0ff */
[----:B------:R2:W-:Y:S01]  /*f140*/  STSM.16.M88.4 [R143], R12 ;  /* 0x0000000c8f007844 */ /* 0x0005e20000000200 */
[----:B------:R-:W-:Y:S01]  /*f150*/  MOV R126, R126 ;  /* 0x0000007e007e7202 */ /* 0x000fe20000000f00 */
[----:B------:R-:W-:Y:S01]  /*f160*/  IMAD.MOV R35, RZ, RZ, -R33 ;  /* 0x000000ffff237224 */ /* 0x000fe200078e0a21 */
[----:B-1----:R-:W-:-:S02]  /*f170*/  F2FP.BF16.F32.PACK_AB R24, R57, R177 ;  /* 0x000000b13918723e */ /* 0x002fc400000010ff */
[----:B------:R-:W-:Y:S01]  /*f180*/  F2FP.BF16.F32.PACK_AB R25, R59, R58 ;  /* 0x0000003a3b19723e */ /* 0x000fe200000010ff */
[----:B------:R-:W-:Y:S01]  /*f190*/  IMAD R35, R158, R35, R37 ;  /* 0x000000239e237224 */ /* 0x000fe200078e0225 */
[----:B------:R-:W-:Y:S02]  /*f1a0*/  F2FP.BF16.F32.PACK_AB R26, R61, R178 ;  /* 0x000000b23d1a723e */ /* 0x000fe400000010ff */
[----:B------:R-:W-:Y:S02]  /*f1b0*/  F2FP.BF16.F32.PACK_AB R27, R63, R62 ;  /* 0x0000003e3f1b723e */ /* 0x000fe400000010ff */
[----:B0-----:R-:W-:Y:S02]  /*f1c0*/  F2FP.BF16.F32.PACK_AB R4, R65, R179 ;  /* 0x000000b34104723e */ /* 0x001fe400000010ff */
[----:B------:R-:W-:Y:S01]  /*f1d0*/  F2FP.BF16.F32.PACK_AB R5, R67, R66 ;  /* 0x000000424305723e */ /* 0x000fe200000010ff */
[----:B------:R-:W-:Y:S01]  /*f1e0*/  STSM.16.M88.4 [R126], R24 ;  /* 0x000000187e007844 */ /* 0x000fe20000000200 */
[----:B------:R-:W-:-:S02]  /*f1f0*/  F2FP.BF16.F32.PACK_AB R6, R69, R180 ;  /* 0x000000b44506723e */ /* 0x000fc400000010ff */
[----:B------:R-:W-:Y:S02]  /*f200*/  F2FP.BF16.F32.PACK_AB R7, R71, R70 ;  /* 0x000000464707723e */ /* 0x000fe400000010ff */
[----:B------:R-:W-:Y:S02]  /*f210*/  IADD3 R107, P1, R156, 0x6000, RZ ;  /* 0x000060009c6b7810 */ /* 0x000fe40007f3e0ff */
[----:B---3--:R-:W-:Y:S01]  /*f220*/  F2FP.BF16.F32.PACK_AB R8, R73, R181 ;  /* 0x000000b54908723e */ /* 0x008fe200000010ff */
[----:B------:R-:W-:Y:S01]  /*f230*/  STSM.16.M88.4 [R139], R4 ;  /* 0x000000048b007844 */ /* 0x000fe20000000200 */
[----:B------:R-:W-:Y:S02]  /*f240*/  F2FP.BF16.F32.PACK_AB R9, R75, R74 ;  /* 0x0000004a4b09723e */ /* 0x000fe400000010ff */
[----:B------:R-:W-:Y:S02]  /*f250*/  F2FP.BF16.F32.PACK_AB R10, R77, R182 ;  /* 0x000000b64d0a723e */ /* 0x000fe400000010ff */
[----:B------:R-:W-:-:S02]  /*f260*/  F2FP.BF16.F32.PACK_AB R11, R79, R78 ;  /* 0x0000004e4f0b723e */ /* 0x000fc400000010ff */
[----:B------:R-:W-:Y:S02]  /*f270*/  SHF.R.U64 R118, R118, 0x3, RZ ;  /* 0x0000000376767819 */ /* 0x000fe400000012ff */
[----:B--2---:R-:W-:Y:S01]  /*f280*/  F2FP.BF16.F32.PACK_AB R12, R81, R183 ;  /* 0x000000b7510c723e */ /* 0x004fe200000010ff */
[----:B------:R0:W-:Y:S01]  /*f290*/  STSM.16.M88.4 [R135], R8 ;  /* 0x0000000887007844 */ /* 0x0001e20000000200 */
[----:B------:R-:W-:Y:S02]  /*f2a0*/  F2FP.BF16.F32.PACK_AB R13, R83, R82 ;  /* 0x00000052530d723e */ /* 0x000fe400000010ff */
[----:B------:R-:W-:Y:S02]  /*f2b0*/  F2FP.BF16.F32.PACK_AB R14, R85, R184 ;  /* 0x000000b8550e723e */ /* 0x000fe400000010ff */
[----:B------:R-:W-:Y:S02]  /*f2c0*/  F2FP.BF16.F32.PACK_AB R15, R87, R86 ;  /* 0x00000056570f723e */ /* 0x000fe400000010ff */
[----:B------:R-:W-:-:S02]  /*f2d0*/  LOP3.LUT R106, R107, 0x380, RZ, 0xc0, !PT ;  /* 0x000003806b6a7812 */ /* 0x000fc400078ec0ff */
[----:B------:R-:W-:Y:S01]  /*f2e0*/  LOP3.LUT R118, R118, R119, RZ, 0x3c, !PT ;  /* 0x0000007776767212 */ /* 0x000fe200078e3cff */
[----:B------:R-:W-:Y:S01]  /*f2f0*/  IMAD.X R119, RZ, RZ, R157, P0 ;  /* 0x000000ffff777224 */ /* 0x000fe200000e069d */
[----:B------:R1:W-:Y:S01]  /*f300*/  STSM.16.M88.4 [R131], R12 ;  /* 0x0000000c83007844 */ /* 0x0003e20000000200 */
[----:B------:R-:W-:Y:S02]  /*f310*/  SHF.R.U64 R106, R106, 0x3, RZ ;  /* 0x000000036a6a7819 */ /* 0x000fe400000012ff */
[----:B------:R-:W-:Y:S01]  /*f320*/  MOV R154, R154 ;  /* 0x0000009a009a7202 */ /* 0x000fe20000000f00 */
[----:B0-----:R-:W-:Y:S01]  /*f330*/  IMAD.U32 R10, RZ, RZ, UR5 ;  /* 0x00000005ff0a7e24 */ /* 0x001fe2000f8e00ff */
[----:B------:R-:W-:Y:S01]  /*f340*/  SHF.R.S32.HI R9, RZ, 0x1f, R33 ;  /* 0x0000001fff097819 */ /* 0x000fe20000011421 */
[----:B------:R-:W-:Y:S01]  /*f350*/  ULDC UR5, c[0x0][0xa88] ;  /* 0x0002a20000057ab9 */ /* 0x000fe20000000800 */
[----:B------:R-:W-:Y:S02]  /*f360*/  SHF.R.S32.HI R8, RZ, 0x1f, R35 ;  /* 0x0000001fff087819 */ /* 0x000fe40000011423 */
[----:B------:R-:W-:Y:S01]  /*f370*/  LOP3.LUT R106, R106, R107, RZ, 0x3c, !PT ;  /* 0x0000006b6a6a7212 */ /* 0x000fe200078e3cff */
[----:B------:R-:W-:Y:S01]  /*f380*/  IMAD.X R107, RZ, RZ, R157, P1 ;  /* 0x000000ffff6b7224 */ /* 0x000fe200008e069d */
[----:B------:R-:W-:-:S02]  /*f390*/  IADD3 R121, P1, R156, 0xd000, RZ ;  /* 0x0000d0009c797810 */ /* 0x000fc40007f3e0ff */
[----:B------:R-:W-:Y:S02]  /*f3a0*/  F2FP.BF16.F32.PACK_AB R24, R89, R185 ;  /* 0x000000b95918723e */ /* 0x000fe400000010ff */
[----:B-1----:R-:W-:Y:S01]  /*f3b0*/  IADD3 R12, P0, R33, UR6, RZ ;  /* 0x00000006210c7c10 */ /* 0x002fe2000ff1e0ff */
[----:B------:R-:W-:Y:S01]  /*f3c0*/  VIADD R14, R226, UR14 ;  /* 0x0000000ee20e7c36 */ /* 0x000fe20008000000 */
[----:B------:R-:W-:Y:S02]  /*f3d0*/  F2FP.BF16.F32.PACK_AB R25, R91, R90 ;  /* 0x0000005a5b19723e */ /* 0x000fe400000010ff */
[----:B------:R-:W-:Y:S01]  /*f3e0*/  IADD3.X R13, R9, UR7, R10, P0, !PT ;  /* 0x00000007090d7c10 */ /* 0x000fe200087fe40a */
[----:B------:R-:W-:Y:S01]  /*f3f0*/  ULDC.64 UR6, c[0x0][0xb88] ;  /* 0x0002e20000067ab9 */ /* 0x000fe20000000a00 */
[----:B------:R-:W-:Y:S01]  /*f400*/  F2FP.BF16.F32.PACK_AB R26, R93, R186 ;  /* 0x000000ba5d1a723e */ /* 0x000fe200000010ff */
[----:B------:R-:W-:Y:S01]  /*f410*/  IMAD R8, R8, UR6, RZ ;  /* 0x0000000608087c24 */ /* 0x000fe2000f8e02ff */
[----:B------:R-:W-:Y:S01]  /*f420*/  F2FP.BF16.F32.PACK_AB R27, R95, R94 ;  /* 0x0000005e5f1b723e */ /* 0x000fe200000010ff */
[----:B------:R-:W-:Y:S01]  /*f430*/  IMAD.WIDE.U32 R12, R35, UR6, R12 ;  /* 0x00000006230c7c25 */ /* 0x000fe2000f8e000c */
[----:B------:R-:W-:-:S02]  /*f440*/  F2FP.BF16.F32.PACK_AB R4, R97, R187 ;  /* 0x000000bb6104723e */ /* 0x000fc400000010ff */
[----:B------:R-:W-:Y:S01]  /*f450*/  F2FP.BF16.F32.PACK_AB R5, R99, R98 ;  /* 0x000000626305723e */ /* 0x000fe200000010ff */
[----:B------:R-:W-:Y:S01]  /*f460*/  IMAD R35, R35, UR7, R8 ;  /* 0x0000000723237c24 */ /* 0x000fe2000f8e0208 */
[----:B------:R-:W-:Y:S01]  /*f470*/  F2FP.BF16.F32.PACK_AB R6, R164, R188 ;  /* 0x000000bca406723e */ /* 0x000fe200000010ff */
[----:B------:R-:W-:Y:S01]  /*f480*/  STSM.16.M88.4 [R154], R24 ;  /* 0x000000189a007844 */ /* 0x000fe20000000200 */
[----:B------:R-:W-:Y:S01]  /*f490*/  F2FP.BF16.F32.PACK_AB R7, R16, R3 ;  /* 0x000000031007723e */ /* 0x000fe200000010ff */
[----:B------:R-:W-:Y:S01]  /*f4a0*/  ULDC.64 UR6, c[0x0][0xb50] ;  /* 0x0002d40000067ab9 */ /* 0x000fe20000000a00 */
[----:B------:R-:W-:Y:S01]  /*f4b0*/  LOP3.LUT R120, R121, 0x380, RZ, 0xc0, !PT ;  /* 0x0000038079787812 */ /* 0x000fe200078ec0ff */
[----:B------:R-:W-:Y:S01]  /*f4c0*/  IMAD R3, R158, UR5, RZ ;  /* 0x000000059e037c24 */ /* 0x000fe2000f8e02ff */
[----:B------:R-:W-:Y:S01]  /*f4d0*/  LEA R16, P3, R12, UR6, 0x2 ;  /* 0x000000060c107c11 */ /* 0x000fe2000f8610ff */
[----:B------:R0:W-:Y:S01]  /*f4e0*/  STSM.16.M88.4 [R146], R4 ;  /* 0x0000000492007844 */ /* 0x0001e20000000200 */
[----:B------:R-:W-:-:S02]  /*f4f0*/  SHF.R.U64 R120, R120, 0x3, RZ ;  /* 0x0000000378787819 */ /* 0x000fc400000012ff */
[----:B------:R-:W-:Y:S02]  /*f500*/  LOP3.LUT P0, RZ, R224, 0x3, RZ, 0xc0, !PT ;  /* 0x00000003e0ff7812 */ /* 0x000fe4000780c0ff */
[----:B------:R-:W-:Y:S02]  /*f510*/  F2FP.BF16.F32.PACK_AB R8, R166, R189 ;  /* 0x000000bda608723e */ /* 0x000fe400000010ff */
[----:B------:R-:W-:Y:S02]  /*f520*/  F2FP.BF16.F32.PACK_AB R9, R36, R32 ;  /* 0x000000202409723e */ /* 0x000fe400000010ff */
[----:B------:R-:W-:Y:S02]  /*f530*/  F2FP.BF16.F32.PACK_AB R10, R167, R190 ;  /* 0x000000bea70a723e */ /* 0x000fe400000010ff */
[----:B------:R-:W-:Y:S02]  /*f540*/  F2FP.BF16.F32.PACK_AB R11, R44, R40 ;  /* 0x000000282c0b723e */ /* 0x000fe400000010ff */
[----:B------:R-:W-:-:S02]  /*f550*/  LOP3.LUT R120, R120, R121, RZ, 0x3c, !PT ;  /* 0x0000007978787212 */ /* 0x000fc400078e3cff */
[----:B------:R-:W-:Y:S01]  /*f560*/  IADD3.X R121, RZ, R157, RZ, P1, !PT ;  /* 0x0000009dff797210 */ /* 0x000fe20000ffe4ff */
[----:B0-----:R-:W-:Y:S01]  /*f570*/  IMAD.IADD R5, R13, 0x1, R35 ;  /* 0x000000010d057824 */ /* 0x001fe200078e0223 */
[C---:B------:R-:W-:Y:S01]  /*f580*/  ISETP.GE.OR P1, PT, R14.reuse, R3, P0 ;  /* 0x000000030e00720c */ /* 0x040fe20000726670 */
[----:B------:R-:W-:Y:S01]  /*f590*/  VIADD R4, R14, 0x8 ;  /* 0x000000080e047836 */ /* 0x000fe20000000000 */
[----:B------:R-:W-:Y:S01]  /*f5a0*/  MOV R150, R150 ;  /* 0x0000009600967202 */ /* 0x000fe20000000f00 */
[----:B------:R0:W-:Y:S01]  /*f5b0*/  STSM.16.M88.4 [R130], R8 ;  /* 0x0000000882007844 */ /* 0x0001e20000000200 */
[----:B------:R-:W-:Y:S02]  /*f5c0*/  LEA.HI.X R27, R12, UR7, R5, 0x2, P3 ;  /* 0x000000070c1b7c11 */ /* 0x000fe400098f1405 */
[----:B------:R-:W-:Y:S02]  /*f5d0*/  ISETP.GE.OR P0, PT, R4, R3, P0 ;  /* 0x000000030400720c */ /* 0x000fe40000706670 */
[----:B------:R-:W-:Y:S01]  /*f5e0*/  F2FP.BF16.F32.PACK_AB R4, R168, R191 ;  /* 0x000000bfa804723e */ /* 0x000fe200000010ff */
[----:B------:R-:W-:Y:S01]  /*f5f0*/  SHFL.IDX PT, R49, R27, RZ, 0x1c1f ;  /* 0x001c1fff1b317589 */ /* 0x000fe200000e0000 */
[----:B------:R-:W-:-:S02]  /*f600*/  F2FP.BF16.F32.PACK_AB R5, R52, R48 ;  /* 0x000000303405723e */ /* 0x000fc400000010ff */
[----:B------:R-:W-:Y:S01]  /*f610*/  F2FP.BF16.F32.PACK_AB R6, R169, R192 ;  /* 0x000000c0a906723e */ /* 0x000fe200000010ff */
[----:B------:R1:W-:Y:S01]  /*f620*/  SHFL.IDX PT, R53, R27, 0x1, 0x1c1f ;  /* 0x003c1f001b357f89 */ /* 0x0003e200000e0000 */
[----:B------:R-:W-:Y:S02]  /*f630*/  F2FP.BF16.F32.PACK_AB R7, R60, R56 ;  /* 0x000000383c07723e */ /* 0x000fe400000010ff */
[----:B------:R-:W-:Y:S01]  /*f640*/  F2FP.BF16.F32.PACK_AB R12, R129, R195 ;  /* 0x000000c3810c723e */ /* 0x000fe200000010ff */
[----:B------:R-:W2:Y:S01]  /*f650*/  SHFL.IDX PT, R48, R16, RZ, 0x1c1f ;  /* 0x001c1fff10307589 */ /* 0x000ea200000e0000 */
[----:B------:R-:W-:Y:S02]  /*f660*/  F2FP.BF16.F32.PACK_AB R13, R84, R80 ;  /* 0x00000050540d723e */ /* 0x000fe400000010ff */
[----:B0-----:R-:W-:Y:S01]  /*f670*/  F2FP.BF16.F32.PACK_AB R8, R170, R193 ;  /* 0x000000c1aa08723e */ /* 0x001fe200000010ff */
[----:B------:R-:W-:Y:S01]  /*f680*/  STSM.16.M88.4 [R150], R4 ;  /* 0x0000000496007844 */ /* 0x000fe20000000200 */
[----:B------:R-:W-:-:S02]  /*f690*/  F2FP.BF16.F32.PACK_AB R9, R68, R64 ;  /* 0x000000404409723e */ /* 0x000fc400000010ff */
[----:B------:R-:W-:Y:S01]  /*f6a0*/  F2FP.BF16.F32.PACK_AB R10, R125, R194 ;  /* 0x000000c27d0a723e */ /* 0x000fe200000010ff */
[----:B------:R-:W0:Y:S01]  /*f6b0*/  SHFL.IDX PT, R52, R16, 0x1, 0x1c1f ;  /* 0x003c1f0010347f89 */ /* 0x000e2200000e0000 */
        /* <DEDUP_REMOVED lines=8> */
[----:B-1----:R-:W-:Y:S02]  /*f740*/  F2FP.BF16.F32.PACK_AB R27, R160, R128 ;  /* 0x00000080a01b723e */ /* 0x002fe400000010ff */
[----:B------:R-:W-:Y:S02]  /*f750*/  F2FP.BF16.F32.PACK_AB R160, R145, R144 ;  /* 0x0000009091a0723e */ /* 0x000fe400000010ff */
[C---:B------:R-:W-:Y:S01]  /*f760*/  IADD3 R100, P4, R156.reuse, 0x2000, RZ ;  /* 0x000020009c647810 */ /* 0x040fe20007f9e0ff */
[----:B------:R-:W-:Y:S01]  /*f770*/  STSM.16.M88.4 [R134], R24 ;  /* 0x0000001886007844 */ /* 0x000fe20000000200 */
[----:B------:R-:W-:Y:S02]  /*f780*/  IADD3 R101, P5, R156, 0x3000, RZ ;  /* 0x000030009c657810 */ /* 0x000fe40007fbe0ff */
[----:B------:R-:W-:Y:S01]  /*f790*/  LOP3.LUT R21, R100, 0x380, RZ, 0xc0, !PT ;  /* 0x0000038064157812 */ /* 0x000fe200078ec0ff */
[----:B------:R1:W-:Y:S01]  /*f7a0*/  STSM.16.M88.4 [R23], R160 ;  /* 0x000000a017007844 */ /* 0x0003e20000000200 */
[----:B------:R-:W-:-:S02]  /*f7b0*/  IADD3 R103, P6, R156, 0x4000, RZ ;  /* 0x000040009c677810 */ /* 0x000fc40007fde0ff */
[----:B------:R-:W-:Y:S01]  /*f7c0*/  SHF.R.U64 R21, R21, 0x3, RZ ;  /* 0x0000000315157819 */ /* 0x000fe200000012ff */
[----:B------:R-:W-:Y:S01]  /*f7d0*/  BAR.SYNC.DEFER_BLOCKING 0x1, 0x100 ;  /* 0x0044000000007b1d */ /* 0x000fe20000010000 */
[----:B------:R-:W-:Y:S02]  /*f7e0*/  LOP3.LUT R102, R103, 0x380, RZ, 0xc0, !PT ;  /* 0x0000038067667812 */ /* 0x000fe400078ec0ff */
[----:B------:R-:W-:Y:S01]  /*f7f0*/  LOP3.LUT R20, R21, R100, RZ, 0x3c, !PT ;  /* 0x0000006415147212 */ /* 0x000fe200078e3cff */
[----:B------:R-:W-:Y:S01]  /*f800*/  UIMAD UR5, UR10, UR8, URZ ;  /* 0x000000080a0572a4 */ /* 0x000fe2000f8e023f */
[----:B------:R-:W-:Y:S01]  /*f810*/  LOP3.LUT R100, R101, 0x380, RZ, 0xc0, !PT ;  /* 0x0000038065647812 */ /* 0x000fe200078ec0ff */
[----:B------:R-:W-:Y:S01]  /*f820*/  IMAD.X R21, RZ, RZ, R157, P4 ;  /* 0x000000ffff157224 */ /* 0x000fe200020e069d */
[----:B------:R-:W-:Y:S02]  /*f830*/  SHF.R.U64 R102, R102, 0x3, RZ ;  /* 0x0000000366667819 */ /* 0x000fe400000012ff */
[----:B------:R-:W-:-:S02]  /*f840*/  SHF.R.U64 R100, R100, 0x3, RZ ;  /* 0x0000000364647819 */ /* 0x000fc400000012ff */
[----:B------:R-:W-:Y:S01]  /*f850*/  LOP3.LUT R29, R156, 0x380, RZ, 0xc0, !PT ;  /* 0x000003809c1d7812 */ /* 0x000fe200078ec0ff */
[----:B-1----:R-:W1:Y:S01]  /*f860*/  @P2 LDC R23, c[0x0][0xbf0] ;  /* 0x0002fc00ff172b82 */ /* 0x002e620000000800 */
[----:B------:R-:W-:Y:S01]  /*f870*/  LOP3.LUT R100, R100, R101, RZ, 0x3c, !PT ;  /* 0x0000006564647212 */ /* 0x000fe200078e3cff */
[--C-:B------:R-:W-:Y:S01]  /*f880*/  IMAD.X R101, RZ, RZ, R157.reuse, P5 ;  /* 0x000000ffff657224 */ /* 0x100fe200028e069d */
[----:B------:R-:W-:Y:S01]  /*f890*/  LOP3.LUT R102, R102, R103, RZ, 0x3c, !PT ;  /* 0x0000006766667212 */ /* 0x000fe200078e3cff */
[----:B------:R-:W-:Y:S01]  /*f8a0*/  IMAD.X R103, RZ, RZ, R157, P6 ;  /* 0x000000ffff677224 */ /* 0x000fe200030e069d */
[----:B--2---:R2:W-:Y:S01]  /*f8b0*/  @!P1 ST.E desc[UR38][R48.64], R0 ;  /* 0x0000000030009985 */ /* 0x0045e2000c101926 */
[----:B------:R-:W-:Y:S01]  /*f8c0*/  UIMAD.WIDE.U32 UR6, UR11, UR8, URZ ;  /* 0x000000080b0672a5 */ /* 0x000fe2000f8e003f */
[C---:B------:R-:W-:Y:S02]  /*f8d0*/  IADD3 R113, P4, R156.reuse, 0x9000, RZ ;  /* 0x000090009c717810 */ /* 0x040fe40007f9e0ff */
[----:B0-----:R0:W-:Y:S01]  /*f8e0*/  @!P0 ST.E desc[UR38][R52.64], R2 ;  /* 0x0000000234008985 */ /* 0x0011e2000c101926 */
[----:B------:R-:W-:Y:S01]  /*f8f0*/  UIMAD UR5, UR11, UR9, UR5 ;  /* 0x000000090b0572a4 */ /* 0x000fe2000f8e0205 */
[----:B------:R-:W-:-:S02]  /*f900*/  IADD3 R115, P5, R156, 0xa000, RZ ;  /* 0x0000a0009c737810 */ /* 0x000fc40007fbe0ff */
[----:B------:R3:W5:Y:S01]  /*f910*/  LD.E.128 R36, desc[UR38][R18.64] ;  /* 0x0000002612247980 */ /* 0x000762000c101d00 */
[----:B------:R-:W-:Y:S01]  /*f920*/  IADD3 R117, P6, R156, 0xb000, RZ ;  /* 0x0000b0009c757810 */ /* 0x000fe20007fde0ff */
[----:B------:R-:W-:Y:S01]  /*f930*/  ULDC.64 UR10, c[0x0][0xaf0] ;  /* 0x0002bc00000a7ab9 */ /* 0x000fe20000000a00 */
[----:B------:R-:W-:Y:S01]  /*f940*/  SHF.R.U64 R29, R29, 0x3, RZ ;  /* 0x000000031d1d7819 */ /* 0x000fe200000012ff */
[----:B--2---:R-:W-:Y:S01]  /*f950*/  IMAD R0, R219, 0x20, R222 ;  /* 0x00000020db007824 */ /* 0x004fe200078e02de */
[----:B------:R-:W-:Y:S01]  /*f960*/  UIADD3 UR7, UR7, UR5, URZ ;  /* 0x0000000507077290 */ /* 0x000fe2000fffe03f */
[----:B------:R-:W-:Y:S01]  /*f970*/  LOP3.LUT R112, R113, 0x380, RZ, 0xc0, !PT ;  /* 0x0000038071707812 */ /* 0x000fe200078ec0ff */
[----:B------:R2:W5:Y:S01]  /*f980*/  LD.E.128 R40, desc[UR38][R20.64] ;  /* 0x0000002614287980 */ /* 0x000562000c101d00 */
[----:B------:R-:W-:Y:S01]  /*f990*/  LOP3.LUT R114, R115, 0x380, RZ, 0xc0, !PT ;  /* 0x0000038073727812 */ /* 0x000fe200078ec0ff */
[----:B---3--:R-:W3:Y:S01]  /*f9a0*/  @P2 LDC R19, c[0x0][0xbec] ;  /* 0x0002fb00ff132b82 */ /* 0x008ee20000000800 */
[----:B0-----:R-:W-:Y:S01]  /*f9b0*/  VIADD R2, R0, UR14 ;  /* 0x0000000e00027c36 */ /* 0x001fe20008000000 */
[----:B------:R-:W-:Y:S01]  /*f9c0*/  UIMAD UR8, UR12, UR10, URZ ;  /* 0x0000000a0c0872a4 */ /* 0x000fe2000f8e023f */
[----:B------:R-:W-:Y:S01]  /*f9d0*/  LOP3.LUT R116, R117, 0x380, RZ, 0xc0, !PT ;  /* 0x0000038075747812 */ /* 0x000fe200078ec0ff */
[----:B------:R-:W-:Y:S01]  /*f9e0*/  UIMAD.WIDE.U32 UR6, UR15, UR10, UR6 ;  /* 0x0000000a0f0672a5 */ /* 0x000fe2000f8e0006 */
[----:B------:R-:W-:Y:S01]  /*f9f0*/  SHF.R.U64 R112, R112, 0x3, RZ ;  /* 0x0000000370707819 */ /* 0x000fe200000012ff */
[----:B------:R0:W5:Y:S01]  /*fa00*/  LD.E.128 R4, desc[UR38][R100.64] ;  /* 0x0000002664047980 */ /* 0x000162000c101d00 */
[----:B--2---:R-:W-:Y:S01]  /*fa10*/  IMAD.MOV.U32 R21, RZ, RZ, R2 ;  /* 0x000000ffff157224 */ /* 0x004fe200078e0002 */
[----:B------:R-:W-:Y:S01]  /*fa20*/  UIMAD UR5, UR15, UR11, UR8 ;  /* 0x0000000b0f0572a4 */ /* 0x000fe2000f8e0208 */
[----:B------:R-:W-:Y:S01]  /*fa30*/  SHF.R.U64 R114, R114, 0x3, RZ ;  /* 0x0000000372727819 */ /* 0x000fe200000012ff */
[----:B------:R0:W5:Y:S01]  /*fa40*/  LD.E.128 R8, desc[UR38][R102.64] ;  /* 0x0000002666087980 */ /* 0x000162000c101d00 */
[----:B------:R-:W-:Y:S01]  /*fa50*/  SHF.R.U64 R116, R116, 0x3, RZ ;  /* 0x0000000374747819 */ /* 0x000fe200000012ff */
[----:B------:R-:W-:Y:S01]  /*fa60*/  UIADD3 UR5, UR7, UR5, URZ ;  /* 0x0000000507057290 */ /* 0x000fe2000fffe03f */
[----:B------:R-:W-:Y:S01]  /*fa70*/  LOP3.LUT R28, R29, R156, RZ, 0x3c, !PT ;  /* 0x0000009c1d1c7212 */ /* 0x000fe200078e3cff */
[--C-:B------:R-:W-:Y:S01]  /*fa80*/  IMAD.MOV.U32 R29, RZ, RZ, R157.reuse ;  /* 0x000000ffff1d7224 */ /* 0x100fe200078e009d */
[----:B------:R-:W-:Y:S01]  /*fa90*/  LOP3.LUT R112, R112, R113, RZ, 0x3c, !PT ;  /* 0x0000007170707212 */ /* 0x000fe200078e3cff */
[--C-:B------:R-:W-:Y:S01]  /*faa0*/  IMAD.X R113, RZ, RZ, R157.reuse, P4 ;  /* 0x000000ffff717224 */ /* 0x100fe200020e069d */
[----:B------:R-:W-:Y:S01]  /*fab0*/  LOP3.LUT R114, R114, R115, RZ, 0x3c, !PT ;  /* 0x0000007372727212 */ /* 0x000fe200078e3cff */
[--C-:B------:R-:W-:Y:S01]  /*fac0*/  IMAD.X R115, RZ, RZ, R157.reuse, P5 ;  /* 0x000000ffff737224 */ /* 0x100fe200028e069d */
[----:B------:R-:W-:Y:S01]  /*fad0*/  LOP3.LUT R116, R116, R117, RZ, 0x3c, !PT ;  /* 0x0000007574747212 */ /* 0x000fe200078e3cff */
[----:B------:R-:W-:Y:S01]  /*fae0*/  IMAD.X R117, RZ, RZ, R157, P6 ;  /* 0x000000ffff757224 */ /* 0x000fe200030e069d */
[----:B------:R-:W-:Y:S01]  /*faf0*/  ULDC.64 UR8, c[0x0][0xae0] ;  /* 0x0002b80000087ab9 */ /* 0x000fe20000000a00 */
[----:B------:R0:W5:Y:S01]  /*fb00*/  LD.E.128 R32, desc[UR38][R28.64] ;  /* 0x000000261c207980 */ /* 0x000162000c101d00 */
[----:B---3--:R-:W-:-:S03]  /*fb10*/  @P2 IMAD.HI.U32 R0, R2, R19, RZ ;  /* 0x0000001302002227 */ /* 0x008fc600078e00ff */
[----:B------:R0:W5:Y:S02]  /*fb20*/  LD.E.128 R12, desc[UR38][R104.64] ;  /* 0x00000026680c7980 */ /* 0x000164000c101d00 */
[----:B-1----:R-:W-:Y:S01]  /*fb30*/  @P2 SHF.R.U32.HI R21, RZ, R23, R0 ;  /* 0x00000017ff152219 */ /* 0x002fe20000011600 */
[----:B------:R-:W-:Y:S01]  /*fb40*/  IMAD.U32 R18, RZ, RZ, UR6 ;  /* 0x00000006ff127e24 */ /* 0x000fe2000f8e00ff */
[----:B------:R0:W5:Y:S02]  /*fb50*/  LD.E.128 R24, desc[UR38][R106.64] ;  /* 0x000000266a187980 */ /* 0x000164000c101d00 */
[----:B------:R-:W-:Y:S02]  /*fb60*/  SHF.R.S32.HI R0, RZ, 0x1f, R21 ;  /* 0x0000001fff007819 */ /* 0x000fe40000011415 */
[----:B------:R-:W-:Y:S01]  /*fb70*/  IADD3 R23, -R21, RZ, RZ ;  /* 0x000000ff15177210 */ /* 0x000fe20007ffe1ff */
[----:B------:R-:W-:Y:S01]  /*fb80*/  IMAD.U32 R19, RZ, RZ, UR7 ;  /* 0x00000007ff137e24 */ /* 0x000fe2000f8e00ff */
[----:B------:R0:W5:Y:S01]  /*fb90*/  LD.E.128 R44, desc[UR38][R108.64] ;  /* 0x000000266c2c7980 */ /* 0x000162000c101d00 */
[----:B------:R-:W-:Y:S01]  /*fba0*/  IMAD R0, R0, UR8, RZ ;  /* 0x0000000800007c24 */ /* 0x000fe2000f8e02ff */
[----:B------:R-:W-:Y:S01]  /*fbb0*/  ULDC.64 UR6, c[0x0][0xad8] ;  /* 0x0002b60000067ab9 */ /* 0x000fe20000000a00 */
[----:B------:R-:W-:Y:S01]  /*fbc0*/  IMAD R23, R158, R23, R2 ;  /* 0x000000179e177224 */ /* 0x000fe200078e0202 */
[----:B------:R0:W5:Y:S01]  /*fbd0*/  LD.E.128 R64, desc[UR38][R110.64] ;  /* 0x000000266e407980 */ /* 0x000162000c101d00 */
[----:B------:R-:W-:-:S02]  /*fbe0*/  IMAD.U32 R19, RZ, RZ, UR5 ;  /* 0x00000005ff137e24 */ /* 0x000fc4000f8e00ff */
[----:B------:R-:W-:Y:S01]  /*fbf0*/  IMAD R77, R21, UR9, R0 ;  /* 0x00000009154d7c24 */ /* 0x000fe2000f8e0200 */
[----:B------:R0:W5:Y:S01]  /*fc00*/  LD.E.128 R48, desc[UR38][R112.64] ;  /* 0x0000002670307980 */ /* 0x000162000c101d00 */
[----:B------:R-:W-:-:S03]  /*fc10*/  SHF.R.S32.HI R0, RZ, 0x1f, R23 ;  /* 0x0000001fff007819 */ /* 0x000fc60000011417 */
[----:B------:R0:W5:Y:S01]  /*fc20*/  LD.E.128 R52, desc[UR38][R114.64] ;  /* 0x0000002672347980 */ /* 0x000162000c101d00 */
[----:B------:R-:W-:-:S03]  /*fc30*/  IMAD.WIDE.U32 R18, R21, UR8, R18 ;  /* 0x0000000815127c25 */ /* 0x000fc6000f8e0012 */
[----:B------:R0:W5:Y:S04]  /*fc40*/  LD.E.128 R56, desc[UR38][R116.64] ;  /* 0x0000002674387980 */ /* 0x000168000c101d00 */
[----:B------:R0:W5:Y:S04]  /*fc50*/  LD.E.128 R72, desc[UR38][R118.64] ;  /* 0x0000002676487980 */ /* 0x000168000c101d00 */
[----:B------:R0:W5:Y:S04]  /*fc60*/  LD.E.128 R68, desc[UR38][R120.64] ;  /* 0x0000002678447980 */ /* 0x000168000c101d00 */
[----:B------:R0:W5:Y:S04]  /*fc70*/  LD.E.128 R60, desc[UR38][R122.64] ;  /* 0x000000267a3c7980 */ /* 0x000168000c101d00 */
[----:B------:R-:W5:Y:S01]  /*fc80*/  LD.E.128 R28, desc[UR38][R30.64] ;  /* 0x000000261e1c7980 */ /* 0x000f62000c101d00 */
[----:B------:R-:W-:Y:S01]  /*fc90*/  @!PT LDS RZ, [RZ] ;  /* 0x00000000fffff984 */ /* 0x000fe20000000800 */
[----:B------:R-:W-:Y:S01]  /*fca0*/  @!PT LDS RZ, [RZ] ;  /* 0x00000000fffff984 */ /* 0x000fe20000000800 */
[----:B------:R-:W-:Y:S01]  /*fcb0*/  @!PT LDS RZ, [RZ] ;  /* 0x00000000fffff984 */ /* 0x000fe20000000800 */
[----:B------:R-:W-:Y:S01]  /*fcc0*/  @!PT LDS RZ, [RZ] ;  /* 0x00000000fffff984 */ /* 0x000fe20000000800 */
[----:B------:R1:W-:Y:S06]  /*fcd0*/  MEMBAR.ALL.CTA ;  /* 0x0000000000007992 */ /* 0x0003ec0000008000 */
[----:B-1----:R-:W1:Y:S01]  /*fce0*/  FENCE.VIEW.ASYNC.S ;  /* 0x00000000000073c6 */ /* 0x002e620000000000 */
[----:B------:R-:W-:-:S02]  /*fcf0*/  IMAD.IADD R19, R19, 0x1, R77 ;  /* 0x0000000113137824 */ /* 0x000fc400078e024d */
[----:B------:R-:W-:Y:S02]  /*fd00*/  IMAD R2, R0, UR6, RZ ;  /* 0x0000000600027c24 */ /* 0x000fe4000f8e02ff */
[----:B------:R-:W-:Y:S01]  /*fd10*/  VIADD R80, R222, UR14 ;  /* 0x0000000ede507c36 */ /* 0x000fe20008000000 */
[----:B------:R-:W-:Y:S01]  /*fd20*/  UIADD3 UR5, UR13, 0x38820, URZ ;  /* 0x000388200d057890 */ /* 0x000fe2000fffe03f */
[C---:B------:R-:W-:Y:S02]  /*fd30*/  IMAD R21, R23.reuse, UR7, R2 ;  /* 0x0000000717157c24 */ /* 0x040fe4000f8e0202 */
[----:B------:R-:W-:Y:S01]  /*fd40*/  IMAD.WIDE.U32 R18, R23, UR6, R18 ;  /* 0x0000000617127c25 */ /* 0x000fe2000f8e0012 */
[----:B------:R-:W-:Y:S01]  /*fd50*/  ISETP.GE.AND P2, PT, R80, R3, PT ;  /* 0x000000035000720c */ /* 0x000fe20003f46270 */
[----:B------:R-:W-:Y:S01]  /*fd60*/  ULDC.64 UR6, c[0x0][0xa80] ;  /* 0x0002a00000067ab9 */ /* 0x000fe20000000a00 */
[----:B------:R-:W-:Y:S01]  /*fd70*/  UPRMT UR5, URZ, 0x654, UR5 ;  /* 0x000006543f057896 */ /* 0x000fe20008000005 */
[----:B------:R-:W-:Y:S01]  /*fd80*/  IMAD.IADD R19, R19, 0x1, R21 ;  /* 0x0000000113137824 */ /* 0x000fe200078e0215 */
[----:B------:R-:W-:Y:S01]  /*fd90*/  LEA R2, P3, R18, UR6, 0x1 ;  /* 0x0000000612027c11 */ /* 0x000fe2000f8608ff */
[----:B------:R-:W-:-:S03]  /*fda0*/  VIADD R0, R80, 0x20 ;  /* 0x0000002050007836 */ /* 0x000fc60000000000 */
[----:B------:R-:W-:Y:S02]  /*fdb0*/  LEA.HI.X R16, R18, UR7, R19, 0x1, P3 ;  /* 0x0000000712107c11 */ /* 0x000fe400098f0c13 */
[-C--:B------:R-:W-:Y:S01]  /*fdc0*/  ISETP.GE.AND P1, PT, R0, R3.reuse, PT ;  /* 0x000000030000720c */ /* 0x080fe20003f26270 */
[----:B------:R-:W-:Y:S01]  /*fdd0*/  VIADD R0, R80, 0x40 ;  /* 0x0000004050007836 */ /* 0x000fe20000000000 */
[----:B-1----:R0:W1:Y:S01]  /*fde0*/  SHFL.IDX PT, R79, R2, RZ, 0x181f ;  /* 0x00181fff024f7589 */ /* 0x00206200000e0000 */
[----:B------:R-:W-:Y:S01]  /*fdf0*/  BSSY B1, `(.L_x_2241) ;  /* 0x000001a000017945 */ /* 0x000fe20003800000 */
[----:B------:R-:W-:Y:S02]  /*fe00*/  SYNCS.ARRIVE.TRANS64.RED.A1T0 RZ, [UR5], RZ ;  /* 0x000000ffffff79a7 */ /* 0x000fe40008100405 */
[----:B------:R0:W2:Y:S01]  /*fe10*/  SHFL.IDX PT, R23, R16, RZ, 0x181f ;  /* 0x00181fff10177589 */ /* 0x0000a200000e0000 */
[----:B------:R-:W-:Y:S02]  /*fe20*/  ISETP.GE.AND P0, PT, R0, R3, PT ;  /* 0x000000030000720c */ /* 0x000fe40003f06270 */
[----:B------:R-:W-:-:S02]  /*fe30*/  SHF.R.S32.HI R196, RZ, 0x1f, R218 ;  /* 0x0000001fffc47819 */ /* 0x000fc400000114da */
[----:B------:R-:W-:Y:S02]  /*fe40*/  SHF.R.S32.HI R197, RZ, 0x1f, R216 ;  /* 0x0000001fffc57819 */ /* 0x000fe400000114d8 */
[----:B------:R-:W-:Y:S02]  /*fe50*/  SHF.R.S32.HI R198, RZ, 0x1f, R217 ;  /* 0x0000001fffc67819 */ /* 0x000fe400000114d9 */
[----:B------:R-:W-:Y:S01]  /*fe60*/  SHF.R.S32.HI R199, RZ, 0x1f, R22 ;  /* 0x0000001fffc77819 */ /* 0x000fe20000011416 */
[----:B0-----:R-:W-:Y:S06]  /*fe70*/  @P2 BRA `(.L_x_2242) ;  /* 0x0000000000442947 */ /* 0x001fec0003800000 */
        /* <DEDUP_REMOVED lines=17> */
.L_x_2242:
[----:B------:R-:W-:Y:S05]  /*ff90*/  BSYNC B1 ;  /* 0x0000000000017941 */ /* 0x000fea0003800000 */
.L_x_2241:
[----:B0-----:R0:W3:Y:S01]  /*ffa0*/  SHFL.IDX PT, R21, R16, 0x1, 0x181f ;  /* 0x00381f0010157f89 */ /* 0x0010e200000e0000 */
[----:B------:R-:W-:Y:S03]  /*ffb0*/  BSSY B1, `(.L_x_2243) ;  /* 0x0000014000017945 */ /* 0x000fe60003800000 */
[----:B------:R0:W4:Y:S01]  /*ffc0*/  SHFL.IDX PT, R19, R2, 0x1, 0x181f ;  /* 0x00381f0002137f89 */ /* 0x00012200000e0000 */
[----:B------:R-:W-:Y:S05]  /*ffd0*/  @P1 BRA `(.L_x_2244) ;  /* 0x0000000000441947 */ /* 0x000fea0003800000 */
[----:B------:R-:W-:Y:S02]  /*ffe0*/  ULDC UR5, c[0x0][0xac8] ;  /* 0x0002b20000057ab9 */ /* 0x000fe40000000800 */
[----:B------:R-:W-:Y:S02]  /*fff0*/  ISETP.GE.AND P4, PT, R22, UR5, PT ;  /* 0x0000000516007c0c */ /* 0x000fe4000bf86270 */
[----:B------:R-:W-:Y:S02]  /*10000*/  ISETP.GE.AND P3, PT, R217, UR5, PT ;  /* 0x00000005d9007c0c */ /* 0x000fe4000bf66270 */
[----:B------:R-:W-:Y:S02]  /*10010*/  ISETP.GE.AND P2, PT, R216, UR5, PT ;  /* 0x00000005d8007c0c */ /* 0x000fe4000bf46270 */
[----:B------:R-:W-:-:S07]  /*10020*/  ISETP.GE.AND P1, PT, R218, UR5, PT ;  /* 0x00000005da007c0c */ /* 0x000fce000bf26270 */
[CC--:B----45:R-:W-:Y:S02]  /*10030*/  @!P4 LEA R8, P6, R22.reuse, R19.reuse, 0x1 ;  /* 0x000000131608c211 */ /* 0x0f0fe400078c08ff */
[C---:B------:R-:W-:Y:S02]  /*10040*/  @!P3 LEA R10, P5, R217.reuse, R19, 0x1 ;  /* 0x00000013d90ab211 */ /* 0x040fe400078a08ff */
[----:B---3--:R-:W-:Y:S02]  /*10050*/  @!P4 LEA.HI.X R9, R22, R21, R199, 0x1, P6 ;  /* 0x000000151609c211 */ /* 0x008fe400030f0cc7 */
        /* <DEDUP_REMOVED lines=9> */
.L_x_2244:
[----:B------:R-:W-:Y:S05]  /*100f0*/  BSYNC B1 ;  /* 0x0000000000017941 */ /* 0x000fea0003800000 */
.L_x_2243:
[----:B---3-5:R3:W0:Y:S01]  /*10100*/  SHFL.IDX PT, R15, R16, 0x2, 0x181f ;  /* 0x00581f00100f7f89 */ /* 0x02862200000e0000 */
        /* <DEDUP_REMOVED lines=8> */
[-C--:B0-----:R-:W-:Y:S02]  /*10190*/  @!P3 LEA R8, P6, R22, R11.reuse, 0x1 ;  /* 0x0000000b1608b211 */ /* 0x081fe400078c08ff */
[CC--:B------:R-:W-:Y:S02]  /*101a0*/  @!P2 LEA R10, P5, R217.reuse, R11.reuse, 0x1 ;  /* 0x0000000bd90aa211 */ /* 0x0c0fe400078a08ff */
[----:B------:R-:W-:Y:S02]  /*101b0*/  @!P1 LEA R12, P4, R216, R11, 0x1 ;  /* 0x0000000bd80c9211 */ /* 0x000fe400078808ff */
[----:B------:R-:W-:Y:S02]  /*101c0*/  @!P3 LEA.HI.X R9, R22, R15, R199, 0x1, P6 ;  /* 0x0000000f1609b211 */ /* 0x000fe400030f0cc7 */
        /* <DEDUP_REMOVED lines=8> */
.L_x_2246:
[----:B------:R-:W-:Y:S05]  /*10250*/  BSYNC B1 ;  /* 0x0000000000017941 */ /* 0x000fea0003800000 */
.L_x_2245:
[----:B------:R-:W-:Y:S01]  /*10260*/  VIADD R0, R80, 0x60 ;  /* 0x0000006050007836 */ /* 0x000fe20000000000 */
[----:B0-----:R0:W0:Y:S04]  /*10270*/  SHFL.IDX PT, R13, R16, 0x3, 0x181f ;  /* 0x00781f00100d7f89 */ /* 0x00102800000e0000 */
[----:B------:R-:W-:Y:S01]  /*10280*/  ISETP.GE.AND P0, PT, R0, R3, PT ;  /* 0x000000030000720c */ /* 0x000fe20003f06270 */
[----:B------:R0:W0:-:S12]  /*10290*/  SHFL.IDX PT, R15, R2, 0x3, 0x181f ;  /* 0x00781f00020f7f89 */ /* 0x00001800000e0000 */
[----:B------:R-:W-:Y:S05]  /*102a0*/  @P0 BRA `(.L_x_2247) ;  /* 0x0000000c00580947 */ /* 0x000fea0003800000 */
[----:B------:R-:W-:Y:S02]  /*102b0*/  ULDC UR5, c[0x0][0xac8] ;  /* 0x0002b20000057ab9 */ /* 0x000fe40000000800 */
[----:B------:R-:W-:Y:S02]  /*102c0*/  ISETP.GE.AND P3, PT, R22, UR5, PT ;  /* 0x0000000516007c0c */ /* 0x000fe4000bf66270 */
[----:B------:R-:W-:Y:S02]  /*102d0*/  ISETP.GE.AND P4, PT, R217, UR5, PT ;  /* 0x00000005d9007c0c */ /* 0x000fe4000bf86270 */
[----:B------:R-:W-:-:S09]  /*102e0*/  ISETP.GE.AND P5, PT, R216, UR5, PT ;  /* 0x00000005d8007c0c */ /* 0x000fd2000bfa6270 */
[-C--:B0--3--:R-:W-:Y:S02]  /*102f0*/  @!P3 LEA R2, P0, R22, R15.reuse, 0x1 ;  /* 0x0000000f1602b211 */ /* 0x089fe400078008ff */
[CC--:B------:R-:W-:Y:S02]  /*10300*/  @!P4 LEA R8, P1, R217.reuse, R15.reuse, 0x1 ;  /* 0x0000000fd908c211 */ /* 0x0c0fe400078208ff */
[----:B------:R-:W-:Y:S02]  /*10310*/  @!P5 LEA R10, P2, R216, R15, 0x1 ;  /* 0x0000000fd80ad211 */ /* 0x000fe400078408ff */
[-C--:B------:R-:W-:Y:S02]  /*10320*/  @!P3 LEA.HI.X R3, R22, R13.reuse, R199, 0x1, P0 ;  /* 0x0000000d1603b211 */ /* 0x080fe400000f0cc7 */
        /* <DEDUP_REMOVED lines=11> */
.L_x_2240:
[----:B------:R-:W0:Y:S01]  /*103e0*/  LDC R8, c[0x0][0xbe8] ;  /* 0x0002fa00ff087b82 */ /* 0x000e220000000800 */
[----:B------:R-:W1:Y:S01]  /*103f0*/  S2R R0, SR_TID.X ;  /* 0x0000000000007919 */ /* 0x000e620000002100 */
[----:B------:R-:W-:Y:S01]  /*10400*/  R2UR UR6, R220 ;  /* 0x00000000dc0672ca */ /* 0x000fe200000e0000 */
[----:B------:R-:W-:Y:S01]  /*10410*/  BSSY B1, `(.L_x_2248) ;  /* 0x0000036000017945 */ /* 0x000fe20003800000 */
[----:B------:R-:W-:Y:S01]  /*10420*/  R2UR UR5, R221 ;  /* 0x00000000dd0572ca */ /* 0x000fe200000e0000 */
[----:B------:R-:W-:-:S10]  /*10430*/  IMAD R6, R219, 0x20, R222 ;  /* 0x00000020db067824 */ /* 0x000fd400078e02de */
[----:B------:R-:W-:Y:S02]  /*10440*/  USHF.R.S32.HI UR8, URZ, 0x1f, UR6 ;  /* 0x0000001f3f087899 */ /* 0x000fe40008011406 */
[----:B------:R-:W-:Y:S01]  /*10450*/  USHF.R.S32.HI UR9, URZ, 0x1f, UR5 ;  /* 0x0000001f3f097899 */ /* 0x000fe20008011405 */
[----:B0-----:R-:W-:Y:S01]  /*10460*/  ISETP.NE.AND P1, PT, R8, 0x1, PT ;  /* 0x000000010800780c */ /* 0x001fe20003f25270 */
[----:B-1----:R-:W-:-:S12]  /*10470*/  VIADD R0, R0, 0xffffff80 ;  /* 0xffffff8000007836 */ /* 0x002fd80000000000 */
[----:B------:R-:W0:Y:S01]  /*10480*/  @P1 LDC R9, c[0x0][0xbec] ;  /* 0x0002fb00ff091b82 */ /* 0x000e220000000800 */
[----:B------:R-:W-:-:S07]  /*10490*/  ISETP.GE.AND P0, PT, R0, 0x80, PT ;  /* 0x000000800000780c */ /* 0x000fce0003f06270 */
[----:B------:R-:W1:Y:S06]  /*104a0*/  @P1 LDC R11, c[0x0][0xbf0] ;  /* 0x0002fc00ff0b1b82 */ /* 0x000e6c0000000800 */
[----:B------:R-:W-:Y:S05]  /*104b0*/  @P0 BRA `(.L_x_2249) ;  /* 0x0000000000ac0947 */ /* 0x000fea0003800000 */
[----:B------:R-:W2:Y:S01]  /*104c0*/  S2R R0, SR_TID.X ;  /* 0x0000000000007919 */ /* 0x000ea20000002100 */
[----:B------:R-:W3:Y:S01]  /*104d0*/  LDC R3, c[0x0][0xbe8] ;  /* 0x0002fa00ff037b82 */ /* 0x000ee20000000800 */
[----:B------:R-:W-:-:S13]  /*104e0*/  R2UR UR5, R213 ;  /* 0x00000000d50572ca */ /* 0x000fda00000e0000 */
        /* <DEDUP_REMOVED lines=23> */
[----:B---3--:R-:W-:-:S04]  /*10660*/  @P0 SHF.R.U32.HI R2, RZ, R7, R0 ;  /* 0x00000007ff020219 */ /* 0x008fc80000011600 */
[----:B------:R-:W-:-:S05]  /*10670*/  IADD3 R5, -R2, RZ, RZ ;  /* 0x000000ff02057210 */ /* 0x000fca0007ffe1ff */
        /* <DEDUP_REMOVED lines=15> */
.L_x_2249:
[----:B------:R-:W-:Y:S05]  /*10770*/  BSYNC B1 ;  /* 0x0000000000017941 */ /* 0x000fea0003800000 */
.L_x_2248:
[----:B------:R-:W-:Y:S01]  /*10780*/  R2UR UR12, R213 ;  /* 0x00000000d50c72ca */ /* 0x000fe200000e0000 */
[----:B------:R-:W-:Y:S01]  /*10790*/  ULDC.64 UR10, c[0x0][0xae8] ;  /* 0x0002ba00000a7ab9 */ /* 0x000fe20000000a00 */
[----:B------:R-:W-:Y:S01]  /*107a0*/  R2UR UR14, R220 ;  /* 0x00000000dc0e72ca */ /* 0x000fe200000e0000 */
[----:B------:R-:W-:Y:S01]  /*107b0*/  UIMAD UR5, UR8, UR10, URZ ;  /* 0x0000000a080572a4 */ /* 0x000fe2000f8e023f */
[----:B------:R-:W-:Y:S01]  /*107c0*/  R2UR UR13, R221 ;  /* 0x00000000dd0d72ca */ /* 0x000fe200000e0000 */
[----:B------:R-:W-:Y:S01]  /*107d0*/  BSSY B1, `(.L_x_2250) ;  /* 0x0000041000017945 */ /* 0x000fe20003800000 */
[----:B------:R-:W-:Y:S02]  /*107e0*/  SHF.R.S32.HI R16, RZ, 0x1f, R218 ;  /* 0x0000001fff107819 */ /* 0x000fe400000114da */
[----:B------:R-:W-:Y:S02]  /*107f0*/  SHF.R.S32.HI R18, RZ, 0x1f, R216 ;  /* 0x0000001fff127819 */ /* 0x000fe400000114d8 */
[----:B------:R-:W-:-:S02]  /*10800*/  SHF.R.S32.HI R19, RZ, 0x1f, R217 ;  /* 0x0000001fff137819 */ /* 0x000fc400000114d9 */
[----:B------:R-:W-:Y:S01]  /*10810*/  SHF.R.S32.HI R20, RZ, 0x1f, R22 ;  /* 0x0000001fff147819 */ /* 0x000fe20000011416 */
[----:B------:R-:W-:Y:S02]  /*10820*/  VIADD R6, R6, UR12 ;  /* 0x0000000c06067c36 */ /* 0x000fe40008000000 */
[----:B------:R-:W-:Y:S02]  /*10830*/  UIMAD.WIDE.U32 UR6, UR14, UR10, URZ ;  /* 0x0000000a0e0672a5 */ /* 0x000fe4000f8e003f */
[----:B------:R-:W-:Y:S01]  /*10840*/  UIMAD UR5, UR14, UR11, UR5 ;  /* 0x0000000b0e0572a4 */ /* 0x000fe2000f8e0205 */
[----:B0-----:R-:W-:Y:S02]  /*10850*/  @P1 IMAD.HI.U32 R0, R6, R9, RZ ;  /* 0x0000000906001227 */ /* 0x001fe400078e00ff */
[----:B------:R-:W-:Y:S01]  /*10860*/  ULDC.64 UR10, c[0x0][0xaf0] ;  /* 0x0002bc00000a7ab9 */ /* 0x000fe20000000a00 */
[----:B------:R-:W-:Y:S01]  /*10870*/  UIADD3 UR7, UR7, UR5, URZ ;  /* 0x0000000507077290 */ /* 0x000fe2000fffe03f */
[----:B--2---:R-:W-:Y:S01]  /*10880*/  IMAD.MOV.U32 R5, RZ, RZ, R6 ;  /* 0x000000ffff057224 */ /* 0x004fe200078e0006 */
[----:B------:R-:W-:Y:S01]  /*10890*/  UIMAD UR5, UR9, UR10, URZ ;  /* 0x0000000a090572a4 */ /* 0x000fe2000f8e023f */
[----:B-1----:R-:W-:Y:S01]  /*108a0*/  @P1 SHF.R.U32.HI R5, RZ, R11, R0 ;  /* 0x0000000bff051219 */ /* 0x002fe20000011600 */
        /* <DEDUP_REMOVED lines=18> */
[----:B------:R-:W-:Y:S02]  /*109d0*/  VIADD R6, R222, UR12 ;  /* 0x0000000cde067c36 */ /* 0x000fe40008000000 */
        /* <DEDUP_REMOVED lines=10> */
[----:B------:R-:W-:Y:S01]  /*10a80*/  LEA.HI.X R5, R2, UR7, R3, 0x1, P3 ;  /* 0x0000000702057c11 */ /* 0x000fe200098f0c03 */
[----:B------:R0:W1:Y:S03]  /*10a90*/  SHFL.IDX PT, R7, R4, RZ, 0x181f ;  /* 0x00181fff04077589 */ /* 0x00006600000e0000 */
[----:B------:R-:W-:Y:S01]  /*10aa0*/  ISETP.GE.AND P0, PT, R0, R9, PT ;  /* 0x000000090000720c */ /* 0x000fe20003f06270 */
[----:B------:R0:W2:Y:S01]  /*10ab0*/  SHFL.IDX PT, R3, R5, RZ, 0x181f ;  /* 0x00181fff05037589 */ /* 0x0000a200000e0000 */
[----:B------:R-:W-:Y:S11]  /*10ac0*/  @P2 BRA `(.L_x_2251) ;  /* 0x0000000000442947 */ /* 0x000ff60003800000 */
        /* <DEDUP_REMOVED lines=17> */
.L_x_2251:
[----:B------:R-:W-:Y:S05]  /*10be0*/  BSYNC B1 ;  /* 0x0000000000017941 */ /* 0x000fea0003800000 */
.L_x_2250:
[----:B--23--:R2:W3:Y:S01]  /*10bf0*/  SHFL.IDX PT, R3, R5, 0x1, 0x181f ;  /* 0x00381f0005037f89 */ /* 0x00c4e200000e0000 */
[----:B------:R-:W-:Y:S03]  /*10c00*/  BSSY B1, `(.L_x_2252) ;  /* 0x0000014000017945 */ /* 0x000fe60003800000 */
[----:B-1----:R2:W1:Y:S01]  /*10c10*/  SHFL.IDX PT, R7, R4, 0x1, 0x181f ;  /* 0x00381f0004077f89 */ /* 0x00246200000e0000 */
[----:B------:R-:W-:Y:S05]  /*10c20*/  @P1 BRA `(.L_x_2253) ;  /* 0x0000000000441947 */ /* 0x000fea0003800000 */
[----:B------:R-:W-:Y:S02]  /*10c30*/  ULDC UR5, c[0x0][0xac8] ;  /* 0x0002b20000057ab9 */ /* 0x000fe40000000800 */
[----:B------:R-:W-:Y:S02]  /*10c40*/  ISETP.GE.AND P4, PT, R22, UR5, PT ;  /* 0x0000000516007c0c */ /* 0x000fe4000bf86270 */
[----:B------:R-:W-:Y:S02]  /*10c50*/  ISETP.GE.AND P3, PT, R217, UR5, PT ;  /* 0x00000005d9007c0c */ /* 0x000fe4000bf66270 */
[----:B------:R-:W-:Y:S02]  /*10c60*/  ISETP.GE.AND P2, PT, R216, UR5, PT ;  /* 0x00000005d8007c0c */ /* 0x000fe4000bf46270 */
[----:B------:R-:W-:-:S07]  /*10c70*/  ISETP.GE.AND P1, PT, R218, UR5, PT ;  /* 0x00000005da007c0c */ /* 0x000fce000bf26270 */
[CC--:B-1----:R-:W-:Y:S02]  /*10c80*/  @!P4 LEA R10, P6, R22.reuse, R7.reuse, 0x1 ;  /* 0x00000007160ac211 */ /* 0x0c2fe400078c08ff */
[C---:B------:R-:W-:Y:S02]  /*10c90*/  @!P3 LEA R12, P5, R217.reuse, R7, 0x1 ;  /* 0x00000007d90cb211 */ /* 0x040fe400078a08ff */
[----:B---3--:R-:W-:Y:S02]  /*10ca0*/  @!P4 LEA.HI.X R11, R22, R3, R20, 0x1, P6 ;  /* 0x00000003160bc211 */ /* 0x008fe400030f0c14 */
        /* <DEDUP_REMOVED lines=9> */
.L_x_2253:
[----:B------:R-:W-:Y:S05]  /*10d40*/  BSYNC B1 ;  /* 0x0000000000017941 */ /* 0x000fea0003800000 */
.L_x_2252:
[----:B---34-:R3:W4:Y:S01]  /*10d50*/  SHFL.IDX PT, R3, R5, 0x2, 0x181f ;  /* 0x00581f0005037f89 */ /* 0x01872200000e0000 */
        /* <DEDUP_REMOVED lines=8> */
[-C--:B-1----:R-:W-:Y:S02]  /*10de0*/  @!P3 LEA R10, P6, R22, R7.reuse, 0x1 ;  /* 0x00000007160ab211 */ /* 0x082fe400078c08ff */
[CC--:B------:R-:W-:Y:S02]  /*10df0*/  @!P2 LEA R12, P5, R217.reuse, R7.reuse, 0x1 ;  /* 0x00000007d90ca211 */ /* 0x0c0fe400078a08ff */
[----:B------:R-:W-:Y:S02]  /*10e00*/  @!P1 LEA R14, P4, R216, R7, 0x1 ;  /* 0x00000007d80e9211 */ /* 0x000fe400078808ff */
[----:B----4-:R-:W-:Y:S02]  /*10e10*/  @!P3 LEA.HI.X R11, R22, R3, R20, 0x1, P6 ;  /* 0x00000003160bb211 */ /* 0x010fe400030f0c14 */
        /* <DEDUP_REMOVED lines=8> */
.L_x_2255:
[----:B------:R-:W-:Y:S05]  /*10ea0*/  BSYNC B1 ;  /* 0x0000000000017941 */ /* 0x000fea0003800000 */
.L_x_2254:
[----:B------:R-:W-:Y:S01]  /*10eb0*/  VIADD R0, R6, 0x60 ;  /* 0x0000006006007836 */ /* 0x000fe20000000000 */
[----:B0-23--:R-:W0:Y:S04]  /*10ec0*/  SHFL.IDX PT, R5, R5, 0x3, 0x181f ;  /* 0x00781f0005057f89 */ /* 0x00de2800000e0000 */
[----:B------:R-:W-:Y:S01]  /*10ed0*/  ISETP.GE.AND P0, PT, R0, R9, PT ;  /* 0x000000090000720c */ /* 0x000fe20003f06270 */
[----:B-1--4-:R1:W2:-:S12]  /*10ee0*/  SHFL.IDX PT, R3, R4, 0x3, 0x181f ;  /* 0x00781f0004037f89 */ /* 0x01229800000e0000 */
[----:B-1----:R-:W-:Y:S05]  /*10ef0*/  @P0 BRA `(.L_x_2247) ;  /* 0x0000000000440947 */ /* 0x002fea0003800000 */
[----:B------:R-:W-:Y:S02]  /*10f00*/  ULDC UR5, c[0x0][0xac8] ;  /* 0x0002b20000057ab9 */ /* 0x000fe40000000800 */
[----:B------:R-:W-:Y:S02]  /*10f10*/  ISETP.GE.AND P3, PT, R22, UR5, PT ;  /* 0x0000000516007c0c */ /* 0x000fe4000bf66270 */
[----:B------:R-:W-:Y:S02]  /*10f20*/  ISETP.GE.AND P2, PT, R217, UR5, PT ;  /* 0x00000005d9007c0c */ /* 0x000fe4000bf46270 */
[----:B------:R-:W-:Y:S02]  /*10f30*/  ISETP.GE.AND P1, PT, R216, UR5, PT ;  /* 0x00000005d8007c0c */ /* 0x000fe4000bf26270 */
[----:B------:R-:W-:-:S07]  /*10f40*/  ISETP.GE.AND P0, PT, R218, UR5, PT ;  /* 0x00000005da007c0c */ /* 0x000fce000bf06270 */
[-C--:B--2---:R-:W-:Y:S02]  /*10f50*/  @!P3 LEA R6, P6, R22, R3.reuse, 0x1 ;  /* 0x000000031606b211 */ /* 0x084fe400078c08ff */
[CC--:B------:R-:W-:Y:S02]  /*10f60*/  @!P2 LEA R8, P5, R217.reuse, R3.reuse, 0x1 ;  /* 0x00000003d908a211 */ /* 0x0c0fe400078a08ff */
        /* <DEDUP_REMOVED lines=10> */
.L_x_2247:
[----:B------:R-:W-:Y:S05]  /*11010*/  BSYNC B0 ;  /* 0x0000000000007941 */ /* 0x000fea0003800000 */
.L_x_2239:
[----:B------:R-:W-:Y:S02]  /*11020*/  ULDC UR5, c[0x0][0xc38] ;  /* 0x00030e0000057ab9 */ /* 0x000fe40000000800 */
[----:B------:R-:W-:-:S06]  /*11030*/  UISETP.GE.AND UP0, UPT, UR4, UR5, UPT ;  /* 0x000000050400728c */ /* 0x000fcc000bf06270 */
[----:B------:R-:W-:-:S13]  /*11040*/  PLOP3.LUT P0, PT, PT, PT, UP0, 0x80, 0x0 ;  /* 0x000000000000781c */ /* 0x000fda0003f0f008 */
[----:B------:R-:W-:Y:S05]  /*11050*/  @!P0 BRA `(.L_x_2256) ;  /* 0xfffffefc003c8947 */ /* 0x000fea000383ffff */
[----:B------:R-:W-:Y:S05]  /*11060*/  EXIT ;  /* 0x000000000000794d */ /* 0x000fea0003800000 */
.L_x_2198:
[----:B------:R-:W-:-:S08]  /*11070*/  NOP ;  /* 0x0000000000007918 */ /* 0x000fd00000000000 */
[----:B0-----:R-:W0:-:S00]  /*11080*/  USETMAXREG.DEALLOC.CTAPOOL 0x28 ;  /* 0x00000028000079c8 */ /* 0x001e0000080e0500 */
[----:B0-----:R-:W-:-:S06]  /*11090*/  LOP3.LUT R0, R0, 0x3, RZ, 0xc0, !PT ;  /* 0x0000000300007812 */ /* 0x001fcc00078ec0ff */
[----:B------:R-:W0:Y:S01]  /*110a0*/  S2UR UR10, SR_CTAID.X ;  /* 0x00000000000a79c3 */ /* 0x000e220000002500 */
[----:B------:R-:W-:Y:S01]  /*110b0*/  LOP3.LUT R16, R16, 0xffff7fff, RZ, 0xc0, !PT ;  /* 0xffff7fff10107812 */ /* 0x000fe200078ec0ff */
[----:B------:R-:W-:Y:S01]  /*110c0*/  STL [R1], RZ ;  /* 0x000000ff01007387 */ /* 0x000fe20000100800 */
[----:B------:R-:W-:Y:S02]  /*110d0*/  IMAD.MOV.U32 R26, RZ, RZ, 0x1 ;  /* 0x00000001ff1a7424 */ /* 0x000fe400078e00ff */
[----:B------:R-:W-:Y:S01]  /*110e0*/  IMAD.MOV.U32 R23, RZ, RZ, RZ ;  /* 0x000000ffff177224 */ /* 0x000fe200078e00ff */
        /* <DEDUP_REMOVED lines=8> */
[----:B------:R-:W-:Y:S01]  /*11170*/  ULDC UR9, c[0x0][0x2b8] ;  /* 0x0000ae0000097ab9 */ /* 0x000fe20000000800 */
[----:B------:R-:W-:Y:S01]  /*11180*/  LOP3.LUT R16, R16, 0xfffffff7, RZ, 0xc0, !PT ;  /* 0xfffffff710107812 */ /* 0x000fe200078ec0ff */
[----:B------:R-:W0:Y:S01]  /*11190*/  S2UR UR8, SR_CgaCtaId ;  /* 0x00000000000879c3 */ /* 0x000e220000008800 */
[----:B------:R-:W1:Y:S01]  /*111a0*/  S2R R3, SR_TID.X ;  /* 0x0000000000037919 */ /* 0x000e620000002100 */
[----:B------:R-:W-:Y:S01]  /*111b0*/  ULDC.64 UR4, c[0x0][0x418] ;  /* 0x0001060000047ab9 */ /* 0x000fe20000000a00 */
[----:B------:R-:W-:Y:S01]  /*111c0*/  ULDC UR40, c[0x0][0x288] ;  /* 0x0000a20000287ab9 */ /* 0x000fe20000000800 */
[----:B------:R-:W-:Y:S01]  /*111d0*/  UISETP.NE.U32.AND UP0, UPT, UR4, URZ, UPT ;  /* 0x0000003f0400728c */ /* 0x000fe2000bf05070 */
[----:B------:R3:W-:Y:S01]  /*111e0*/  STL [R1], RZ ;  /* 0x000000ff01007387 */ /* 0x0007e20000100800 */
[----:B------:R-:W-:Y:S01]  /*111f0*/  ULDC UR37, c[0x0][0x448] ;  /* 0x0001120000257ab9 */ /* 0x000fe20000000800 */
[----:B------:R-:W-:Y:S01]  /*11200*/  ULDC UR4, c[0x0][0x424] ;  /* 0x0001090000047ab9 */ /* 0x000fe20000000800 */
[----:B------:R-:W-:Y:S01]  /*11210*/  UISETP.NE.AND.EX UP0, UPT, UR5, URZ, UPT, UP0 ;  /* 0x0000003f0500728c */ /* 0x000fe2000bf05300 */
[----:B------:R-:W-:Y:S01]  /*11220*/  IMAD.U32 R34, RZ, RZ, UR10 ;  /* 0x0000000aff227e24 */ /* 0x000fe2000f8e00ff */
[----:B------:R-:W-:Y:S01]  /*11230*/  UIMAD UR37, UR37, UR40, URZ ;  /* 0x00000028252572a4 */ /* 0x000fe2000f8e023f */
[----:B------:R-:W-:Y:S01]  /*11240*/  IMAD.MOV.U32 R26, RZ, RZ, 0x1 ;  /* 0x00000001ff1a7424 */ /* 0x000fe200078e00ff */
[----:B------:R-:W-:Y:S01]  /*11250*/  USEL UR4, UR4, 0x1, UP0 ;  /* 0x0000000104047887 */ /* 0x000fe20008000000 */
[----:B------:R-:W-:Y:S01]  /*11260*/  IMAD.MOV.U32 R23, RZ, RZ, RZ ;  /* 0x000000ffff177224 */ /* 0x000fe200078e00ff */
[----:B------:R-:W-:Y:S01]  /*11270*/  UMOV UR5, 0x400 ;  /* 0x0000040000057882 */ /* 0x000fe20000000000 */
[----:B------:R-:W-:Y:S01]  /*11280*/  ULDC UR46, c[0x0][0xc] ;  /* 0x00000300002e7ab9 */ /* 0x000fe20000000800 */
[----:B0-----:R-:W-:-:S06]  /*11290*/  ULEA UR8, UR8, UR5, 0x18 ;  /* 0x0000000508087291 */ /* 0x001fcc000f8ec03f */
[----:B------:R-:W-:Y:S02]  /*112a0*/  IMAD.U32 R17, RZ, RZ, UR8 ;  /* 0x00000008ff117e24 */ /* 0x000fe4000f8e00ff */
[----:B-1----:R-:W-:-:S05]  /*112b0*/  IMAD.SHL.U32 R37, R3, 0x8, RZ ;  /* 0x0000000803257824 */ /* 0x002fca00078e00ff */
[----:B------:R-:W-:-:S04]  /*112c0*/  LOP3.LUT R0, R37, 0x1f8, RZ, 0xc0, !PT ;  /* 0x000001f825007812 */ /* 0x000fc800078ec0ff */
[----:B------:R-:W-:-:S04]  /*112d0*/  LOP3.LUT R0, R0, 0x38, R3, 0x78, !PT ;  /* 0x0000003800007812 */ /* 0x000fc800078e7803 */
[----:B------:R-:W-:Y:S02]  /*112e0*/  LOP3.LUT R30, R0, 0x200, R37, 0xf8, !PT ;  /* 0x00000200001e7812 */ /* 0x000fe400078ef825 */
[----:B------:R-:W-:-:S03]  /*112f0*/  LOP3.LUT R37, R37, 0x38, RZ, 0xc0, !PT ;  /* 0x0000003825257812 */ /* 0x000fc600078ec0ff */
[----:B------:R-:W-:Y:S01]  /*11300*/  IMAD R31, R30, 0x2, R17 ;  /* 0x000000021e1f7824 */ /* 0x000fe200078e0211 */
[C---:B------:R-:W-:Y:S02]  /*11310*/  LOP3.LUT R0, R37.reuse, 0x40, RZ, 0xfc, !PT ;  /* 0x0000004025007812 */ /* 0x040fe400078efcff */
[----:B------:R-:W-:Y:S02]  /*11320*/  LOP3.LUT R2, R37, 0x80, RZ, 0xfc, !PT ;  /* 0x0000008025027812 */ /* 0x000fe400078efcff */
[----:B------:R-:W-:Y:S02]  /*11330*/  ISETP.GE.AND P1, PT, R0, UR9, PT ;  /* 0x0000000900007c0c */ /* 0x000fe4000bf26270 */
[----:B--2---:R-:W-:Y:S02]  /*11340*/  R2UR UR6, R4 ;  /* 0x00000000040672ca */ /* 0x004fe400000e0000 */
[C---:B------:R-:W-:Y:S01]  /*11350*/  LOP3.LUT R4, R3.reuse, 0x7f, RZ, 0xc0, !PT ;  /* 0x0000007f03047812 */ /* 0x040fe200078ec0ff */
[----:B------:R-:W-:-:S03]  /*11360*/  IMAD.SHL.U32 R3, R3, 0x10, RZ ;  /* 0x0000001003037824 */ /* 0x000fc600078e00ff */
[----:B------:R-:W-:-:S07]  /*11370*/  SHF.R.U32.HI R36, RZ, 0x3, R4 ;  /* 0x00000003ff247819 */ /* 0x000fce0000011604 */
[----:B------:R-:W-:-:S03]  /*11380*/  ULOP3.LUT UR47, UR6, 0x2, URZ, 0xfc, !UPT ;  /* 0x00000002062f7892 */ /* 0x000fc6000f8efc3f */
[----:B------:R-:W-:Y:S02]  /*11390*/  ULDC.64 UR6, c[0x0][0x2f0] ;  /* 0x0000bc0000067ab9 */ /* 0x000fe40000000a00 */
[C---:B------:R-:W-:Y:S01]  /*113a0*/  ISETP.GE.AND P2, PT, R0.reuse, UR7, PT ;  /* 0x0000000700007c0c */ /* 0x040fe2000bf46270 */
[----:B------:R-:W-:Y:S01]  /*113b0*/  UIMAD UR36, UR4, UR6, URZ ;  /* 0x00000006042472a4 */ /* 0x000fe2000f8e023f */
[----:B------:R-:W-:Y:S02]  /*113c0*/  ISETP.GE.AND P0, PT, R0, UR7, PT ;  /* 0x0000000700007c0c */ /* 0x000fe4000bf06270 */
[----:B------:R-:W-:Y:S01]  /*113d0*/  LOP3.LUT R0, R36, 0x70, R3, 0xf8, !PT ;  /* 0x0000007024007812 */ /* 0x000fe200078ef803 */
[----:B------:R-:W-:Y:S01]  /*113e0*/  UIADD3 UR4, UR36, 0x4f, URZ ;  /* 0x0000004f24047890 */ /* 0x000fe2000fffe03f */
[----:B------:R-:W-:Y:S01]  /*113f0*/  LOP3.LUT R0, R37, 0xc0, RZ, 0xfc, !PT ;  /* 0x000000c025007812 */ /* 0x000fe200078efcff */
[----:B------:R-:W-:Y:S02]  /*11400*/  UIADD3 UR40, UR36, 0x50, -UR40 ;  /* 0x0000005024287890 */ /* 0x000fe4000fffe828 */
[----:B------:R-:W-:-:S04]  /*11410*/  UIMAD.WIDE UR4, UR4, 0x66666667, URZ ;  /* 0x66666667040478a5 */ /* 0x000fc8000f8e023f */
[----:B------:R-:W-:Y:S01]  /*11420*/  @P2 LOP3.LUT R16, R16, 0x8, RZ, 0xfc, !PT ;  /* 0x0000000810102812 */ /* 0x000fe200078efcff */
[----:B------:R-:W-:Y:S01]  /*11430*/  USHF.R.U32.HI UR41, URZ, 0x1f, UR5 ;  /* 0x0000001f3f297899 */ /* 0x000fe20008011605 */
[----:B------:R-:W-:Y:S02]  /*11440*/  ISETP.GE.AND P2, PT, R2, UR7, PT ;  /* 0x0000000702007c0c */ /* 0x000fe4000bf46270 */
[----:B------:R-:W-:Y:S01]  /*11450*/  LOP3.LUT R16, R16, 0xffffdfff, RZ, 0xc0, !PT ;  /* 0xffffdfff10107812 */ /* 0x000fe200078ec0ff */
[----:B------:R-:W-:-:S03]  /*11460*/  ULEA.HI.SX32 UR41, UR5, UR41, 0x1b ;  /* 0x0000002905297291 */ /* 0x000fc6000f8fda3f */
        /* <DEDUP_REMOVED lines=28> */
[----:B---3--:R-:W-:-:S07]  /*11630*/  @P0 LOP3.LUT R16, R16, 0x4000, RZ, 0xfc, !PT ;  /* 0x0000400010100812 */ /* 0x008fce00078efcff */
.L_x_2308:
        /* <DEDUP_REMOVED lines=22> */
.L_x_2258:
[----:B------:R-:W-:Y:S01]  /*117a0*/  ULDC UR8, c[0x0][0xc54] ;  /* 0x0003150000087ab9 */ /* 0x000fe20000000800 */
[----:B------:R-:W-:Y:S01]  /*117b0*/  UMOV UR6, UR7 ;  /* 0x0000000700067c82 */ /* 0x000fe20008000000 */
[----:B------:R-:W-:-:S11]  /*117c0*/  UISETP.NE.AND UP0, UPT, UR8, 0x1, UPT ;  /* 0x000000010800788c */ /* 0x000fd6000bf05270 */
[----:B------:R-:W-:Y:S02]  /*117d0*/  @UP0 ULDC.64 UR10, c[0x0][0xc58] ;  /* 0x00031600000a0ab9 */ /* 0x000fe40000000a00 */
[----:B------:R-:W-:-:S04]  /*117e0*/  UIMAD.WIDE.U32 UR4, UR7, UR10, URZ ;  /* 0x0000000a070472a5 */ /* 0x000fc8000f8e003f */
[----:B------:R-:W-:-:S04]  /*117f0*/  @UP0 USHF.R.U32.HI UR6, URZ, UR11, UR5 ;  /* 0x0000000b3f060299 */ /* 0x000fc80008011605 */
[----:B------:R-:W-:-:S12]  /*11800*/  UIMAD UR4, UR6, UR8, URZ ;  /* 0x00000008060472a4 */ /* 0x000fd8000f8e023f */
.L_x_2259:
        /* <DEDUP_REMOVED lines=25> */
[----:B------:R-:W-:Y:S01]  /*119a0*/  UP2UR UR48, UPR, URZ, 0x4 ;  /* 0x000000043f307883 */ /* 0x000fe20008000000 */
[----:B------:R-:W-:Y:S01]  /*119b0*/  BSSY B7, `(.L_x_2260) ;  /* 0x0000356000077945 */ /* 0x000fe20003800000 */
[----:B------:R-:W-:-:S04]  /*119c0*/  USHF.L.U32 UR6, UR44, 0x7, URZ ;  /* 0x000000072c067899 */ /* 0x000fc8000800063f */
[----:B------:R-:W-:Y:S01]  /*119d0*/  UIADD3 UR6, UR6, 0x7f, URZ ;  /* 0x0000007f06067890 */ /* 0x000fe2000fffe03f */
[----:B------:R-:W-:Y:S01]  /*119e0*/  @UP2 ULDC UR4, c[0x0][0x44c] ;  /* 0x0001130000042ab9 */ /* 0x000fe20000000800 */
[----:B------:R-:W-:Y:S02]  /*119f0*/  @UP2 ULDC UR7, c[0x0][0x450] ;  /* 0x0001140000072ab9 */ /* 0x000fe40000000800 */
[----:B------:R-:W-:-:S04]  /*11a00*/  UIMAD.WIDE.U32 UR4, UR6, UR4, URZ ;  /* 0x00000004060472a5 */ /* 0x000fc8000f8e003f */
[----:B------:R-:W-:-:S04]  /*11a10*/  @UP2 USHF.R.U32.HI UR6, URZ, UR7, UR5 ;  /* 0x000000073f062299 */ /* 0x000fc80008011605 */
[----:B------:R-:W-:-:S04]  /*11a20*/  UIADD3 UR4, UR40, UR6, URZ ;  /* 0x0000000628047290 */ /* 0x000fc8000fffe03f */
[----:B------:R-:W-:-:S04]  /*11a30*/  UIMAD.WIDE UR4, UR4, 0x66666667, URZ ;  /* 0x66666667040478a5 */ /* 0x000fc8000f8e023f */
[----:B------:R-:W-:-:S04]  /*11a40*/  USHF.R.U32.HI UR4, URZ, 0x1f, UR5 ;  /* 0x0000001f3f047899 */ /* 0x000fc80008011605 */
[----:B------:R-:W-:-:S04]  /*11a50*/  ULEA.HI.SX32 UR4, UR5, UR4, 0x1b ;  /* 0x0000000405047291 */ /* 0x000fc8000f8fda3f */
[----:B------:R-:W-:-:S04]  /*11a60*/  UISETP.LT.AND UP0, UPT, UR41, UR4, UPT ;  /* 0x000000042900728c */ /* 0x000fc8000bf01270 */
[----:B------:R-:W-:-:S06]  /*11a70*/  USEL UR45, UR41, UR4, UP0 ;  /* 0x00000004292d7287 */ /* 0x000fcc0008000000 */
[----:B------:R-:W-:-:S13]  /*11a80*/  ISETP.LT.AND P0, PT, RZ, UR45, PT ;  /* 0x0000002dff007c0c */ /* 0x000fda000bf01270 */
[----:B0-----:R-:W-:Y:S05]  /*11a90*/  @P0 BRA `(.L_x_2261) ;  /* 0x0000000000440947 */ /* 0x001fea0003800000 */
        /* <DEDUP_REMOVED lines=17> */
.L_x_2261:
[----:B------:R-:W-:Y:S01]  /*11bb0*/  IADD3 R0, R17, 0x24400, RZ ;  /* 0x0002440011007810 */ /* 0x000fe20007ffe0ff */
[----:B------:R-:W-:Y:S03]  /*11bc0*/  BSSY B6, `(.L_x_2263) ;  /* 0x0000013000067945 */ /* 0x000fe60003800000 */
        /* <DEDUP_REMOVED lines=17> */
[----:B0----5:R-:W-:Y:S05]  /*11ce0*/  CALL.ABS.NOINC R2 ;  /* 0x0000000002007343 */ /* 0x021fea0003c00000 */
.L_x_2264:
[----:B------:R-:W-:Y:S05]  /*11cf0*/  BSYNC B6 ;  /* 0x0000000000067941 */ /* 0x000fea0003800000 */
.L_x_2263:
        /* <DEDUP_REMOVED lines=20> */
.L_x_2267:
[----:B------:R0:W1:Y:S01]  /*11e40*/  LDC.64 R2, c[0x4][R18] ;  /* 0x0100000012027b82 */ /* 0x0000620000000a00 */
[----:B------:R-:W-:Y:S01]  /*11e50*/  ULDC.64 UR4, c[0x4][0xa8] ;  /* 0x01002a0000047ab9 */ /* 0x000fe20000000a00 */
[----:B------:R-:W-:Y:S01]  /*11e60*/  ULDC.64 UR6, c[0x4][0xb0] ;  /* 0x01002c0000067ab9 */ /* 0x000fe20000000a00 */
[----:B------:R-:W-:Y:S01]  /*11e70*/  IMAD.U32 R4, RZ, RZ, UR4 ;  /* 0x00000004ff047e24 */ /* 0x000fe2000f8e00ff */
[----:B------:R-:W-:Y:S01]  /*11e80*/  MOV R13, RZ ;  /* 0x000000ff000d7202 */ /* 0x000fe20000000f00 */
[----:B------:R-:W-:Y:S01]  /*11e90*/  IMAD.U32 R5, RZ, RZ, UR5 ;  /* 0x00000005ff057e24 */ /* 0x000fe2000f8e00ff */
[----:B------:R-:W-:Y:S01]  /*11ea0*/  ULDC.64 UR4, c[0x4][0x18] ;  /* 0x0100060000047ab9 */ /* 0x000fe20000000a00 */
[----:B------:R-:W-:Y:S02]  /*11eb0*/  IMAD.U32 R6, RZ, RZ, UR6 ;  /* 0x00000006ff067e24 */ /* 0x000fe4000f8e00ff */
[----:B------:R-:W-:Y:S02]  /*11ec0*/  IMAD.U32 R7, RZ, RZ, UR7 ;  /* 0x00000007ff077e24 */ /* 0x000fe4000f8e00ff */
[----:B------:R-:W-:-:S02]  /*11ed0*/  IMAD.U32 R10, RZ, RZ, UR4 ;  /* 0x00000004ff0a7e24 */ /* 0x000fc4000f8e00ff */
[----:B------:R-:W-:Y:S02]  /*11ee0*/  IMAD.U32 R11, RZ, RZ, UR5 ;  /* 0x00000005ff0b7e24 */ /* 0x000fe4000f8e00ff */
[----:B------:R-:W-:Y:S02]  /*11ef0*/  IMAD.MOV.U32 R8, RZ, RZ, 0x70 ;  /* 0x00000070ff087424 */ /* 0x000fe400078e00ff */
[----:B0-----:R-:W-:-:S07]  /*11f00*/  IMAD.MOV.U32 R12, RZ, RZ, 0x1 ;  /* 0x00000001ff0c7424 */ /* 0x001fce00078e00ff */
[----:B------:R-:W-:-:S07]  /*11f10*/  LEPC R20, `(.L_x_2266) ;  /* 0x000000001014794e */ /* 0x000fce0000000000 */
[----:B-1----:R-:W-:Y:S05]  /*11f20*/  CALL.ABS.NOINC R2 ;  /* 0x0000000002007343 */ /* 0x002fea0003c00000 */
.L_x_2266:
[----:B------:R-:W-:Y:S05]  /*11f30*/  BSYNC B6 ;  /* 0x0000000000067941 */ /* 0x000fea0003800000 */
.L_x_2265:
        /* <DEDUP_REMOVED lines=9> */
[----:B------:R-:W-:Y:S01]  /*11fd0*/  ULDC UR4, c[0x0][0xc48] ;  /* 0x0003120000047ab9 */ /* 0x000fe20000000800 */
[----:B------:R-:W-:-:S05]  /*11fe0*/  IMAD.U32 R3, RZ, RZ, UR5 ;  /* 0x00000005ff037e24 */ /* 0x000fca000f8e00ff */
[----:B------:R1:W5:Y:S01]  /*11ff0*/  @P0 LDG.E R29, desc[UR38][R2.64] ;  /* 0x00000026021d0981 */ /* 0x000362000c1e1900 */
[----:B------:R-:W-:Y:S01]  /*12000*/  UMOV UR5, 0xffffffff ;  /* 0xffffffff00057882 */ /* 0x000fe20000000000 */
[----:B------:R-:W-:Y:S02]  /*12010*/  IMAD.U32 R22, RZ, RZ, UR4 ;  /* 0x00000004ff167e24 */ /* 0x000fe4000f8e00ff */
[----:B------:R-:W-:Y:S05]  /*12020*/  BRA.DIV UR5, `(.L_x_2268) ;  /* 0x0000003605b87947 */ /* 0x000fea000b800000 */
.L_x_2324:
[----:B------:R-:W2:Y:S01]  /*12030*/  S2R R0, SR_TID.X ;  /* 0x0000000000007919 */ /* 0x000ea20000002100 */
[----:B------:R-:W-:Y:S01]  /*12040*/  UIADD3 UR4, UR45, -0x1, URZ ;  /* 0xffffffff2d047890 */ /* 0x000fe2000fffe03f */
[----:B0-----:R-:W-:Y:S02]  /*12050*/  ISETP.NE.AND P1, PT, R10, 0x1, PT ;  /* 0x000000010a00780c */ /* 0x001fe40003f25270 */
[----:B-----5:R-:W-:Y:S02]  /*12060*/  SHF.R.S32.HI R33, RZ, 0x1f, R29 ;  /* 0x0000001fff217819 */ /* 0x020fe4000001141d */
[----:B------:R-:W-:Y:S01]  /*12070*/  LOP3.LUT R16, R16, 0xfffffbff, RZ, 0xc0, !PT ;  /* 0xfffffbff10107812 */ /* 0x000fe200078ec0ff */
[----:B------:R-:W-:-:S08]  /*12080*/  IMAD.U32 R7, RZ, RZ, UR4 ;  /* 0x00000004ff077e24 */ /* 0x000fd0000f8e00ff */
[----:B-1----:R-:W0:Y:S01]  /*12090*/  @P1 LDC R3, c[0x0][0x434] ;  /* 0x00010d00ff031b82 */ /* 0x002e220000000800 */
[----:B------:R-:W-:-:S07]  /*120a0*/  @P1 LOP3.LUT R16, R16, 0x400, RZ, 0xfc, !PT ;  /* 0x0000040010101812 */ /* 0x000fce00078efcff */
[----:B------:R-:W1:Y:S01]  /*120b0*/  @P1 LDC R5, c[0x0][0x438] ;  /* 0x00010e00ff051b82 */ /* 0x000e620000000800 */
[----:B--2---:R-:W-:-:S05]  /*120c0*/  IMAD.SHL.U32 R8, R0, 0x10, RZ ;  /* 0x0000001000087824 */ /* 0x004fca00078e00ff */
[----:B------:R-:W-:-:S05]  /*120d0*/  LOP3.LUT R8, R36, 0x70, R8, 0xf8, !PT ;  /* 0x0000007024087812 */ /* 0x000fca00078ef808 */
[----:B------:R-:W-:-:S04]  /*120e0*/  IMAD R7, R7, 0x50, R8 ;  /* 0x0000005007077824 */ /* 0x000fc800078e0208 */
[C---:B------:R-:W-:Y:S01]  /*120f0*/  IMAD.IADD R0, R7.reuse, 0x1, R32 ;  /* 0x0000000107007824 */ /* 0x040fe200078e0220 */
[----:B------:R-:W-:-:S03]  /*12100*/  ISETP.GE.AND P0, PT, R7, UR36, PT ;  /* 0x0000002407007c0c */ /* 0x000fc6000bf06270 */
[----:B0-----:R-:W-:Y:S01]  /*12110*/  @P1 IMAD.HI.U32 R2, R0, R3, RZ ;  /* 0x0000000300021227 */ /* 0x001fe200078e00ff */
[----:B------:R-:W-:-:S03]  /*12120*/  ISETP.GT.U32.OR P0, PT, R8, 0x4f, P0 ;  /* 0x0000004f0800780c */ /* 0x000fc60000704470 */
[----:B------:R-:W-:Y:S01]  /*12130*/  IMAD.MOV.U32 R9, RZ, RZ, R0 ;  /* 0x000000ffff097224 */ /* 0x000fe200078e0000 */
[----:B-1----:R-:W-:-:S09]  /*12140*/  @P1 SHF.R.U32.HI R9, RZ, R5, R2 ;  /* 0x00000005ff091219 */ /* 0x002fd20000011602 */
[----:B------:R-:W0:Y:S01]  /*12150*/  @!P0 LDC.64 R6, c[0x0][0x428] ;  /* 0x00010a00ff068b82 */ /* 0x000e220000000a00 */
[----:B------:R-:W-:-:S07]  /*12160*/  @!P0 SHF.R.S32.HI R3, RZ, 0x1f, R9 ;  /* 0x0000001fff038819 */ /* 0x000fce0000011409 */
[----:B------:R-:W1:Y:S01]  /*12170*/  @!P0 LDC.64 R4, c[0x0][0x418] ;  /* 0x00010600ff048b82 */ /* 0x000e620000000a00 */
[----:B0-----:R-:W-:-:S04]  /*12180*/  @!P0 IMAD R2, R33, R6, RZ ;  /* 0x0000000621028224 */ /* 0x001fc800078e02ff */
[----:B------:R-:W-:Y:S02]  /*12190*/  @!P0 IMAD R7, R29, R7, R2 ;  /* 0x000000071d078224 */ /* 0x000fe400078e0202 */
[----:B------:R-:W-:-:S04]  /*121a0*/  @!P0 IMAD.MOV.U32 R2, RZ, RZ, R9 ;  /* 0x000000ffff028224 */ /* 0x000fc800078e0009 */
[----:B------:R-:W-:-:S04]  /*121b0*/  @!P0 IMAD.WIDE.U32 R2, R29, R6, R2 ;  /* 0x000000061d028225 */ /* 0x000fc800078e0002 */
[----:B------:R-:W-:Y:S01]  /*121c0*/  @!P0 IMAD.IADD R3, R3, 0x1, R7 ;  /* 0x0000000103038824 */ /* 0x000fe200078e0207 */
[----:B-1----:R-:W-:Y:S01]  /*121d0*/  @!P0 LEA R4, P1, R2, R4, 0x2 ;  /* 0x0000000402048211 */ /* 0x002fe200078210ff */
[----:B------:R-:W-:-:S03]  /*121e0*/  IMAD.MOV.U32 R6, RZ, RZ, RZ ;  /* 0x000000ffff067224 */ /* 0x000fc600078e00ff */
[----:B------:R-:W-:Y:S01]  /*121f0*/  @!P0 LEA.HI.X R5, R2, R5, R3, 0x2, P1 ;  /* 0x0000000502058211 */ /* 0x000fe200008f1403 */
[----:B------:R-:W-:-:S04]  /*12200*/  IMAD.MOV R7, RZ, RZ, -R9 ;  /* 0x000000ffff077224 */ /* 0x000fc800078e0a09 */
[----:B------:R0:W5:Y:S01]  /*12210*/  @!P0 LDG.E R6, desc[UR38][R4.64] ;  /* 0x0000002604068981 */ /* 0x000162000c1e1900 */
[----:B------:R-:W-:Y:S01]  /*12220*/  ISETP.GT.U32.AND P0, PT, R8, 0x4f, PT ;  /* 0x0000004f0800780c */ /* 0x000fe20003f04070 */
[----:B------:R-:W-:Y:S01]  /*12230*/  IMAD R3, RZ, RZ, -UR43 ;  /* 0x8000002bff037e24 */ /* 0x000fe2000f8e02ff */
[----:B------:R-:W-:Y:S01]  /*12240*/  LOP3.LUT R16, R16, 0xfffffdff, RZ, 0xc0, !PT ;  /* 0xfffffdff10107812 */ /* 0x000fe200078ec0ff */
[----:B------:R-:W-:Y:S02]  /*12250*/  IMAD.U32 R24, RZ, RZ, UR4 ;  /* 0x00000004ff187e24 */ /* 0x000fe4000f8e00ff */
[----:B------:R-:W-:Y:S02]  /*12260*/  IMAD R22, R22, R3, UR42 ;  /* 0x0000002a16167e24 */ /* 0x000fe4000f8e0203 */
[----:B0-----:R-:W-:Y:S01]  /*12270*/  IMAD R5, R10, R7, R0 ;  /* 0x000000070a057224 */ /* 0x001fe200078e0200 */
[----:B------:R-:W-:Y:S02]  /*12280*/  MOV R0, UR47 ;  /* 0x0000002f00007c02 */ /* 0x000fe40008000f00 */
[----:B------:R-:W-:-:S02]  /*12290*/  SHF.R.S32.HI R28, RZ, 0x1f, R22 ;  /* 0x0000001fff1c7819 */ /* 0x000fc40000011416 */
[----:B------:R-:W-:-:S13]  /*122a0*/  ISETP.NE.AND P2, PT, R0, 0x3, PT ;  /* 0x000000030000780c */ /* 0x000fda0003f45270 */
[----:B------:R-:W-:-:S04]  /*122b0*/  @P2 LOP3.LUT R16, R16, 0x200, RZ, 0xfc, !PT ;  /* 0x0000020010102812 */ /* 0x000fc800078efcff */
[----:B------:R-:W-:-:S04]  /*122c0*/  LOP3.LUT R16, R16, 0xfffffffe, RZ, 0xc0, !PT ;  /* 0xfffffffe10107812 */ /* 0x000fc800078ec0ff */
[----:B------:R-:W-:Y:S01]  /*122d0*/  @P0 LOP3.LUT R16, R16, 0x1, RZ, 0xfc, !PT ;  /* 0x0000000110100812 */ /* 0x000fe200078efcff */
[----:B------:R-:W-:Y:S06]  /*122e0*/  @!P2 BRA `(.L_x_2269) ;  /* 0x000000000004a947 */ /* 0x000fec0003800000 */
[----:B------:R-:W-:Y:S01]  /*122f0*/  BPT.TRAP 0x1 ;  /* 0x000000040000795c */ /* 0x000fe20000300000 */
.L_x_2269:
[----:B------:R-:W-:Y:S01]  /*12300*/  SHF.R.S32.HI R7, RZ, 0x1f, R5 ;  /* 0x0000001fff077819 */ /* 0x000fe20000011405 */
[----:B------:R-:W-:Y:S01]  /*12310*/  ULDC.64 UR4, c[0x0][0x328] ;  /* 0x0000ca0000047ab9 */ /* 0x000fe20000000a00 */
[----:B-----5:R-:W-:Y:S01]  /*12320*/  SHF.R.S32.HI R4, RZ, 0x1f, R6 ;  /* 0x0000001fff047819 */ /* 0x020fe20000011406 */
[----:B------:R-:W-:Y:S01]  /*12330*/  IMAD.WIDE.U32 R2, R5, UR4, RZ ;  /* 0x0000000405027c25 */ /* 0x000fe2000f8e00ff */
[----:B------:R-:W-:Y:S03]  /*12340*/  BSSY B0, `(.L_x_2270) ;  /* 0x0000015000007945 */ /* 0x000fe60003800000 */
[----:B------:R-:W-:-:S04]  /*12350*/  IMAD R0, R7, UR4, RZ ;  /* 0x0000000407007c24 */ /* 0x000fc8000f8e02ff */
[----:B------:R-:W-:Y:S01]  /*12360*/  IMAD R9, R5, UR5, R0 ;  /* 0x0000000505097c24 */ /* 0x000fe2000f8e0200 */
[----:B------:R-:W-:Y:S01]  /*12370*/  ULDC.64 UR4, c[0x0][0x338] ;  /* 0x0000ce0000047ab9 */ /* 0x000fe20000000a00 */
[----:B------:R-:W-:Y:S02]  /*12380*/  IMAD R0, R23, 0x8, R17 ;  /* 0x0000000817007824 */ /* 0x000fe400078e0211 */
        /* <DEDUP_REMOVED lines=16> */
.L_x_2325:
[----:B------:R-:W-:Y:S05]  /*12490*/  BSYNC B0 ;  /* 0x0000000000007941 */ /* 0x000fea0003800000 */
.L_x_2270:
        /* <DEDUP_REMOVED lines=9> */
[----:B------:R-:W-:Y:S01]  /*12530*/  ULDC.64 UR4, c[0x0][0x308] ;  /* 0x0000c20000047ab9 */ /* 0x000fe20000000a00 */
[----:B------:R-:W-:Y:S02]  /*12540*/  IMAD.MOV.U32 R7, RZ, RZ, -0x50 ;  /* 0xffffffb0ff077424 */ /* 0x000fe400078e00ff */
[----:B------:R-:W-:Y:S02]  /*12550*/  IMAD.IADD R3, R3, 0x1, R5 ;  /* 0x0000000103037824 */ /* 0x000fe400078e0205 */
[----:B------:R-:W-:Y:S02]  /*12560*/  IMAD R5, R28, UR4, RZ ;  /* 0x000000041c057c24 */ /* 0x000fe4000f8e02ff */
[----:B------:R-:W-:-:S04]  /*12570*/  IMAD.WIDE.U32 R2, R22, UR4, R2 ;  /* 0x0000000416027c25 */ /* 0x000fc8000f8e0002 */
[----:B------:R-:W-:Y:S01]  /*12580*/  IMAD R5, R22, UR5, R5 ;  /* 0x0000000516057c24 */ /* 0x000fe2000f8e0205 */
[----:B------:R-:W-:Y:S01]  /*12590*/  ULDC.64 UR4, c[0x0][0x2e8] ;  /* 0x0000ba0000047ab9 */ /* 0x000fe20000000a00 */
[----:B------:R-:W-:Y:S01]  /*125a0*/  IMAD R7, R24, R7, UR36 ;  /* 0x0000002418077e24 */ /* 0x000fe2000f8e0207 */
[C---:B------:R-:W-:Y:S01]  /*125b0*/  LEA R4, P0, R2.reuse, UR4, 0x1 ;  /* 0x0000000402047c11 */ /* 0x040fe2000f8008ff */
[----:B------:R-:W-:Y:S01]  /*125c0*/  IMAD.IADD R3, R3, 0x1, R5 ;  /* 0x0000000103037824 */ /* 0x000fe200078e0205 */
[----:B------:R-:W-:Y:S01]  /*125d0*/  UMOV UR4, 0xffffffff ;  /* 0xffffffff00047882 */ /* 0x000fe20000000000 */
[----:B------:R-:W-:Y:S02]  /*125e0*/  IMAD.IADD R7, R7, 0x1, -R36 ;  /* 0x0000000107077824 */ /* 0x000fe400078e0a24 */
[----:B------:R-:W-:Y:S01]  /*125f0*/  IMAD R5, R23, 0x5000, R30 ;  /* 0x0000500017057824 */ /* 0x000fe200078e021e */
[----:B------:R-:W-:Y:S02]  /*12600*/  LEA.HI.X R6, R2, UR5, R3, 0x1, P0 ;  /* 0x0000000502067c11 */ /* 0x000fe400080f0c03 */
[----:B------:R-:W-:Y:S01]  /*12610*/  ISETP.GE.AND P0, PT, R7, 0x1, PT ;  /* 0x000000010700780c */ /* 0x000fe20003f06270 */
[----:B------:R-:W-:-:S12]  /*12620*/  BRA.DIV UR4, `(.L_x_2272) ;  /* 0x0000003204787947 */ /* 0x000fd8000b800000 */
[----:B------:R-:W0:Y:S01]  /*12630*/  SHFL.IDX PT, R14, R4, RZ, 0x181f ;  /* 0x00181fff040e7589 */ /* 0x000e2200000e0000 */
[C---:B------:R-:W-:Y:S01]  /*12640*/  LOP3.LUT P5, RZ, R16.reuse, 0x10, RZ, 0xc0, !PT ;  /* 0x0000001010ff7812 */ /* 0x040fe200078ac0ff */
[----:B------:R-:W-:Y:S01]  /*12650*/  @P0 IMAD R9, R5, 0x2, R17 ;  /* 0x0000000205090824 */ /* 0x000fe200078e0211 */
[C---:B------:R-:W-:Y:S01]  /*12660*/  LOP3.LUT P4, RZ, R16.reuse, 0x8, RZ, 0xc0, !PT ;  /* 0x0000000810ff7812 */ /* 0x040fe2000788c0ff */
[----:B------:R-:W1:Y:S01]  /*12670*/  SHFL.IDX PT, R2, R6, RZ, 0x181f ;  /* 0x00181fff06027589 */ /* 0x000e6200000e0000 */
[C---:B------:R-:W-:Y:S02]  /*12680*/  LOP3.LUT P3, RZ, R16.reuse, 0x4, RZ, 0xc0, !PT ;  /* 0x0000000410ff7812 */ /* 0x040fe4000786c0ff */
[----:B------:R-:W-:Y:S01]  /*12690*/  LOP3.LUT P2, RZ, R16, 0x2, RZ, 0xc0, !PT ;  /* 0x0000000210ff7812 */ /* 0x000fe2000784c0ff */
        /* <DEDUP_REMOVED lines=11> */
[----:B------:R-:W-:-:S03]  /*12750*/  @P0 IMAD R25, R5, 0x2, R17 ;  /* 0x0000000205190824 */ /* 0x000fc600078e0211 */
[----:B------:R-:W-:Y:S01]  /*12760*/  @P0 IADD3.X R21, RZ, R8, RZ, P1, !PT ;  /* 0x00000008ff150210 */ /* 0x000fe20000ffe4ff */
[----:B-1----:R-:W-:Y:S01]  /*12770*/  @P0 IMAD.MOV.U32 R2, RZ, RZ, R14 ;  /* 0x000000ffff020224 */ /* 0x002fe200078e000e */
[----:B------:R-:W-:Y:S03]  /*12780*/  SHFL.IDX PT, R8, R6, 0x2, 0x181f ;  /* 0x00581f0006087f89 */ /* 0x000fe600000e0000 */
[----:B------:R-:W-:Y:S01]  /*12790*/  @P0 IMAD.MOV.U32 R3, RZ, RZ, R21 ;  /* 0x000000ffff030224 */ /* 0x000fe200078e0015 */
        /* <DEDUP_REMOVED lines=10> */
[----:B------:R-:W-:Y:S01]  /*12840*/  SHFL.IDX PT, R8, R6, 0x3, 0x181f ;  /* 0x00781f0006087f89 */ /* 0x000fe200000e0000 */
[----:B------:R-:W-:-:S03]  /*12850*/  @P0 IMAD.MOV.U32 R3, RZ, RZ, R9 ;  /* 0x000000ffff030224 */ /* 0x000fc600078e0009 */
        /* <DEDUP_REMOVED lines=17> */
.L_x_2337:
[----:B------:R-:W-:Y:S01]  /*12970*/  ISETP.GE.AND P0, PT, R7, 0x41, PT ;  /* 0x000000410700780c */ /* 0x000fe20003f06270 */
[----:B------:R-:W-:-:S12]  /*12980*/  BSSY B0, `(.L_x_2273) ;  /* 0x0000010000007945 */ /* 0x000fd80003800000 */
[----:B------:R-:W-:Y:S05]  /*12990*/  @!P0 BRA `(.L_x_2274) ;  /* 0x0000000000388947 */ /* 0x000fea0003800000 */
[C---:B------:R-:W-:Y:S01]  /*129a0*/  LOP3.LUT P4, RZ, R16.reuse, 0x10, RZ, 0xc0, !PT ;  /* 0x0000001010ff7812 */ /* 0x040fe2000788c0ff */
[----:B------:R-:W-:Y:S01]  /*129b0*/  IMAD R5, R5, 0x2, R17 ;  /* 0x0000000205057824 */ /* 0x000fe200078e0211 */
[C---:B------:R-:W-:Y:S02]  /*129c0*/  LOP3.LUT P3, RZ, R16.reuse, 0x8, RZ, 0xc0, !PT ;  /* 0x0000000810ff7812 */ /* 0x040fe4000786c0ff */
[C---:B------:R-:W-:Y:S02]  /*129d0*/  LOP3.LUT P2, RZ, R16.reuse, 0x4, RZ, 0xc0, !PT ;  /* 0x0000000410ff7812 */ /* 0x040fe4000784c0ff */
[----:B------:R-:W-:Y:S02]  /*129e0*/  LOP3.LUT P1, RZ, R16, 0x2, RZ, 0xc0, !PT ;  /* 0x0000000210ff7812 */ /* 0x000fe4000782c0ff */
[----:B0-2---:R-:W-:-:S05]  /*129f0*/  LEA R2, P0, R37, R14, 0x1 ;  /* 0x0000000e25027211 */ /* 0x005fca00078008ff */
        /* <DEDUP_REMOVED lines=8> */
.L_x_2274:
[----:B------:R-:W-:Y:S05]  /*12a80*/  BSYNC B0 ;  /* 0x0000000000007941 */ /* 0x000fea0003800000 */
.L_x_2273:
[----:B------:R-:W-:Y:S01]  /*12a90*/  NOP ;  /* 0x0000000000007918 */ /* 0x000fe20000000000 */
[----:B------:R-:W-:-:S13]  /*12aa0*/  PLOP3.LUT P0, PT, PT, PT, PT, 0x80, 0x0 ;  /* 0x000000000000781c */ /* 0x000fda0003f0f070 */
.L_x_2275:
        /* <DEDUP_REMOVED lines=10> */
.L_x_2276:
[----:B------:R4:W-:Y:S02]  /*12b50*/  SYNCS.ARRIVE.TRANS64.A1T0 RZ, [R0+URZ+0x38830], RZ ;  /* 0x038830ff00ff79a7 */ /* 0x0009e4000810003f */
[----:B------:R-:W-:Y:S05]  /*12b60*/  WARPSYNC.ALL ;  /* 0x0000000000007948 */ /* 0x000fea0003800000 */
[----:B------:R-:W-:Y:S01]  /*12b70*/  BSSY B6, `(.L_x_2277) ;  /* 0x0000015000067945 */ /* 0x000fe20003800000 */
[----:B----4-:R-:W-:Y:S01]  /*12b80*/  IADD3 R0, R17, 0x14400, RZ ;  /* 0x0001440011007810 */ /* 0x010fe20007ffe0ff */
[----:B------:R-:W-:Y:S03]  /*12b90*/  BAR.SYNC.DEFER_BLOCKING 0x8, 0x180 ;  /* 0x0206000000007b1d */ /* 0x000fe60000010000 */
[----:B------:R-:W-:-:S13]  /*12ba0*/  LOP3.LUT P0, RZ, R0, 0x3ff, RZ, 0xc0, !PT ;  /* 0x000003ff00ff7812 */ /* 0x000fda000780c0ff */
[----:B------:R-:W-:Y:S05]  /*12bb0*/  @!P0 BRA `(.L_x_2278) ;  /* 0x0000000000408947 */ /* 0x000fea0003800000 */
[----:B0--3--:R-:W-:Y:S01]  /*12bc0*/  MOV R2, 0x0 ;  /* 0x0000000000027802 */ /* 0x009fe20000000f00 */
[----:B------:R-:W-:Y:S01]  /*12bd0*/  ULDC.64 UR6, c[0x4][0xa8] ;  /* 0x01002a0000067ab9 */ /* 0x000fe20000000a00 */
[----:B------:R-:W-:Y:S01]  /*12be0*/  ULDC.64 UR8, c[0x4][0xb0] ;  /* 0x01002c0000087ab9 */ /* 0x000fe20000000a00 */
[----:B------:R-:W-:Y:S01]  /*12bf0*/  ULDC.64 UR4, c[0x4][0x20] ;  /* 0x0100080000047ab9 */ /* 0x000fe20000000a00 */
[----:B------:R-:W-:Y:S02]  /*12c00*/  IMAD.U32 R4, RZ, RZ, UR6 ;  /* 0x00000006ff047e24 */ /* 0x000fe4000f8e00ff */
[----:B------:R-:W0:Y:S01]  /*12c10*/  LDC.64 R2, c[0x4][R2] ;  /* 0x0100000002027b82 */ /* 0x000e220000000a00 */
[----:B------:R-:W-:Y:S02]  /*12c20*/  IMAD.U32 R5, RZ, RZ, UR7 ;  /* 0x00000007ff057e24 */ /* 0x000fe4000f8e00ff */
[----:B------:R-:W-:Y:S02]  /*12c30*/  IMAD.U32 R6, RZ, RZ, UR8 ;  /* 0x00000008ff067e24 */ /* 0x000fe4000f8e00ff */
[----:B------:R-:W-:-:S02]  /*12c40*/  IMAD.U32 R7, RZ, RZ, UR9 ;  /* 0x00000009ff077e24 */ /* 0x000fc4000f8e00ff */
[----:B------:R-:W-:Y:S02]  /*12c50*/  IMAD.U32 R10, RZ, RZ, UR4 ;  /* 0x00000004ff0a7e24 */ /* 0x000fe4000f8e00ff */
[----:B------:R-:W-:Y:S02]  /*12c60*/  IMAD.U32 R11, RZ, RZ, UR5 ;  /* 0x00000005ff0b7e24 */ /* 0x000fe4000f8e00ff */
[----:B-1----:R-:W-:Y:S02]  /*12c70*/  IMAD.MOV.U32 R8, RZ, RZ, 0x70 ;  /* 0x00000070ff087424 */ /* 0x002fe400078e00ff */
[----:B------:R-:W-:Y:S02]  /*12c80*/  IMAD.MOV.U32 R12, RZ, RZ, 0x1 ;  /* 0x00000001ff0c7424 */ /* 0x000fe400078e00ff */
[----:B------:R-:W-:-:S07]  /*12c90*/  IMAD.MOV.U32 R13, RZ, RZ, RZ ;  /* 0x000000ffff0d7224 */ /* 0x000fce00078e00ff */
[----:B------:R-:W-:-:S07]  /*12ca0*/  LEPC R20, `(.L_x_2278) ;  /* 0x000000001014794e */ /* 0x000fce0000000000 */
[----:B0-2---:R-:W-:Y:S05]  /*12cb0*/  CALL.ABS.NOINC R2 ;  /* 0x0000000002007343 */ /* 0x005fea0003c00000 */
.L_x_2278:
[----:B------:R-:W-:Y:S05]  /*12cc0*/  BSYNC B6 ;  /* 0x0000000000067941 */ /* 0x000fea0003800000 */
.L_x_2277:
[----:B0--3--:R-:W0:Y:S01]  /*12cd0*/  S2R R2, SR_TID.X ;  /* 0x0000000000027919 */ /* 0x009e220000002100 */
[----:B------:R-:W-:Y:S01]  /*12ce0*/  UISETP.NE.AND UP0, UPT, UR48, URZ, UPT ;  /* 0x0000003f3000728c */ /* 0x000fe2000bf05270 */
[----:B------:R-:W-:Y:S01]  /*12cf0*/  IMAD.U32 R0, RZ, RZ, UR44 ;  /* 0x0000002cff007e24 */ /* 0x000fe2000f8e00ff */
[----:B------:R-:W-:Y:S01]  /*12d00*/  R2UR UR6, R28 ;  /* 0x000000001c0672ca */ /* 0x000fe200000e0000 */
[----:B------:R-:W-:Y:S01]  /*12d10*/  ULDC.64 UR8, c[0x0][0x2d8] ;  /* 0x0000b60000087ab9 */ /* 0x000fe20000000a00 */
[----:B------:R-:W-:Y:S02]  /*12d20*/  R2UR UR7, R22 ;  /* 0x00000000160772ca */ /* 0x000fe400000e0000 */
[----:B------:R-:W-:Y:S02]  /*12d30*/  PLOP3.LUT P0, PT, PT, PT, UP0, 0x80, 0x0 ;  /* 0x000000000000781c */ /* 0x000fe40003f0f008 */
[C---:B------:R-:W-:Y:S02]  /*12d40*/  LOP3.LUT P2, RZ, R16.reuse, 0x4000, RZ, 0xc0, !PT ;  /* 0x0000400010ff7812 */ /* 0x040fe4000784c0ff */
[C---:B------:R-:W-:Y:S01]  /*12d50*/  LOP3.LUT P3, RZ, R16.reuse, 0x2000, RZ, 0xc0, !PT ;  /* 0x0000200010ff7812 */ /* 0x040fe2000786c0ff */
[----:B------:R-:W-:Y:S01]  /*12d60*/  @UP0 ULDC UR4, c[0x0][0x44c] ;  /* 0x0001130000040ab9 */ /* 0x000fe20000000800 */
[----:B------:R-:W-:-:S02]  /*12d70*/  LOP3.LUT P4, RZ, R16, 0x1000, RZ, 0xc0, !PT ;  /* 0x0000100010ff7812 */ /* 0x000fc4000788c0ff */
[----:B------:R-:W-:Y:S01]  /*12d80*/  LOP3.LUT P5, RZ, R16, 0x800, RZ, 0xc0, !PT ;  /* 0x0000080010ff7812 */ /* 0x000fe200078ac0ff */
[----:B------:R-:W-:-:S04]  /*12d90*/  UIMAD UR6, UR6, UR8, URZ ;  /* 0x00000008060672a4 */ /* 0x000fc8000f8e023f */
[----:B------:R-:W-:Y:S02]  /*12da0*/  UIMAD UR7, UR7, UR9, UR6 ;  /* 0x00000009070772a4 */ /* 0x000fe4000f8e0206 */
[----:B------:R-:W-:Y:S01]  /*12db0*/  USHF.R.S32.HI UR6, URZ, 0x1f, UR43 ;  /* 0x0000001f3f067899 */ /* 0x000fe2000801142b */
[----:B0-----:R-:W-:-:S05]  /*12dc0*/  IMAD.SHL.U32 R2, R2, 0x10, RZ ;  /* 0x0000001002027824 */ /* 0x001fca00078e00ff */
[----:B------:R-:W-:-:S05]  /*12dd0*/  LOP3.LUT R2, R36, 0x70, R2, 0xf8, !PT ;  /* 0x0000007024027812 */ /* 0x000fca00078ef802 */
[----:B------:R-:W-:-:S04]  /*12de0*/  IMAD R0, R0, 0x80, R2 ;  /* 0x0000008000007824 */ /* 0x000fc800078e0202 */
[----:B------:R-:W-:Y:S01]  /*12df0*/  @P0 IMAD.HI.U32 R3, R0, UR4, RZ ;  /* 0x0000000400030c27 */ /* 0x000fe2000f8e00ff */
[----:B------:R-:W-:Y:S01]  /*12e00*/  PLOP3.LUT P0, PT, PT, PT, UP0, 0x80, 0x0 ;  /* 0x000000000000781c */ /* 0x000fe20003f0f008 */
[----:B------:R-:W-:Y:S02]  /*12e10*/  @UP0 ULDC UR4, c[0x0][0x450] ;  /* 0x0001140000040ab9 */ /* 0x000fe40000000800 */
[----:B------:R-:W-:-:S10]  /*12e20*/  IMAD.MOV.U32 R2, RZ, RZ, R0 ;  /* 0x000000ffff027224 */ /* 0x000fd400078e0000 */
[----:B------:R-:W-:Y:S02]  /*12e30*/  @P0 SHF.R.U32.HI R2, RZ, UR4, R3 ;  /* 0x00000004ff020c19 */ /* 0x000fe40008011603 */
[----:B------:R-:W-:Y:S02]  /*12e40*/  R2UR UR4, R22 ;  /* 0x00000000160472ca */ /* 0x000fe400000e0000 */
[----:B------:R-:W-:-:S11]  /*12e50*/  IADD3 R5, -R2, RZ, RZ ;  /* 0x000000ff02057210 */ /* 0x000fd60007ffe1ff */
        /* <DEDUP_REMOVED lines=27> */
[----:B--2---:R-:W0:Y:S01]  /*13010*/  SHFL.IDX PT, R14, R5, RZ, 0x181f ;  /* 0x00181fff050e7589 */ /* 0x004e2200000e0000 */
[----:B------:R-:W-:-:S03]  /*13020*/  IMAD.U32 R3, RZ, RZ, UR44 ;  /* 0x0000002cff037e24 */ /* 0x000fc6000f8e00ff */
[----:B------:R-:W2:Y:S01]  /*13030*/  SHFL.IDX PT, R2, R4, RZ, 0x181f ;  /* 0x00181fff04027589 */ /* 0x000ea200000e0000 */
[----:B------:R-:W-:-:S03]  /*13040*/  IMAD R0, R3, 0x80, R36 ;  /* 0x0000008003007824 */ /* 0x000fc600078e0224 */
[----:B------:R-:W-:Y:S01]  /*13050*/  SHFL.IDX PT, R6, R4, 0x1, 0x181f ;  /* 0x00381f0004067f89 */ /* 0x000fe200000e0000 */
[C---:B------:R-:W-:Y:S01]  /*13060*/  VIADD R7, R0.reuse, 0x10 ;  /* 0x0000001000077836 */ /* 0x040fe20000000000 */
[----:B------:R-:W-:-:S13]  /*13070*/  ISETP.GE.AND P0, PT, R0, UR37, PT ;  /* 0x0000002500007c0c */ /* 0x000fda000bf06270 */
[----:B0-----:R-:W-:-:S05]  /*13080*/  @!P0 LEA R14, P1, R37, R14, 0x1 ;  /* 0x0000000e250e8211 */ /* 0x001fca00078208ff */
[----:B--2---:R-:W-:Y:S02]  /*13090*/  @!P0 IMAD.X R3, RZ, RZ, R2, P1 ;  /* 0x000000ffff038224 */ /* 0x004fe400008e0602 */
        /* <DEDUP_REMOVED lines=20> */
[----:B--2---:R-:W-:Y:S01]  /*131e0*/  @!P0 MOV R2, R14 ;  /* 0x0000000e00028202 */ /* 0x004fe20000000f00 */
[----:B------:R-:W-:Y:S01]  /*131f0*/  @!P0 IMAD.X R7, RZ, RZ, R6, P1 ;  /* 0x000000ffff078224 */ /* 0x000fe200008e0606 */
[----:B------:R-:W0:Y:S03]  /*13200*/  SHFL.IDX PT, R14, R5, 0x3, 0x181f ;  /* 0x00781f00050e7f89 */ /* 0x000e2600000e0000 */
[----:B------:R-:W-:Y:S01]  /*13210*/  @!P0 IMAD.MOV.U32 R3, RZ, RZ, R7 ;  /* 0x000000ffff038224 */ /* 0x000fe200078e0007 */
[----:B------:R-:W2:Y:S01]  /*13220*/  SHFL.IDX PT, R6, R4, 0x3, 0x181f ;  /* 0x00781f0004067f89 */ /* 0x000ea200000e0000 */
[----:B------:R-:W-:-:S03]  /*13230*/  VIADD R7, R0, 0x30 ;  /* 0x0000003000077836 */ /* 0x000fc60000000000 */
[----:B------:R-:W-:Y:S04]  /*13240*/  @!P0 LDGSTS.E.BYPASS.LTC128B.128 [R31+0x15400], desc[UR38][R2.64], !P2 ;  /* 0x15400000021f8fae */ /* 0x000fe8000d101d66 */
[----:B------:R-:W-:Y:S04]  /*13250*/  @!P0 LDGSTS.E.BYPASS.LTC128B.128 [R31+0x19400], desc[UR38][R2.64+0x80], !P3 ;  /* 0x19400080021f8fae */ /* 0x000fe8000d901d66 */
[----:B------:R-:W-:Y:S04]  /*13260*/  @!P0 LDGSTS.E.BYPASS.LTC128B.128 [R31+0x1d400], desc[UR38][R2.64+0x100], !P4 ;  /* 0x1d400100021f8fae */ /* 0x000fe8000e101d66 */
[----:B------:R3:W-:Y:S01]  /*13270*/  @!P0 LDGSTS.E.BYPASS.LTC128B.128 [R31+0x21400], desc[UR38][R2.64+0x180], !P5 ;  /* 0x21400180021f8fae */ /* 0x0007e2000e901d66 */
[----:B------:R-:W-:-:S13]  /*13280*/  ISETP.GE.AND P0, PT, R7, UR37, PT ;  /* 0x0000002507007c0c */ /* 0x000fda000bf06270 */
[----:B0-----:R-:W-:-:S05]  /*13290*/  @!P0 LEA R14, P1, R37, R14, 0x1 ;  /* 0x0000000e250e8211 */ /* 0x001fca00078208ff */
[----:B--2---:R-:W-:Y:S02]  /*132a0*/  @!P0 IMAD.X R7, RZ, RZ, R6, P1 ;  /* 0x000000ffff078224 */ /* 0x004fe400008e0606 */
[----:B---3--:R-:W-:Y:S01]  /*132b0*/  @!P0 IMAD.MOV.U32 R2, RZ, RZ, R14 ;  /* 0x000000ffff028224 */ /* 0x008fe200078e000e */
        /* <DEDUP_REMOVED lines=25> */
[----:B------:R-:W-:Y:S01]  /*13450*/  @!P0 IMAD.MOV.U32 R3, RZ, RZ, R7 ;  /* 0x000000ffff038224 */ /* 0x000fe200078e0007 */
[----:B------:R-:W-:Y:S02]  /*13460*/  IADD3 R7, R0, 0x60, RZ ;  /* 0x0000006000077810 */ /* 0x000fe40007ffe0ff */
        /* <DEDUP_REMOVED lines=9> */
[----:B------:R0:W2:Y:S01]  /*13500*/  SHFL.IDX PT, R6, R4, 0x7, 0x181f ;  /* 0x00f81f0004067f89 */ /* 0x0000a200000e0000 */
[----:B------:R-:W-:-:S03]  /*13510*/  @!P0 IMAD.MOV.U32 R3, RZ, RZ, R7 ;  /* 0x000000ffff038224 */ /* 0x000fc600078e0007 */
[----:B------:R0:W3:Y:S04]  /*13520*/  SHFL.IDX PT, R14, R5, 0x7, 0x181f ;  /* 0x00f81f00050e7f89 */ /* 0x0000e800000e0000 */
[----:B------:R0:W-:Y:S04]  /*13530*/  @!P0 LDGSTS.E.BYPASS.LTC128B.128 [R31+0x17400], desc[UR38][R2.64], !P2 ;  /* 0x17400000021f8fae */ /* 0x0001e8000d101d66 */
[----:B------:R0:W-:Y:S04]  /*13540*/  @!P0 LDGSTS.E.BYPASS.LTC128B.128 [R31+0x1b400], desc[UR38][R2.64+0x80], !P3 ;  /* 0x1b400080021f8fae */ /* 0x0001e8000d901d66 */
[----:B------:R0:W-:Y:S04]  /*13550*/  @!P0 LDGSTS.E.BYPASS.LTC128B.128 [R31+0x1f400], desc[UR38][R2.64+0x100], !P4 ;  /* 0x1f400100021f8fae */ /* 0x0001e8000e101d66 */
[----:B------:R0:W-:Y:S02]  /*13560*/  @!P0 LDGSTS.E.BYPASS.LTC128B.128 [R31+0x23400], desc[UR38][R2.64+0x180], !P5 ;  /* 0x23400180021f8fae */ /* 0x0001e4000e901d66 */
.L_x_2354:
[----:B------:R-:W-:-:S05]  /*13570*/  VIADD R0, R0, 0x70 ;  /* 0x0000007000007836 */ /* 0x000fca0000000000 */
[----:B------:R-:W-:-:S13]  /*13580*/  ISETP.GE.AND P0, PT, R0, UR37, PT ;  /* 0x0000002500007c0c */ /* 0x000fda000bf06270 */
[----:B0--3--:R-:W-:-:S05]  /*13590*/  @!P0 LEA R2, P1, R37, R14, 0x1 ;  /* 0x0000000e25028211 */ /* 0x009fca00078208ff */
        /* <DEDUP_REMOVED lines=10> */
.L_x_2280:
        /* <DEDUP_REMOVED lines=18> */
.L_x_2355:
[----:B------:R-:W-:Y:S05]  /*13760*/  BSYNC B0 ;  /* 0x0000000000007941 */ /* 0x000fea0003800000 */
.L_x_2281:
[----:B------:R-:W-:-:S06]  /*13770*/  UISETP.GE.AND UP0, UPT, UR45, 0x2, UPT ;  /* 0x000000022d00788c */ /* 0x000fcc000bf06270 */
[----:B------:R-:W-:-:S13]  /*13780*/  PLOP3.LUT P0, PT, PT, PT, UP0, 0x40, 0x0 ;  /* 0x000000000000781c */ /* 0x000fda0003f0e808 */
[----:B------:R-:W-:Y:S05]  /*13790*/  @P0 BRA `(.L_x_2283) ;  /* 0x0000000c00fc0947 */ /* 0x000fea0003800000 */
[----:B------:R-:W-:Y:S01]  /*137a0*/  UIADD3 UR4, UR45, -0x2, URZ ;  /* 0xfffffffe2d047890 */ /* 0x000fe2000fffe03f */
[----:B------:R-:W-:Y:S01]  /*137b0*/  BSSY B0, `(.L_x_2283) ;  /* 0x00000fd000007945 */ /* 0x000fe20003800000 */
[----:B------:R-:W-:Y:S02]  /*137c0*/  IMAD.MOV.U32 R10, RZ, RZ, R26 ;  /* 0x000000ffff0a7224 */ /* 0x000fe400078e001a */
[----:B------:R-:W-:Y:S02]  /*137d0*/  IMAD.MOV.U32 R7, RZ, RZ, R23 ;  /* 0x000000ffff077224 */ /* 0x000fe400078e0017 */
[----:B------:R-:W-:Y:S02]  /*137e0*/  IMAD.MOV.U32 R27, RZ, RZ, R24 ;  /* 0x000000ffff1b7224 */ /* 0x000fe400078e0018 */
[----:B0-----:R-:W-:-:S07]  /*137f0*/  IMAD.U32 R0, RZ, RZ, UR4 ;  /* 0x00000004ff007e24 */ /* 0x001fce000f8e00ff */
.L_x_2296:
[----:B------:R-:W0:Y:S01]  /*13800*/  S2R R2, SR_TID.X ;  /* 0x0000000000027919 */ /* 0x000e220000002100 */
[----:B------:R-:W2:Y:S01]  /*13810*/  LDC R3, c[0x0][0x430] ;  /* 0x00010c00ff037b82 */ /* 0x000ea20000000800 */
[----:B------:R-:W-:Y:S01]  /*13820*/  IMAD R6, R0, 0x50, R32 ;  /* 0x0000005000067824 */ /* 0x000fe200078e0220 */
[----:B------:R-:W-:Y:S01]  /*13830*/  LOP3.LUT P1, RZ, R16, 0x200, RZ, 0xc0, !PT ;  /* 0x0000020010ff7812 */ /* 0x000fe2000782c0ff */
[----:B------:R-:W-:Y:S01]  /*13840*/  VIADD R23, R7, 0x1 ;  /* 0x0000000107177836 */ /* 0x000fe20000000000 */
[----:B--2---:R-:W-:Y:S01]  /*13850*/  ISETP.NE.AND P0, PT, R3, 0x1, PT ;  /* 0x000000010300780c */ /* 0x004fe20003f05270 */
[----:B0-----:R-:W-:-:S05]  /*13860*/  IMAD.SHL.U32 R2, R2, 0x10, RZ ;  /* 0x0000001002027824 */ /* 0x001fca00078e00ff */
[----:B------:R-:W-:-:S07]  /*13870*/  LOP3.LUT R2, R36, 0x70, R2, 0xf8, !PT ;  /* 0x0000007024027812 */ /* 0x000fce00078ef802 */
[----:B------:R-:W0:Y:S01]  /*13880*/  @P0 LDC R3, c[0x0][0x434] ;  /* 0x00010d00ff030b82 */ /* 0x000e220000000800 */
[C---:B------:R-:W-:Y:S01]  /*13890*/  ISETP.GT.U32.AND P2, PT, R2.reuse, 0x4f, PT ;  /* 0x0000004f0200780c */ /* 0x040fe20003f44070 */
[----:B------:R-:W-:-:S06]  /*138a0*/  IMAD.IADD R6, R2, 0x1, R6 ;  /* 0x0000000102067824 */ /* 0x000fcc00078e0206 */
[----:B------:R-:W2:Y:S01]  /*138b0*/  @P0 LDC R9, c[0x0][0x438] ;  /* 0x00010e00ff090b82 */ /* 0x000ea20000000800 */
[----:B------:R-:W-:-:S07]  /*138c0*/  MOV R11, R6 ;  /* 0x00000006000b7202 */ /* 0x000fce0000000f00 */
[----:B------:R-:W3:Y:S01]  /*138d0*/  @!P2 LDC.64 R4, c[0x0][0x428] ;  /* 0x00010a00ff04ab82 */ /* 0x000ee20000000a00 */
[----:B0-----:R-:W-:-:S05]  /*138e0*/  @P0 IMAD.HI.U32 R2, R6, R3, RZ ;  /* 0x0000000306020227 */ /* 0x001fca00078e00ff */
[----:B--2---:R-:W-:Y:S02]  /*138f0*/  @P0 SHF.R.U32.HI R11, RZ, R9, R2 ;  /* 0x00000009ff0b0219 */ /* 0x004fe40000011602 */
[----:B-1----:R-:W0:Y:S02]  /*13900*/  @!P2 LDC.64 R8, c[0x0][0x418] ;  /* 0x00010600ff08ab82 */ /* 0x002e240000000a00 */
[----:B------:R-:W-:Y:S01]  /*13910*/  @!P2 SHF.R.S32.HI R3, RZ, 0x1f, R11 ;  /* 0x0000001fff03a819 */ /* 0x000fe2000001140b */
[----:B---3--:R-:W-:-:S04]  /*13920*/  @!P2 IMAD R2, R33, R4, RZ ;  /* 0x000000042102a224 */ /* 0x008fc800078e02ff */
[----:B------:R-:W-:Y:S02]  /*13930*/  @!P2 IMAD R5, R29, R5, R2 ;  /* 0x000000051d05a224 */ /* 0x000fe400078e0202 */
[----:B------:R-:W-:-:S04]  /*13940*/  @!P2 IMAD.MOV.U32 R2, RZ, RZ, R11 ;  /* 0x000000ffff02a224 */ /* 0x000fc800078e000b */
[----:B------:R-:W-:-:S04]  /*13950*/  @!P2 IMAD.WIDE.U32 R2, R29, R4, R2 ;  /* 0x000000041d02a225 */ /* 0x000fc800078e0002 */
[----:B------:R-:W-:Y:S02]  /*13960*/  @!P2 IMAD.IADD R3, R5, 0x1, R3 ;  /* 0x000000010503a824 */ /* 0x000fe400078e0203 */
[----:B------:R-:W-:Y:S01]  /*13970*/  IMAD.MOV.U32 R4, RZ, RZ, RZ ;  /* 0x000000ffff047224 */ /* 0x000fe200078e00ff */
[----:B0-----:R-:W-:-:S04]  /*13980*/  @!P2 LEA R8, P0, R2, R8, 0x2 ;  /* 0x000000080208a211 */ /* 0x001fc800078010ff */
[----:B------:R-:W-:Y:S01]  /*13990*/  @!P2 LEA.HI.X R9, R2, R9, R3, 0x2, P0 ;  /* 0x000000090209a211 */ /* 0x000fe200000f1403 */
[----:B------:R-:W-:Y:S01]  /*139a0*/  IMAD.MOV R5, RZ, RZ, -R11 ;  /* 0x000000ffff057224 */ /* 0x000fe200078e0a0b */
[----:B------:R-:W-:-:S03]  /*139b0*/  ISETP.NE.AND P0, PT, R23, 0x2, PT ;  /* 0x000000021700780c */ /* 0x000fc60003f05270 */
[----:B------:R0:W5:Y:S01]  /*139c0*/  @!P2 LDG.E R4, desc[UR38][R8.64] ;  /* 0x000000260804a981 */ /* 0x000162000c1e1900 */
[----:B------:R-:W-:Y:S05]  /*139d0*/  YIELD ;  /* 0x0000000000007946 */ /* 0x000fea0003800000 */
[----:B------:R-:W-:Y:S01]  /*139e0*/  ULDC UR4, c[0x0][0x430] ;  /* 0x00010c0000047ab9 */ /* 0x000fe20000000800 */
[----:B------:R-:W-:Y:S01]  /*139f0*/  SEL R3, RZ, 0x1, P0 ;  /* 0x00000001ff037807 */ /* 0x000fe20000000000 */
[----:B------:R-:W-:Y:S01]  /*13a00*/  IMAD R5, R5, UR4, R6 ;  /* 0x0000000405057c24 */ /* 0x000fe2000f8e0206 */
[----:B------:R-:W-:Y:S01]  /*13a10*/  SEL R23, R23, RZ, P0 ;  /* 0x000000ff17177207 */ /* 0x000fe20000000000 */
[----:B------:R-:W-:Y:S01]  /*13a20*/  IMAD.MOV.U32 R24, RZ, RZ, R0 ;  /* 0x000000ffff187224 */ /* 0x000fe200078e0000 */
[----:B------:R-:W-:Y:S01]  /*13a30*/  LOP3.LUT R26, R10, R3, RZ, 0x3c, !PT ;  /* 0x000000030a1a7212 */ /* 0x000fe200078e3cff */
[----:B------:R-:W-:Y:S06]  /*13a40*/  @!P1 BRA `(.L_x_2284) ;  /* 0x0000000000049947 */ /* 0x000fec0003800000 */
[----:B------:R-:W-:Y:S01]  /*13a50*/  BPT.TRAP 0x1 ;  /* 0x000000040000795c */ /* 0x000fe20000300000 */
.L_x_2284:
[----:B------:R-:W-:Y:S01]  /*13a60*/  IMAD R6, R23, 0x8, R17 ;  /* 0x0000000817067824 */ /* 0x000fe200078e0211 */
[----:B------:R-:W-:Y:S01]  /*13a70*/  SHF.L.U32 R3, R26, 0x1f, RZ ;  /* 0x0000001f1a037819 */ /* 0x000fe200000006ff */
[----:B------:R-:W-:Y:S03]  /*13a80*/  BSSY B1, `(.L_x_2285) ;  /* 0x0000003000017945 */ /* 0x000fe60003800000 */
[----:B------:R-:W1:Y:S02]  /*13a90*/  SYNCS.PHASECHK.TRANS64.TRYWAIT P0, [R6+URZ+0x38840], R3 ;  /* 0x03884003060075a7 */ /* 0x000e64000800017f */
[----:B-1----:R-:W-:Y:S05]  /*13aa0*/  @!P0 BRA `(.L_x_2286) ;  /* 0x0000002c00e48947 */ /* 0x002fea0003800000 */
.L_x_2356:
[----:B------:R-:W-:Y:S05]  /*13ab0*/  BSYNC B1 ;  /* 0x0000000000017941 */ /* 0x000fea0003800000 */
.L_x_2285:
[----:B------:R-:W-:Y:S01]  /*13ac0*/  SHF.R.S32.HI R21, RZ, 0x1f, R5 ;  /* 0x0000001fff157819 */ /* 0x000fe20000011405 */
[----:B------:R-:W-:Y:S01]  /*13ad0*/  ULDC.64 UR4, c[0x0][0x300] ;  /* 0x0000c00000047ab9 */ /* 0x000fe20000000a00 */
[----:B-----5:R-:W-:Y:S01]  /*13ae0*/  SHF.R.S32.HI R25, RZ, 0x1f, R4 ;  /* 0x0000001fff197819 */ /* 0x020fe20000011404 */
[----:B-1----:R-:W-:Y:S01]  /*13af0*/  IMAD.WIDE.U32 R2, R5, UR4, RZ ;  /* 0x0000000405027c25 */ /* 0x002fe2000f8e00ff */
[C---:B------:R-:W-:Y:S02]  /*13b00*/  LOP3.LUT P4, RZ, R16.reuse, 0x10, RZ, 0xc0, !PT ;  /* 0x0000001010ff7812 */ /* 0x040fe4000788c0ff */
[C---:B------:R-:W-:Y:S01]  /*13b10*/  LOP3.LUT P3, RZ, R16.reuse, 0x8, RZ, 0xc0, !PT ;  /* 0x0000000810ff7812 */ /* 0x040fe2000786c0ff */
[----:B------:R-:W-:Y:S01]  /*13b20*/  IMAD R0, R21, UR4, RZ ;  /* 0x0000000415007c24 */ /* 0x000fe2000f8e02ff */
[C---:B------:R-:W-:Y:S02]  /*13b30*/  LOP3.LUT P2, RZ, R16.reuse, 0x4, RZ, 0xc0, !PT ;  /* 0x0000000410ff7812 */ /* 0x040fe4000784c0ff */
[----:B------:R-:W-:Y:S01]  /*13b40*/  LOP3.LUT P1, RZ, R16, 0x2, RZ, 0xc0, !PT ;  /* 0x0000000210ff7812 */ /* 0x000fe2000782c0ff */
[----:B0-----:R-:W-:Y:S01]  /*13b50*/  IMAD R9, R5, UR5, R0 ;  /* 0x0000000505097c24 */ /* 0x001fe2000f8e0200 */
        /* <DEDUP_REMOVED lines=14> */
[----:B------:R-:W-:-:S03]  /*13c40*/  IMAD R9, R23, 0x5000, R30 ;  /* 0x0000500017097824 */ /* 0x000fc600078e021e */
        /* <DEDUP_REMOVED lines=15> */
[----:B------:R-:W0:Y:S02]  /*13d40*/  SHFL.IDX PT, R14, R8, 0x2, 0x181f ;  /* 0x00581f00080e7f89 */ /* 0x000e2400000e0000 */
[----:B------:R-:W-:Y:S02]  /*13d50*/  IADD3.X R3, RZ, R35, RZ, P0, !PT ;  /* 0x00000023ff037210 */ /* 0x000fe400007fe4ff */
        /* <DEDUP_REMOVED lines=21> */
.L_x_2368:
        /* <DEDUP_REMOVED lines=11> */
.L_x_2288:
        /* <DEDUP_REMOVED lines=10> */
.L_x_2289:
[----:B------:R1:W-:Y:S01]  /*14000*/  SYNCS.ARRIVE.TRANS64.A1T0 RZ, [R6+URZ+0x38830], RZ ;  /* 0x038830ff06ff79a7 */ /* 0x0003e2000810003f */
[----:B------:R-:W-:Y:S05]  /*14010*/  @!P2 BRA `(.L_x_2290) ;  /* 0x000000000004a947 */ /* 0x000fea0003800000 */
[----:B------:R-:W-:Y:S01]  /*14020*/  BPT.TRAP 0x1 ;  /* 0x000000040000795c */ /* 0x000fe20000300000 */
.L_x_2290:
[----:B0-----:R-:W-:Y:S01]  /*14030*/  SHF.L.U32 R3, R10, 0x1f, RZ ;  /* 0x0000001f0a037819 */ /* 0x001fe200000006ff */
[----:B-1----:R-:W-:Y:S01]  /*14040*/  IMAD R6, R7, 0x8, R17 ;  /* 0x0000000807067824 */ /* 0x002fe200078e0211 */
[----:B------:R-:W-:Y:S03]  /*14050*/  BSSY B1, `(.L_x_2291) ;  /* 0x0000003000017945 */ /* 0x000fe60003800000 */
[----:B------:R-:W0:Y:S02]  /*14060*/  SYNCS.PHASECHK.TRANS64.TRYWAIT P0, [R6+URZ+0x38860], R3 ;  /* 0x03886003060075a7 */ /* 0x000e24000800017f */
[----:B0-----:R-:W-:Y:S05]  /*14070*/  @!P0 BRA `(.L_x_2292) ;  /* 0x0000003000048947 */ /* 0x001fea0003800000 */
.L_x_2369:
[----:B------:R-:W-:Y:S05]  /*14080*/  BSYNC B1 ;  /* 0x0000000000017941 */ /* 0x000fea0003800000 */
.L_x_2291:
[----:B------:R-:W-:Y:S01]  /*14090*/  IMAD.MOV.U32 R2, RZ, RZ, -0x50 ;  /* 0xffffffb0ff027424 */ /* 0x000fe200078e00ff */
[----:B------:R-:W-:Y:S01]  /*140a0*/  UMOV UR4, 0xffffffff ;  /* 0xffffffff00047882 */ /* 0x000fe20000000000 */
[C---:B------:R-:W-:Y:S01]  /*140b0*/  LOP3.LUT P4, RZ, R16.reuse, 0x100, RZ, 0xc0, !PT ;  /* 0x0000010010ff7812 */ /* 0x040fe2000788c0ff */
[----:B------:R-:W-:Y:S01]  /*140c0*/  IMAD R7, R7, 0x5000, R30 ;  /* 0x0000500007077824 */ /* 0x000fe200078e021e */
[C---:B------:R-:W-:Y:S01]  /*140d0*/  LOP3.LUT P3, RZ, R16.reuse, 0x80, RZ, 0xc0, !PT ;  /* 0x0000008010ff7812 */ /* 0x040fe2000786c0ff */
[----:B0-----:R-:W-:Y:S01]  /*140e0*/  IMAD R3, R27, R2, UR36 ;  /* 0x000000241b037e24 */ /* 0x001fe2000f8e0202 */
        /* <DEDUP_REMOVED lines=55> */
.L_x_2381:
        /* <DEDUP_REMOVED lines=30> */
[----:B------:R-:W-:-:S04]  /*14640*/  LEA R18, P0, R2, UR4, 0x1 ;  /* 0x0000000402127c11 */ /* 0x000fc8000f8008ff */
[----:B------:R-:W-:Y:S02]  /*14650*/  LEA.HI.X R19, R2, UR5, R3, 0x1, P0 ;  /* 0x0000000502137c11 */ /* 0x000fe400080f0c03 */
[----:B------:R-:W-:-:S13]  /*14660*/  PLOP3.LUT P0, PT, PT, PT, PT, 0x80, 0x0 ;  /* 0x000000000000781c */ /* 0x000fda0003f0f070 */
.L_x_2294:
        /* <DEDUP_REMOVED lines=10> */
.L_x_2295:
[C---:B------:R-:W-:Y:S01]  /*14710*/  ISETP.GT.AND P0, PT, R24.reuse, RZ, PT ;  /* 0x000000ff1800720c */ /* 0x040fe20003f04270 */
[----:B------:R0:W-:Y:S01]  /*14720*/  SYNCS.ARRIVE.TRANS64.A1T0 RZ, [R6+URZ+0x38850], RZ ;  /* 0x038850ff06ff79a7 */ /* 0x0001e2000810003f */
[----:B------:R-:W-:Y:S02]  /*14730*/  VIADD R0, R24, 0xffffffff ;  /* 0xffffffff18007836 */ /* 0x000fe40000000000 */
[----:B------:R-:W-:Y:S02]  /*14740*/  IMAD.MOV.U32 R10, RZ, RZ, R26 ;  /* 0x000000ffff0a7224 */ /* 0x000fe400078e001a */
[----:B------:R-:W-:Y:S02]  /*14750*/  IMAD.MOV.U32 R7, RZ, RZ, R23 ;  /* 0x000000ffff077224 */ /* 0x000fe400078e0017 */
[----:B------:R-:W-:-:S05]  /*14760*/  IMAD.MOV.U32 R27, RZ, RZ, R24 ;  /* 0x000000ffff1b7224 */ /* 0x000fca00078e0018 */
[----:B0-----:R-:W-:Y:S05]  /*14770*/  @P0 BRA `(.L_x_2296) ;  /* 0xfffffff000200947 */ /* 0x001fea000383ffff */
[----:B------:R-:W-:Y:S05]  /*14780*/  BSYNC B0 ;  /* 0x0000000000007941 */ /* 0x000fea0003800000 */
.L_x_2283:
[----:B0-----:R-:W0:Y:S01]  /*14790*/  S2R R0, SR_TID.X ;  /* 0x0000000000007919 */ /* 0x001e220000002100 */
[----:B------:R-:W-:Y:S01]  /*147a0*/  BSSY B0, `(.L_x_2297) ;  /* 0x0000010000007945 */ /* 0x000fe20003800000 */
[----:B0-----:R-:W-:-:S04]  /*147b0*/  LOP3.LUT R0, R0, 0x7f, RZ, 0xc0, !PT ;  /* 0x0000007f00007812 */ /* 0x001fc800078ec0ff */
[----:B------:R-:W-:-:S13]  /*147c0*/  ISETP.NE.AND P2, PT, R0, RZ, PT ;  /* 0x000000ff0000720c */ /* 0x000fda0003f45270 */
[----:B------:R-:W-:Y:S05]  /*147d0*/  @P2 BRA `(.L_x_2298) ;  /* 0x0000000000302947 */ /* 0x000fea0003800000 */
[----:B------:R-:W0:Y:S01]  /*147e0*/  S2R R7, SR_LANEID ;  /* 0x0000000000077919 */ /* 0x000e220000000000 */
[----:B------:R-:W-:Y:S01]  /*147f0*/  VOTEU.ANY UR4, UPT, PT ;  /* 0x0000000000047886 */ /* 0x000fe200038e0100 */
[----:B------:R-:W2:Y:S01]  /*14800*/  LDC.64 R2, c[0x0][0xc80] ;  /* 0x00032000ff027b82 */ /* 0x000ea20000000a00 */
[----:B------:R-:W0:Y:S08]  /*14810*/  FLO.U32 R0, UR4 ;  /* 0x0000000400007d00 */ /* 0x000e3000080e0000 */
[----:B------:R-:W2:Y:S01]  /*14820*/  POPC R5, UR4 ;  /* 0x0000000400057d09 */ /* 0x000ea20008000000 */
[----:B0-----:R-:W-:-:S13]  /*14830*/  ISETP.EQ.U32.AND P0, PT, R0, R7, PT ;  /* 0x000000070000720c */ /* 0x001fda0003f02070 */
[----:B--2---:R-:W2:Y:S01]  /*14840*/  @P0 ATOMG.E.ADD.STRONG.GPU PT, R3, desc[UR38][R2.64], R5 ;  /* 0x00000005020309a8 */ /* 0x004ea200081ee1e6 */
[----:B------:R-:W0:Y:S02]  /*14850*/  S2R R4, SR_LTMASK ;  /* 0x0000000000047919 */ /* 0x000e240000003900 */
[----:B0-----:R-:W-:-:S04]  /*14860*/  LOP3.LUT R4, R4, UR4, RZ, 0xc0, !PT ;  /* 0x0000000404047c12 */ /* 0x001fc8000f8ec0ff */
[----:B------:R-:W0:Y:S01]  /*14870*/  POPC R7, R4 ;  /* 0x0000000400077309 */ /* 0x000e220000000000 */
[----:B--2---:R-:W0:Y:S02]  /*14880*/  SHFL.IDX PT, R0, R3, R0, 0x1f ;  /* 0x00001f0003007589 */ /* 0x004e2400000e0000 */
[----:B0-----:R-:W-:-:S07]  /*14890*/  IADD3 R34, R0, UR46, R7 ;  /* 0x0000002e00227c10 */ /* 0x001fce000fffe007 */
.L_x_2298:
[----:B------:R-:W-:Y:S05]  /*148a0*/  BSYNC B0 ;  /* 0x0000000000007941 */ /* 0x000fea0003800000 */
.L_x_2297:
[----:B------:R-:W-:-:S13]  /*148b0*/  LOP3.LUT P0, RZ, R16, 0x200, RZ, 0xc0, !PT ;  /* 0x0000020010ff7812 */ /* 0x000fda000780c0ff */
[----:B------:R-:W-:Y:S05]  /*148c0*/  @!P0 BRA `(.L_x_2299) ;  /* 0x0000000000048947 */ /* 0x000fea0003800000 */
[----:B------:R-:W-:Y:S01]  /*148d0*/  BPT.TRAP 0x1 ;  /* 0x000000040000795c */ /* 0x000fe20000300000 */
.L_x_2299:
[----:B------:R-:W-:Y:S01]  /*148e0*/  IMAD R4, R23, 0x8, R17 ;  /* 0x0000000817047824 */ /* 0x000fe200078e0211 */
[----:B------:R-:W-:Y:S01]  /*148f0*/  SHF.L.U32 R3, R26, 0x1f, RZ ;  /* 0x0000001f1a037819 */ /* 0x000fe200000006ff */
[----:B------:R-:W-:Y:S01]  /*14900*/  IMAD.MOV.U32 R5, RZ, RZ, -0x50 ;  /* 0xffffffb0ff057424 */ /* 0x000fe200078e00ff */
[----:B------:R-:W-:Y:S02]  /*14910*/  BSSY B0, `(.L_x_2300) ;  /* 0x0000004000007945 */ /* 0x000fe40003800000 */
[----:B------:R-:W0:Y:S01]  /*14920*/  SYNCS.PHASECHK.TRANS64.TRYWAIT P0, [R4+URZ+0x38860], R3 ;  /* 0x03886003040075a7 */ /* 0x000e22000800017f */
[----:B------:R-:W-:Y:S01]  /*14930*/  IMAD R5, R24, R5, UR36 ;  /* 0x0000002418057e24 */ /* 0x000fe2000f8e0205 */
[----:B0-----:R-:W-:Y:S06]  /*14940*/  @!P0 BRA `(.L_x_2301) ;  /* 0x0000002c00ac8947 */ /* 0x001fec0003800000 */
.L_x_2382:
[----:B------:R-:W-:Y:S05]  /*14950*/  BSYNC B0 ;  /* 0x0000000000007941 */ /* 0x000fea0003800000 */
.L_x_2300:
[----:B------:R-:W-:Y:S01]  /*14960*/  UMOV UR4, 0xffffffff ;  /* 0xffffffff00047882 */ /* 0x000fe20000000000 */
[C---:B------:R-:W-:Y:S01]  /*14970*/  LOP3.LUT P5, RZ, R16.reuse, 0x100, RZ, 0xc0, !PT ;  /* 0x0000010010ff7812 */ /* 0x040fe200078ac0ff */
[----:B-1----:R-:W-:Y:S01]  /*14980*/  IMAD R8, R23, 0x5000, R30 ;  /* 0x0000500017087824 */ /* 0x002fe200078e021e */
        /* <DEDUP_REMOVED lines=24> */
[----:B------:R-:W-:Y:S01]  /*14b10*/  ISETP.LT.OR P0, PT, R5, 0x11, P5 ;  /* 0x000000110500780c */ /* 0x000fe20002f01670 */
[----:B------:R-:W1:-:S12]  /*14b20*/  SHFL.IDX PT, R7, R19, 0x2, 0x181f ;  /* 0x00581f0013077f89 */ /* 0x000e5800000e0000 */
        /* <DEDUP_REMOVED lines=8> */
[----:B------:R-:W0:Y:S03]  /*14bb0*/  SHFL.IDX PT, R14, R18, 0x3, 0x181f ;  /* 0x00781f00120e7f89 */ /* 0x000e2600000e0000 */
[----:B-1----:R-:W-:Y:S01]  /*14bc0*/  IMAD.X R3, RZ, RZ, R7, P0 ;  /* 0x000000ffff037224 */ /* 0x002fe200000e0607 */
        /* <DEDUP_REMOVED lines=11> */
[----:B------:R3:W4:Y:S02]  /*14c80*/  SHFL.IDX PT, R14, R18, 0x4, 0x181f ;  /* 0x00981f00120e7f89 */ /* 0x00072400000e0000 */
[----:B-1----:R-:W-:Y:S02]  /*14c90*/  IADD3.X R3, RZ, R7, RZ, P0, !PT ;  /* 0x00000007ff037210 */ /* 0x002fe400007fe4ff */
        /* <DEDUP_REMOVED lines=8> */
.L_x_2394:
        /* <DEDUP_REMOVED lines=15> */
.L_x_2303:
        /* <DEDUP_REMOVED lines=10> */
.L_x_2304:
[----:B------:R1:W-:Y:S01]  /*14eb0*/  SYNCS.ARRIVE.TRANS64.A1T0 RZ, [R4+URZ+0x38850], RZ ;  /* 0x038850ff04ff79a7 */ /* 0x0003e2000810003f */
[----:B------:R-:W-:-:S05]  /*14ec0*/  VIADD R23, R23, 0x1 ;  /* 0x0000000117177836 */ /* 0x000fca0000000000 */
[----:B------:R-:W-:-:S04]  /*14ed0*/  ISETP.NE.AND P0, PT, R23, 0x2, PT ;  /* 0x000000021700780c */ /* 0x000fc80003f05270 */
[----:B0-----:R-:W-:Y:S02]  /*14ee0*/  SEL R3, RZ, 0x1, P0 ;  /* 0x00000001ff037807 */ /* 0x001fe40000000000 */
[----:B------:R-:W-:Y:S02]  /*14ef0*/  SEL R23, R23, RZ, P0 ;  /* 0x000000ff17177207 */ /* 0x000fe40000000000 */
[----:B-1----:R-:W-:-:S07]  /*14f00*/  LOP3.LUT R26, R26, R3, RZ, 0x3c, !PT ;  /* 0x000000031a1a7212 */ /* 0x002fce00078e3cff */
.L_x_2262:
[----:B------:R-:W-:Y:S05]  /*14f10*/  BSYNC B7 ;  /* 0x0000000000077941 */ /* 0x000fea0003800000 */
.L_x_2260:
        /* <DEDUP_REMOVED lines=11> */
.L_x_2305:
[----:B------:R-:W-:-:S03]  /*14fd0*/  UMOV UR4, 0xffffffff ;  /* 0xffffffff00047882 */ /* 0x000fc60000000000 */
[----:B------:R-:W-:Y:S05]  /*14fe0*/  BRA.DIV UR4, `(.L_x_2307) ;  /* 0x0000003204087947 */ /* 0x000fea000b800000 */
[----:B------:R0:W1:Y:S02]  /*14ff0*/  SHFL.IDX PT, R14, R34, RZ, 0x1f ;  /* 0x00001fff220e7589 */ /* 0x00006400000e0000 */
.L_x_2397:
        /* <DEDUP_REMOVED lines=8> */
.L_x_2306:
[----:B------:R-:W-:Y:S02]  /*15080*/  ULDC UR4, c[0x0][0xc38] ;  /* 0x00030e0000047ab9 */ /* 0x000fe40000000800 */
[----:B-1----:R-:W-:-:S13]  /*15090*/  ISETP.GE.AND P0, PT, R34, UR4, PT ;  /* 0x0000000422007c0c */ /* 0x002fda000bf06270 */
[----:B------:R-:W-:Y:S05]  /*150a0*/  @!P0 BRA `(.L_x_2308) ;  /* 0xffffffc400648947 */ /* 0x000fea000383ffff */
.L_x_2257:
[----:B------:R-:W2:Y:S01]  /*150b0*/  LDL.LU R0, [R1] ;  /* 0x0000000001007983 */ /* 0x000ea20000300800 */
[----:B------:R-:W-:Y:S01]  /*150c0*/  BSSY B0, `(.L_x_2309) ;  /* 0x000000b000007945 */ /* 0x000fe20003800000 */
[----:B------:R-:W1:Y:S01]  /*150d0*/  S2R R5, SR_CgaCtaId ;  /* 0x0000000000057919 */ /* 0x000e620000008800 */
[----:B--2---:R-:W-:-:S05]  /*150e0*/  VIADD R0, R0, 0x1 ;  /* 0x0000000100007836 */ /* 0x004fca0000000000 */
        /* <DEDUP_REMOVED lines=8> */
.L_x_2398:
[----:B------:R-:W-:Y:S05]  /*15170*/  BSYNC B0 ;  /* 0x0000000000007941 */ /* 0x000fea0003800000 */
.L_x_2309:
[----:B------:R-:W-:-:S03]  /*15180*/  UMOV UR4, 0xffffffff ;  /* 0xffffffff00047882 */ /* 0x000fc60000000000 */
[----:B------:R-:W-:Y:S05]  /*15190*/  BRA.DIV UR4, `(.L_x_2311) ;  /* 0x0000002e04d87947 */ /* 0x000fea000b800000 */
[----:B-1----:R-:W1:Y:S02]  /*151a0*/  S2R R0, SR_TID.X ;  /* 0x0000000000007919 */ /* 0x002e640000002100 */
[----:B-1----:R-:W-:-:S04]  /*151b0*/  SHF.R.U32.HI R0, RZ, 0x5, R0 ;  /* 0x00000005ff007819 */ /* 0x002fc80000011600 */
[----:B------:R-:W-:-:S05]  /*151c0*/  LOP3.LUT R0, R0, 0x3, RZ, 0xc0, !PT ;  /* 0x0000000300007812 */ /* 0x000fca00078ec0ff */
[----:B------:R1:W2:Y:S02]  /*151d0*/  SHFL.IDX PT, R14, R0, RZ, 0x1f ;  /* 0x00001fff000e7589 */ /* 0x0002a400000e0000 */
.L_x_2401:
[----:B--2---:R-:W-:Y:S01]  /*151e0*/  ISETP.NE.AND P0, PT, R14, RZ, PT ;  /* 0x000000ff0e00720c */ /* 0x004fe20003f05270 */
[----:B------:R-:W-:-:S12]  /*151f0*/  BSSY B0, `(.L_x_2312) ;  /* 0x0000026000007945 */ /* 0x000fd80003800000 */
[----:B------:R-:W-:Y:S05]  /*15200*/  @P0 BRA `(.L_x_2313) ;  /* 0x0000000000900947 */ /* 0x000fea0003800000 */
[----:B------:R-:W-:-:S03]  /*15210*/  UMOV UR4, 0xffffffff ;  /* 0xffffffff00047882 */ /* 0x000fc60000000000 */
[----:B------:R-:W-:Y:S05]  /*15220*/  BRA.DIV UR4, `(.L_x_2314) ;  /* 0x0000002e04e87947 */ /* 0x000fea000b800000 */
[----:B------:R-:W-:-:S13]  /*15230*/  ELECT P6, URZ, PT ;  /* 0x00000000003f782f */ /* 0x000fda00038c0000 */
.L_x_2404:
        /* <DEDUP_REMOVED lines=8> */
.L_x_2315:
[C---:B------:R-:W-:Y:S01]  /*152c0*/  IMAD R5, R23.reuse, 0x8, R4 ;  /* 0x0000000817057824 */ /* 0x040fe200078e0204 */
[----:B------:R-:W-:Y:S01]  /*152d0*/  SHF.L.U32 R0, R26, 0x1f, RZ ;  /* 0x0000001f1a007819 */ /* 0x000fe200000006ff */
[----:B------:R-:W-:-:S03]  /*152e0*/  VIADD R23, R23, 0x1 ;  /* 0x0000000117177836 */ /* 0x000fc60000000000 */
[----:B------:R-:W1:Y:S02]  /*152f0*/  SYNCS.PHASECHK.TRANS64.TRYWAIT P1, [R5+URZ+0x38840], R0 ;  /* 0x03884000050075a7 */ /* 0x000e64000802017f */
[----:B------:R-:W-:-:S04]  /*15300*/  ISETP.NE.AND P2, PT, R23, 0x2, PT ;  /* 0x000000021700780c */ /* 0x000fc80003f45270 */
[----:B------:R-:W-:Y:S01]  /*15310*/  SEL R3, RZ, 0x1, P2 ;  /* 0x00000001ff037807 */ /* 0x000fe20001000000 */
[----:B-1----:R-:W-:Y:S08]  /*15320*/  @!P1 BRA `(.L_x_2316) ;  /* 0x0000002c00c89947 */ /* 0x002ff00003800000 */
.L_x_2405:
[----:B------:R-:W-:Y:S02]  /*15330*/  SEL R23, R23, RZ, P2 ;  /* 0x000000ff17177207 */ /* 0x000fe40001000000 */
[----:B------:R-:W-:Y:S01]  /*15340*/  LOP3.LUT R2, R26, R3, RZ, 0x3c, !PT ;  /* 0x000000031a027212 */ /* 0x000fe200078e3cff */
[----:B------:R-:W-:Y:S06]  /*15350*/  @!P0 BRA `(.L_x_2317) ;  /* 0x0000000000048947 */ /* 0x000fec0003800000 */
[----:B------:R-:W-:Y:S01]  /*15360*/  BPT.TRAP 0x1 ;  /* 0x000000040000795c */ /* 0x000fe20000300000 */
.L_x_2317:
[----:B------:R-:W-:Y:S01]  /*15370*/  IMAD R23, R23, 0x8, R4 ;  /* 0x0000000817177824 */ /* 0x000fe200078e0204 */
[----:B------:R-:W-:-:S04]  /*15380*/  SHF.L.U32 R2, R2, 0x1f, RZ ;  /* 0x0000001f02027819 */ /* 0x000fc800000006ff */
[----:B------:R-:W2:Y:S02]  /*15390*/  SYNCS.PHASECHK.TRANS64.TRYWAIT P1, [R23+URZ+0x38840], R2 ;  /* 0x03884002170075a7 */ /* 0x000ea4000802017f */
[----:B--2---:R-:W-:Y:S05]  /*153a0*/  @!P1 BRA `(.L_x_2318) ;  /* 0x0000002c00bc9947 */ /* 0x004fea0003800000 */
.L_x_2406:
[----:B------:R-:W-:Y:S05]  /*153b0*/  @!P0 BRA `(.L_x_2319) ;  /* 0x0000000000048947 */ /* 0x000fea0003800000 */
[----:B------:R-:W-:Y:S01]  /*153c0*/  BPT.TRAP 0x1 ;  /* 0x000000040000795c */ /* 0x000fe20000300000 */
.L_x_2319:
[----:B------:R-:W3:Y:S02]  /*153d0*/  SYNCS.PHASECHK.TRANS64.TRYWAIT P1, [R5+URZ+0x38860], R0 ;  /* 0x03886000050075a7 */ /* 0x000ee4000802017f */
[----:B---3--:R-:W-:Y:S05]  /*153e0*/  @!P1 BRA `(.L_x_2320) ;  /* 0x0000002c00c09947 */ /* 0x008fea0003800000 */
.L_x_2407:
[----:B------:R-:W-:Y:S05]  /*153f0*/  @!P0 BRA `(.L_x_2321) ;  /* 0x0000000000048947 */ /* 0x000fea0003800000 */
[----:B------:R-:W-:Y:S01]  /*15400*/  BPT.TRAP 0x1 ;  /* 0x000000040000795c */ /* 0x000fe20000300000 */
.L_x_2321:
[----:B----4-:R4:W0:Y:S02]  /*15410*/  SYNCS.PHASECHK.TRANS64.TRYWAIT P0, [R23+URZ+0x38860], R2 ;  /* 0x03886002170075a7 */ /* 0x010824000800017f */
[----:B0-----:R-:W-:Y:S05]  /*15420*/  @!P0 NANOSLEEP.SYNCS 0x989680 ;  /* 0x009896800000895d */ /* 0x001fea0003900000 */
[----:B------:R-:W0:Y:S02]  /*15430*/  @!P0 SYNCS.PHASECHK.TRANS64 P0, [R23+URZ+0x38860], R2 ;  /* 0x03886002170085a7 */ /* 0x000e24000800007f */
[----:B0-----:R-:W-:Y:S05]  /*15440*/  @!P0 BRA `(.L_x_2321) ;  /* 0xfffffffc00f08947 */ /* 0x001fea000383ffff */
.L_x_2313:
[----:B------:R-:W-:Y:S05]  /*15450*/  BSYNC B0 ;  /* 0x0000000000007941 */ /* 0x000fea0003800000 */
.L_x_2312:
[----:B------:R-:W-:Y:S05]  /*15460*/  EXIT ;  /* 0x000000000000794d */ /* 0x000fea0003800000 */
.L_x_2204:
[----:B------:R-:W-:-:S13]  /*15470*/  R2UR UR4, R16 ;  /* 0x00000000100472ca */ /* 0x000fda00000e0000 */
[----:B0-----:R-:W-:-:S04]  /*15480*/  IMAD.U32 R3, RZ, RZ, UR4 ;  /* 0x00000004ff037e24 */ /* 0x001fc8000f8e00ff */
[----:B------:R0:W1:Y:S03]  /*15490*/  SYNCS.PHASECHK.TRANS64.TRYWAIT P1, [R3+URZ+0x38800], R0 ;  /* 0x03880000030075a7 */ /* 0x000066000802017f */
[----:B-1----:R-:W-:Y:S05]  /*154a0*/  @!P1 NANOSLEEP.SYNCS 0x989680 ;  /* 0x009896800000995d */ /* 0x002fea0003900000 */
[----:B------:R-:W1:Y:S02]  /*154b0*/  @!P1 SYNCS.PHASECHK.TRANS64 P1, [R3+URZ+0x38800], R0 ;  /* 0x03880000030095a7 */ /* 0x000e64000802007f */
[----:B-1----:R-:W-:Y:S05]  /*154c0*/  @!P1 BRA `(.L_x_2204) ;  /* 0xfffffffc00e89947 */ /* 0x002fea000383ffff */
[----:B------:R-:W-:Y:S05]  /*154d0*/  BRA `(.L_x_2322) ;  /* 0xfffffec400187947 */ /* 0x000fea000383ffff */
.L_x_2208:
[----:B-1----:R1:W2:Y:S02]  /*154e0*/  SYNCS.PHASECHK.TRANS64.TRYWAIT P1, [R0+URZ+0x38830], R3 ;  /* 0x03883003000075a7 */ /* 0x0022a4000802017f */
[----:B--2---:R-:W-:Y:S05]  /*154f0*/  @!P1 NANOSLEEP.SYNCS 0x989680 ;  /* 0x009896800000995d */ /* 0x004fea0003900000 */
[----:B------:R-:W2:Y:S02]  /*15500*/  @!P1 SYNCS.PHASECHK.TRANS64 P1, [R0+URZ+0x38830], R3 ;  /* 0x03883003000095a7 */ /* 0x000ea4000802007f */
[----:B--2---:R-:W-:Y:S05]  /*15510*/  @!P1 BRA `(.L_x_2208) ;  /* 0xfffffffc00f09947 */ /* 0x004fea000383ffff */
[----:B------:R-:W-:Y:S05]  /*15520*/  BRA `(.L_x_2207) ;  /* 0xfffffec4003c7947 */ /* 0x000fea000383ffff */
.L_x_2214:
[----:B-1----:R-:W-:-:S04]  /*15530*/  IMAD.U32 R4, RZ, RZ, UR61 ;  /* 0x0000003dff047e24 */ /* 0x002fc8000f8e00ff */
[----:B------:R1:W2:Y:S03]  /*15540*/  SYNCS.PHASECHK.TRANS64.TRYWAIT P1, [R4+URZ+0x38830], R3 ;  /* 0x03883003040075a7 */ /* 0x0002a6000802017f */
[----:B--2---:R-:W-:Y:S05]  /*15550*/  @!P1 NANOSLEEP.SYNCS 0x989680 ;  /* 0x009896800000995d */ /* 0x004fea0003900000 */
[----:B------:R-:W2:Y:S02]  /*15560*/  @!P1 SYNCS.PHASECHK.TRANS64 P1, [R4+URZ+0x38830], R3 ;  /* 0x03883003040095a7 */ /* 0x000ea4000802007f */
[----:B--2---:R-:W-:Y:S05]  /*15570*/  @!P1 BRA `(.L_x_2214) ;  /* 0xfffffffc00ec9947 */ /* 0x004fea000383ffff */
[----:B------:R-:W-:Y:S05]  /*15580*/  BRA `(.L_x_2213) ;  /* 0xffffff0000ac7947 */ /* 0x000fea000383ffff */
.L_x_2218:
[----:B---3--:R-:W-:-:S04]  /*15590*/  IMAD.U32 R2, RZ, RZ, UR4 ;  /* 0x00000004ff027e24 */ /* 0x008fc8000f8e00ff */
[----:B------:R3:W4:Y:S03]  /*155a0*/  SYNCS.PHASECHK.TRANS64.TRYWAIT P1, [R2+URZ+0x38850], R0 ;  /* 0x03885000020075a7 */ /* 0x000726000802017f */
[----:B----4-:R-:W-:Y:S05]  /*155b0*/  @!P1 NANOSLEEP.SYNCS 0x989680 ;  /* 0x009896800000995d */ /* 0x010fea0003900000 */
[----:B------:R-:W4:Y:S02]  /*155c0*/  @!P1 SYNCS.PHASECHK.TRANS64 P1, [R2+URZ+0x38850], R0 ;  /* 0x03885000020095a7 */ /* 0x000f24000802007f */
[----:B----4-:R-:W-:Y:S05]  /*155d0*/  @!P1 BRA `(.L_x_2218) ;  /* 0xfffffffc00ec9947 */ /* 0x010fea000383ffff */
[----:B------:R-:W-:Y:S05]  /*155e0*/  BRA `(.L_x_2217) ;  /* 0xffffff2800047947 */ /* 0x000fea000383ffff */
.L_x_2226:
[----:B-1----:R-:W-:-:S04]  /*155f0*/  MOV R4, UR4 ;  /* 0x0000000400047c02 */ /* 0x002fc80008000f00 */
[----:B------:R1:W2:Y:S03]  /*15600*/  SYNCS.PHASECHK.TRANS64.TRYWAIT P1, [R4+URZ+0x38830], R3 ;  /* 0x03883003040075a7 */ /* 0x0002a6000802017f */
[----:B--2---:R-:W-:Y:S05]  /*15610*/  @!P1 NANOSLEEP.SYNCS 0x989680 ;  /* 0x009896800000995d */ /* 0x004fea0003900000 */
[----:B------:R-:W2:Y:S02]  /*15620*/  @!P1 SYNCS.PHASECHK.TRANS64 P1, [R4+URZ+0x38830], R3 ;  /* 0x03883003040095a7 */ /* 0x000ea4000802007f */
[----:B--2---:R-:W-:Y:S05]  /*15630*/  @!P1 BRA `(.L_x_2226) ;  /* 0xfffffffc00ec9947 */ /* 0x004fea000383ffff */
[----:B------:R-:W-:Y:S05]  /*15640*/  BRA `(.L_x_2225) ;  /* 0xffffff3c00f87947 */ /* 0x000fea000383ffff */
.L_x_2230:
[----:B---3--:R-:W-:-:S04]  /*15650*/  IMAD.U32 R2, RZ, RZ, UR4 ;  /* 0x00000004ff027e24 */ /* 0x008fc8000f8e00ff */
[----:B------:R3:W4:Y:S03]  /*15660*/  SYNCS.PHASECHK.TRANS64.TRYWAIT P1, [R2+URZ+0x38850], R0 ;  /* 0x03885000020075a7 */ /* 0x000726000802017f */
[----:B----4-:R-:W-:Y:S05]  /*15670*/  @!P1 NANOSLEEP.SYNCS 0x989680 ;  /* 0x009896800000995d */ /* 0x010fea0003900000 */
[----:B------:R-:W4:Y:S02]  /*15680*/  @!P1 SYNCS.PHASECHK.TRANS64 P1, [R2+URZ+0x38850], R0 ;  /* 0x03885000020095a7 */ /* 0x000f24000802007f */
[----:B----4-:R-:W-:Y:S05]  /*15690*/  @!P1 BRA `(.L_x_2230) ;  /* 0xfffffffc00ec9947 */ /* 0x010fea000383ffff */
[----:B------:R-:W-:Y:S05]  /*156a0*/  BRA `(.L_x_2229) ;  /* 0xffffff6800487947 */ /* 0x000fea000383ffff */
.L_x_2237:
[----:B-1----:R-:W-:-:S04]  /*156b0*/  IMAD.U32 R7, RZ, RZ, UR7 ;  /* 0x00000007ff077e24 */ /* 0x002fc8000f8e00ff */
[----:B------:R1:W2:Y:S03]  /*156c0*/  SYNCS.PHASECHK.TRANS64.TRYWAIT P1, [R7+URZ+0x38850], R0 ;  /* 0x03885000070075a7 */ /* 0x0002a6000802017f */
[----:B--2---:R-:W-:Y:S05]  /*156d0*/  @!P1 NANOSLEEP.SYNCS 0x989680 ;  /* 0x009896800000995d */ /* 0x004fea0003900000 */
[----:B------:R-:W2:Y:S02]  /*156e0*/  @!P1 SYNCS.PHASECHK.TRANS64 P1, [R7+URZ+0x38850], R0 ;  /* 0x03885000070095a7 */ /* 0x000ea4000802007f */
[----:B--2---:R-:W-:Y:S05]  /*156f0*/  @!P1 BRA `(.L_x_2237) ;  /* 0xfffffffc00ec9947 */ /* 0x004fea000383ffff */
[----:B------:R-:W-:Y:S05]  /*15700*/  BRA `(.L_x_2236) ;  /* 0xffffff80005c7947 */ /* 0x000fea000383ffff */
.L_x_2268:
[----:B------:R-:W2:Y:S01]  /*15710*/  S2R R18, SR_TID.X ;  /* 0x0000000000127919 */ /* 0x000ea20000002100 */
        /* <DEDUP_REMOVED lines=9> */
.L_x_2323:
[----:B------:R-:W-:Y:S05]  /*157b0*/  BRA `(.L_x_2324) ;  /* 0xffffffc8001c7947 */ /* 0x000fea000383ffff */
.L_x_2271:
[----:B0-----:R0:W1:Y:S02]  /*157c0*/  SYNCS.PHASECHK.TRANS64.TRYWAIT P0, [R0+URZ+0x38840], R3 ;  /* 0x03884003000075a7 */ /* 0x001064000800017f */
[----:B-1----:R-:W-:Y:S05]  /*157d0*/  @!P0 NANOSLEEP.SYNCS 0x989680 ;  /* 0x009896800000895d */ /* 0x002fea0003900000 */
[----:B------:R-:W1:Y:S02]  /*157e0*/  @!P0 SYNCS.PHASECHK.TRANS64 P0, [R0+URZ+0x38840], R3 ;  /* 0x03884003000085a7 */ /* 0x000e64000800007f */
[----:B-1----:R-:W-:Y:S05]  /*157f0*/  @!P0 BRA `(.L_x_2271) ;  /* 0xfffffffc00f08947 */ /* 0x002fea000383ffff */
[----:B------:R-:W-:Y:S05]  /*15800*/  BRA `(.L_x_2325) ;  /* 0xffffffcc00207947 */ /* 0x000fea000383ffff */
.L_x_2272:
        /* <DEDUP_REMOVED lines=8> */
.L_x_2327:
[----:B------:R-:W-:Y:S05]  /*15890*/  BSYNC B0 ;  /* 0x0000000000007941 */ /* 0x000fea0003800000 */
.L_x_2326:
[----:B------:R-:W-:Y:S01]  /*158a0*/  IMAD.MOV.U32 R13, RZ, RZ, R4 ;  /* 0x000000ffff0d7224 */ /* 0x000fe200078e0004 */
[----:B------:R-:W-:Y:S01]  /*158b0*/  MOV R11, 0x181f ;  /* 0x0000181f000b7802 */ /* 0x000fe20000000f00 */
[----:B------:R-:W-:Y:S01]  /*158c0*/  IMAD.MOV.U32 R12, RZ, RZ, RZ ;  /* 0x000000ffff0c7224 */ /* 0x000fe200078e00ff */
[C---:B------:R-:W-:Y:S01]  /*158d0*/  LOP3.LUT P5, RZ, R16.reuse, 0x10, RZ, 0xc0, !PT ;  /* 0x0000001010ff7812 */ /* 0x040fe200078ac0ff */
[----:B------:R-:W-:Y:S01]  /*158e0*/  IMAD.MOV.U32 R15, RZ, RZ, -0x1 ;  /* 0xffffffffff0f7424 */ /* 0x000fe200078e00ff */
[C---:B------:R-:W-:Y:S01]  /*158f0*/  LOP3.LUT P4, RZ, R16.reuse, 0x8, RZ, 0xc0, !PT ;  /* 0x0000000810ff7812 */ /* 0x040fe2000788c0ff */
[----:B------:R-:W-:Y:S01]  /*15900*/  IMAD.MOV.U32 R2, RZ, RZ, R14 ;  /* 0x000000ffff027224 */ /* 0x000fe200078e000e */
[----:B------:R-:W-:Y:S01]  /*15910*/  LOP3.LUT P3, RZ, R16, 0x4, RZ, 0xc0, !PT ;  /* 0x0000000410ff7812 */ /* 0x000fe2000786c0ff */
[----:B------:R-:W-:-:S12]  /*15920*/  @P0 IMAD R9, R5, 0x2, R17 ;  /* 0x0000000205090824 */ /* 0x000fd800078e0211 */
[----:B------:R-:W-:Y:S05]  /*15930*/  WARPSYNC.COLLECTIVE R15, `(.L_x_2328) ;  /* 0x000000000f087348 */ /* 0x000fea0003c00000 */
[----:B------:R0:W1:Y:S02]  /*15940*/  SHFL.IDX P6, R14, R13, R12, R11 ;  /* 0x0000000c0d0e7389 */ /* 0x00006400000c000b */
[----:B01----:R-:W-:Y:S01]  /*15950*/  ENDCOLLECTIVE ;  /* 0x000000000000791b */ /* 0x003fe20003800000 */
.L_x_2328:
[----:B------:R-:W-:Y:S01]  /*15960*/  LOP3.LUT P2, RZ, R16, 0x2, RZ, 0xc0, !PT ;  /* 0x0000000210ff7812 */ /* 0x000fe2000784c0ff */
        /* <DEDUP_REMOVED lines=8> */
.L_x_2329:
        /* <DEDUP_REMOVED lines=13> */
.L_x_2330:
[----:B------:R-:W-:Y:S02]  /*15ac0*/  @P0 IMAD R25, R5, 0x2, R17 ;  /* 0x0000000205190824 */ /* 0x000fe400078e0211 */
[----:B------:R-:W-:Y:S01]  /*15ad0*/  IMAD.MOV.U32 R13, RZ, RZ, R6 ;  /* 0x000000ffff0d7224 */ /* 0x000fe200078e0006 */
[----:B------:R-:W-:Y:S02]  /*15ae0*/  MOV R12, 0x2 ;  /* 0x00000002000c7802 */ /* 0x000fe40000000f00 */
[----:B------:R-:W-:-:S05]  /*15af0*/  @P0 LEA R14, P1, R37, R14, 0x1 ;  /* 0x0000000e250e0211 */ /* 0x000fca00078208ff */
[----:B------:R-:W-:-:S08]  /*15b00*/  @P0 IMAD.MOV.U32 R2, RZ, RZ, R14 ;  /* 0x000000ffff020224 */ /* 0x000fd000078e000e */
[----:B------:R-:W-:Y:S05]  /*15b10*/  WARPSYNC.COLLECTIVE R15, `(.L_x_2331) ;  /* 0x000000000f087348 */ /* 0x000fea0003c00000 */
[----:B------:R0:W1:Y:S02]  /*15b20*/  SHFL.IDX P6, R14, R13, R12, R11 ;  /* 0x0000000c0d0e7389 */ /* 0x00006400000c000b */
[----:B01----:R-:W-:Y:S01]  /*15b30*/  ENDCOLLECTIVE ;  /* 0x000000000000791b */ /* 0x003fe20003800000 */
.L_x_2331:
        /* <DEDUP_REMOVED lines=15> */
.L_x_2332:
        /* <DEDUP_REMOVED lines=8> */
.L_x_2333:
        /* <DEDUP_REMOVED lines=15> */
.L_x_2334:
        /* <DEDUP_REMOVED lines=8> */
.L_x_2335:
[----:B------:R-:W-:-:S05]  /*15e20*/  @P0 IMAD.X R9, RZ, RZ, R8, P1 ;  /* 0x000000ffff090224 */ /* 0x000fca00008e0608 */
[----:B------:R-:W-:-:S05]  /*15e30*/  @P0 MOV R3, R9 ;  /* 0x0000000900030202 */ /* 0x000fca0000000f00 */
        /* <DEDUP_REMOVED lines=12> */
.L_x_2336:
[----:B------:R-:W-:Y:S05]  /*15f00*/  BRA `(.L_x_2337) ;  /* 0xffffffc800987947 */ /* 0x000fea000383ffff */
.L_x_2279:
[----:B------:R-:W-:Y:S02]  /*15f10*/  IMAD.MOV.U32 R13, RZ, RZ, R4 ;  /* 0x000000ffff0d7224 */ /* 0x000fe400078e0004 */
[----:B------:R-:W-:Y:S02]  /*15f20*/  IMAD.MOV.U32 R12, RZ, RZ, RZ ;  /* 0x000000ffff0c7224 */ /* 0x000fe400078e00ff */
[----:B------:R-:W-:Y:S02]  /*15f30*/  IMAD.MOV.U32 R11, RZ, RZ, 0x181f ;  /* 0x0000181fff0b7424 */ /* 0x000fe400078e00ff */
[----:B------:R-:W-:Y:S02]  /*15f40*/  IMAD.MOV.U32 R15, RZ, RZ, -0x1 ;  /* 0xffffffffff0f7424 */ /* 0x000fe400078e00ff */
[----:B------:R-:W-:-:S07]  /*15f50*/  IMAD.U32 R3, RZ, RZ, UR44 ;  /* 0x0000002cff037e24 */ /* 0x000fce000f8e00ff */
[----:B-12---:R-:W-:Y:S05]  /*15f60*/  WARPSYNC.COLLECTIVE R15, `(.L_x_2338) ;  /* 0x000000000f087348 */ /* 0x006fea0003c00000 */
[----:B--2---:R0:W2:Y:S02]  /*15f70*/  SHFL.IDX P6, R14, R13, R12, R11 ;  /* 0x0000000c0d0e7389 */ /* 0x0040a400000c000b */
[----:B012---:R-:W-:Y:S01]  /*15f80*/  ENDCOLLECTIVE ;  /* 0x000000000000791b */ /* 0x007fe20003800000 */
.L_x_2338:
[----:B------:R-:W-:-:S04]  /*15f90*/  IMAD R0, R3, 0x80, R36 ;  /* 0x0000008003007824 */ /* 0x000fc800078e0224 */
[C---:B------:R-:W-:Y:S01]  /*15fa0*/  VIADD R6, R0.reuse, 0x10 ;  /* 0x0000001000067836 */ /* 0x040fe20000000000 */
[----:B------:R-:W-:Y:S01]  /*15fb0*/  ISETP.GE.AND P0, PT, R0, UR37, PT ;  /* 0x0000002500007c0c */ /* 0x000fe2000bf06270 */
[----:B------:R-:W-:Y:S02]  /*15fc0*/  IMAD.MOV.U32 R13, RZ, RZ, R5 ;  /* 0x000000ffff0d7224 */ /* 0x000fe400078e0005 */
[----:B------:R-:W-:-:S10]  /*15fd0*/  IMAD.MOV.U32 R2, RZ, RZ, R14 ;  /* 0x000000ffff027224 */ /* 0x000fd400078e000e */
[----:B------:R-:W-:Y:S05]  /*15fe0*/  WARPSYNC.COLLECTIVE R15, `(.L_x_2339) ;  /* 0x000000000f087348 */ /* 0x000fea0003c00000 */
[----:B------:R0:W1:Y:S02]  /*15ff0*/  SHFL.IDX P6, R14, R13, R12, R11 ;  /* 0x0000000c0d0e7389 */ /* 0x00006400000c000b */
[----:B01----:R-:W-:Y:S01]  /*16000*/  ENDCOLLECTIVE ;  /* 0x000000000000791b */ /* 0x003fe20003800000 */
.L_x_2339:
        /* <DEDUP_REMOVED lines=8> */
.L_x_2340:
        /* <DEDUP_REMOVED lines=13> */
.L_x_2341:
[----:B------:R-:W-:Y:S02]  /*16160*/  IMAD.MOV.U32 R13, RZ, RZ, R4 ;  /* 0x000000ffff0d7224 */ /* 0x000fe400078e0004 */
[----:B------:R-:W-:Y:S01]  /*16170*/  IMAD.MOV.U32 R12, RZ, RZ, 0x2 ;  /* 0x00000002ff0c7424 */ /* 0x000fe200078e00ff */
[----:B------:R-:W-:-:S05]  /*16180*/  @!P0 LEA R14, P1, R37, R14, 0x1 ;  /* 0x0000000e250e8211 */ /* 0x000fca00078208ff */
[----:B------:R-:W-:-:S08]  /*16190*/  @!P0 IMAD.MOV.U32 R2, RZ, RZ, R14 ;  /* 0x000000ffff028224 */ /* 0x000fd000078e000e */
[----:B------:R-:W-:Y:S05]  /*161a0*/  WARPSYNC.COLLECTIVE R15, `(.L_x_2342) ;  /* 0x000000000f087348 */ /* 0x000fea0003c00000 */
[----:B------:R0:W1:Y:S02]  /*161b0*/  SHFL.IDX P6, R14, R13, R12, R11 ;  /* 0x0000000c0d0e7389 */ /* 0x00006400000c000b */
[----:B01----:R-:W-:Y:S01]  /*161c0*/  ENDCOLLECTIVE ;  /* 0x000000000000791b */ /* 0x003fe20003800000 */
.L_x_2342:
        /* <DEDUP_REMOVED lines=11> */
[----:B------:R-:W-:Y:S02]  /*16280*/  ISETP.GE.AND P0, PT, R6, UR37, PT ;  /* 0x0000002506007c0c */ /* 0x000fe4000bf06270 */
[----:B------:R-:W-:-:S11]  /*16290*/  MOV R6, R14 ;  /* 0x0000000e00067202 */ /* 0x000fd60000000f00 */
[----:B0-----:R-:W-:Y:S05]  /*162a0*/  WARPSYNC.COLLECTIVE R15, `(.L_x_2343) ;  /* 0x000000000f087348 */ /* 0x001fea0003c00000 */
[----:B------:R1:W2:Y:S02]  /*162b0*/  SHFL.IDX P6, R14, R13, R12, R11 ;  /* 0x0000000c0d0e7389 */ /* 0x0002a400000c000b */
[----:B012---:R-:W-:Y:S01]  /*162c0*/  ENDCOLLECTIVE ;  /* 0x000000000000791b */ /* 0x007fe20003800000 */
.L_x_2343:
[----:B------:R-:W-:Y:S02]  /*162d0*/  IMAD.MOV.U32 R13, RZ, RZ, R4 ;  /* 0x000000ffff0d7224 */ /* 0x000fe400078e0004 */
[----:B------:R-:W-:Y:S01]  /*162e0*/  IMAD.MOV.U32 R12, RZ, RZ, 0x3 ;  /* 0x00000003ff0c7424 */ /* 0x000fe200078e00ff */
[----:B------:R-:W-:-:S05]  /*162f0*/  @!P0 LEA R14, P1, R37, R14, 0x1 ;  /* 0x0000000e250e8211 */ /* 0x000fca00078208ff */
[----:B------:R-:W-:-:S08]  /*16300*/  @!P0 IMAD.MOV.U32 R2, RZ, RZ, R14 ;  /* 0x000000ffff028224 */ /* 0x000fd000078e000e */
[----:B------:R-:W-:Y:S05]  /*16310*/  WARPSYNC.COLLECTIVE R15, `(.L_x_2344) ;  /* 0x000000000f087348 */ /* 0x000fea0003c00000 */
[----:B------:R0:W1:Y:S02]  /*16320*/  SHFL.IDX P6, R14, R13, R12, R11 ;  /* 0x0000000c0d0e7389 */ /* 0x00006400000c000b */
[----:B01----:R-:W-:Y:S01]  /*16330*/  ENDCOLLECTIVE ;  /* 0x000000000000791b */ /* 0x003fe20003800000 */
.L_x_2344:
        /* <DEDUP_REMOVED lines=16> */
.L_x_2345:
[----:B------:R-:W-:Y:S02]  /*16440*/  IMAD.MOV.U32 R13, RZ, RZ, R4 ;  /* 0x000000ffff0d7224 */ /* 0x000fe400078e0004 */
[----:B------:R-:W-:Y:S01]  /*16450*/  IMAD.MOV.U32 R12, RZ, RZ, 0x4 ;  /* 0x00000004ff0c7424 */ /* 0x000fe200078e00ff */
[----:B------:R-:W-:-:S05]  /*16460*/  @!P0 LEA R14, P1, R37, R14, 0x1 ;  /* 0x0000000e250e8211 */ /* 0x000fca00078208ff */
[----:B------:R-:W-:-:S08]  /*16470*/  @!P0 IMAD.MOV.U32 R2, RZ, RZ, R14 ;  /* 0x000000ffff028224 */ /* 0x000fd000078e000e */
[----:B------:R-:W-:Y:S05]  /*16480*/  WARPSYNC.COLLECTIVE R15, `(.L_x_2346) ;  /* 0x000000000f087348 */ /* 0x000fea0003c00000 */
[----:B------:R0:W1:Y:S02]  /*16490*/  SHFL.IDX P6, R14, R13, R12, R11 ;  /* 0x0000000c0d0e7389 */ /* 0x00006400000c000b */
[----:B01----:R-:W-:Y:S01]  /*164a0*/  ENDCOLLECTIVE ;  /* 0x000000000000791b */ /* 0x003fe20003800000 */
.L_x_2346:
        /* <DEDUP_REMOVED lines=16> */
.L_x_2347:
[----:B------:R-:W-:Y:S02]  /*165b0*/  IMAD.MOV.U32 R13, RZ, RZ, R4 ;  /* 0x000000ffff0d7224 */ /* 0x000fe400078e0004 */
[----:B------:R-:W-:Y:S01]  /*165c0*/  IMAD.MOV.U32 R12, RZ, RZ, 0x5 ;  /* 0x00000005ff0c7424 */ /* 0x000fe200078e00ff */
[----:B------:R-:W-:-:S05]  /*165d0*/  @!P0 LEA R14, P1, R37, R14, 0x1 ;  /* 0x0000000e250e8211 */ /* 0x000fca00078208ff */
[----:B------:R-:W-:-:S08]  /*165e0*/  @!P0 IMAD.MOV.U32 R2, RZ, RZ, R14 ;  /* 0x000000ffff028224 */ /* 0x000fd000078e000e */
[----:B------:R-:W-:Y:S05]  /*165f0*/  WARPSYNC.COLLECTIVE R15, `(.L_x_2348) ;  /* 0x000000000f087348 */ /* 0x000fea0003c00000 */
[----:B------:R0:W1:Y:S02]  /*16600*/  SHFL.IDX P6, R14, R13, R12, R11 ;  /* 0x0000000c0d0e7389 */ /* 0x00006400000c000b */
[----:B01----:R-:W-:Y:S01]  /*16610*/  ENDCOLLECTIVE ;  /* 0x000000000000791b */ /* 0x003fe20003800000 */
.L_x_2348:
        /* <DEDUP_REMOVED lines=16> */
.L_x_2349:
        /* <DEDUP_REMOVED lines=8> */
.L_x_2350:
        /* <DEDUP_REMOVED lines=15> */
.L_x_2351:
[----:B------:R-:W-:Y:S02]  /*16890*/  IMAD.MOV.U32 R13, RZ, RZ, R4 ;  /* 0x000000ffff0d7224 */ /* 0x000fe400078e0004 */
[----:B------:R-:W-:Y:S01]  /*168a0*/  IMAD.MOV.U32 R12, RZ, RZ, 0x7 ;  /* 0x00000007ff0c7424 */ /* 0x000fe200078e00ff */
[----:B------:R-:W-:-:S05]  /*168b0*/  @!P0 LEA R14, P1, R37, R14, 0x1 ;  /* 0x0000000e250e8211 */ /* 0x000fca00078208ff */
[----:B------:R-:W-:-:S08]  /*168c0*/  @!P0 IMAD.MOV.U32 R2, RZ, RZ, R14 ;  /* 0x000000ffff028224 */ /* 0x000fd000078e000e */
[----:B------:R-:W-:Y:S05]  /*168d0*/  WARPSYNC.COLLECTIVE R15, `(.L_x_2352) ;  /* 0x000000000f087348 */ /* 0x000fea0003c00000 */
[----:B------:R0:W1:Y:S02]  /*168e0*/  SHFL.IDX P6, R14, R13, R12, R11 ;  /* 0x0000000c0d0e7389 */ /* 0x00006400000c000b */
[----:B01----:R-:W-:Y:S01]  /*168f0*/  ENDCOLLECTIVE ;  /* 0x000000000000791b */ /* 0x003fe20003800000 */
.L_x_2352:
        /* <DEDUP_REMOVED lines=10> */
[----:B------:R-:W-:-:S07]  /*169a0*/  MOV R6, R14 ;  /* 0x0000000e00067202 */ /* 0x000fce0000000f00 */
[----:B0-----:R-:W-:Y:S05]  /*169b0*/  WARPSYNC.COLLECTIVE R15, `(.L_x_2353) ;  /* 0x000000000f087348 */ /* 0x001fea0003c00000 */
[----:B------:R1:W2:Y:S02]  /*169c0*/  SHFL.IDX P6, R14, R13, R12, R11 ;  /* 0x0000000c0d0e7389 */ /* 0x0002a400000c000b */
[----:B012---:R-:W-:Y:S01]  /*169d0*/  ENDCOLLECTIVE ;  /* 0x000000000000791b */ /* 0x007fe20003800000 */
.L_x_2353:
[----:B------:R-:W-:Y:S05]  /*169e0*/  BRA `(.L_x_2354) ;  /* 0xffffffc800e07947 */ /* 0x000fea000383ffff */
.L_x_2282:
[----:B0-----:R0:W2:Y:S02]  /*169f0*/  SYNCS.PHASECHK.TRANS64.TRYWAIT P0, [R17+URZ+0x38820], R0 ;  /* 0x03882000110075a7 */ /* 0x0010a4000800017f */
[----:B--2---:R-:W-:Y:S05]  /*16a00*/  @!P0 NANOSLEEP.SYNCS 0x989680 ;  /* 0x009896800000895d */ /* 0x004fea0003900000 */
[----:B------:R-:W2:Y:S02]  /*16a10*/  @!P0 SYNCS.PHASECHK.TRANS64 P0, [R17+URZ+0x38820], R0 ;  /* 0x03882000110085a7 */ /* 0x000ea4000800007f */
[----:B--2---:R-:W-:Y:S05]  /*16a20*/  @!P0 BRA `(.L_x_2282) ;  /* 0xfffffffc00f08947 */ /* 0x004fea000383ffff */
[----:B------:R-:W-:Y:S05]  /*16a30*/  BRA `(.L_x_2355) ;  /* 0xffffffcc00487947 */ /* 0x000fea000383ffff */
.L_x_2286:
[----:B-1----:R1:W2:Y:S02]  /*16a40*/  SYNCS.PHASECHK.TRANS64.TRYWAIT P0, [R6+URZ+0x38840], R3 ;  /* 0x03884003060075a7 */ /* 0x0022a4000800017f */
[----:B--2---:R-:W-:Y:S05]  /*16a50*/  @!P0 NANOSLEEP.SYNCS 0x989680 ;  /* 0x009896800000895d */ /* 0x004fea0003900000 */
[----:B------:R-:W2:Y:S02]  /*16a60*/  @!P0 SYNCS.PHASECHK.TRANS64 P0, [R6+URZ+0x38840], R3 ;  /* 0x03884003060085a7 */ /* 0x000ea4000800007f */
[----:B--2---:R-:W-:Y:S05]  /*16a70*/  @!P0 BRA `(.L_x_2286) ;  /* 0xfffffffc00f08947 */ /* 0x004fea000383ffff */
[----:B------:R-:W-:Y:S05]  /*16a80*/  BRA `(.L_x_2356) ;  /* 0xffffffd000087947 */ /* 0x000fea000383ffff */
.L_x_2287:
        /* <DEDUP_REMOVED lines=8> */
.L_x_2358:
[----:B------:R-:W-:Y:S05]  /*16b10*/  BSYNC B1 ;  /* 0x0000000000017941 */ /* 0x000fea0003800000 */
.L_x_2357:
[----:B------:R-:W-:Y:S01]  /*16b20*/  IMAD.MOV.U32 R13, RZ, RZ, R8 ;  /* 0x000000ffff0d7224 */ /* 0x000fe200078e0008 */
[----:B------:R-:W-:Y:S01]  /*16b30*/  LEA R9, R9, R17, 0x1 ;  /* 0x0000001109097211 */ /* 0x000fe200078e08ff */
        /* <DEDUP_REMOVED lines=8> */
.L_x_2359:
[----:B------:R-:W-:Y:S02]  /*16bc0*/  IMAD.MOV.U32 R13, RZ, RZ, R20 ;  /* 0x000000ffff0d7224 */ /* 0x000fe400078e0014 */
[----:B------:R-:W-:Y:S01]  /*16bd0*/  IMAD.MOV.U32 R12, RZ, RZ, 0x1 ;  /* 0x00000001ff0c7424 */ /* 0x000fe200078e00ff */
[----:B------:R-:W-:-:S13]  /*16be0*/  IADD3 R2, P0, R14, R0, RZ ;  /* 0x000000000e027210 */ /* 0x000fda0007f1e0ff */
[----:B------:R-:W-:Y:S05]  /*16bf0*/  WARPSYNC.COLLECTIVE R15, `(.L_x_2360) ;  /* 0x000000000f087348 */ /* 0x000fea0003c00000 */
[----:B------:R0:W1:Y:S02]  /*16c00*/  SHFL.IDX P6, R14, R13, R12, R11 ;  /* 0x0000000c0d0e7389 */ /* 0x00006400000c000b */
[----:B01----:R-:W-:Y:S01]  /*16c10*/  ENDCOLLECTIVE ;  /* 0x000000000000791b */ /* 0x003fe20003800000 */
.L_x_2360:
        /* <DEDUP_REMOVED lines=13> */
.L_x_2361:
[----:B------:R-:W-:Y:S02]  /*16cf0*/  IMAD.MOV.U32 R13, RZ, RZ, R20 ;  /* 0x000000ffff0d7224 */ /* 0x000fe400078e0014 */
[----:B------:R-:W-:Y:S01]  /*16d00*/  IMAD.MOV.U32 R12, RZ, RZ, 0x2 ;  /* 0x00000002ff0c7424 */ /* 0x000fe200078e00ff */
[----:B------:R-:W-:-:S13]  /*16d10*/  IADD3 R2, P0, R14, R0, RZ ;  /* 0x000000000e027210 */ /* 0x000fda0007f1e0ff */
[----:B------:R-:W-:Y:S05]  /*16d20*/  WARPSYNC.COLLECTIVE R15, `(.L_x_2362) ;  /* 0x000000000f087348 */ /* 0x000fea0003c00000 */
[----:B------:R0:W1:Y:S02]  /*16d30*/  SHFL.IDX P6, R14, R13, R12, R11 ;  /* 0x0000000c0d0e7389 */ /* 0x00006400000c000b */
[----:B01----:R-:W-:Y:S01]  /*16d40*/  ENDCOLLECTIVE ;  /* 0x000000000000791b */ /* 0x003fe20003800000 */
.L_x_2362:
        /* <DEDUP_REMOVED lines=13> */
.L_x_2363:
[----:B------:R-:W-:Y:S02]  /*16e20*/  IMAD.MOV.U32 R13, RZ, RZ, R20 ;  /* 0x000000ffff0d7224 */ /* 0x000fe400078e0014 */
[----:B------:R-:W-:Y:S01]  /*16e30*/  IMAD.MOV.U32 R12, RZ, RZ, 0x3 ;  /* 0x00000003ff0c7424 */ /* 0x000fe200078e00ff */
[----:B------:R-:W-:-:S13]  /*16e40*/  IADD3 R2, P0, R14, R0, RZ ;  /* 0x000000000e027210 */ /* 0x000fda0007f1e0ff */
[----:B------:R-:W-:Y:S05]  /*16e50*/  WARPSYNC.COLLECTIVE R15, `(.L_x_2364) ;  /* 0x000000000f087348 */ /* 0x000fea0003c00000 */
[----:B------:R0:W1:Y:S02]  /*16e60*/  SHFL.IDX P6, R14, R13, R12, R11 ;  /* 0x0000000c0d0e7389 */ /* 0x00006400000c000b */
[----:B01----:R-:W-:Y:S01]  /*16e70*/  ENDCOLLECTIVE ;  /* 0x000000000000791b */ /* 0x003fe20003800000 */
.L_x_2364:
        /* <DEDUP_REMOVED lines=13> */
.L_x_2365:
[----:B------:R-:W-:Y:S02]  /*16f50*/  IMAD.MOV.U32 R13, RZ, RZ, R20 ;  /* 0x000000ffff0d7224 */ /* 0x000fe400078e0014 */
[----:B------:R-:W-:Y:S01]  /*16f60*/  IMAD.MOV.U32 R12, RZ, RZ, 0x4 ;  /* 0x00000004ff0c7424 */ /* 0x000fe200078e00ff */
[----:B------:R-:W-:-:S13]  /*16f70*/  IADD3 R2, P0, R14, R0, RZ ;  /* 0x000000000e027210 */ /* 0x000fda0007f1e0ff */
[----:B------:R-:W-:Y:S05]  /*16f80*/  WARPSYNC.COLLECTIVE R15, `(.L_x_2366) ;  /* 0x000000000f087348 */ /* 0x000fea0003c00000 */
[----:B------:R0:W1:Y:S02]  /*16f90*/  SHFL.IDX P6, R14, R13, R12, R11 ;  /* 0x0000000c0d0e7389 */ /* 0x00006400000c000b */
[----:B01----:R-:W-:Y:S01]  /*16fa0*/  ENDCOLLECTIVE ;  /* 0x000000000000791b */ /* 0x003fe20003800000 */
.L_x_2366:
        /* <DEDUP_REMOVED lines=13> */
.L_x_2367:
[----:B------:R-:W-:Y:S05]  /*17080*/  BRA `(.L_x_2368) ;  /* 0xffffffcc00887947 */ /* 0x000fea000383ffff */
.L_x_2292:
[----:B0-----:R0:W1:Y:S02]  /*17090*/  SYNCS.PHASECHK.TRANS64.TRYWAIT P0, [R6+URZ+0x38860], R3 ;  /* 0x03886003060075a7 */ /* 0x001064000800017f */
[----:B-1----:R-:W-:Y:S05]  /*170a0*/  @!P0 NANOSLEEP.SYNCS 0x989680 ;  /* 0x009896800000895d */ /* 0x002fea0003900000 */
[----:B------:R-:W1:Y:S02]  /*170b0*/  @!P0 SYNCS.PHASECHK.TRANS64 P0, [R6+URZ+0x38860], R3 ;  /* 0x03886003060085a7 */ /* 0x000e64000800007f */
[----:B-1----:R-:W-:Y:S05]  /*170c0*/  @!P0 BRA `(.L_x_2292) ;  /* 0xfffffffc00f08947 */ /* 0x002fea000383ffff */
[----:B------:R-:W-:Y:S05]  /*170d0*/  BRA `(.L_x_2369) ;  /* 0xffffffcc00e87947 */ /* 0x000fea000383ffff */
.L_x_2293:
        /* <DEDUP_REMOVED lines=8> */
.L_x_2371:
[----:B------:R-:W-:Y:S05]  /*17160*/  BSYNC B1 ;  /* 0x0000000000017941 */ /* 0x000fea0003800000 */
.L_x_2370:
        /* <DEDUP_REMOVED lines=9> */
.L_x_2372:
[----:B------:R-:W-:Y:S02]  /*17200*/  IMAD.MOV.U32 R13, RZ, RZ, R19 ;  /* 0x000000ffff0d7224 */ /* 0x000fe400078e0013 */
[----:B------:R-:W-:Y:S01]  /*17210*/  IMAD.MOV.U32 R12, RZ, RZ, 0x1 ;  /* 0x00000001ff0c7424 */ /* 0x000fe200078e00ff */
[----:B------:R-:W-:-:S13]  /*17220*/  IADD3 R2, P0, R14, R0, RZ ;  /* 0x000000000e027210 */ /* 0x000fda0007f1e0ff */
[----:B------:R-:W-:Y:S05]  /*17230*/  WARPSYNC.COLLECTIVE R15, `(.L_x_2373) ;  /* 0x000000000f087348 */ /* 0x000fea0003c00000 */
[----:B------:R0:W1:Y:S02]  /*17240*/  SHFL.IDX P6, R14, R13, R12, R11 ;  /* 0x0000000c0d0e7389 */ /* 0x00006400000c000b */
[----:B01----:R-:W-:Y:S01]  /*17250*/  ENDCOLLECTIVE ;  /* 0x000000000000791b */ /* 0x003fe20003800000 */
.L_x_2373:
        /* <DEDUP_REMOVED lines=17> */
.L_x_2374:
[----:B------:R-:W-:Y:S02]  /*17370*/  IMAD.MOV.U32 R13, RZ, RZ, R19 ;  /* 0x000000ffff0d7224 */ /* 0x000fe400078e0013 */
[----:B------:R-:W-:Y:S01]  /*17380*/  IMAD.MOV.U32 R12, RZ, RZ, 0x2 ;  /* 0x00000002ff0c7424 */ /* 0x000fe200078e00ff */
[----:B------:R-:W-:-:S13]  /*17390*/  IADD3 R2, P0, R14, R0, RZ ;  /* 0x000000000e027210 */ /* 0x000fda0007f1e0ff */
[----:B------:R-:W-:Y:S05]  /*173a0*/  WARPSYNC.COLLECTIVE R15, `(.L_x_2375) ;  /* 0x000000000f087348 */ /* 0x000fea0003c00000 */
[----:B------:R0:W1:Y:S02]  /*173b0*/  SHFL.IDX P6, R14, R13, R12, R11 ;  /* 0x0000000c0d0e7389 */ /* 0x00006400000c000b */
[----:B01----:R-:W-:Y:S01]  /*173c0*/  ENDCOLLECTIVE ;  /* 0x000000000000791b */ /* 0x003fe20003800000 */
.L_x_2375:
        /* <DEDUP_REMOVED lines=17> */
.L_x_2376:
[----:B------:R-:W-:Y:S02]  /*174e0*/  IMAD.MOV.U32 R13, RZ, RZ, R19 ;  /* 0x000000ffff0d7224 */ /* 0x000fe400078e0013 */
[----:B------:R-:W-:Y:S01]  /*174f0*/  IMAD.MOV.U32 R12, RZ, RZ, 0x3 ;  /* 0x00000003ff0c7424 */ /* 0x000fe200078e00ff */
[----:B------:R-:W-:-:S13]  /*17500*/  IADD3 R2, P0, R14, R0, RZ ;  /* 0x000000000e027210 */ /* 0x000fda0007f1e0ff */
[----:B------:R-:W-:Y:S05]  /*17510*/  WARPSYNC.COLLECTIVE R15, `(.L_x_2377) ;  /* 0x000000000f087348 */ /* 0x000fea0003c00000 */
[----:B------:R0:W1:Y:S02]  /*17520*/  SHFL.IDX P6, R14, R13, R12, R11 ;  /* 0x0000000c0d0e7389 */ /* 0x00006400000c000b */
[----:B01----:R-:W-:Y:S01]  /*17530*/  ENDCOLLECTIVE ;  /* 0x000000000000791b */ /* 0x003fe20003800000 */
.L_x_2377:
        /* <DEDUP_REMOVED lines=17> */
.L_x_2378:
[----:B------:R-:W-:Y:S02]  /*17650*/  IMAD.MOV.U32 R13, RZ, RZ, R19 ;  /* 0x000000ffff0d7224 */ /* 0x000fe400078e0013 */
[----:B------:R-:W-:Y:S01]  /*17660*/  IMAD.MOV.U32 R12, RZ, RZ, 0x4 ;  /* 0x00000004ff0c7424 */ /* 0x000fe200078e00ff */
[----:B------:R-:W-:-:S13]  /*17670*/  IADD3 R2, P0, R14, R0, RZ ;  /* 0x000000000e027210 */ /* 0x000fda0007f1e0ff */
[----:B------:R-:W-:Y:S05]  /*17680*/  WARPSYNC.COLLECTIVE R15, `(.L_x_2379) ;  /* 0x000000000f087348 */ /* 0x000fea0003c00000 */
[----:B------:R0:W1:Y:S02]  /*17690*/  SHFL.IDX P6, R14, R13, R12, R11 ;  /* 0x0000000c0d0e7389 */ /* 0x00006400000c000b */
[----:B01----:R-:W-:Y:S01]  /*176a0*/  ENDCOLLECTIVE ;  /* 0x000000000000791b */ /* 0x003fe20003800000 */
.L_x_2379:
        /* <DEDUP_REMOVED lines=12> */
.L_x_2380:
        /* <DEDUP_REMOVED lines=9> */
.L_x_2301:
[----:B0-----:R0:W2:Y:S02]  /*17800*/  SYNCS.PHASECHK.TRANS64.TRYWAIT P0, [R4+URZ+0x38860], R3 ;  /* 0x03886003040075a7 */ /* 0x0010a4000800017f */
[----:B--2---:R-:W-:Y:S05]  /*17810*/  @!P0 NANOSLEEP.SYNCS 0x989680 ;  /* 0x009896800000895d */ /* 0x004fea0003900000 */
[----:B------:R-:W2:Y:S02]  /*17820*/  @!P0 SYNCS.PHASECHK.TRANS64 P0, [R4+URZ+0x38860], R3 ;  /* 0x03886003040085a7 */ /* 0x000ea4000800007f */
[----:B--2---:R-:W-:Y:S05]  /*17830*/  @!P0 BRA `(.L_x_2301) ;  /* 0xfffffffc00f08947 */ /* 0x004fea000383ffff */
[----:B------:R-:W-:Y:S05]  /*17840*/  BRA `(.L_x_2382) ;  /* 0xffffffd000407947 */ /* 0x000fea000383ffff */
.L_x_2302:
        /* <DEDUP_REMOVED lines=8> */
.L_x_2384:
[----:B------:R-:W-:Y:S05]  /*178d0*/  BSYNC B0 ;  /* 0x0000000000007941 */ /* 0x000fea0003800000 */
.L_x_2383:
        /* <DEDUP_REMOVED lines=9> */
.L_x_2385:
[----:B------:R-:W-:Y:S02]  /*17970*/  IMAD.MOV.U32 R13, RZ, RZ, R19 ;  /* 0x000000ffff0d7224 */ /* 0x000fe400078e0013 */
[----:B------:R-:W-:Y:S01]  /*17980*/  IMAD.MOV.U32 R12, RZ, RZ, 0x1 ;  /* 0x00000001ff0c7424 */ /* 0x000fe200078e00ff */
[----:B------:R-:W-:-:S13]  /*17990*/  IADD3 R2, P0, R14, R6, RZ ;  /* 0x000000060e027210 */ /* 0x000fda0007f1e0ff */
[----:B------:R-:W-:Y:S05]  /*179a0*/  WARPSYNC.COLLECTIVE R15, `(.L_x_2386) ;  /* 0x000000000f087348 */ /* 0x000fea0003c00000 */
[----:B------:R0:W1:Y:S02]  /*179b0*/  SHFL.IDX P6, R14, R13, R12, R11 ;  /* 0x0000000c0d0e7389 */ /* 0x00006400000c000b */
[----:B01----:R-:W-:Y:S01]  /*179c0*/  ENDCOLLECTIVE ;  /* 0x000000000000791b */ /* 0x003fe20003800000 */
.L_x_2386:
[----:B------:R-:W-:Y:S01]  /*179d0*/  IMAD.X R3, RZ, RZ, R0, P0 ;  /* 0x000000ffff037224 */ /* 0x000fe200000e0600 */
[----:B------:R-:W-:Y:S01]  /*179e0*/  ISETP.LT.OR P0, PT, R5, 0x1, P5 ;  /* 0x000000010500780c */ /* 0x000fe20002f01670 */
[----:B------:R-:W-:Y:S01]  /*179f0*/  IMAD R0, R8, 0x2, R17 ;  /* 0x0000000208007824 */ /* 0x000fe200078e0211 */
        /* <DEDUP_REMOVED lines=10> */
.L_x_2387:
        /* <DEDUP_REMOVED lines=14> */
.L_x_2388:
        /* <DEDUP_REMOVED lines=12> */
.L_x_2389:
        /* <DEDUP_REMOVED lines=14> */
.L_x_2390:
        /* <DEDUP_REMOVED lines=12> */
.L_x_2391:
        /* <DEDUP_REMOVED lines=14> */
.L_x_2392:
        /* <DEDUP_REMOVED lines=12> */
.L_x_2393:
        /* <DEDUP_REMOVED lines=9> */
.L_x_2307:
        /* <DEDUP_REMOVED lines=8> */
.L_x_2396:
[----:B------:R-:W-:Y:S05]  /*18090*/  BSYNC B0 ;  /* 0x0000000000007941 */ /* 0x000fea0003800000 */
.L_x_2395:
[----:B------:R-:W-:Y:S05]  /*180a0*/  BRA `(.L_x_2397) ;  /* 0xffffffcc00d47947 */ /* 0x000fea000383ffff */
.L_x_2310:
[----:B-1----:R1:W2:Y:S02]  /*180b0*/  SYNCS.PHASECHK.TRANS64.TRYWAIT P0, [R4+URZ+0x38820], R0 ;  /* 0x03882000040075a7 */ /* 0x0022a4000800017f */
[----:B--2---:R-:W-:Y:S05]  /*180c0*/  @!P0 NANOSLEEP.SYNCS 0x989680 ;  /* 0x009896800000895d */ /* 0x004fea0003900000 */
[----:B------:R-:W2:Y:S02]  /*180d0*/  @!P0 SYNCS.PHASECHK.TRANS64 P0, [R4+URZ+0x38820], R0 ;  /* 0x03882000040085a7 */ /* 0x000ea4000800007f */
[----:B--2---:R-:W-:Y:S05]  /*180e0*/  @!P0 BRA `(.L_x_2310) ;  /* 0xfffffffc00f08947 */ /* 0x004fea000383ffff */
[----:B------:R-:W-:Y:S05]  /*180f0*/  BRA `(.L_x_2398) ;  /* 0xffffffd0001c7947 */ /* 0x000fea000383ffff */
.L_x_2311:
        /* <DEDUP_REMOVED lines=11> */
.L_x_2400:
[----:B------:R-:W-:Y:S05]  /*181b0*/  BSYNC B0 ;  /* 0x0000000000007941 */ /* 0x000fea0003800000 */
.L_x_2399:
[----:B------:R-:W-:Y:S05]  /*181c0*/  BRA `(.L_x_2401) ;  /* 0xffffffd000047947 */ /* 0x000fea000383ffff */
.L_x_2314:
[----:B------:R-:W-:Y:S01]  /*181d0*/  BSSY B1, `(.L_x_2402) ;  /* 0x0000006000017945 */ /* 0x000fe20003800000 */
[----:B------:R-:W-:-:S07]  /*181e0*/  IMAD.MOV.U32 R15, RZ, RZ, -0x1 ;  /* 0xffffffffff0f7424 */ /* 0x000fce00078e00ff */
[----:B01---5:R-:W-:Y:S05]  /*181f0*/  WARPSYNC.COLLECTIVE R15, `(.L_x_2403) ;  /* 0x000000000f0c7348 */ /* 0x023fea0003c00000 */
[----:B------:R-:W-:Y:S02]  /*18200*/  ELECT P6, UR62, PT ;  /* 0x00000000003e782f */ /* 0x000fe400038c0000 */
[----:B------:R-:W-:Y:S01]  /*18210*/  MOV R14, UR62 ;  /* 0x0000003e000e7c02 */ /* 0x000fe20008000f00 */
[----:B01---5:R-:W-:Y:S10]  /*18220*/  ENDCOLLECTIVE ;  /* 0x000000000000791b */ /* 0x023ff40003800000 */
.L_x_2403:
[----:B------:R-:W-:Y:S05]  /*18230*/  BSYNC B1 ;  /* 0x0000000000017941 */ /* 0x000fea0003800000 */
.L_x_2402:
[----:B------:R-:W-:Y:S05]  /*18240*/  BRA `(.L_x_2404) ;  /* 0xffffffcc00fc7947 */ /* 0x000fea000383ffff */
.L_x_2316:
[----:B-1----:R1:W2:Y:S02]  /*18250*/  SYNCS.PHASECHK.TRANS64.TRYWAIT P1, [R5+URZ+0x38840], R0 ;  /* 0x03884000050075a7 */ /* 0x0022a4000802017f */
[----:B--2---:R-:W-:Y:S05]  /*18260*/  @!P1 NANOSLEEP.SYNCS 0x989680 ;  /* 0x009896800000995d */ /* 0x004fea0003900000 */
[----:B------:R-:W2:Y:S02]  /*18270*/  @!P1 SYNCS.PHASECHK.TRANS64 P1, [R5+URZ+0x38840], R0 ;  /* 0x03884000050095a7 */ /* 0x000ea4000802007f */
[----:B--2---:R-:W-:Y:S05]  /*18280*/  @!P1 BRA `(.L_x_2316) ;  /* 0xfffffffc00f09947 */ /* 0x004fea000383ffff */
[----:B------:R-:W-:Y:S05]  /*18290*/  BRA `(.L_x_2405) ;  /* 0xffffffd000247947 */ /* 0x000fea000383ffff */
.L_x_2318:
[----:B--2---:R2:W3:Y:S02]  /*182a0*/  SYNCS.PHASECHK.TRANS64.TRYWAIT P1, [R23+URZ+0x38840], R2 ;  /* 0x03884002170075a7 */ /* 0x0044e4000802017f */
[----:B---3--:R-:W-:Y:S05]  /*182b0*/  @!P1 NANOSLEEP.SYNCS 0x989680 ;  /* 0x009896800000995d */ /* 0x008fea0003900000 */
[----:B------:R-:W3:Y:S02]  /*182c0*/  @!P1 SYNCS.PHASECHK.TRANS64 P1, [R23+URZ+0x38840], R2 ;  /* 0x03884002170095a7 */ /* 0x000ee4000802007f */
[----:B---3--:R-:W-:Y:S05]  /*182d0*/  @!P1 BRA `(.L_x_2318) ;  /* 0xfffffffc00f09947 */ /* 0x008fea000383ffff */
[----:B------:R-:W-:Y:S05]  /*182e0*/  BRA `(.L_x_2406) ;  /* 0xffffffd000307947 */ /* 0x000fea000383ffff */
.L_x_2320:
[----:B---3--:R3:W4:Y:S02]  /*182f0*/  SYNCS.PHASECHK.TRANS64.TRYWAIT P1, [R5+URZ+0x38860], R0 ;  /* 0x03886000050075a7 */ /* 0x008724000802017f */
[----:B----4-:R-:W-:Y:S05]  /*18300*/  @!P1 NANOSLEEP.SYNCS 0x989680 ;  /* 0x009896800000995d */ /* 0x010fea0003900000 */
[----:B------:R-:W4:Y:S02]  /*18310*/  @!P1 SYNCS.PHASECHK.TRANS64 P1, [R5+URZ+0x38860], R0 ;  /* 0x03886000050095a7 */ /* 0x000f24000802007f */
[----:B----4-:R-:W-:Y:S05]  /*18320*/  @!P1 BRA `(.L_x_2320) ;  /* 0xfffffffc00f09947 */ /* 0x010fea000383ffff */
[----:B------:R-:W-:Y:S05]  /*18330*/  BRA `(.L_x_2407) ;  /* 0xffffffd0002c7947 */ /* 0x000fea000383ffff */
.L_x_2408:
        /* <DEDUP_REMOVED lines=12> */
.L_x_3299:


//--------------------- .text._ZN7cutlass13device_kernelIN5flash11enable_sm90INS1_16FlashAttnFwdSm90INS1_25CollectiveMainloopFwdSm90ILi2EN4cute5tupleIJNS5_1CILi1EEES8_S8_EEENS6_IJNS7_ILi128EEENS7_ILi80EEENS7_ILi256EEEEEELi256ENS_10bfloat16_tEfNS_4arch4Sm90ELb1ELb0ELb0ELb1ELb1ELb0ELb0ELb1ELb1ELb1ELb0ELb0EEENS1_21CollectiveEpilogueFwdINS6_IJSA_SC_SB_EEES9_SE_SG_Li256ELb1ELb1ELb0ELb0EEENS1_36VarlenDynamicPersistentTileSchedulerILi128ELi80ELi256ELi128ELb0ELb1ELb1ELb1ELb1ELb1EEEEEEEEEvNT_6ParamsE --------------------------
	.section	.text._ZN7cutlass13device_kernelIN5flash11enable_sm90INS1_16FlashAttnFwdSm90INS1_25CollectiveMainloopFwdSm90ILi2EN4cute5tupleIJNS5_1CILi1EEES8_S8_EEENS6_IJNS7_ILi128EEENS7_ILi80EEENS7_ILi256EEEEEELi256ENS_10bfloat16_tEfNS_4arch4Sm90ELb1ELb0ELb0ELb1ELb1ELb0ELb0ELb1ELb1ELb1ELb0ELb0EEENS1_21CollectiveEpilogueFwdINS6_IJSA_SC_SB_EEES9_SE_SG_Li256ELb1ELb1ELb0ELb0EEENS1_36VarlenDynamicPersistentTileSchedulerILi128ELi80ELi256ELi128ELb0ELb1ELb1ELb1ELb1ELb1EEEEEEEEEvNT_6ParamsE,"ax",@progbits
	.align	128
.text._ZN7cutlass13device_kernelIN5flash11enable_sm90INS1_16FlashAttnFwdSm90INS1_25CollectiveMainloopFwdSm90ILi2EN4cute5tupleIJNS5_1CILi1EEES8_S8_EEENS6_IJNS7_ILi128EEENS7_ILi80EEENS7_ILi256EEEEEELi256ENS_10bfloat16_tEfNS_4arch4Sm90ELb1ELb0ELb0ELb1ELb1ELb0ELb0ELb1ELb1ELb1ELb0ELb0EEENS1_21CollectiveEpilogueFwdINS6_IJSA_SC_SB_EEES9_SE_SG_Li256ELb1ELb1ELb0ELb0EEENS1_36VarlenDynamicPersistentTileSchedulerILi128ELi80ELi256ELi128ELb0ELb1ELb1ELb1ELb1ELb1EEEEEEEEEvNT_6ParamsE:
        .type           _ZN7cutlass13device_kernelIN5flash11enable_sm90INS1_16FlashAttnFwdSm90INS1_25CollectiveMainloopFwdSm90ILi2EN4cute5tupleIJNS5_1CILi1EEES8_S8_EEENS6_IJNS7_ILi128EEENS7_ILi80EEENS7_ILi256EEEEEELi256ENS_10bfloat16_tEfNS_4arch4Sm90ELb1ELb0ELb0ELb1ELb1ELb0ELb0ELb1ELb1ELb1ELb0ELb0EEENS1_21CollectiveEpilogueFwdINS6_IJSA_SC_SB_EEES9_SE_SG_Li256ELb1ELb1ELb0ELb0EEENS1_36VarlenDynamicPersistentTileSchedulerILi128ELi80ELi256ELi128ELb0ELb1ELb1ELb1ELb1ELb1EEEEEEEEEvNT_6ParamsE,@function
        .size           _ZN7cutlass13device_kernelIN5flash11enable_sm90INS1_16FlashAttnFwdSm90INS1_25CollectiveMainloopFwdSm90ILi2EN4cute5tupleIJNS5_1CILi1EEES8_S8_EEENS6_IJNS7_ILi128EEENS7_ILi80EEENS7_ILi256EEEEEELi256ENS_10bfloat16_tEfNS_4arch4Sm90ELb1ELb0ELb0ELb1ELb1ELb0ELb0ELb1ELb1ELb1ELb0ELb0EEENS1_21CollectiveEpilogueFwdINS6_IJSA_SC_SB_EEES9_SE_SG_Li256ELb1ELb1ELb0ELb0EEENS1_36VarlenDynamicPersistentTileSchedulerILi128ELi80ELi256ELi128ELb0ELb1ELb1ELb1ELb1ELb1EEEEEEEEEvNT_6ParamsE,(.L_x_3300 - _ZN7cutlass13device_kernelIN5flash11enable_sm90INS1_16FlashAttnFwdSm90INS1_25CollectiveMainloopFwdSm90ILi2EN4cute5tupleIJNS5_1CILi1EEES8_S8_EEENS6_IJNS7_ILi128EEENS7_ILi80EEENS7_ILi256EEEEEELi256ENS_10bfloat16_tEfNS_4arch4Sm90ELb1ELb0ELb0ELb1ELb1ELb0ELb0ELb1ELb1ELb1ELb0ELb0EEENS1_21CollectiveEpilogueFwdINS6_IJSA_SC_SB_EEES9_SE_SG_Li256ELb1ELb1ELb0ELb0EEENS1_36VarlenDynamicPersistentTileSchedulerILi128ELi80ELi256ELi128ELb0ELb1ELb1ELb1ELb1ELb1EEEEEEEEEvNT_6ParamsE)
        .other          _ZN7cutlass13device_kernelIN5flash11enable_sm90INS1_16FlashAttnFwdSm90INS1_25CollectiveMainloopFwdSm90ILi2EN4cute5tupleIJNS5_1CILi1EEES8_S8_EEENS6_IJNS7_ILi128EEENS7_ILi80EEENS7_ILi256EEEEEELi256ENS_10bfloat16_tEfNS_4arch4Sm90ELb1ELb0ELb0ELb1ELb1ELb0ELb0ELb1ELb1ELb1ELb0ELb0EEENS1_21CollectiveEpilogueFwdINS6_IJSA_SC_SB_EEES9_SE_SG_Li256ELb1ELb1ELb0ELb0EEENS1_36VarlenDynamicPersistentTileSchedulerILi128ELi80ELi256ELi128ELb0ELb1ELb1ELb1ELb1ELb1EEEEEEEEEvNT_6ParamsE,@"STO_CUDA_ENTRY STV_DEFAULT"
_ZN7cutlass13device_kernelIN5flash11enable_sm90INS1_16FlashAttnFwdSm90INS1_25CollectiveMainloopFwdSm90ILi2EN4cute5tupleIJNS5_1CILi1EEES8_S8_EEENS6_IJNS7_ILi128EEENS7_ILi80EEENS7_ILi256EEEEEELi256ENS_10bfloat16_tEfNS_4arch4Sm90ELb1ELb0ELb0ELb1ELb1ELb0ELb0ELb1ELb1ELb1ELb0ELb0EEENS1_21CollectiveEpilogueFwdINS6_IJSA_SC_SB_EEES9_SE_SG_Li256ELb1ELb1ELb0ELb0EEENS1_36VarlenDynamicPersistentTileSchedulerILi128ELi80ELi256ELi128ELb0ELb1ELb1ELb1ELb1ELb1EEEEEEEEEvNT_6ParamsE:
        /* <DEDUP_REMOVED lines=45> */
.L_x_2409:
        /* <DEDUP_REMOVED lines=22> */
.L_x_2410:
        /* <DEDUP_REMOVED lines=18> */
.L_x_2411:
        /* <DEDUP_REMOVED lines=22> */
.L_x_2412:
        /* <DEDUP_REMOVED lines=23> */
.L_x_2413:
        /* <DEDUP_REMOVED lines=10> */
.L_x_2415:
        /* <DEDUP_REMOVED lines=18> */
[----:B------:R-:W0:Y:S02]  /*09e0*/  S2R R0, SR_TID.X ;  /* 0x0000000000007919 */ /* 0x000e240000002100 */
[----:B0-----:R-:W-:-:S05]  /*09f0*/  VIADD R12, R0, 0xffffff80 ;  /* 0xffffff80000c7836 */ /* 0x001fca0000000000 */
[----:B------:R-:W-:-:S04]  /*0a00*/  SHF.R.S32.HI R0, RZ, 0x1f, R12 ;  /* 0x0000001fff007819 */ /* 0x000fc8000001140c */
[CC--:B------:R-:W-:Y:S02]  /*0a10*/  LEA.HI R3, R0.reuse, R12.reuse, RZ, 0x4 ;  /* 0x0000000c00037211 */ /* 0x0c0fe400078f20ff */
[CC--:B------:R-:W-:Y:S02]  /*0a20*/  LEA.HI R4, R0.reuse, R12.reuse, RZ, 0x5 ;  /* 0x0000000c00047211 */ /* 0x0c0fe400078f28ff */
[----:B------:R-:W-:Y:S02]  /*0a30*/  SHF.R.S32.HI R6, RZ, 0x4, R3 ;  /* 0x00000004ff067819 */ /* 0x000fe40000011403 */
[----:B------:R-:W-:Y:S01]  /*0a40*/  LEA.HI R11, R0, R12, RZ, 0x2 ;  /* 0x0000000c000b7211 */ /* 0x000fe200078f10ff */
[----:B------:R-:W-:Y:S01]  /*0a50*/  IMAD.SHL.U32 R5, R4, 0x20, RZ ;  /* 0x0000002004057824 */ /* 0x000fe200078e00ff */
[C---:B------:R-:W-:Y:S02]  /*0a60*/  LOP3.LUT R4, R3.reuse, 0x3fffff0, RZ, 0xc0, !PT ;  /* 0x03fffff003047812 */ /* 0x040fe400078ec0ff */
[----:B------:R-:W-:-:S02]  /*0a70*/  LEA.HI R3, R3, R6, RZ, 0x1 ;  /* 0x0000000603037211 */ /* 0x000fc400078f08ff */
[----:B------:R-:W-:Y:S01]  /*0a80*/  LOP3.LUT R11, R11, 0xfffffffc, RZ, 0xc0, !PT ;  /* 0xfffffffc0b0b7812 */ /* 0x000fe200078ec0ff */
[C---:B------:R-:W-:Y:S01]  /*0a90*/  IMAD.IADD R4, R12.reuse, 0x1, -R4 ;  /* 0x000000010c047824 */ /* 0x040fe200078e0a04 */
[----:B------:R-:W-:Y:S02]  /*0aa0*/  LOP3.LUT R5, R5, 0xfffffc00, RZ, 0xc0, !PT ;  /* 0xfffffc0005057812 */ /* 0x000fe400078ec0ff */
[----:B------:R-:W-:Y:S01]  /*0ab0*/  LOP3.LUT R3, R3, 0x1ffffffe, RZ, 0xc0, !PT ;  /* 0x1ffffffe03037812 */ /* 0x000fe200078ec0ff */
[----:B------:R-:W-:Y:S02]  /*0ac0*/  IMAD.IADD R11, R12, 0x1, -R11 ;  /* 0x000000010c0b7824 */ /* 0x000fe400078e0a0b */
[----:B------:R-:W-:Y:S02]  /*0ad0*/  IMAD R4, R4, 0x40, R5 ;  /* 0x0000004004047824 */ /* 0x000fe400078e0205 */
[----:B------:R-:W-:Y:S01]  /*0ae0*/  IMAD.IADD R3, R6, 0x1, -R3 ;  /* 0x0000000106037824 */ /* 0x000fe200078e0a03 */
[----:B------:R-:W-:-:S03]  /*0af0*/  LEA.HI R5, R11, R11, RZ, 0x1 ;  /* 0x0000000b0b057211 */ /* 0x000fc600078f08ff */
[----:B------:R-:W-:Y:S01]  /*0b00*/  IMAD R3, R3, 0x8, R4 ;  /* 0x0000000803037824 */ /* 0x000fe200078e0204 */
[----:B------:R-:W-:-:S04]  /*0b10*/  LOP3.LUT R6, R5, 0x1ffffffe, RZ, 0xc0, !PT ;  /* 0x1ffffffe05067812 */ /* 0x000fc800078ec0ff */
[----:B------:R0:W-:Y:S01]  /*0b20*/  STL [R1+0x4], R3 ;  /* 0x0000040301007387 */ /* 0x0001e20000100800 */
[----:B------:R-:W-:Y:S01]  /*0b30*/  IMAD.IADD R6, R11, 0x1, -R6 ;  /* 0x000000010b067824 */ /* 0x000fe200078e0a06 */
[----:B--2---:R-:W-:Y:S02]  /*0b40*/  R2UR UR4, R2 ;  /* 0x00000000020472ca */ /* 0x004fe400000e0000 */
[CC--:B------:R-:W-:Y:S02]  /*0b50*/  LEA.HI R2, R0.reuse, R12.reuse, RZ, 0x7 ;  /* 0x0000000c00027211 */ /* 0x0c0fe400078f38ff */
[----:B------:R-:W-:Y:S02]  /*0b60*/  LEA.HI R0, R0, R12, RZ, 0x3 ;  /* 0x0000000c00007211 */ /* 0x000fe400078f18ff */
[----:B------:R-:W-:Y:S02]  /*0b70*/  LOP3.LUT R226, R2, 0xffffff80, RZ, 0xc0, !PT ;  /* 0xffffff8002e27812 */ /* 0x000fe400078ec0ff */
[----:B------:R-:W-:-:S02]  /*0b80*/  SHF.R.S32.HI R227, RZ, 0x7, R2 ;  /* 0x00000007ffe37819 */ /* 0x000fc40000011402 */
[----:B------:R-:W-:Y:S01]  /*0b90*/  LOP3.LUT R220, R0, 0xfffffff8, RZ, 0xc0, !PT ;  /* 0xfffffff800dc7812 */ /* 0x000fe200078ec0ff */
[----:B------:R-:W-:Y:S01]  /*0ba0*/  IMAD.IADD R226, R12, 0x1, -R226 ;  /* 0x000000010ce27824 */ /* 0x000fe200078e0ae2 */
[----:B------:R-:W-:Y:S01]  /*0bb0*/  LEA.HI R2, R2, R227, RZ, 0x1 ;  /* 0x000000e302027211 */ /* 0x000fe200078f08ff */
[----:B------:R-:W-:Y:S01]  /*0bc0*/  ULOP3.LUT UR7, UR4, 0x1, URZ, 0xfc, !UPT ;  /* 0x0000000104077892 */ /* 0x000fe2000f8efc3f */
[----:B------:R-:W-:Y:S02]  /*0bd0*/  IADD3 R220, R12, -R220, RZ ;  /* 0x800000dc0cdc7210 */ /* 0x000fe40007ffe0ff */
[----:B------:R-:W-:Y:S01]  /*0be0*/  SHF.R.S32.HI R7, RZ, 0x1f, R226 ;  /* 0x0000001fff077819 */ /* 0x000fe200000114e2 */
[----:B------:R-:W-:Y:S01]  /*0bf0*/  UMOV UR4, URZ ;  /* 0x0000003f00047c82 */ /* 0x000fe20008000000 */
[----:B------:R-:W-:Y:S01]  /*0c00*/  LOP3.LUT R2, R2, 0x3fffffe, RZ, 0xc0, !PT ;  /* 0x03fffffe02027812 */ /* 0x000fe200078ec0ff */
[----:B------:R-:W-:Y:S01]  /*0c10*/  IMAD.SHL.U32 R22, R220, 0x8, RZ ;  /* 0x00000008dc167824 */ /* 0x000fe200078e00ff */
[CC--:B------:R-:W-:Y:S01]  /*0c20*/  LEA.HI R8, R7.reuse, R226.reuse, RZ, 0x2 ;  /* 0x000000e207087211 */ /* 0x0c0fe200078f10ff */
[----:B0-----:R-:W-:Y:S01]  /*0c30*/  IMAD.U32 R3, RZ, RZ, UR7 ;  /* 0x00000007ff037e24 */ /* 0x001fe2000f8e00ff */
[----:B------:R-:W-:Y:S01]  /*0c40*/  LEA.HI R7, R7, R226, RZ, 0x5 ;  /* 0x000000e207077211 */ /* 0x000fe200078f28ff */
[----:B------:R-:W-:Y:S01]  /*0c50*/  IMAD.IADD R2, R227, 0x1, -R2 ;  /* 0x00000001e3027824 */ /* 0x000fe200078e0a02 */
[--C-:B------:R-:W-:Y:S01]  /*0c60*/  SHF.R.S32.HI R9, RZ, 0x2, R8.reuse ;  /* 0x00000002ff097819 */ /* 0x100fe20000011408 */
[C---:B------:R-:W-:Y:S01]  /*0c70*/  VIADD R218, R22.reuse, 0x40 ;  /* 0x0000004016da7836 */ /* 0x040fe20000000000 */
[----:B------:R-:W-:Y:S01]  /*0c80*/  SHF.R.S32.HI R10, RZ, 0x1f, R8 ;  /* 0x0000001fff0a7819 */ /* 0x000fe20000011408 */
[C---:B------:R-:W-:Y:S01]  /*0c90*/  VIADD R217, R22.reuse, 0x80 ;  /* 0x0000008016d97836 */ /* 0x040fe20000000000 */
[----:B------:R-:W-:Y:S01]  /*0ca0*/  SHF.R.S32.HI R7, RZ, 0x5, R7 ;  /* 0x00000005ff077819 */ /* 0x000fe20000011407 */
[----:B------:R-:W-:Y:S01]  /*0cb0*/  VIADD R219, R22, 0xc0 ;  /* 0x000000c016db7836 */ /* 0x000fe20000000000 */
[----:B------:R-:W-:Y:S01]  /*0cc0*/  LEA.HI R10, R10, R9, RZ, 0x3 ;  /* 0x000000090a0a7211 */ /* 0x000fe200078f18ff */
[----:B------:R-:W-:Y:S01]  /*0cd0*/  IMAD.U32 R225, RZ, RZ, UR4 ;  /* 0x00000004ffe17e24 */ /* 0x000fe2000f8e00ff */
[----:B------:R-:W-:Y:S01]  /*0ce0*/  LOP3.LUT R215, R8, 0x7ffffffc, RZ, 0xc0, !PT ;  /* 0x7ffffffc08d77812 */ /* 0x000fe200078ec0ff */
[----:B------:R-:W-:Y:S01]  /*0cf0*/  IMAD.U32 R17, RZ, RZ, UR4 ;  /* 0x00000004ff117e24 */ /* 0x000fe2000f8e00ff */
[----:B------:R-:W-:-:S02]  /*0d00*/  LOP3.LUT R10, R10, 0xfffffff8, RZ, 0xc0, !PT ;  /* 0xfffffff80a0a7812 */ /* 0x000fc400078ec0ff */
[----:B------:R-:W-:Y:S01]  /*0d10*/  SHF.R.S32.HI R224, RZ, 0x3, R0 ;  /* 0x00000003ffe07819 */ /* 0x000fe20000011400 */
[----:B------:R-:W-:Y:S01]  /*0d20*/  IMAD.IADD R215, R226, 0x1, -R215 ;  /* 0x00000001e2d77824 */ /* 0x000fe200078e0ad7 */
[----:B------:R-:W-:Y:S01]  /*0d30*/  SHF.R.S32.HI R0, RZ, 0x1f, R22 ;  /* 0x0000001fff007819 */ /* 0x000fe20000011416 */
[----:B------:R-:W-:Y:S01]  /*0d40*/  IMAD.IADD R10, R9, 0x1, -R10 ;  /* 0x00000001090a7824 */ /* 0x000fe200078e0a0a */
[----:B------:R-:W-:Y:S02]  /*0d50*/  SHF.R.S32.HI R4, RZ, 0x1f, R218 ;  /* 0x0000001fff047819 */ /* 0x000fe400000114da */
[----:B------:R-:W-:Y:S01]  /*0d60*/  SHF.R.S32.HI R0, RZ, 0x1f, R219 ;  /* 0x0000001fff007819 */ /* 0x000fe200000114db */
[----:B------:R-:W-:-:S04]  /*0d70*/  IMAD R7, R7, 0x10, R10 ;  /* 0x0000001007077824 */ /* 0x000fc800078e020a */
[----:B------:R-:W-:Y:S02]  /*0d80*/  IMAD R2, R2, 0x40, R7 ;  /* 0x0000004002027824 */ /* 0x000fe400078e0207 */
[----:B------:R-:W-:Y:S02]  /*0d90*/  IMAD.MOV.U32 R7, RZ, RZ, R15 ;  /* 0x000000ffff077224 */ /* 0x000fe400078e000f */
[----:B------:R-:W-:Y:S01]  /*0da0*/  IMAD R216, R6, 0x8, R2 ;  /* 0x0000000806d87824 */ /* 0x000fe200078e0202 */
[----:B------:R-:W-:Y:S04]  /*0db0*/  STL [R1], R2 ;  /* 0x0000000201007387 */ /* 0x000fe80000100800 */
[----:B------:R0:W-:Y:S02]  /*0dc0*/  STL [R1+0x8], R3 ;  /* 0x0000080301007387 */ /* 0x0001e40000100800 */
[----:B0-----:R-:W-:-:S07]  /*0dd0*/  SHF.R.S32.HI R3, RZ, 0x1f, R217 ;  /* 0x0000001fff037819 */ /* 0x001fce00000114d9 */
.L_x_2475:
[----:B012---:R-:W0:Y:S01]  /*0de0*/  LDC.64 R2, c[0x0][0xc88] ;  /* 0x00032200ff027b82 */ /* 0x007e220000000a00 */
[----:B------:R-:W-:Y:S01]  /*0df0*/  ULDC.64 UR8, c[0x0][0xa28] ;  /* 0x00028a0000087ab9 */ /* 0x000fe20000000a00 */
[----:B------:R-:W-:Y:S01]  /*0e00*/  ULDC.64 UR10, c[0x0][0xa18] ;  /* 0x00028600000a7ab9 */ /* 0x000fe20000000a00 */
[----:B0-----:R-:W-:-:S06]  /*0e10*/  IMAD.WIDE R2, R7, 0x4, R2 ;  /* 0x0000000407027825 */ /* 0x001fcc00078e0202 */
[----:B------:R-:W2:Y:S01]  /*0e20*/  LDG.E R2, desc[UR38][R2.64] ;  /* 0x0000002602027981 */ /* 0x000ea2000c1e1900 */
        /* <DEDUP_REMOVED lines=9> */
[----:B------:R-:W-:-:S04]  /*0ec0*/  @UP0 ULEA UR8, UP2, UR4, UR8, 0x2 ;  /* 0x0000000804080291 */ /* 0x000fc8000f84103f */
[----:B------:R-:W-:Y:S02]  /*0ed0*/  @UP0 ULEA.HI.X UR9, UR4, UR9, UR7, 0x2, UP2 ;  /* 0x0000000904090291 */ /* 0x000fe400090f1407 */
[----:B------:R-:W-:Y:S01]  /*0ee0*/  MOV R223, UR7 ;  /* 0x0000000700df7c02 */ /* 0x000fe20008000f00 */
[----:B------:R-:W-:Y:S01]  /*0ef0*/  @UP1 ULEA UR10, UP0, UR4, UR10, 0x2 ;  /* 0x0000000a040a1291 */ /* 0x000fe2000f80103f */
[----:B------:R-:W-:-:S03]  /*0f00*/  IMAD.U32 R2, RZ, RZ, UR8 ;  /* 0x00000008ff027e24 */ /* 0x000fc6000f8e00ff */
[----:B------:R-:W-:Y:S01]  /*0f10*/  @UP1 ULEA.HI.X UR11, UR4, UR11, UR7, 0x2, UP0 ;  /* 0x0000000b040b1291 */ /* 0x000fe200080f1407 */
[----:B------:R-:W-:Y:S01]  /*0f20*/  IMAD.U32 R3, RZ, RZ, UR9 ;  /* 0x00000009ff037e24 */ /* 0x000fe2000f8e00ff */
[----:B------:R-:W-:Y:S01]  /*0f30*/  ULDC.64 UR8, c[0x0][0x418] ;  /* 0x0001060000087ab9 */ /* 0x000fe20000000a00 */
[----:B------:R-:W-:Y:S01]  /*0f40*/  IMAD.U32 R4, RZ, RZ, UR10 ;  /* 0x0000000aff047e24 */ /* 0x000fe2000f8e00ff */
[----:B------:R-:W-:Y:S02]  /*0f50*/  ULDC UR7, c[0x0][0x424] ;  /* 0x0001090000077ab9 */ /* 0x000fe40000000800 */
[----:B------:R-:W-:Y:S01]  /*0f60*/  IMAD.U32 R5, RZ, RZ, UR11 ;  /* 0x0000000bff057e24 */ /* 0x000fe2000f8e00ff */
[----:B------:R-:W2:Y:S01]  /*0f70*/  @P0 LDG.E R2, desc[UR38][R2.64] ;  /* 0x0000002602020981 */ /* 0x000ea2000c1e1900 */
[----:B------:R-:W-:Y:S01]  /*0f80*/  UISETP.NE.U32.AND UP0, UPT, UR8, URZ, UPT ;  /* 0x0000003f0800728c */ /* 0x000fe2000bf05070 */
[----:B------:R-:W-:Y:S02]  /*0f90*/  ULDC.64 UR10, c[0x0][0xa20] ;  /* 0x00028800000a7ab9 */ /* 0x000fe40000000a00 */
[----:B---3--:R-:W3:Y:S01]  /*0fa0*/  @P2 LDG.E R4, desc[UR38][R4.64] ;  /* 0x0000002604042981 */ /* 0x008ee2000c1e1900 */
[----:B------:R-:W-:Y:S01]  /*0fb0*/  UISETP.NE.AND.EX UP0, UPT, UR9, URZ, UPT, UP0 ;  /* 0x0000003f0900728c */ /* 0x000fe2000bf05300 */
[----:B------:R-:W-:Y:S01]  /*0fc0*/  ISETP.NE.U32.AND P1, PT, RZ, UR10, PT ;  /* 0x0000000aff007c0c */ /* 0x000fe2000bf25070 */
[----:B------:R-:W-:Y:S01]  /*0fd0*/  ULDC UR8, c[0x0][0x2f0] ;  /* 0x0000bc0000087ab9 */ /* 0x000fe20000000800 */
[----:B------:R-:W-:Y:S01]  /*0fe0*/  UMOV UR4, URZ ;  /* 0x0000003f00047c82 */ /* 0x000fe20008000000 */
[----:B------:R-:W-:Y:S01]  /*0ff0*/  USEL UR7, UR7, 0x1, UP0 ;  /* 0x0000000107077887 */ /* 0x000fe20008000000 */
[----:B------:R-:W-:Y:S01]  /*1000*/  ISETP.NE.AND.EX P1, PT, RZ, UR11, PT, P1 ;  /* 0x0000000bff007c0c */ /* 0x000fe2000bf25310 */
[----:B------:R-:W-:-:S02]  /*1010*/  IMAD.U32 R222, RZ, RZ, UR6 ;  /* 0x00000006ffde7e24 */ /* 0x000fc4000f8e00ff */
[----:B------:R-:W-:Y:S01]  /*1020*/  UIMAD UR8, UR7, UR8, URZ ;  /* 0x00000008070872a4 */ /* 0x000fe2000f8e023f */
[----:B--2---:R-:W-:Y:S02]  /*1030*/  @P0 R2UR UR4, R2 ;  /* 0x00000000020402ca */ /* 0x004fe400000e0000 */
[----:B---3--:R-:W-:-:S13]  /*1040*/  @P2 R2UR UR7, R4 ;  /* 0x00000000040722ca */ /* 0x008fda00000e0000 */
[----:B------:R-:W-:Y:S01]  /*1050*/  IMAD.U32 R23, RZ, RZ, UR7 ;  /* 0x00000007ff177e24 */ /* 0x000fe2000f8e00ff */
[----:B----4-:R-:W-:Y:S06]  /*1060*/  @P2 BRA `(.L_x_2416) ;  /* 0x0000000000442947 */ /* 0x010fec0003800000 */
[----:B------:R-:W-:Y:S02]  /*1070*/  ULDC.64 UR6, c[0x0][0xa00] ;  /* 0x0002800000067ab9 */ /* 0x000fe40000000a00 */
[----:B------:R-:W-:Y:S01]  /*1080*/  ISETP.NE.U32.AND P0, PT, RZ, UR6, PT ;  /* 0x00000006ff007c0c */ /* 0x000fe2000bf05070 */
[----:B------:R-:W-:Y:S02]  /*1090*/  ULDC UR6, c[0x0][0x288] ;  /* 0x0000a20000067ab9 */ /* 0x000fe40000000800 */
[----:B------:R-:W-:Y:S01]  /*10a0*/  IMAD.U32 R23, RZ, RZ, UR6 ;  /* 0x00000006ff177e24 */ /* 0x000fe2000f8e00ff */
[----:B------:R-:W-:-:S13]  /*10b0*/  ISETP.NE.AND.EX P0, PT, RZ, UR7, PT, P0 ;  /* 0x00000007ff007c0c */ /* 0x000fda000bf05300 */
[----:B------:R-:W-:Y:S05]  /*10c0*/  @!P0 BRA `(.L_x_2416) ;  /* 0x00000000002c8947 */ /* 0x000fea0003800000 */
[----:B------:R-:W-:Y:S01]  /*10d0*/  R2UR UR9, R221 ;  /* 0x00000000dd0972ca */ /* 0x000fe200000e0000 */
[----:B------:R-:W-:-:S12]  /*10e0*/  ULDC.64 UR6, c[0x0][0xa00] ;  /* 0x0002800000067ab9 */ /* 0x000fd80000000a00 */
[----:B------:R-:W-:-:S06]  /*10f0*/  UIMAD.WIDE UR6, UR9, 0x4, UR6 ;  /* 0x00000004090678a5 */ /* 0x000fcc000f8e0206 */
[----:B------:R-:W-:Y:S02]  /*1100*/  IMAD.U32 R2, RZ, RZ, UR6 ;  /* 0x00000006ff027e24 */ /* 0x000fe4000f8e00ff */
[----:B------:R-:W-:-:S05]  /*1110*/  IMAD.U32 R3, RZ, RZ, UR7 ;  /* 0x00000007ff037e24 */ /* 0x000fca000f8e00ff */
[----:B------:R-:W2:Y:S04]  /*1120*/  LDG.E R4, desc[UR38][R2.64] ;  /* 0x0000002602047981 */ /* 0x000ea8000c1e1900 */
[----:B------:R-:W3:Y:S01]  /*1130*/  LDG.E R0, desc[UR38][R2.64+0x4] ;  /* 0x0000042602007981 */ /* 0x000ee2000c1e1900 */
[----:B--2---:R-:W-:Y:S02]  /*1140*/  R2UR UR6, R4 ;  /* 0x00000000040672ca */ /* 0x004fe400000e0000 */
[----:B---3--:R-:W-:-:S13]  /*1150*/  R2UR UR7, R0 ;  /* 0x00000000000772ca */ /* 0x008fda00000e0000 */
[----:B------:R-:W-:-:S06]  /*1160*/  UIADD3 UR6, -UR6, UR7, URZ ;  /* 0x0000000706067290 */ /* 0x000fcc000fffe13f */
[----:B------:R-:W-:-:S07]  /*1170*/  IMAD.U32 R23, RZ, RZ, UR6 ;  /* 0x00000006ff177e24 */ /* 0x000fce000f8e00ff */
.L_x_2416:
[----:B------:R-:W-:Y:S05]  /*1180*/  @!P1 BRA `(.L_x_2417) ;  /* 0x0000000000249947 */ /* 0x000fea0003800000 */
[----:B------:R-:W-:Y:S02]  /*1190*/  R2UR UR7, R221 ;  /* 0x00000000dd0772ca */ /* 0x000fe400000e0000 */
[----:B------:R-:W-:-:S11]  /*11a0*/  R2UR UR8, R223 ;  /* 0x00000000df0872ca */ /* 0x000fd600000e0000 */
[----:B------:R-:W-:-:S04]  /*11b0*/  ULEA UR6, UP0, UR7, UR10, 0x2 ;  /* 0x0000000a07067291 */ /* 0x000fc8000f80103f */
[----:B------:R-:W-:Y:S02]  /*11c0*/  ULEA.HI.X UR7, UR7, UR11, UR8, 0x2, UP0 ;  /* 0x0000000b07077291 */ /* 0x000fe400080f1408 */
[----:B------:R-:W-:-:S04]  /*11d0*/  IMAD.U32 R2, RZ, RZ, UR6 ;  /* 0x00000006ff027e24 */ /* 0x000fc8000f8e00ff */
[----:B------:R-:W-:-:S05]  /*11e0*/  IMAD.U32 R3, RZ, RZ, UR7 ;  /* 0x00000007ff037e24 */ /* 0x000fca000f8e00ff */
[----:B------:R-:W2:Y:S02]  /*11f0*/  LDG.E R2, desc[UR38][R2.64] ;  /* 0x0000002602027981 */ /* 0x000ea4000c1e1900 */
[----:B--2---:R-:W-:Y:S01]  /*1200*/  R2UR UR8, R2 ;  /* 0x00000000020872ca */ /* 0x004fe200000e0000 */
[----:B------:R-:W-:-:S14]  /*1210*/  BRA `(.L_x_2418) ;  /* 0x0000000000387947 */ /* 0x000fdc0003800000 */
.L_x_2417:
[----:B------:R-:W-:Y:S02]  /*1220*/  ULDC.64 UR6, c[0x0][0xa08] ;  /* 0x0002820000067ab9 */ /* 0x000fe40000000a00 */
[----:B------:R-:W-:-:S04]  /*1230*/  ISETP.NE.U32.AND P0, PT, RZ, UR6, PT ;  /* 0x00000006ff007c0c */ /* 0x000fc8000bf05070 */
[----:B------:R-:W-:-:S13]  /*1240*/  ISETP.NE.AND.EX P0, PT, RZ, UR7, PT, P0 ;  /* 0x00000007ff007c0c */ /* 0x000fda000bf05300 */
[----:B------:R-:W-:Y:S05]  /*1250*/  @!P0 BRA `(.L_x_2418) ;  /* 0x0000000000288947 */ /* 0x000fea0003800000 */
[----:B------:R-:W-:Y:S01]  /*1260*/  R2UR UR8, R221 ;  /* 0x00000000dd0872ca */ /* 0x000fe200000e0000 */
[----:B------:R-:W-:-:S12]  /*1270*/  ULDC.64 UR6, c[0x0][0xa08] ;  /* 0x0002820000067ab9 */ /* 0x000fd80000000a00 */
[----:B------:R-:W-:-:S06]  /*1280*/  UIMAD.WIDE UR6, UR8, 0x4, UR6 ;  /* 0x00000004080678a5 */ /* 0x000fcc000f8e0206 */
[----:B------:R-:W-:Y:S01]  /*1290*/  IMAD.U32 R2, RZ, RZ, UR6 ;  /* 0x00000006ff027e24 */ /* 0x000fe2000f8e00ff */
[----:B------:R-:W-:-:S05]  /*12a0*/  MOV R3, UR7 ;  /* 0x0000000700037c02 */ /* 0x000fca0008000f00 */
[----:B------:R-:W2:Y:S04]  /*12b0*/  LDG.E R4, desc[UR38][R2.64] ;  /* 0x0000002602047981 */ /* 0x000ea8000c1e1900 */
[----:B------:R-:W3:Y:S01]  /*12c0*/  LDG.E R0, desc[UR38][R2.64+0x4] ;  /* 0x0000042602007981 */ /* 0x000ee2000c1e1900 */
[----:B--2---:R-:W-:Y:S02]  /*12d0*/  R2UR UR8, R4 ;  /* 0x00000000040872ca */ /* 0x004fe400000e0000 */
[----:B---3--:R-:W-:-:S13]  /*12e0*/  R2UR UR6, R0 ;  /* 0x00000000000672ca */ /* 0x008fda00000e0000 */
[----:B------:R-:W-:-:S12]  /*12f0*/  UIADD3 UR8, -UR8, UR6, URZ ;  /* 0x0000000608087290 */ /* 0x000fd8000fffe13f */
.L_x_2418:
[----:B------:R-:W-:Y:S01]  /*1300*/  UIADD3 UR9, -UR4, UR8, URZ ;  /* 0x0000000804097290 */ /* 0x000fe2000fffe13f */
[----:B------:R-:W-:Y:S01]  /*1310*/  R2UR UR7, R23 ;  /* 0x00000000170772ca */ /* 0x000fe200000e0000 */
[----:B------:R-:W-:Y:S01]  /*1320*/  USHF.L.U32 UR5, UR5, 0x7, URZ ;  /* 0x0000000705057899 */ /* 0x000fe2000800063f */
[----:B------:R-:W-:Y:S01]  /*1330*/  PLOP3.LUT P0, PT, PT, PT, PT, 0x80, 0x0 ;  /* 0x000000000000781c */ /* 0x000fe20003f0f070 */
[----:B------:R-:W-:Y:S01]  /*1340*/  ULDC UR4, c[0x0][0x448] ;  /* 0x0001120000047ab9 */ /* 0x000fe20000000800 */
[----:B------:R-:W-:Y:S01]  /*1350*/  IMAD.MOV.U32 R0, RZ, RZ, RZ ;  /* 0x000000ffff007224 */ /* 0x000fe200078e00ff */
[----:B------:R-:W-:Y:S01]  /*1360*/  UISETP.NE.AND UP0, UPT, UR4, 0x1, UPT ;  /* 0x000000010400788c */ /* 0x000fe2000bf05270 */
[----:B------:R-:W-:Y:S01]  /*1370*/  IMAD.U32 R212, RZ, RZ, UR9 ;  /* 0x00000009ffd47e24 */ /* 0x000fe2000f8e00ff */
[----:B------:R-:W-:Y:S02]  /*1380*/  UIADD3 UR6, UR5, 0x7f, URZ ;  /* 0x0000007f05067890 */ /* 0x000fe4000fffe03f */
[----:B------:R-:W-:Y:S01]  /*1390*/  IMAD.U32 R214, RZ, RZ, UR5 ;  /* 0x00000005ffd67e24 */ /* 0x000fe2000f8e00ff */
[----:B------:R-:W-:Y:S01]  /*13a0*/  UP2UR UR4, UPR, URZ, 0x1 ;  /* 0x000000013f047883 */ /* 0x000fe20008000000 */
[----:B------:R-:W-:-:S02]  /*13b0*/  CS2R R2, SRZ ;  /* 0x0000000000027805 */ /* 0x000fc4000001ff00 */
[----:B------:R-:W-:Y:S02]  /*13c0*/  CS2R R150, SRZ ;  /* 0x0000000000967805 */ /* 0x000fe4000001ff00 */
[----:B------:R-:W-:Y:S01]  /*13d0*/  CS2R R148, SRZ ;  /* 0x0000000000947805 */ /* 0x000fe2000001ff00 */
[----:B------:R-:W-:Y:S01]  /*13e0*/  UIADD3 UR7, UR9, 0x50, -UR7 ;  /* 0x0000005009077890 */ /* 0x000fe2000fffe807 */
[----:B------:R-:W-:Y:S01]  /*13f0*/  CS2R R146, SRZ ;  /* 0x0000000000927805 */ /* 0x000fe2000001ff00 */
[----:B------:R-:W-:Y:S01]  /*1400*/  IMAD.U32 R213, RZ, RZ, UR4 ;  /* 0x00000004ffd57e24 */ /* 0x000fe2000f8e00ff */
[----:B------:R-:W-:Y:S01]  /*1410*/  @UP0 ULDC UR4, c[0x0][0x44c] ;  /* 0x0001130000040ab9 */ /* 0x000fe20000000800 */
[----:B------:R-:W-:Y:S01]  /*1420*/  @UP0 ULDC UR8, c[0x0][0x450] ;  /* 0x0001140000080ab9 */ /* 0x000fe20000000800 */
[----:B------:R-:W-:Y:S01]  /*1430*/  UIMAD.WIDE.U32 UR4, UR6, UR4, URZ ;  /* 0x00000004060472a5 */ /* 0x000fe2000f8e003f */
[----:B------:R-:W-:Y:S01]  /*1440*/  CS2R R144, SRZ ;  /* 0x0000000000907805 */ /* 0x000fe2000001ff00 */
[----:B------:R-:W-:Y:S01]  /*1450*/  UIADD3 UR4, UR9, 0x4f, URZ ;  /* 0x0000004f09047890 */ /* 0x000fe2000fffe03f */
[----:B------:R-:W-:Y:S01]  /*1460*/  CS2R R142, SRZ ;  /* 0x00000000008e7805 */ /* 0x000fe2000001ff00 */
[----:B------:R-:W-:Y:S01]  /*1470*/  @UP0 USHF.R.U32.HI UR6, URZ, UR8, UR5 ;  /* 0x000000083f060299 */ /* 0x000fe20008011605 */
[----:B------:R-:W-:Y:S01]  /*1480*/  CS2R R140, SRZ ;  /* 0x00000000008c7805 */ /* 0x000fe2000001ff00 */
[----:B------:R-:W-:Y:S01]  /*1490*/  UIMAD.WIDE UR4, UR4, 0x66666667, URZ ;  /* 0x66666667040478a5 */ /* 0x000fe2000f8e023f */
[----:B------:R-:W-:Y:S01]  /*14a0*/  CS2R R138, SRZ ;  /* 0x00000000008a7805 */ /* 0x000fe2000001ff00 */
[----:B------:R-:W-:Y:S01]  /*14b0*/  UIADD3 UR6, UR7, UR6, URZ ;  /* 0x0000000607067290 */ /* 0x000fe2000fffe03f */
[----:B------:R-:W-:Y:S01]  /*14c0*/  CS2R R136, SRZ ;  /* 0x0000000000887805 */ /* 0x000fe2000001ff00 */
[----:B------:R-:W-:Y:S01]  /*14d0*/  USHF.R.U32.HI UR4, URZ, 0x1f, UR5 ;  /* 0x0000001f3f047899 */ /* 0x000fe20008011605 */
[----:B------:R-:W-:Y:S01]  /*14e0*/  CS2R R134, SRZ ;  /* 0x0000000000867805 */ /* 0x000fe2000001ff00 */
[----:B------:R-:W-:Y:S01]  /*14f0*/  UIMAD.WIDE UR6, UR6, 0x66666667, URZ ;  /* 0x66666667060678a5 */ /* 0x000fe2000f8e023f */
[----:B------:R-:W-:Y:S01]  /*1500*/  CS2R R132, SRZ ;  /* 0x0000000000847805 */ /* 0x000fe2000001ff00 */
[----:B------:R-:W-:Y:S01]  /*1510*/  ULEA.HI.SX32 UR4, UR5, UR4, 0x1b ;  /* 0x0000000405047291 */ /* 0x000fe2000f8fda3f */
[----:B------:R-:W-:Y:S01]  /*1520*/  CS2R R130, SRZ ;  /* 0x0000000000827805 */ /* 0x000fe2000001ff00 */
[----:B------:R-:W-:Y:S01]  /*1530*/  USHF.R.U32.HI UR6, URZ, 0x1f, UR7 ;  /* 0x0000001f3f067899 */ /* 0x000fe20008011607 */
[----:B------:R-:W-:-:S02]  /*1540*/  CS2R R128, SRZ ;  /* 0x0000000000807805 */ /* 0x000fc4000001ff00 */
[----:B------:R-:W-:Y:S02]  /*1550*/  CS2R R126, SRZ ;  /* 0x00000000007e7805 */ /* 0x000fe4000001ff00 */
[----:B------:R-:W-:Y:S01]  /*1560*/  CS2R R124, SRZ ;  /* 0x00000000007c7805 */ /* 0x000fe2000001ff00 */
[----:B------:R-:W-:Y:S01]  /*1570*/  ULEA.HI.SX32 UR6, UR7, UR6, 0x1b ;  /* 0x0000000607067291 */ /* 0x000fe2000f8fda3f */
[----:B------:R-:W-:Y:S02]  /*1580*/  CS2R R122, SRZ ;  /* 0x00000000007a7805 */ /* 0x000fe4000001ff00 */
[----:B------:R-:W-:Y:S02]  /*1590*/  CS2R R120, SRZ ;  /* 0x0000000000787805 */ /* 0x000fe4000001ff00 */
[----:B------:R-:W-:Y:S01]  /*15a0*/  CS2R R118, SRZ ;  /* 0x0000000000767805 */ /* 0x000fe2000001ff00 */
[----:B------:R-:W-:Y:S01]  /*15b0*/  UISETP.LT.AND UP0, UPT, UR4, UR6, UPT ;  /* 0x000000060400728c */ /* 0x000fe2000bf01270 */
[----:B------:R-:W-:-:S02]  /*15c0*/  CS2R R116, SRZ ;  /* 0x0000000000747805 */ /* 0x000fc4000001ff00 */
[----:B------:R-:W-:Y:S02]  /*15d0*/  CS2R R114, SRZ ;  /* 0x0000000000727805 */ /* 0x000fe4000001ff00 */
[----:B------:R-:W-:Y:S01]  /*15e0*/  CS2R R112, SRZ ;  /* 0x0000000000707805 */ /* 0x000fe2000001ff00 */
[----:B------:R-:W-:Y:S01]  /*15f0*/  USEL UR60, UR4, UR6, UP0 ;  /* 0x00000006043c7287 */ /* 0x000fe20008000000 */
[----:B------:R-:W-:Y:S02]  /*1600*/  CS2R R110, SRZ ;  /* 0x00000000006e7805 */ /* 0x000fe4000001ff00 */
[----:B------:R-:W-:Y:S02]  /*1610*/  CS2R R108, SRZ ;  /* 0x00000000006c7805 */ /* 0x000fe4000001ff00 */
[----:B------:R-:W-:Y:S01]  /*1620*/  CS2R R106, SRZ ;  /* 0x00000000006a7805 */ /* 0x000fe2000001ff00 */
[----:B------:R-:W-:Y:S01]  /*1630*/  UISETP.GE.AND UP0, UPT, UR60, 0x1, UPT ;  /* 0x000000013c00788c */ /* 0x000fe2000bf06270 */
[----:B------:R-:W-:-:S02]  /*1640*/  CS2R R104, SRZ ;  /* 0x0000000000687805 */ /* 0x000fc4000001ff00 */
[----:B------:R-:W-:Y:S02]  /*1650*/  CS2R R102, SRZ ;  /* 0x0000000000667805 */ /* 0x000fe4000001ff00 */
[----:B------:R-:W-:Y:S02]  /*1660*/  CS2R R100, SRZ ;  /* 0x0000000000647805 */ /* 0x000fe4000001ff00 */
[----:B------:R-:W-:Y:S02]  /*1670*/  CS2R R166, SRZ ;  /* 0x0000000000a67805 */ /* 0x000fe4000001ff00 */
[----:B------:R-:W-:Y:S02]  /*1680*/  CS2R R96, SRZ ;  /* 0x0000000000607805 */ /* 0x000fe4000001ff00 */
[----:B------:R-:W-:Y:S02]  /*1690*/  PLOP3.LUT P1, PT, PT, PT, UP0, 0x80, 0x0 ;  /* 0x000000000000781c */ /* 0x000fe40003f2f008 */
        /* <DEDUP_REMOVED lines=69> */
.L_x_2420:
[----:B------:R-:W2:Y:S01]  /*1af0*/  LDL R2, [R1+0x8] ;  /* 0x0000080001027983 */ /* 0x000ea20000100800 */
        /* <DEDUP_REMOVED lines=12> */
.L_x_2564:
[----:B------:R-:W-:Y:S05]  /*1bc0*/  @!P0 BRA `(.L_x_2422) ;  /* 0x0000000000048947 */ /* 0x000fea0003800000 */
[----:B------:R-:W-:Y:S01]  /*1bd0*/  BPT.TRAP 0x1 ;  /* 0x000000040000795c */ /* 0x000fe20000300000 */
.L_x_2422:
        /* <DEDUP_REMOVED lines=9> */
.L_x_2423:
[----:B-1----:R-:W-:Y:S05]  /*1c70*/  @P1 BRA `(.L_x_2424) ;  /* 0x0000000000081947 */ /* 0x002fea0003800000 */
[----:B------:R-:W1:Y:S02]  /*1c80*/  SYNCS.PHASECHK.TRANS64.TRYWAIT P1, [R0+URZ+0x38830], R3 ;  /* 0x03883003000075a7 */ /* 0x000e64000802017f */
[----:B-1----:R-:W-:Y:S05]  /*1c90*/  @!P1 BRA `(.L_x_2425) ;  /* 0x0000015400749947 */ /* 0x002fea0003800000 */
.L_x_2424:
        /* <DEDUP_REMOVED lines=159> */
[----:B------:R-:W-:Y:S01]  /*2690*/  MOV R9, UR17 ;  /* 0x0000001100097c02 */ /* 0x000fe20008000f00 */
        /* <DEDUP_REMOVED lines=418> */
.L_x_2426:
[----:B------:R-:W-:Y:S01]  /*40c0*/  R2UR UR4, R213 ;  /* 0x00000000d50472ca */ /* 0x000fe200000e0000 */
[----:B------:R-:W-:Y:S01]  /*40d0*/  UMOV UR5, 0xffffffb0 ;  /* 0xffffffb000057882 */ /* 0x000fe20000000000 */
[----:B------:R-:W-:Y:S01]  /*40e0*/  R2UR UR7, R214 ;  /* 0x00000000d60772ca */ /* 0x000fe200000e0000 */
[----:B------:R-:W-:Y:S01]  /*40f0*/  UIMAD UR5, UR60, UR5, 0x51 ;  /* 0x000000513c0574a4 */ /* 0x000fe2000f8e0205 */
[----:B------:R-:W-:Y:S02]  /*4100*/  R2UR UR14, R212 ;  /* 0x00000000d40e72ca */ /* 0x000fe400000e0000 */
[----:B------:R-:W-:Y:S02]  /*4110*/  CS2R R150, SRZ ;  /* 0x0000000000967805 */ /* 0x000fe4000001ff00 */
[----:B------:R-:W-:Y:S02]  /*4120*/  R2UR UR15, R23 ;  /* 0x00000000170f72ca */ /* 0x000fe400000e0000 */
[----:B------:R-:W-:-:S02]  /*4130*/  CS2R R148, SRZ ;  /* 0x0000000000947805 */ /* 0x000fc4000001ff00 */
[----:B------:R-:W-:Y:S01]  /*4140*/  CS2R R146, SRZ ;  /* 0x0000000000927805 */ /* 0x000fe2000001ff00 */
[----:B------:R-:W-:Y:S01]  /*4150*/  IMAD.U32 R4, RZ, RZ, UR5 ;  /* 0x00000005ff047e24 */ /* 0x000fe2000f8e00ff */
[----:B------:R-:W-:Y:S01]  /*4160*/  ULDC UR5, c[0x0][0x988] ;  /* 0x0002620000057ab9 */ /* 0x000fe20000000800 */
[----:B------:R-:W-:Y:S02]  /*4170*/  CS2R R144, SRZ ;  /* 0x0000000000907805 */ /* 0x000fe4000001ff00 */
[----:B------:R-:W-:Y:S01]  /*4180*/  CS2R R142, SRZ ;  /* 0x00000000008e7805 */ /* 0x000fe2000001ff00 */
[----:B------:R-:W-:Y:S01]  /*4190*/  UISETP.NE.AND UP0, UPT, UR4, URZ, UPT ;  /* 0x0000003f0400728c */ /* 0x000fe2000bf05270 */
[----:B------:R-:W-:Y:S01]  /*41a0*/  IMAD R4, R215, -0x2, R4 ;  /* 0xfffffffed7047824 */ /* 0x000fe200078e0204 */
[----:B------:R-:W-:Y:S01]  /*41b0*/  UMOV UR10, UR7 ;  /* 0x00000007000a7c82 */ /* 0x000fe20008000000 */
[----:B------:R-:W-:Y:S01]  /*41c0*/  VIADD R2, R216, UR7 ;  /* 0x00000007d8027c36 */ /* 0x000fe20008000000 */
[----:B------:R-:W-:-:S02]  /*41d0*/  CS2R R140, SRZ ;  /* 0x00000000008c7805 */ /* 0x000fc4000001ff00 */
[----:B------:R-:W-:Y:S02]  /*41e0*/  CS2R R138, SRZ ;  /* 0x00000000008a7805 */ /* 0x000fe4000001ff00 */
[----:B------:R-:W-:Y:S01]  /*41f0*/  PLOP3.LUT P1, PT, PT, PT, UP0, 0x80, 0x0 ;  /* 0x000000000000781c */ /* 0x000fe20003f2f008 */
[----:B------:R-:W-:Y:S01]  /*4200*/  IMAD.U32 R21, RZ, RZ, UR15 ;  /* 0x0000000fff157e24 */ /* 0x000fe2000f8e00ff */
[----:B------:R-:W-:Y:S02]  /*4210*/  PLOP3.LUT P2, PT, PT, PT, UP0, 0x80, 0x0 ;  /* 0x000000000000781c */ /* 0x000fe40003f4f008 */
[----:B------:R-:W-:Y:S02]  /*4220*/  CS2R R136, SRZ ;  /* 0x0000000000887805 */ /* 0x000fe4000001ff00 */
[----:B------:R-:W-:Y:S01]  /*4230*/  CS2R R134, SRZ ;  /* 0x0000000000867805 */ /* 0x000fe2000001ff00 */
[----:B------:R-:W-:Y:S01]  /*4240*/  @UP0 ULDC UR4, c[0x0][0x44c] ;  /* 0x0001130000040ab9 */ /* 0x000fe20000000800 */
[----:B------:R-:W-:Y:S01]  /*4250*/  IADD3 R4, -R21, UR14, R4 ;  /* 0x0000000e15047c10 */ /* 0x000fe2000fffe104 */
[----:B------:R-:W-:Y:S01]  /*4260*/  @UP0 ULDC UR6, c[0x0][0x44c] ;  /* 0x0001130000060ab9 */ /* 0x000fe20000000800 */
[----:B------:R-:W-:Y:S01]  /*4270*/  @UP0 ULDC UR11, c[0x0][0x450] ;  /* 0x00011400000b0ab9 */ /* 0x000fe20000000800 */
[----:B------:R-:W-:Y:S01]  /*4280*/  UIMAD.WIDE.U32 UR6, UR7, UR6, URZ ;  /* 0x00000006070672a5 */ /* 0x000fe2000f8e003f */
[----:B------:R-:W-:-:S02]  /*4290*/  CS2R R132, SRZ ;  /* 0x0000000000847805 */ /* 0x000fc4000001ff00 */
[----:B------:R-:W-:Y:S02]  /*42a0*/  CS2R R130, SRZ ;  /* 0x0000000000827805 */ /* 0x000fe4000001ff00 */
[----:B------:R-:W-:Y:S01]  /*42b0*/  CS2R R128, SRZ ;  /* 0x0000000000807805 */ /* 0x000fe2000001ff00 */
[----:B------:R-:W-:Y:S01]  /*42c0*/  @P1 IMAD.HI.U32 R3, R2, UR4, RZ ;  /* 0x0000000402031c27 */ /* 0x000fe2000f8e00ff */
[----:B------:R-:W-:Y:S01]  /*42d0*/  @UP0 ULDC UR4, c[0x0][0x450] ;  /* 0x0001140000040ab9 */ /* 0x000fe20000000800 */
[----:B------:R-:W-:Y:S01]  /*42e0*/  @UP0 USHF.R.U32.HI UR10, URZ, UR11, UR7 ;  /* 0x0000000b3f0a0299 */ /* 0x000fe20008011607 */
[----:B------:R-:W-:Y:S02]  /*42f0*/  CS2R R126, SRZ ;  /* 0x00000000007e7805 */ /* 0x000fe4000001ff00 */
[----:B------:R-:W-:Y:S02]  /*4300*/  CS2R R124, SRZ ;  /* 0x00000000007c7805 */ /* 0x000fe4000001ff00 */
[----:B------:R-:W-:Y:S01]  /*4310*/  @P2 SHF.R.U32.HI R2, RZ, UR4, R3 ;  /* 0x00000004ff022c19 */ /* 0x000fe20008011603 */
[----:B------:R-:W-:Y:S01]  /*4320*/  UIMAD UR4, UR60, -0x50, UR14 ;  /* 0xffffffb03c0478a4 */ /* 0x000fe2000f8e020e */
[----:B------:R-:W-:Y:S01]  /*4330*/  CS2R R122, SRZ ;  /* 0x00000000007a7805 */ /* 0x000fe2000001ff00 */
[----:B------:R-:W-:Y:S01]  /*4340*/  UIADD3 UR6, UR10, UR14, -UR15 ;  /* 0x0000000e0a067290 */ /* 0x000fe2000fffe80f */
[----:B------:R-:W0:Y:S01]  /*4350*/  S2UR UR14, SR_CgaCtaId ;  /* 0x00000000000e79c3 */ /* 0x000e220000008800 */
[----:B------:R-:W1:Y:S01]  /*4360*/  SHFL.IDX PT, R5, R2, 0x1, 0x1c1f ;  /* 0x003c1f0002057f89 */ /* 0x000e6200000e0000 */
[----:B------:R-:W-:Y:S01]  /*4370*/  UIADD3 UR4, UR4, 0x50, URZ ;  /* 0x0000005004047890 */ /* 0x000fe2000fffe03f */
[----:B------:R-:W-:Y:S01]  /*4380*/  CS2R R120, SRZ ;  /* 0x0000000000787805 */ /* 0x000fe2000001ff00 */
[----:B------:R-:W-:Y:S01]  /*4390*/  UIMAD.WIDE UR6, UR6, 0x66666667, URZ ;  /* 0x66666667060678a5 */ /* 0x000fe2000f8e023f */
[----:B------:R-:W2:Y:S01]  /*43a0*/  SHFL.IDX PT, R2, R2, RZ, 0x1c1f ;  /* 0x001c1fff02027589 */ /* 0x000ea200000e0000 */
[----:B------:R-:W-:Y:S01]  /*43b0*/  UIADD3 UR60, UR60, -0x2, URZ ;  /* 0xfffffffe3c3c7890 */ /* 0x000fe2000fffe03f */
[----:B------:R-:W-:Y:S01]  /*43c0*/  CS2R R118, SRZ ;  /* 0x0000000000767805 */ /* 0x000fe2000001ff00 */
[----:B------:R-:W-:Y:S01]  /*43d0*/  IMAD.U32 R18, RZ, RZ, UR4 ;  /* 0x00000004ff127e24 */ /* 0x000fe2000f8e00ff */
[----:B------:R-:W-:Y:S01]  /*43e0*/  R2UR UR4, R0 ;  /* 0x00000000000472ca */ /* 0x000fe200000e0000 */
[----:B------:R-:W-:Y:S01]  /*43f0*/  USHF.R.U32.HI UR6, URZ, 0x1f, UR7 ;  /* 0x0000001f3f067899 */ /* 0x000fe20008011607 */
[----:B------:R-:W-:Y:S01]  /*4400*/  CS2R R116, SRZ ;  /* 0x0000000000747805 */ /* 0x000fe2000001ff00 */
[----:B------:R-:W-:Y:S01]  /*4410*/  IMAD R3, R215, -0x2, R18 ;  /* 0xfffffffed7037824 */ /* 0x000fe200078e0212 */
[----:B------:R-:W-:Y:S01]  /*4420*/  CS2R R114, SRZ ;  /* 0x0000000000727805 */ /* 0x000fe2000001ff00 */
[----:B------:R-:W-:Y:S01]  /*4430*/  ULEA.HI.SX32 UR6, UR7, UR6, 0x1b ;  /* 0x0000000607067291 */ /* 0x000fe2000f8fda3f */
        /* <DEDUP_REMOVED lines=8> */
[----:B------:R-:W-:Y:S01]  /*44c0*/  CS2R R100, SRZ ;  /* 0x0000000000647805 */ /* 0x000fe2000001ff00 */
[----:B------:R-:W-:Y:S01]  /*44d0*/  UIADD3 UR4, UR4, 0x38840, URZ ;  /* 0x0003884004047890 */ /* 0x000fe2000fffe03f */
[----:B-1----:R-:W-:Y:S01]  /*44e0*/  VIADDMNMX R5, R5, R4, R3, PT ;  /* 0x0000000405057246 */ /* 0x002fe20003800103 */
[----:B------:R-:W-:Y:S01]  /*44f0*/  UISETP.GE.AND UP0, UPT, UR60, UR10, UPT ;  /* 0x0000000a3c00728c */ /* 0x000fe2000bf06270 */
[----:B------:R-:W-:Y:S01]  /*4500*/  CS2R R98, SRZ ;  /* 0x0000000000627805 */ /* 0x000fe2000001ff00 */
[----:B0-----:R-:W-:Y:S01]  /*4510*/  UPRMT UR4, UR14, 0x654, UR4 ;  /* 0x000006540e047896 */ /* 0x001fe20008000004 */
[----:B------:R-:W-:-:S02]  /*4520*/  ISETP.GT.AND P1, PT, R5, RZ, PT ;  /* 0x000000ff0500720c */ /* 0x000fc40003f24270 */
[----:B------:R-:W-:Y:S02]  /*4530*/  CS2R R96, SRZ ;  /* 0x0000000000607805 */ /* 0x000fe4000001ff00 */
[C---:B------:R-:W-:Y:S02]  /*4540*/  ISETP.GT.AND P2, PT, R5.reuse, 0x1, PT ;  /* 0x000000010500780c */ /* 0x040fe40003f44270 */
[----:B------:R-:W-:Y:S02]  /*4550*/  CS2R R94, SRZ ;  /* 0x00000000005e7805 */ /* 0x000fe4000001ff00 */
[----:B------:R-:W-:Y:S02]  /*4560*/  ISETP.GT.AND P3, PT, R5, 0x8, PT ;  /* 0x000000080500780c */ /* 0x000fe40003f64270 */
[----:B------:R-:W-:Y:S02]  /*4570*/  CS2R R92, SRZ ;  /* 0x00000000005c7805 */ /* 0x000fe4000001ff00 */
[----:B------:R-:W-:-:S02]  /*4580*/  FSEL R58, R58, -INF , P1 ;  /* 0xff8000003a3a7808 */ /* 0x000fc40000800000 */
[----:B------:R-:W-:Y:S02]  /*4590*/  CS2R R90, SRZ ;  /* 0x00000000005a7805 */ /* 0x000fe4000001ff00 */
[----:B------:R-:W-:Y:S01]  /*45a0*/  FSEL R59, R59, -INF , P2 ;  /* 0xff8000003b3b7808 */ /* 0x000fe20001000000 */
[----:B------:R-:W-:Y:S01]  /*45b0*/  SYNCS.ARRIVE.TRANS64.RED.A1T0 RZ, [UR4], RZ ;  /* 0x000000ffffff79a7 */ /* 0x000fe20008100404 */
[----:B------:R-:W-:Y:S02]  /*45c0*/  ISETP.GT.AND P1, PT, R5, 0x9, PT ;  /* 0x000000090500780c */ /* 0x000fe40003f24270 */
[----:B------:R-:W-:Y:S02]  /*45d0*/  CS2R R88, SRZ ;  /* 0x0000000000587805 */ /* 0x000fe4000001ff00 */
[----:B------:R-:W-:Y:S02]  /*45e0*/  FSEL R62, R62, -INF , P3 ;  /* 0xff8000003e3e7808 */ /* 0x000fe40001800000 */
[----:B------:R-:W-:-:S02]  /*45f0*/  CS2R R86, SRZ ;  /* 0x0000000000567805 */ /* 0x000fc4000001ff00 */
[----:B------:R-:W-:Y:S02]  /*4600*/  FMNMX.FTZ R21, R58, R59, !PT ;  /* 0x0000003b3a157209 */ /* 0x000fe40007810000 */
[----:B------:R-:W-:Y:S02]  /*4610*/  CS2R R84, SRZ ;  /* 0x0000000000547805 */ /* 0x000fe4000001ff00 */
        /* <DEDUP_REMOVED lines=19> */
[----:B------:R-:W-:Y:S02]  /*4750*/  FSEL R54, R54, -INF , P2 ;  /* 0xff80000036367808 */ /* 0x000fe40001000000 */
[----:B------:R-:W-:Y:S02]  /*4760*/  FMNMX.FTZ R21, R51, R18, !PT ;  /* 0x0000001233157209 */ /* 0x000fe40007810000 */
[----:B------:R-:W-:-:S02]  /*4770*/  ISETP.GT.AND P2, PT, R5, 0x20, PT ;  /* 0x000000200500780c */ /* 0x000fc40003f44270 */
[----:B------:R-:W-:Y:S02]  /*4780*/  FSEL R55, R55, -INF , P1 ;  /* 0xff80000037377808 */ /* 0x000fe40000800000 */
[----:B------:R-:W-:Y:S02]  /*4790*/  FMNMX.FTZ R18, R54, R21, !PT ;  /* 0x0000001536127209 */ /* 0x000fe40007810000 */
        /* <DEDUP_REMOVED lines=33> */
[----:B------:R-:W-:-:S02]  /*49b0*/  FSEL R31, R31, -INF , P1 ;  /* 0xff8000001f1f7808 */ /* 0x000fc40000800000 */
[----:B------:R-:W-:Y:S02]  /*49c0*/  FMNMX.FTZ R18, R30, R5, !PT ;  /* 0x000000051e127209 */ /* 0x000fe40007810000 */
[----:B--2---:R-:W-:Y:S02]  /*49d0*/  VIADDMNMX R4, R2, R4, R3, PT ;  /* 0x0000000402047246 */ /* 0x004fe40003800103 */
[----:B------:R-:W-:Y:S02]  /*49e0*/  FMNMX.FTZ R18, R31, R18, !PT ;  /* 0x000000121f127209 */ /* 0x000fe40007810000 */
[C---:B------:R-:W-:Y:S02]  /*49f0*/  ISETP.GT.AND P1, PT, R4.reuse, RZ, PT ;  /* 0x000000ff0400720c */ /* 0x040fe40003f24270 */
[C---:B------:R-:W-:Y:S01]  /*4a00*/  ISETP.GT.AND P2, PT, R4.reuse, 0x1, PT ;  /* 0x000000010400780c */ /* 0x040fe20003f44270 */
[----:B------:R-:W0:Y:S01]  /*4a10*/  SHFL.BFLY PT, R5, R18, 0x2, 0x1f ;  /* 0x0c401f0012057f89 */ /* 0x000e2200000e0000 */
[----:B------:R-:W-:-:S02]  /*4a20*/  ISETP.GT.AND P3, PT, R4, 0x8, PT ;  /* 0x000000080400780c */ /* 0x000fc40003f64270 */
[----:B------:R-:W-:Y:S02]  /*4a30*/  FSEL R56, R56, -INF , P1 ;  /* 0xff80000038387808 */ /* 0x000fe40000800000 */
[----:B------:R-:W-:Y:S02]  /*4a40*/  FSEL R57, R57, -INF , P2 ;  /* 0xff80000039397808 */ /* 0x000fe40001000000 */
[----:B------:R-:W-:Y:S02]  /*4a50*/  ISETP.GT.AND P1, PT, R4, 0x9, PT ;  /* 0x000000090400780c */ /* 0x000fe40003f24270 */
[----:B------:R-:W-:Y:S02]  /*4a60*/  FSEL R60, R60, -INF , P3 ;  /* 0xff8000003c3c7808 */ /* 0x000fe40001800000 */
[----:B------:R-:W-:Y:S02]  /*4a70*/  FMNMX.FTZ R3, R56, R57, !PT ;  /* 0x0000003938037209 */ /* 0x000fe40007810000 */
[----:B------:R-:W-:-:S02]  /*4a80*/  FSEL R61, R61, -INF , P1 ;  /* 0xff8000003d3d7808 */ /* 0x000fc40000800000 */
[----:B------:R-:W-:Y:S02]  /*4a90*/  ISETP.GT.AND P1, PT, R4, 0x10, PT ;  /* 0x000000100400780c */ /* 0x000fe40003f24270 */
[----:B------:R-:W-:Y:S02]  /*4aa0*/  FMNMX.FTZ R2, R60, R3, !PT ;  /* 0x000000033c027209 */ /* 0x000fe40007810000 */
[----:B------:R-:W-:Y:S02]  /*4ab0*/  ISETP.GT.AND P2, PT, R4, 0x11, PT ;  /* 0x000000110400780c */ /* 0x000fe40003f44270 */
[----:B------:R-:W-:Y:S02]  /*4ac0*/  FSEL R48, R48, -INF , P1 ;  /* 0xff80000030307808 */ /* 0x000fe40000800000 */
[----:B------:R-:W-:Y:S02]  /*4ad0*/  FMNMX.FTZ R3, R61, R2, !PT ;  /* 0x000000023d037209 */ /* 0x000fe40007810000 */
[----:B------:R-:W-:-:S02]  /*4ae0*/  ISETP.GT.AND P1, PT, R4, 0x18, PT ;  /* 0x000000180400780c */ /* 0x000fc40003f24270 */
[----:B------:R-:W-:Y:S02]  /*4af0*/  FSEL R49, R49, -INF , P2 ;  /* 0xff80000031317808 */ /* 0x000fe40001000000 */
[----:B------:R-:W-:Y:S02]  /*4b00*/  FMNMX.FTZ R2, R48, R3, !PT ;  /* 0x0000000330027209 */ /* 0x000fe40007810000 */
[----:B0-----:R-:W-:Y:S02]  /*4b10*/  FMNMX.FTZ R20, R18, R5, !PT ;  /* 0x0000000512147209 */ /* 0x001fe40007810000 */
[----:B------:R-:W-:Y:S02]  /*4b20*/  ISETP.GT.AND P3, PT, R4, 0x19, PT ;  /* 0x000000190400780c */ /* 0x000fe40003f64270 */
[----:B------:R-:W-:Y:S01]  /*4b30*/  FSEL R52, R52, -INF , P1 ;  /* 0xff80000034347808 */ /* 0x000fe20000800000 */
[----:B------:R-:W0:Y:S01]  /*4b40*/  SHFL.BFLY PT, R21, R20, 0x1, 0x1f ;  /* 0x0c201f0014157f89 */ /* 0x000e2200000e0000 */
[----:B------:R-:W-:-:S02]  /*4b50*/  FMNMX.FTZ R5, R49, R2, !PT ;  /* 0x0000000231057209 */ /* 0x000fc40007810000 */
[----:B------:R-:W-:Y:S02]  /*4b60*/  FSEL R53, R53, -INF , P3 ;  /* 0xff80000035357808 */ /* 0x000fe40001800000 */
[----:B------:R-:W-:Y:S02]  /*4b70*/  ISETP.GT.AND P1, PT, R4, 0x20, PT ;  /* 0x000000200400780c */ /* 0x000fe40003f24270 */
        /* <DEDUP_REMOVED lines=35> */
[----:B------:R-:W-:Y:S02]  /*4db0*/  FMNMX.FTZ R2, R28, R5, !PT ;  /* 0x000000051c027209 */ /* 0x000fe40007810000 */
[----:B0-----:R-:W-:Y:S02]  /*4dc0*/  FMNMX.FTZ R3, R20, R21, !PT ;  /* 0x0000001514037209 */ /* 0x001fe40007810000 */
        /* <DEDUP_REMOVED lines=177> */
[----:B------:R-:W-:Y:S01]  /*58e0*/  UMOV UR37, UR36 ;  /* 0x0000002400257c82 */ /* 0x000fe20008000000 */
[----:B------:R-:W-:Y:S02]  /*58f0*/  IMAD.MOV.U32 R228, RZ, RZ, R4 ;  /* 0x000000ffffe47224 */ /* 0x000fe400078e0004 */
[----:B------:R-:W-:Y:S02]  /*5900*/  IMAD.MOV.U32 R2, RZ, RZ, 0x3f800000 ;  /* 0x3f800000ff027424 */ /* 0x000fe400078e00ff */
[----:B------:R-:W-:-:S06]  /*5910*/  IMAD.MOV.U32 R151, RZ, RZ, RZ ;  /* 0x000000ffff977224 */ /* 0x000fcc00078e00ff */
[----:B------:R-:W-:-:S07]  /*5920*/  MOV R229, UR4 ;  /* 0x0000000400e57c02 */ /* 0x000fce0008000f00 */
.L_x_2438:
[----:B------:R-:W-:Y:S01]  /*5930*/  R2UR UR5, R229 ;  /* 0x00000000e50572ca */ /* 0x000fe200000e0000 */
[----:B------:R-:W-:-:S04]  /*5940*/  UISETP.NE.AND UP0, UPT, UR37, 0x1, UPT ;  /* 0x000000012500788c */ /* 0x000fc8000bf05270 */
[----:B------:R-:W-:-:S08]  /*5950*/  USEL UR4, URZ, 0x1, UP0 ;  /* 0x000000013f047887 */ /* 0x000fd00008000000 */
[----:B------:R-:W-:-:S06]  /*5960*/  ULOP3.LUT UR4, UR5, UR4, URZ, 0x3c, !UPT ;  /* 0x0000000405047292 */ /* 0x000fcc000f8e3c3f */
[----:B------:R-:W-:Y:S01]  /*5970*/  IMAD.U32 R17, RZ, RZ, UR4 ;  /* 0x00000004ff117e24 */ /* 0x000fe2000f8e00ff */
[----:B------:R-:W-:Y:S06]  /*5980*/  @!P0 BRA `(.L_x_2428) ;  /* 0x0000000000048947 */ /* 0x000fec0003800000 */
[----:B------:R-:W-:Y:S01]  /*5990*/  BPT.TRAP 0x1 ;  /* 0x000000040000795c */ /* 0x000fe20000300000 */
.L_x_2428:
        /* <DEDUP_REMOVED lines=11> */
.L_x_2429:
[----:B-1----:R-:W-:Y:S05]  /*5a50*/  @P1 BRA `(.L_x_2430) ;  /* 0x0000000000081947 */ /* 0x002fea0003800000 */
[----:B------:R-:W1:Y:S02]  /*5a60*/  SYNCS.PHASECHK.TRANS64.TRYWAIT P1, [UR61+0x38830], R3 ;  /* 0x03883003ff0075a7 */ /* 0x000e64000802017d */
[----:B-1----:R-:W-:Y:S05]  /*5a70*/  @!P1 BRA `(.L_x_2431) ;  /* 0x0000011800109947 */ /* 0x002fea0003800000 */
.L_x_2430:
        /* <DEDUP_REMOVED lines=590> */
[----:B------:R-:W-:Y:S05]  /*7f60*/  @!P0 BRA `(.L_x_2432) ;  /* 0x0000000000048947 */ /* 0x000fea0003800000 */
[----:B------:R-:W-:Y:S01]  /*7f70*/  BPT.TRAP 0x1 ;  /* 0x000000040000795c */ /* 0x000fe20000300000 */
.L_x_2432:
        /* <DEDUP_REMOVED lines=8> */
.L_x_2433:
[----:B---3--:R-:W-:Y:S05]  /*8000*/  @P1 BRA `(.L_x_2434) ;  /* 0x0000000000081947 */ /* 0x008fea0003800000 */
[----:B------:R-:W3:Y:S02]  /*8010*/  SYNCS.PHASECHK.TRANS64.TRYWAIT P1, [UR4+0x38850], R0 ;  /* 0x03885000ff0075a7 */ /* 0x000ee40008020144 */
[----:B---3--:R-:W-:Y:S05]  /*8020*/  @!P1 BRA `(.L_x_2435) ;  /* 0x000000f000bc9947 */ /* 0x008fea0003800000 */
.L_x_2434:
        /* <DEDUP_REMOVED lines=37> */
.L_x_2436:
[----:B------:R-:W-:Y:S01]  /*8280*/  R2UR UR10, R213 ;  /* 0x00000000d50a72ca */ /* 0x000fe200000e0000 */
[----:B------:R-:W-:Y:S01]  /*8290*/  UIADD3 UR61, UR61, 0x38840, URZ ;  /* 0x000388403d3d7890 */ /* 0x000fe2000fffe03f */
[----:B------:R-:W-:Y:S02]  /*82a0*/  R2UR UR5, R214 ;  /* 0x00000000d60572ca */ /* 0x000fe400000e0000 */
[----:B------:R-:W-:Y:S02]  /*82b0*/  R2UR UR7, R23 ;  /* 0x00000000170772ca */ /* 0x000fe400000e0000 */
[----:B------:R-:W-:-:S07]  /*82c0*/  R2UR UR6, R212 ;  /* 0x00000000d40672ca */ /* 0x000fce00000e0000 */
[----:B------:R-:W-:Y:S02]  /*82d0*/  UISETP.NE.AND UP0, UPT, UR10, URZ, UPT ;  /* 0x0000003f0a00728c */ /* 0x000fe4000bf05270 */
[----:B---3--:R-:W-:Y:S02]  /*82e0*/  VIADD R2, R216, UR5 ;  /* 0x00000005d8027c36 */ /* 0x008fe40008000000 */
[----:B------:R-:W-:Y:S02]  /*82f0*/  IMAD.U32 R193, RZ, RZ, UR7 ;  /* 0x00000007ffc17e24 */ /* 0x000fe4000f8e00ff */
[----:B------:R-:W-:Y:S02]  /*8300*/  PLOP3.LUT P1, PT, PT, PT, UP0, 0x80, 0x0 ;  /* 0x000000000000781c */ /* 0x000fe40003f2f008 */
[----:B------:R-:W-:-:S03]  /*8310*/  PLOP3.LUT P2, PT, PT, PT, UP0, 0x80, 0x0 ;  /* 0x000000000000781c */ /* 0x000fc60003f4f008 */
[----:B------:R-:W-:-:S08]  /*8320*/  @UP0 ULDC UR5, c[0x0][0x44c] ;  /* 0x0001130000050ab9 */ /* 0x000fd00000000800 */
[----:B--2---:R-:W-:Y:S01]  /*8330*/  @P1 IMAD.HI.U32 R0, R2, UR5, RZ ;  /* 0x0000000502001c27 */ /* 0x004fe2000f8e00ff */
[----:B------:R-:W-:-:S04]  /*8340*/  @UP0 ULDC UR5, c[0x0][0x450] ;  /* 0x0001140000050ab9 */ /* 0x000fc80000000800 */
[----:B------:R-:W-:Y:S01]  /*8350*/  @P2 SHF.R.U32.HI R2, RZ, UR5, R0 ;  /* 0x00000005ff022c19 */ /* 0x000fe20008011600 */
[----:B------:R-:W-:Y:S01]  /*8360*/  UMOV UR5, 0x1 ;  /* 0x0000000100057882 */ /* 0x000fe20000000000 */
[----:B------:R-:W-:Y:S01]  /*8370*/  IMAD.MOV.U32 R0, RZ, RZ, -0x2 ;  /* 0xfffffffeff007424 */ /* 0x000fe200078e00ff */
[----:B------:R-:W-:Y:S02]  /*8380*/  UIMAD UR5, UR60, -0x50, UR5 ;  /* 0xffffffb03c0578a4 */ /* 0x000fe4000f8e0205 */
[----:B01----:R-:W0:Y:S04]  /*8390*/  SHFL.IDX PT, R3, R2, RZ, 0x1c1f ;  /* 0x001c1fff02037589 */ /* 0x003e2800000e0000 */
[----:B------:R-:W-:Y:S01]  /*83a0*/  IMAD R0, R215, R0, UR5 ;  /* 0x00000005d7007e24 */ /* 0x000fe2000f8e0200 */
[----:B------:R-:W-:-:S04]  /*83b0*/  ULDC UR5, c[0x0][0x988] ;  /* 0x0002620000057ab9 */ /* 0x000fc80000000800 */
[----:B------:R-:W-:Y:S01]  /*83c0*/  IADD3 R0, -R193, UR6, R0 ;  /* 0x00000006c1007c10 */ /* 0x000fe2000fffe100 */
[----:B------:R-:W1:Y:S04]  /*83d0*/  S2UR UR6, SR_CgaCtaId ;  /* 0x00000000000679c3 */ /* 0x000e680000008800 */
[----:B0-----:R-:W-:-:S05]  /*83e0*/  IMAD.IADD R3, R0, 0x1, R3 ;  /* 0x0000000100037824 */ /* 0x001fca00078e0203 */
[C---:B------:R-:W-:Y:S02]  /*83f0*/  ISETP.GT.AND P1, PT, R3.reuse, RZ, PT ;  /* 0x000000ff0300720c */ /* 0x040fe40003f24270 */
[C---:B------:R-:W-:Y:S02]  /*8400*/  ISETP.GT.AND P2, PT, R3.reuse, 0x1, PT ;  /* 0x000000010300780c */ /* 0x040fe40003f44270 */
[----:B------:R-:W-:Y:S01]  /*8410*/  FSEL R184, R184, -INF , P1 ;  /* 0xff800000b8b87808 */ /* 0x000fe20000800000 */
[----:B-1----:R-:W-:Y:S01]  /*8420*/  UPRMT UR61, UR6, 0x654, UR61 ;  /* 0x00000654063d7896 */ /* 0x002fe2000800003d */
[----:B------:R-:W-:Y:S02]  /*8430*/  ISETP.GT.AND P1, PT, R3, 0x8, PT ;  /* 0x000000080300780c */ /* 0x000fe40003f24270 */
[----:B------:R-:W-:Y:S02]  /*8440*/  FSEL R185, R185, -INF , P2 ;  /* 0xff800000b9b97808 */ /* 0x000fe40001000000 */
[----:B------:R-:W-:-:S02]  /*8450*/  FMNMX.FTZ R4, R184, R228, !PT ;  /* 0x000000e4b8047209 */ /* 0x000fc40007810000 */
[----:B------:R-:W-:Y:S02]  /*8460*/  ISETP.GT.AND P2, PT, R3, 0x9, PT ;  /* 0x000000090300780c */ /* 0x000fe40003f44270 */
[----:B------:R-:W-:Y:S01]  /*8470*/  FSEL R188, R188, -INF , P1 ;  /* 0xff800000bcbc7808 */ /* 0x000fe20000800000 */
[----:B------:R-:W-:Y:S01]  /*8480*/  SYNCS.ARRIVE.TRANS64.RED.A1T0 RZ, [UR61], RZ ;  /* 0x000000ffffff79a7 */ /* 0x000fe2000810043d */
        /* <DEDUP_REMOVED lines=54> */
[----:B0-----:R-:W-:-:S05]  /*87f0*/  IMAD.IADD R0, R0, 0x1, R3 ;  /* 0x0000000100007824 */ /* 0x001fca00078e0203 */
[----:B------:R-:W-:Y:S02]  /*8800*/  ISETP.GT.AND P1, PT, R0, RZ, PT ;  /* 0x000000ff0000720c */ /* 0x000fe40003f24270 */
[----:B-1----:R-:W-:Y:S02]  /*8810*/  FMNMX.FTZ R193, R192, R193, !PT ;  /* 0x000000c1c0c17209 */ /* 0x002fe40007810000 */
[----:B------:R-:W-:Y:S02]  /*8820*/  ISETP.GT.AND P2, PT, R0, 0x1, PT ;  /* 0x000000010000780c */ /* 0x000fe40003f44270 */
[----:B------:R-:W-:Y:S01]  /*8830*/  FSEL R186, R186, -INF , P1 ;  /* 0xff800000baba7808 */ /* 0x000fe20000800000 */
[----:B------:R-:W0:Y:S01]  /*8840*/  SHFL.BFLY PT, R194, R193, 0x1, 0x1f ;  /* 0x0c201f00c1c27f89 */ /* 0x000e2200000e0000 */
[----:B------:R-:W-:Y:S02]  /*8850*/  ISETP.GT.AND P1, PT, R0, 0x8, PT ;  /* 0x000000080000780c */ /* 0x000fe40003f24270 */
[----:B------:R-:W-:-:S02]  /*8860*/  FSEL R187, R187, -INF , P2 ;  /* 0xff800000bbbb7808 */ /* 0x000fc40001000000 */
[----:B------:R-:W-:Y:S02]  /*8870*/  FMNMX.FTZ R4, R186, R21, !PT ;  /* 0x00000015ba047209 */ /* 0x000fe40007810000 */
[----:B------:R-:W-:Y:S02]  /*8880*/  ISETP.GT.AND P2, PT, R0, 0x9, PT ;  /* 0x000000090000780c */ /* 0x000fe40003f44270 */
[----:B------:R-:W-:Y:S02]  /*8890*/  FSEL R190, R190, -INF , P1 ;  /* 0xff800000bebe7808 */ /* 0x000fe40000800000 */
[----:B------:R-:W-:Y:S02]  /*88a0*/  FMNMX.FTZ R3, R187, R4, !PT ;  /* 0x00000004bb037209 */ /* 0x000fe40007810000 */
[----:B------:R-:W-:Y:S02]  /*88b0*/  FSEL R191, R191, -INF , P2 ;  /* 0xff800000bfbf7808 */ /* 0x000fe40001000000 */
[----:B------:R-:W-:-:S02]  /*88c0*/  ISETP.GT.AND P1, PT, R0, 0x10, PT ;  /* 0x000000100000780c */ /* 0x000fc40003f24270 */
[----:B------:R-:W-:Y:S02]  /*88d0*/  FMNMX.FTZ R2, R190, R3, !PT ;  /* 0x00000003be027209 */ /* 0x000fe40007810000 */
[----:B------:R-:W-:Y:S02]  /*88e0*/  ISETP.GT.AND P2, PT, R0, 0x11, PT ;  /* 0x000000110000780c */ /* 0x000fe40003f44270 */
[----:B------:R-:W-:Y:S02]  /*88f0*/  FSEL R178, R178, -INF , P1 ;  /* 0xff800000b2b27808 */ /* 0x000fe40000800000 */
[----:B------:R-:W-:Y:S02]  /*8900*/  FMNMX.FTZ R3, R191, R2, !PT ;  /* 0x00000002bf037209 */ /* 0x000fe40007810000 */
[----:B0-----:R-:W-:Y:S02]  /*8910*/  FMNMX.FTZ R4, R193, R194, !PT ;  /* 0x000000c2c1047209 */ /* 0x001fe40007810000 */
[----:B------:R-:W-:-:S02]  /*8920*/  ISETP.GT.AND P3, PT, R0, 0x18, PT ;  /* 0x000000180000780c */ /* 0x000fc40003f64270 */
[----:B------:R-:W-:Y:S01]  /*8930*/  FSEL R179, R179, -INF , P2 ;  /* 0xff800000b3b37808 */ /* 0x000fe20001000000 */
[----:B------:R-:W-:Y:S01]  /*8940*/  FMUL.FTZ R192, R4, UR5 ;  /* 0x0000000504c07c20 */ /* 0x000fe20008410000 */
[----:B------:R-:W-:Y:S02]  /*8950*/  FMNMX.FTZ R2, R178, R3, !PT ;  /* 0x00000003b2027209 */ /* 0x000fe40007810000 */
[----:B------:R-:W-:Y:S02]  /*8960*/  FSETP.NEU.FTZ.AND P1, PT, R4, -INF , PT ;  /* 0xff8000000400780b */ /* 0x000fe40003f3d000 */
[----:B------:R-:W-:Y:S02]  /*8970*/  ISETP.GT.AND P4, PT, R0, 0x19, PT ;  /* 0x000000190000780c */ /* 0x000fe40003f84270 */
[----:B------:R-:W-:Y:S02]  /*8980*/  FSEL R182, R182, -INF , P3 ;  /* 0xff800000b6b67808 */ /* 0x000fe40001800000 */
[----:B------:R-:W-:-:S02]  /*8990*/  FMNMX.FTZ R3, R179, R2, !PT ;  /* 0x00000002b3037209 */ /* 0x000fc40007810000 */
        /* <DEDUP_REMOVED lines=81> */
[C---:B------:R-:W-:Y:S02]  /*8eb0*/  FMUL.FTZ R156, R3.reuse, UR5 ;  /* 0x00000005039c7c20 */ /* 0x040fe40008410000 */
[----:B------:R-:W-:Y:S01]  /*8ec0*/  MUFU.EX2 R158, R158 ;  /* 0x0000009e009e7308 */ /* 0x000fe20000000800 */
[----:B------:R-:W-:Y:S02]  /*8ed0*/  FSEL R2, R3, RZ, P2 ;  /* 0x000000ff03027208 */ /* 0x000fe40001000000 */
[----:B------:R-:W-:-:S03]  /*8ee0*/  FSEL R156, R156, RZ, P2 ;  /* 0x000000ff9c9c7208 */ /* 0x000fc60001000000 */
[----:B------:R-:W-:Y:S02]  /*8ef0*/  FADD.FTZ R2, -R2, R21 ;  /* 0x0000001502027221 */ /* 0x000fe40000010100 */
[----:B------:R-:W0:Y:S01]  /*8f00*/  MUFU.EX2 R0, R0 ;  /* 0x0000000000007308 */ /* 0x000e220000000800 */
[--C-:B------:R-:W-:Y:S01]  /*8f10*/  FFMA.FTZ R209, R186, UR5, -R156.reuse ;  /* 0x00000005bad17c23 */ /* 0x100fe2000801089c */
[--C-:B------:R-:W-:Y:S01]  /*8f20*/  FFMA.FTZ R164, R187, UR5, -R156.reuse ;  /* 0x00000005bba47c23 */ /* 0x100fe2000801089c */
[----:B------:R-:W-:Y:S01]  /*8f30*/  FMUL.FTZ R2, R2, UR5 ;  /* 0x0000000502027c20 */ /* 0x000fe20008410000 */
        /* <DEDUP_REMOVED lines=11> */
[----:B------:R-:W-:Y:S01]  /*8ff0*/  FFMA.FTZ R165, R184, UR5, -R156 ;  /* 0x00000005b8a57c23 */ /* 0x000fe2000801089c */
[----:B------:R-:W1:Y:S01]  /*9000*/  MUFU.EX2 R2, R2 ;  /* 0x0000000200027308 */ /* 0x000e620000000800 */
        /* <DEDUP_REMOVED lines=24> */
[----:B------:R-:W-:Y:S01]  /*9190*/  FADD.FTZ R5, R176, R21 ;  /* 0x00000015b0057221 */ /* 0x000fe20000010000 */
[--C-:B------:R-:W-:Y:S01]  /*91a0*/  FFMA.FTZ R21, R154, UR5, -R156.reuse ;  /* 0x000000059a157c23 */ /* 0x100fe2000801089c */
[--C-:B------:R-:W-:Y:S01]  /*91b0*/  FFMA.FTZ R154, R188, UR5, -R156.reuse ;  /* 0x00000005bc9a7c23 */ /* 0x100fe2000801089c */
[----:B------:R-:W-:Y:S01]  /*91c0*/  FFMA.FTZ R156, R193, UR5, -R156 ;  /* 0x00000005c19c7c23 */ /* 0x000fe2000801089c */
        /* <DEDUP_REMOVED lines=42> */
[----:B-1----:R-:W-:-:S03]  /*9470*/  FADD.FTZ R18, R153, R170 ;  /* 0x000000aa99127221 */ /* 0x002fc60000010000 */
[----:B0-----:R-:W-:Y:S01]  /*9480*/  FADD.FTZ R5, R156, R5 ;  /* 0x000000059c057221 */ /* 0x001fe20000010000 */
[----:B------:R-:W-:Y:S06]  /*9490*/  @!P0 BRA `(.L_x_2437) ;  /* 0x0000000000048947 */ /* 0x000fec0003800000 */
[----:B------:R-:W-:Y:S01]  /*94a0*/  BPT.TRAP 0x1 ;  /* 0x000000040000795c */ /* 0x000fe20000300000 */
.L_x_2437:
        /* <DEDUP_REMOVED lines=34> */
.L_x_2427:
[----:B------:R-:W-:-:S13]  /*96d0*/  ISETP.LE.AND P1, PT, RZ, UR60, PT ;  /* 0x0000003cff007c0c */ /* 0x000fda000bf23270 */
[----:B------:R-:W-:Y:S05]  /*96e0*/  @!P1 BRA `(.L_x_2439) ;  /* 0x0000003800b49947 */ /* 0x000fea0003800000 */
[----:B------:R-:W-:Y:S01]  /*96f0*/  R2UR UR61, R17 ;  /* 0x00000000113d72ca */ /* 0x000fe200000e0000 */
[----:B------:R-:W-:Y:S01]  /*9700*/  IMAD.MOV.U32 R20, RZ, RZ, R3 ;  /* 0x000000ffff147224 */ /* 0x000fe200078e0003 */
[----:B------:R-:W-:Y:S01]  /*9710*/  UMOV UR37, UR36 ;  /* 0x0000002400257c82 */ /* 0x000fe20008000000 */
[----:B------:R-:W-:-:S12]  /*9720*/  IMAD.MOV.U32 R21, RZ, RZ, R4 ;  /* 0x000000ffff157224 */ /* 0x000fd800078e0004 */
.L_x_2450:
[----:B------:R-:W-:-:S04]  /*9730*/  UIADD3 UR36, UR37, 0x1, URZ ;  /* 0x0000000125247890 */ /* 0x000fc8000fffe03f */
[----:B------:R-:W-:-:S04]  /*9740*/  UISETP.NE.AND UP0, UPT, UR36, 0x2, UPT ;  /* 0x000000022400788c */ /* 0x000fc8000bf05270 */
[----:B------:R-:W-:Y:S02]  /*9750*/  USEL UR4, URZ, 0x1, UP0 ;  /* 0x000000013f047887 */ /* 0x000fe40008000000 */
[----:B------:R-:W-:Y:S02]  /*9760*/  USEL UR36, UR36, URZ, UP0 ;  /* 0x0000003f24247287 */ /* 0x000fe40008000000 */
[----:B------:R-:W-:-:S06]  /*9770*/  ULOP3.LUT UR4, UR61, UR4, URZ, 0x3c, !UPT ;  /* 0x000000043d047292 */ /* 0x000fcc000f8e3c3f */
[----:B------:R-:W-:Y:S01]  /*9780*/  MOV R17, UR4 ;  /* 0x0000000400117c02 */ /* 0x000fe20008000f00 */
[----:B------:R-:W-:Y:S06]  /*9790*/  @!P0 BRA `(.L_x_2440) ;  /* 0x0000000000048947 */ /* 0x000fec0003800000 */
[----:B------:R-:W-:Y:S01]  /*97a0*/  BPT.TRAP 0x1 ;  /* 0x000000040000795c */ /* 0x000fe20000300000 */
.L_x_2440:
        /* <DEDUP_REMOVED lines=8> */
.L_x_2441:
[----:B-1----:R-:W-:Y:S05]  /*9830*/  @P1 BRA `(.L_x_2442) ;  /* 0x0000000000081947 */ /* 0x002fea0003800000 */
[----:B------:R-:W1:Y:S02]  /*9840*/  SYNCS.PHASECHK.TRANS64.TRYWAIT P1, [UR4+0x38830], R3 ;  /* 0x03883003ff0075a7 */ /* 0x000e640008020144 */
[----:B-1----:R-:W-:Y:S05]  /*9850*/  @!P1 BRA `(.L_x_2443) ;  /* 0x000000d800c89947 */ /* 0x002fea0003800000 */
.L_x_2442:
        /* <DEDUP_REMOVED lines=655> */
.L_x_2444:
[----:B------:R-:W-:Y:S01]  /*c150*/  R2UR UR4, R16 ;  /* 0x00000000100472ca */ /* 0x000fe200000e0000 */
[----:B------:R-:W-:-:S05]  /*c160*/  IMAD.U32 R0, RZ, RZ, UR61 ;  /* 0x0000003dff007e24 */ /* 0x000fca000f8e00ff */
[----:B------:R-:W-:-:S07]  /*c170*/  SHF.L.U32 R0, R0, 0x1f, RZ ;  /* 0x0000001f00007819 */ /* 0x000fce00000006ff */
[----:B------:R-:W-:-:S09]  /*c180*/  ULEA UR4, UR37, UR4, 0x3 ;  /* 0x0000000425047291 */ /* 0x000fd2000f8e183f */
[----:B------:R2:W3:Y:S01]  /*c190*/  SYNCS.PHASECHK.TRANS64.TRYWAIT P1, [UR4+0x38850], R0 ;  /* 0x03885000ff0075a7 */ /* 0x0004e20008020144 */
[----:B------:R-:W-:Y:S05]  /*c1a0*/  @!P0 BRA `(.L_x_2445) ;  /* 0x0000000000048947 */ /* 0x000fea0003800000 */
[----:B------:R-:W-:Y:S01]  /*c1b0*/  BPT.TRAP 0x1 ;  /* 0x000000040000795c */ /* 0x000fe20000300000 */
.L_x_2445:
[----:B---3--:R-:W-:Y:S05]  /*c1c0*/  @P1 BRA `(.L_x_2446) ;  /* 0x0000000000081947 */ /* 0x008fea0003800000 */
[----:B------:R-:W3:Y:S02]  /*c1d0*/  SYNCS.PHASECHK.TRANS64.TRYWAIT P1, [UR4+0x38850], R0 ;  /* 0x03885000ff0075a7 */ /* 0x000ee40008020144 */
[----:B---3--:R-:W-:Y:S05]  /*c1e0*/  @!P1 BRA `(.L_x_2447) ;  /* 0x000000b0007c9947 */ /* 0x008fea0003800000 */
.L_x_2446:
        /* <DEDUP_REMOVED lines=37> */
.L_x_2448:
        /* <DEDUP_REMOVED lines=185> */
.L_x_2449:
        /* <DEDUP_REMOVED lines=29> */
[----:B------:R-:W-:Y:S01]  /*d1a0*/  F2FP.BF16.F32.PACK_AB R195, R152, R195 ;  /* 0x000000c398c3723e */ /* 0x000fe200000010ff */
[----:B------:R-:W-:Y:S06]  /*d1b0*/  @P1 BRA `(.L_x_2450) ;  /* 0xffffffc4005c1947 */ /* 0x000fec000383ffff */
.L_x_2439:
        /* <DEDUP_REMOVED lines=131> */
.L_x_2451:
        /* <DEDUP_REMOVED lines=8> */
.L_x_2452:
[----:B-1----:R-:W-:Y:S05]  /*da70*/  @P1 BRA `(.L_x_2453) ;  /* 0x0000000000081947 */ /* 0x002fea0003800000 */
[----:B------:R-:W1:Y:S02]  /*da80*/  SYNCS.PHASECHK.TRANS64.TRYWAIT P1, [UR8+0x38850], R0 ;  /* 0x03885000ff0075a7 */ /* 0x000e640008020148 */
[----:B-1----:R-:W-:Y:S05]  /*da90*/  @!P1 BRA `(.L_x_2454) ;  /* 0x0000009800689947 */ /* 0x002fea0003800000 */
.L_x_2453:
        /* <DEDUP_REMOVED lines=14> */
[----:B------:R-:W-:Y:S01]  /*db80*/  IMAD.MOV.U32 R5, RZ, RZ, RZ ;  /* 0x000000ffff057224 */ /* 0x000fe200078e00ff */
[----:B------:R-:W0:Y:S04]  /*db90*/  SHFL.BFLY PT, R0, R7, 0x1, 0x1f ;  /* 0x0c201f0007007f89 */ /* 0x000e2800000e0000 */
[----:B------:R-:W-:Y:S01]  /*dba0*/  UMOV UR6, UR4 ;  /* 0x0000000400067c82 */ /* 0x000fe20008000000 */
[----:B------:R-:W1:Y:S01]  /*dbb0*/  SHFL.BFLY PT, R9, R2, 0x1, 0x1f ;  /* 0x0c201f0002097f89 */ /* 0x000e6200000e0000 */
[----:B------:R-:W-:Y:S01]  /*dbc0*/  HGMMA.64x256x16.F32.BF16 R24, R208, gdesc[UR4].tnspB, R24, gsb0 ;  /* 0x43e00004d0187df0 */ /* 0x000fe20008001818 */
[----:B------:R-:W-:Y:S01]  /*dbd0*/  UIADD3 UR6, UR4, 0x80, URZ ;  /* 0x0000008004067890 */ /* 0x000fe2000fffe03f */
[----:B------:R-:W-:Y:S01]  /*dbe0*/  UMOV UR7, 0x40000040 ;  /* 0x4000004000077882 */ /* 0x000fe20000000000 */
        /* <DEDUP_REMOVED lines=42> */
.L_x_2455:
        /* <DEDUP_REMOVED lines=143> */
.L_x_2419:
[----:B------:R-:W0:Y:S08]  /*e780*/  S2UR UR4, SR_CgaCtaId ;  /* 0x00000000000479c3 */ /* 0x000e300000008800 */
[----:B------:R-:W-:Y:S06]  /*e790*/  BAR.SYNC.DEFER_BLOCKING 0x5, 0x180 ;  /* 0x0146000000007b1d */ /* 0x000fec0000010000 */
[----:B------:R-:W-:Y:S01]  /*e7a0*/  UMOV UR7, 0x400 ;  /* 0x0000040000077882 */ /* 0x000fe20000000000 */
[----:B------:R-:W-:Y:S01]  /*e7b0*/  BSSY B0, `(.L_x_2456) ;  /* 0x00002f0000007945 */ /* 0x000fe20003800000 */
[----:B0-----:R-:W-:-:S09]  /*e7c0*/  ULEA UR7, UR4, UR7, 0x18 ;  /* 0x0000000704077291 */ /* 0x001fd2000f8ec03f */
[----:B------:R-:W0:Y:S02]  /*e7d0*/  LDS.128 R4, [UR7+0x388d0] ;  /* 0x0388d007ff047984 */ /* 0x000e240008000c00 */
[----:B0-----:R-:W-:Y:S02]  /*e7e0*/  R2UR UR5, R5 ;  /* 0x00000000050572ca */ /* 0x001fe400000e0000 */
[----:B------:R-:W-:Y:S01]  /*e7f0*/  R2UR UR6, R6 ;  /* 0x00000000060672ca */ /* 0x000fe200000e0000 */
[----:B------:R-:W-:Y:S06]  /*e800*/  BAR.ARV 0x4, 0x180 ;  /* 0x0106000000007b1d */ /* 0x000fec0000002000 */
[----:B------:R-:W-:Y:S08]  /*e810*/  @P0 BRA `(.L_x_2457) ;  /* 0x0000002000100947 */ /* 0x000ff00003800000 */
[----:B------:R-:W2:Y:S01]  /*e820*/  LDL R8, [R1+0x4] ;  /* 0x0000040001087983 */ /* 0x000ea20000100800 */
[----:B------:R-:W0:Y:S01]  /*e830*/  S2UR UR4, SR_SWINHI ;  /* 0x00000000000479c3 */ /* 0x000e220000002f00 */
[----:B------:R-:W-:Y:S02]  /*e840*/  MOV R98, 0x2 ;  /* 0x0000000200627802 */ /* 0x000fe40000000f00 */
        /* <DEDUP_REMOVED lines=11> */
[----:B------:R-:W-:Y:S01]  /*e900*/  UMOV UR8, UR7 ;  /* 0x0000000700087c82 */ /* 0x000fe20008000000 */
[----:B0-----:R-:W-:Y:S01]  /*e910*/  UMOV UR9, UR4 ;  /* 0x0000000400097c82 */ /* 0x001fe20008000000 */
        /* <DEDUP_REMOVED lines=16> */
[----:B------:R-:W-:-:S02]  /*ea20*/  R2UR UR11, R223 ;  /* 0x00000000df0b72ca */ /* 0x000fc400000e0000 */
[----:B------:R-:W-:Y:S02]  /*ea30*/  R2UR UR10, R221 ;  /* 0x00000000dd0a72ca */ /* 0x000fe400000e0000 */
[----:B------:R-:W-:Y:S02]  /*ea40*/  F2FP.BF16.F32.PACK_AB R74, R77, R76 ;  /* 0x0000004c4d4a723e */ /* 0x000fe400000010ff */
[----:B------:R-:W-:Y:S02]  /*ea50*/  F2FP.BF16.F32.PACK_AB R75, R16, R75 ;  /* 0x0000004b104b723e */ /* 0x000fe400000010ff */
[----:B------:R-:W-:Y:S01]  /*ea60*/  F2FP.BF16.F32.PACK_AB R81, R3, R82 ;  /* 0x000000520351723e */ /* 0x000fe200000010ff */
[----:B------:R-:W0:Y:S01]  /*ea70*/  LDC R16, c[0x0][0xbe8] ;  /* 0x0002fa00ff107b82 */ /* 0x000e220000000800 */
[----:B------:R-:W-:Y:S02]  /*ea80*/  F2FP.BF16.F32.PACK_AB R82, R85, R84 ;  /* 0x000000545552723e */ /* 0x000fe400000010ff */
[----:B------:R-:W-:-:S02]  /*ea90*/  F2FP.BF16.F32.PACK_AB R83, R83, R86 ;  /* 0x000000565353723e */ /* 0x000fc400000010ff */
[----:B------:R-:W-:Y:S01]  /*eaa0*/  F2FP.BF16.F32.PACK_AB R84, R89, R88 ;  /* 0x000000585954723e */ /* 0x000fe200000010ff */
[----:B------:R-:W-:Y:S01]  /*eab0*/  USHF.L.U64.HI UR13, UR10, 0x2, UR11 ;  /* 0x000000020a0d7899 */ /* 0x000fe2000801020b */
[----:B------:R-:W-:Y:S01]  /*eac0*/  F2FP.BF16.F32.PACK_AB R85, R91, R90 ;  /* 0x0000005a5b55723e */ /* 0x000fe200000010ff */
[----:B------:R-:W-:Y:S01]  /*ead0*/  USHF.L.U32 UR12, UR10, 0x2, URZ ;  /* 0x000000020a0c7899 */ /* 0x000fe2000800063f */
[----:B------:R-:W-:Y:S02]  /*eae0*/  F2FP.BF16.F32.PACK_AB R86, R93, R92 ;  /* 0x0000005c5d56723e */ /* 0x000fe400000010ff */
[----:B------:R-:W-:Y:S01]  /*eaf0*/  F2FP.BF16.F32.PACK_AB R87, R165, R87 ;  /* 0x00000057a557723e */ /* 0x000fe200000010ff */
[----:B------:R-:W-:Y:S01]  /*eb00*/  ULDC.64 UR10, c[0x0][0xc00] ;  /* 0x00030000000a7ab9 */ /* 0x000fe20000000a00 */
[----:B------:R-:W-:Y:S01]  /*eb10*/  F2FP.BF16.F32.PACK_AB R96, R97, R96 ;  /* 0x000000606160723e */ /* 0x000fe200000010ff */
[----:B------:R-:W-:Y:S01]  /*eb20*/  UISETP.NE.U32.AND UP0, UPT, UR10, URZ, UPT ;  /* 0x0000003f0a00728c */ /* 0x000fe2000bf05070 */
[----:B------:R-:W-:Y:S01]  /*eb30*/  F2FP.BF16.F32.PACK_AB R104, R105, R104 ;  /* 0x000000686968723e */ /* 0x000fe200000010ff */
[----:B------:R-:W-:Y:S01]  /*eb40*/  UIADD3 UR4, UP1, UR12, UR10, URZ ;  /* 0x0000000a0c047290 */ /* 0x000fe2000ff3e03f */
[----:B------:R-:W-:Y:S01]  /*eb50*/  F2FP.BF16.F32.PACK_AB R97, R167, R166 ;  /* 0x000000a6a761723e */ /* 0x000fe200000010ff */
[----:B------:R-:W-:Y:S01]  /*eb60*/  UISETP.NE.AND.EX UP0, UPT, UR11, URZ, UPT, UP0 ;  /* 0x0000003f0b00728c */ /* 0x000fe2000bf05300 */
[----:B------:R-:W-:Y:S01]  /*eb70*/  F2FP.BF16.F32.PACK_AB R105, R107, R106 ;  /* 0x0000006a6b69723e */ /* 0x000fe200000010ff */
[----:B------:R-:W-:Y:S01]  /*eb80*/  UIADD3.X UR10, UR13, UR11, URZ, UP1, !UPT ;  /* 0x0000000b0d0a7290 */ /* 0x000fe20008ffe43f */
        /* <DEDUP_REMOVED lines=22> */
[----:B------:R-:W-:Y:S01]  /*ecf0*/  R2UR UR14, R214 ;  /* 0x00000000d60e72ca */ /* 0x000fe200000e0000 */
[----:B--2---:R-:W-:-:S03]  /*ed00*/  IMAD.WIDE R98, R8, R98, UR8 ;  /* 0x0000000808627e25 */ /* 0x004fc6000f8e0262 */
[C---:B------:R-:W-:Y:S02]  /*ed10*/  IADD3 R169, P1, R98.reuse, 0x20, RZ ;  /* 0x0000002062a97810 */ /* 0x040fe40007f3e0ff */
[C---:B------:R-:W-:Y:S02]  /*ed20*/  IADD3 R171, P0, R98.reuse, 0x40, RZ ;  /* 0x0000004062ab7810 */ /* 0x040fe40007f1e0ff */
[C---:B------:R-:W-:Y:S01]  /*ed30*/  IADD3 R173, P4, R98.reuse, 0x60, RZ ;  /* 0x0000006062ad7810 */ /* 0x040fe20007f9e0ff */
[--C-:B------:R-:W-:Y:S01]  /*ed40*/  IMAD.X R9, RZ, RZ, R99.reuse, P1 ;  /* 0x000000ffff097224 */ /* 0x100fe200008e0663 */
[C---:B------:R-:W-:Y:S01]  /*ed50*/  LOP3.LUT R5, R98.reuse, 0x380, RZ, 0xc0, !PT ;  /* 0x0000038062057812 */ /* 0x040fe200078ec0ff */
[--C-:B------:R-:W-:Y:S01]  /*ed60*/  IMAD.X R11, RZ, RZ, R99.reuse, P0 ;  /* 0x000000ffff0b7224 */ /* 0x100fe200000e0663 */
[C---:B------:R-:W-:Y:S01]  /*ed70*/  IADD3 R175, P3, R98.reuse, 0x4000, RZ ;  /* 0x0000400062af7810 */ /* 0x040fe20007f7e0ff */
[----:B------:R-:W-:Y:S01]  /*ed80*/  IMAD.X R13, RZ, RZ, R99, P4 ;  /* 0x000000ffff0d7224 */ /* 0x000fe200020e0663 */
[----:B------:R-:W-:-:S02]  /*ed90*/  IADD3 R177, P6, R98, 0x4020, RZ ;  /* 0x0000402062b17810 */ /* 0x000fc40007fde0ff */
[C---:B------:R-:W-:Y:S01]  /*eda0*/  IADD3 R179, P5, R98.reuse, 0x4040, RZ ;  /* 0x0000404062b37810 */ /* 0x040fe20007fbe0ff */
[--C-:B------:R-:W-:Y:S01]  /*edb0*/  IMAD.X R15, RZ, RZ, R99.reuse, P3 ;  /* 0x000000ffff0f7224 */ /* 0x100fe200018e0663 */
        /* <DEDUP_REMOVED lines=10> */
[----:B------:R-:W-:Y:S02]  /*ee60*/  LOP3.LUT R14, R175, 0x380, RZ, 0xc0, !PT ;  /* 0x00000380af0e7812 */ /* 0x000fe400078ec0ff */
[----:B------:R-:W-:Y:S02]  /*ee70*/  SHF.R.U64 R8, R8, 0x3, RZ ;  /* 0x0000000308087819 */ /* 0x000fe400000012ff */
[----:B------:R-:W-:Y:S02]  /*ee80*/  IADD3 R46, P0, R98, 0x8020, RZ ;  /* 0x00008020622e7810 */ /* 0x000fe40007f1e0ff */
[----:B------:R-:W-:Y:S02]  /*ee90*/  SHF.R.U64 R10, R10, 0x3, RZ ;  /* 0x000000030a0a7819 */ /* 0x000fe400000012ff */
        /* <DEDUP_REMOVED lines=10> */
[----:B------:R-:W-:Y:S01]  /*ef40*/  IADD3 R6, P1, R98, 0xc060, RZ ;  /* 0x0000c06062067810 */ /* 0x000fe20007f3e0ff */
[----:B------:R-:W-:Y:S01]  /*ef50*/  IMAD.X R79, RZ, RZ, R99, P5 ;  /* 0x000000ffff4f7224 */ /* 0x000fe200028e0663 */
[----:B------:R-:W-:-:S02]  /*ef60*/  SHF.R.U64 R12, R12, 0x3, RZ ;  /* 0x000000030c0c7819 */ /* 0x000fc400000012ff */
[----:B------:R-:W-:Y:S02]  /*ef70*/  LOP3.LUT R20, R179, 0x380, RZ, 0xc0, !PT ;  /* 0x00000380b3147812 */ /* 0x000fe400078ec0ff */
[----:B------:R-:W-:Y:S01]  /*ef80*/  LOP3.LUT R98, R5, R98, RZ, 0x3c, !PT ;  /* 0x0000006205627212 */ /* 0x000fe200078e3cff */
[----:B------:R-:W-:Y:S01]  /*ef90*/  IMAD.X R5, RZ, RZ, R99, P1 ;  /* 0x000000ffff057224 */ /* 0x000fe200008e0663 */
[----:B------:R-:W-:Y:S02]  /*efa0*/  SHF.R.U64 R14, R14, 0x3, RZ ;  /* 0x000000030e0e7819 */ /* 0x000fe400000012ff */
[----:B------:R-:W-:Y:S02]  /*efb0*/  LOP3.LUT R30, R181, 0x380, RZ, 0xc0, !PT ;  /* 0x00000380b51e7812 */ /* 0x000fe400078ec0ff */
        /* <DEDUP_REMOVED lines=8> */
[----:B------:R-:W-:Y:S02]  /*f040*/  IADD3.X R95, RZ, R99, RZ, P2, !PT ;  /* 0x00000063ff5f7210 */ /* 0x000fe400017fe4ff */
[----:B------:R-:W-:Y:S02]  /*f050*/  LOP3.LUT R14, R14, R175, RZ, 0x3c, !PT ;  /* 0x000000af0e0e7212 */ /* 0x000fe400078e3cff */
[----:B------:R-:W-:Y:S02]  /*f060*/  SHF.R.U64 R30, R30, 0x3, RZ ;  /* 0x000000031e1e7819 */ /* 0x000fe400000012ff */
[----:B------:R-:W-:Y:S02]  /*f070*/  LOP3.LUT R173, R62, 0x380, RZ, 0xc0, !PT ;  /* 0x000003803ead7812 */ /* 0x000fe400078ec0ff */
[----:B------:R-:W-:Y:S01]  /*f080*/  MOV R98, R98 ;  /* 0x0000006200627202 */ /* 0x000fe20000000f00 */
[----:B------:R-:W-:Y:S01]  /*f090*/  BAR.SYNC.DEFER_BLOCKING 0x1, 0x100 ;  /* 0x0044000000007b1d */ /* 0x000fe20000010000 */
[----:B------:R-:W-:-:S02]  /*f0a0*/  LOP3.LUT R78, R4, 0x380, RZ, 0xc0, !PT ;  /* 0x00000380044e7812 */ /* 0x000fc400078ec0ff */
[----:B------:R-:W-:Y:S02]  /*f0b0*/  SHF.R.U64 R38, R38, 0x3, RZ ;  /* 0x0000000326267819 */ /* 0x000fe400000012ff */
[----:B------:R-:W-:Y:S02]  /*f0c0*/  LOP3.LUT R175, R70, 0x380, RZ, 0xc0, !PT ;  /* 0x0000038046af7812 */ /* 0x000fe400078ec0ff */
[----:B------:R-:W-:Y:S02]  /*f0d0*/  LOP3.LUT R99, R6, 0x380, RZ, 0xc0, !PT ;  /* 0x0000038006637812 */ /* 0x000fe400078ec0ff */
[----:B------:R-:W-:Y:S02]  /*f0e0*/  LOP3.LUT R18, R18, R177, RZ, 0x3c, !PT ;  /* 0x000000b112127212 */ /* 0x000fe400078e3cff */
[----:B------:R-:W-:Y:S02]  /*f0f0*/  SHF.R.U64 R169, R169, 0x3, RZ ;  /* 0x00000003a9a97819 */ /* 0x000fe400000012ff */
[----:B------:R-:W-:-:S02]  /*f100*/  MOV R8, R8 ;  /* 0x0000000800087202 */ /* 0x000fc40000000f00 */
[----:B------:R-:W-:Y:S02]  /*f110*/  LOP3.LUT R20, R20, R179, RZ, 0x3c, !PT ;  /* 0x000000b314147212 */ /* 0x000fe400078e3cff */
[----:B------:R-:W-:Y:S02]  /*f120*/  SHF.R.U64 R171, R171, 0x3, RZ ;  /* 0x00000003abab7819 */ /* 0x000fe400000012ff */
[----:B------:R-:W-:Y:S02]  /*f130*/  LOP3.LUT R94, R23, 0x380, RZ, 0xc0, !PT ;  /* 0x00000380175e7812 */ /* 0x000fe400078ec0ff */
[----:B------:R-:W-:Y:S02]  /*f140*/  MOV R10, R10 ;  /* 0x0000000a000a7202 */ /* 0x000fe40000000f00 */
[----:B------:R-:W-:Y:S01]  /*f150*/  LOP3.LUT R30, R30, R181, RZ, 0x3c, !PT ;  /* 0x000000b51e1e7212 */ /* 0x000fe200078e3cff */
[----:B------:R1:W-:Y:S01]  /*f160*/  STSM.16.M88.4 [R98], R24 ;  /* 0x0000001862007844 */ /* 0x0003e20000000200 */
[----:B------:R-:W-:-:S02]  /*f170*/  SHF.R.U64 R173, R173, 0x3, RZ ;  /* 0x00000003adad7819 */ /* 0x000fc400000012ff */
[----:B------:R-:W-:Y:S01]  /*f180*/  SHF.R.U64 R29, R78, 0x3, RZ ;  /* 0x000000034e1d7819 */ /* 0x000fe200000012ff */
[----:B------:R2:W-:Y:S01]  /*f190*/  STSM.16.M88.4 [R8], R32 ;  /* 0x0000002008007844 */ /* 0x0005e20000000200 */
[----:B------:R-:W-:Y:S02]  /*f1a0*/  MOV R12, R12 ;  /* 0x0000000c000c7202 */ /* 0x000fe40000000f00 */
[----:B------:R-:W-:Y:S01]  /*f1b0*/  LOP3.LUT R38, R38, R183, RZ, 0x3c, !PT ;  /* 0x000000b726267212 */ /* 0x000fe200078e3cff */
[----:B------:R3:W-:Y:S01]  /*f1c0*/  STSM.16.M88.4 [R10], R40 ;  /* 0x000000280a007844 */ /* 0x0007e20000000200 */
[----:B------:R-:W-:Y:S02]  /*f1d0*/  SHF.R.U64 R175, R175, 0x3, RZ ;  /* 0x00000003afaf7819 */ /* 0x000fe400000012ff */
[----:B------:R-:W-:Y:S01]  /*f1e0*/  SHF.R.U64 R99, R99, 0x3, RZ ;  /* 0x0000000363637819 */ /* 0x000fe200000012ff */
[----:B------:R4:W-:Y:S01]  /*f1f0*/  STSM.16.M88.4 [R12], R48 ;  /* 0x000000300c007844 */ /* 0x0009e20000000200 */
[----:B------:R-:W-:-:S02]  /*f200*/  MOV R14, R14 ;  /* 0x0000000e000e7202 */ /* 0x000fc40000000f00 */
[----:B------:R-:W-:Y:S02]  /*f210*/  LOP3.LUT R46, R169, R46, RZ, 0x3c, !PT ;  /* 0x0000002ea92e7212 */ /* 0x000fe400078e3cff */
[----:B------:R-:W-:Y:S01]  /*f220*/  MOV R18, R18 ;  /* 0x0000001200127202 */ /* 0x000fe20000000f00 */
[----:B------:R4:W-:Y:S01]  /*f230*/  STSM.16.M88.4 [R14], R56 ;  /* 0x000000380e007844 */ /* 0x0009e20000000200 */
[----:B------:R-:W-:Y:S02]  /*f240*/  LOP3.LUT R54, R171, R54, RZ, 0x3c, !PT ;  /* 0x00000036ab367212 */ /* 0x000fe400078e3cff */
[----:B------:R-:W-:Y:S01]  /*f250*/  SHF.R.U64 R28, R94, 0x3, RZ ;  /* 0x000000035e1c7819 */ /* 0x000fe200000012ff */
[----:B------:R4:W-:Y:S01]  /*f260*/  STSM.16.M88.4 [R18], R64 ;  /* 0x0000004012007844 */ /* 0x0009e20000000200 */
[----:B------:R-:W-:Y:S02]  /*f270*/  MOV R20, R20 ;  /* 0x0000001400147202 */ /* 0x000fe40000000f00 */
[----:B------:R-:W-:-:S02]  /*f280*/  LOP3.LUT R62, R173, R62, RZ, 0x3c, !PT ;  /* 0x0000003ead3e7212 */ /* 0x000fc400078e3cff */
[----:B------:R-:W-:Y:S01]  /*f290*/  LOP3.LUT R78, R29, R4, RZ, 0x3c, !PT ;  /* 0x000000041d4e7212 */ /* 0x000fe200078e3cff */
[----:B------:R4:W-:Y:S01]  /*f2a0*/  STSM.16.M88.4 [R20], R72 ;  /* 0x0000004814007844 */ /* 0x0009e20000000200 */
[----:B------:R-:W-:Y:S02]  /*f2b0*/  MOV R30, R30 ;  /* 0x0000001e001e7202 */ /* 0x000fe40000000f00 */
[----:B------:R-:W-:Y:S02]  /*f2c0*/  LOP3.LUT R70, R175, R70, RZ, 0x3c, !PT ;  /* 0x00000046af467212 */ /* 0x000fe400078e3cff */
[----:B------:R-:W-:Y:S01]  /*f2d0*/  LOP3.LUT R4, R99, R6, RZ, 0x3c, !PT ;  /* 0x0000000663047212 */ /* 0x000fe200078e3cff */
[----:B------:R4:W-:Y:S01]  /*f2e0*/  STSM.16.M88.4 [R30], R80 ;  /* 0x000000501e007844 */ /* 0x0009e20000000200 */
[----:B------:R-:W-:Y:S02]  /*f2f0*/  MOV R38, R38 ;  /* 0x0000002600267202 */ /* 0x000fe40000000f00 */
[----:B------:R-:W-:-:S02]  /*f300*/  MOV R46, R46 ;  /* 0x0000002e002e7202 */ /* 0x000fc40000000f00 */
[----:B-1----:R-:W-:Y:S01]  /*f310*/  F2FP.BF16.F32.PACK_AB R98, R101, R100 ;  /* 0x000000646562723e */ /* 0x002fe200000010ff */
[----:B------:R4:W-:Y:S01]  /*f320*/  STSM.16.M88.4 [R38], R84 ;  /* 0x0000005426007844 */ /* 0x0009e20000000200 */
[----:B------:R-:W-:Y:S02]  /*f330*/  F2FP.BF16.F32.PACK_AB R99, R103, R102 ;  /* 0x000000666763723e */ /* 0x000fe400000010ff */
[----:B------:R-:W-:Y:S02]  /*f340*/  LOP3.LUT R94, R28, R23, RZ, 0x3c, !PT ;  /* 0x000000171c5e7212 */ /* 0x000fe400078e3cff */
[----:B------:R-:W-:Y:S01]  /*f350*/  MOV R54, R54 ;  /* 0x0000003600367202 */ /* 0x000fe20000000f00 */
[----:B------:R4:W-:Y:S01]  /*f360*/  STSM.16.M88.4 [R46], R96 ;  /* 0x000000602e007844 */ /* 0x0009e20000000200 */
[----:B------:R-:W-:Y:S02]  /*f370*/  MOV R62, R62 ;  /* 0x0000003e003e7202 */ /* 0x000fe40000000f00 */
[----:B------:R-:W-:Y:S01]  /*f380*/  MOV R70, R70 ;  /* 0x0000004600467202 */ /* 0x000fe20000000f00 */
[----:B------:R4:W-:Y:S01]  /*f390*/  STSM.16.M88.4 [R54], R104 ;  /* 0x0000006836007844 */ /* 0x0009e20000000200 */
[----:B------:R-:W-:-:S02]  /*f3a0*/  MOV R78, R78 ;  /* 0x0000004e004e7202 */ /* 0x000fc40000000f00 */
[----:B------:R-:W-:Y:S01]  /*f3b0*/  MOV R94, R94 ;  /* 0x0000005e005e7202 */ /* 0x000fe20000000f00 */
[----:B------:R4:W-:Y:S01]  /*f3c0*/  STSM.16.M88.4 [R62], R112 ;  /* 0x000000703e007844 */ /* 0x0009e20000000200 */
[----:B------:R-:W-:Y:S01]  /*f3d0*/  MOV R6, R4 ;  /* 0x0000000400067202 */ /* 0x000fe20000000f00 */
[----:B------:R-:W-:Y:S01]  /*f3e0*/  IMAD.U32 R4, RZ, RZ, UR4 ;  /* 0x00000004ff047e24 */ /* 0x000fe2000f8e00ff */
[----:B------:R-:W-:Y:S01]  /*f3f0*/  PLOP3.LUT P0, PT, PT, PT, UP0, 0x80, 0x0 ;  /* 0x000000000000781c */ /* 0x000fe20003f0f008 */
[----:B------:R4:W-:Y:S01]  /*f400*/  STSM.16.M88.4 [R70], R120 ;  /* 0x0000007846007844 */ /* 0x0009e20000000200 */
[----:B------:R-:W-:Y:S01]  /*f410*/  IMAD.U32 R5, RZ, RZ, UR10 ;  /* 0x0000000aff057e24 */ /* 0x000fe2000f8e00ff */
[----:B------:R-:W-:Y:S02]  /*f420*/  ULDC.64 UR10, c[0x0][0xc08] ;  /* 0x00030200000a7ab9 */ /* 0x000fe40000000a00 */
[----:B------:R4:W-:Y:S04]  /*f430*/  STSM.16.M88.4 [R78], R128 ;  /* 0x000000804e007844 */ /* 0x0009e80000000200 */
[----:B------:R4:W-:Y:S04]  /*f440*/  STSM.16.M88.4 [R94], R136 ;  /* 0x000000885e007844 */ /* 0x0009e80000000200 */
[----:B------:R4:W-:Y:S01]  /*f450*/  STSM.16.M88.4 [R6], R144 ;  /* 0x0000009006007844 */ /* 0x0009e20000000200 */
[----:B------:R-:W-:Y:S06]  /*f460*/  BAR.SYNC.DEFER_BLOCKING 0x1, 0x100 ;  /* 0x0044000000007b1d */ /* 0x000fec0000010000 */
[----:B------:R-:W4:Y:S01]  /*f470*/  @P0 LDG.E R3, desc[UR38][R4.64] ;  /* 0x0000002604030981 */ /* 0x000f22000c1e1900 */
[----:B------:R-:W-:Y:S01]  /*f480*/  UISETP.NE.U32.AND UP1, UPT, UR10, URZ, UPT ;  /* 0x0000003f0a00728c */ /* 0x000fe2000bf25070 */
[----:B0-----:R-:W-:Y:S01]  /*f490*/  ISETP.NE.AND P1, PT, R16, 0x1, PT ;  /* 0x000000011000780c */ /* 0x001fe20003f25270 */
[----:B------:R-:W-:Y:S01]  /*f4a0*/  UMOV UR4, URZ ;  /* 0x0000003f00047c82 */ /* 0x000fe20008000000 */
[----:B------:R-:W-:Y:S01]  /*f4b0*/  VIADD R13, R216, UR14 ;  /* 0x0000000ed80d7c36 */ /* 0x000fe20008000000 */
[----:B------:R-:W-:-:S06]  /*f4c0*/  UISETP.NE.AND.EX UP1, UPT, UR11, URZ, UPT, UP1 ;  /* 0x0000003f0b00728c */ /* 0x000fcc000bf25310 */
[----:B------:R-:W-:-:S04]  /*f4d0*/  PLOP3.LUT P2, PT, PT, PT, UP1, 0x80, 0x0 ;  /* 0x000000000000781c */ /* 0x000fc80003f4f018 */
[----:B--2---:R-:W0:Y:S01]  /*f4e0*/  @P1 LDC R8, c[0x0][0xbec] ;  /* 0x0002fb00ff081b82 */ /* 0x004e220000000800 */
[----:B------:R-:W-:-:S03]  /*f4f0*/  @UP1 UIADD3 UR10, UP2, UR12, UR10, URZ ;  /* 0x0000000a0c0a1290 */ /* 0x000fc6000ff5e03f */
[----:B------:R-:W-:Y:S01]  /*f500*/  ULDC UR12, c[0x0][0xa88] ;  /* 0x0002a200000c7ab9 */ /* 0x000fe20000000800 */
[----:B------:R-:W-:Y:S02]  /*f510*/  @UP1 UIADD3.X UR11, UR13, UR11, URZ, UP2, !UPT ;  /* 0x0000000b0d0b1290 */ /* 0x000fe400097fe43f */
[----:B---3--:R-:W-:Y:S01]  /*f520*/  IMAD.U32 R10, RZ, RZ, UR10 ;  /* 0x0000000aff0a7e24 */ /* 0x008fe2000f8e00ff */
[----:B------:R-:W1:Y:S03]  /*f530*/  @P1 LDC R9, c[0x0][0xbf0] ;  /* 0x0002fc00ff091b82 */ /* 0x000e660000000800 */
[----:B------:R-:W-:Y:S01]  /*f540*/  IMAD.U32 R11, RZ, RZ, UR11 ;  /* 0x0000000bff0b7e24 */ /* 0x000fe2000f8e00ff */
[----:B----4-:R-:W-:Y:S01]  /*f550*/  @P0 R2UR UR4, R3 ;  /* 0x00000000030402ca */ /* 0x010fe200000e0000 */
[----:B------:R-:W-:-:S06]  /*f560*/  IMAD.U32 R3, RZ, RZ, UR12 ;  /* 0x0000000cff037e24 */ /* 0x000fcc000f8e00ff */
[----:B------:R2:W5:Y:S01]  /*f570*/  @P2 LDG.E R3, desc[UR38][R10.64] ;  /* 0x000000260a032981 */ /* 0x000562000c1e1900 */
[----:B01----:R-:W-:Y:S07]  /*f580*/  @P2 BRA `(.L_x_2458) ;  /* 0x0000000000102947 */ /* 0x003fee0003800000 */
[----:B------:R-:W-:Y:S05]  /*f590*/  @!P0 BRA `(.L_x_2458) ;  /* 0x00000000000c8947 */ /* 0x000fea0003800000 */
[----:B------:R-:W3:Y:S04]  /*f5a0*/  LDG.E R6, desc[UR38][R4.64] ;  /* 0x0000002604067981 */ /* 0x000ee8000c1e1900 */
[----:B-----5:R-:W3:Y:S02]  /*f5b0*/  LDG.E R3, desc[UR38][R4.64+0x4] ;  /* 0x0000042604037981 */ /* 0x020ee4000c1e1900 */
[----:B---3--:R-:W-:-:S07]  /*f5c0*/  IMAD.IADD R3, R3, 0x1, -R6 ;  /* 0x0000000103037824 */ /* 0x008fce00078e0a06 */
.L_x_2458:
[----:B------:R-:W3:Y:S01]  /*f5d0*/  LDL R14, [R1] ;  /* 0x00000000010e7983 */ /* 0x000ee20000100800 */
[----:B------:R-:W-:Y:S01]  /*f5e0*/  R2UR UR21, R222 ;  /* 0x00000000de1572ca */ /* 0x000fe200000e0000 */
[----:B------:R-:W-:Y:S01]  /*f5f0*/  ULDC.64 UR16, c[0x0][0xb90] ;  /* 0x0002e40000107ab9 */ /* 0x000fe20000000a00 */
[----:B------:R-:W-:Y:S01]  /*f600*/  R2UR UR19, R223 ;  /* 0x00000000df1372ca */ /* 0x000fe200000e0000 */
[----:B------:R-:W-:Y:S01]  /*f610*/  @P1 IMAD.HI.U32 R4, R13, R8, RZ ;  /* 0x000000080d041227 */ /* 0x000fe200078e00ff */
[----:B------:R-:W-:Y:S01]  /*f620*/  R2UR UR18, R221 ;  /* 0x00000000dd1272ca */ /* 0x000fe200000e0000 */
[----:B------:R-:W-:Y:S01]  /*f630*/  USHF.R.S32.HI UR11, URZ, 0x1f, UR4 ;  /* 0x0000001f3f0b7899 */ /* 0x000fe20008011404 */
[----:B------:R-:W-:Y:S01]  /*f640*/  R2UR UR20, R214 ;  /* 0x00000000d61472ca */ /* 0x000fe200000e0000 */
[----:B------:R-:W-:Y:S01]  /*f650*/  UMOV UR10, UR4 ;  /* 0x00000004000a7c82 */ /* 0x000fe20008000000 */
[----:B------:R-:W-:Y:S01]  /*f660*/  IMAD.MOV.U32 R8, RZ, RZ, R13 ;  /* 0x000000ffff087224 */ /* 0x000fe200078e000d */
[----:B------:R-:W-:Y:S01]  /*f670*/  @P1 SHF.R.U32.HI R8, RZ, R9, R4 ;  /* 0x00000009ff081219 */ /* 0x000fe20000011604 */
[----:B------:R-:W-:-:S02]  /*f680*/  IMAD R4, R224, 0x40, R22 ;  /* 0x00000040e0047824 */ /* 0x000fc400078e0216 */
[----:B------:R-:W-:Y:S01]  /*f690*/  IMAD.MOV.U32 R5, RZ, RZ, 0x2 ;  /* 0x00000002ff057424 */ /* 0x000fe200078e00ff */
[----:B------:R-:W-:Y:S01]  /*f6a0*/  USHF.R.S32.HI UR15, URZ, 0x1f, UR21 ;  /* 0x0000001f3f0f7899 */ /* 0x000fe20008011415 */
[--C-:B--2---:R-:W-:Y:S01]  /*f6b0*/  IMAD.MOV R11, RZ, RZ, -R8.reuse ;  /* 0x000000ffff0b7224 */ /* 0x104fe200078e0a08 */
[----:B------:R-:W-:Y:S01]  /*f6c0*/  USEL UR19, UR19, URZ, !UP0 ;  /* 0x0000003f13137287 */ /* 0x000fe2000c000000 */
[----:B------:R-:W-:Y:S01]  /*f6d0*/  SHF.R.S32.HI R9, RZ, 0x1f, R8 ;  /* 0x0000001fff097819 */ /* 0x000fe20000011408 */
[----:B------:R-:W-:Y:S01]  /*f6e0*/  UIMAD UR14, UR15, UR16, URZ ;  /* 0x000000100f0e72a4 */ /* 0x000fe2000f8e023f */
[----:B------:R-:W-:Y:S01]  /*f6f0*/  IMAD R11, R16, R11, R13 ;  /* 0x0000000b100b7224 */ /* 0x000fe200078e020d */
[----:B------:R-:W-:Y:S01]  /*f700*/  UIMAD.WIDE.U32 UR12, UR21, UR16, UR10 ;  /* 0x00000010150c72a5 */ /* 0x000fe2000f8e000a */
[----:B------:R-:W-:Y:S01]  /*f710*/  IMAD.WIDE R4, R4, R5, UR8 ;  /* 0x0000000804047e25 */ /* 0x000fe2000f8e0205 */
[----:B------:R-:W-:Y:S02]  /*f720*/  UIMAD UR14, UR21, UR17, UR14 ;  /* 0x00000011150e72a4 */ /* 0x000fe4000f8e020e */
[----:B------:R-:W-:Y:S01]  /*f730*/  USEL UR18, UR18, URZ, !UP0 ;  /* 0x0000003f12127287 */ /* 0x000fe2000c000000 */
[----:B------:R-:W-:Y:S01]  /*f740*/  SHF.R.S32.HI R6, RZ, 0x1f, R11 ;  /* 0x0000001fff067819 */ /* 0x000fe2000001140b */
[----:B------:R-:W-:Y:S01]  /*f750*/  ULDC.64 UR16, c[0x0][0xb98] ;  /* 0x0002e60000107ab9 */ /* 0x000fe20000000a00 */
[----:B------:R-:W-:Y:S01]  /*f760*/  UIADD3 UR13, UR13, UR14, URZ ;  /* 0x0000000e0d0d7290 */ /* 0x000fe2000fffe03f */
[C---:B------:R-:W-:Y:S01]  /*f770*/  IADD3 R33, P3, R4.reuse, 0x4000, RZ ;  /* 0x0000400004217810 */ /* 0x040fe20007f7e0ff */
[----:B------:R-:W-:Y:S01]  /*f780*/  UIMAD UR10, UR19, UR16, URZ ;  /* 0x00000010130a72a4 */ /* 0x000fe2000f8e023f */
[----:B------:R-:W-:Y:S01]  /*f790*/  IADD3 R37, P2, R4, 0x5000, RZ ;  /* 0x0000500004257810 */ /* 0x000fe20007f5e0ff */
[----:B------:R-:W-:Y:S01]  /*f7a0*/  UIMAD.WIDE.U32 UR12, UR18, UR16, UR12 ;  /* 0x00000010120c72a5 */ /* 0x000fe2000f8e000c */
[----:B------:R-:W-:Y:S01]  /*f7b0*/  LOP3.LUT R32, R33, 0x380, RZ, 0xc0, !PT ;  /* 0x0000038021207812 */ /* 0x000fe200078ec0ff */
[----:B------:R-:W-:Y:S01]  /*f7c0*/  UIMAD UR10, UR18, UR17, UR10 ;  /* 0x00000011120a72a4 */ /* 0x000fe2000f8e020a */
[----:B------:R-:W-:Y:S01]  /*f7d0*/  LOP3.LUT R36, R37, 0x380, RZ, 0xc0, !PT ;  /* 0x0000038025247812 */ /* 0x000fe200078ec0ff */
[----:B------:R-:W-:Y:S01]  /*f7e0*/  ULDC.64 UR8, c[0x0][0xb88] ;  /* 0x0002e20000087ab9 */ /* 0x000fe20000000a00 */
[----:B------:R-:W-:Y:S01]  /*f7f0*/  SHF.R.U64 R32, R32, 0x3, RZ ;  /* 0x0000000320207819 */ /* 0x000fe200000012ff */
[----:B------:R-:W-:Y:S01]  /*f800*/  IMAD R6, R6, UR8, RZ ;  /* 0x0000000806067c24 */ /* 0x000fe2000f8e02ff */
[----:B------:R-:W-:Y:S01]  /*f810*/  IADD3 R8, P0, R8, UR12, RZ ;  /* 0x0000000c08087c10 */ /* 0x000fe2000ff1e0ff */
[----:B------:R-:W-:Y:S01]  /*f820*/  IMAD.U32 R10, RZ, RZ, UR10 ;  /* 0x0000000aff0a7e24 */ /* 0x000fe2000f8e00ff */
[----:B------:R-:W-:Y:S01]  /*f830*/  LOP3.LUT R32, R32, R33, RZ, 0x3c, !PT ;  /* 0x0000002120207212 */ /* 0x000fe200078e3cff */
[----:B------:R-:W-:Y:S01]  /*f840*/  IMAD R15, R11, UR9, R6 ;  /* 0x000000090b0f7c24 */ /* 0x000fe2000f8e0206 */
[----:B------:R-:W-:Y:S01]  /*f850*/  SHF.R.U64 R36, R36, 0x3, RZ ;  /* 0x0000000324247819 */ /* 0x000fe200000012ff */
[----:B------:R-:W-:Y:S01]  /*f860*/  IMAD.X R33, RZ, RZ, R5, P3 ;  /* 0x000000ffff217224 */ /* 0x000fe200018e0605 */
[----:B------:R-:W-:Y:S01]  /*f870*/  IADD3.X R9, R9, UR13, R10, P0, !PT ;  /* 0x0000000d09097c10 */ /* 0x000fe200087fe40a */
[----:B-----5:R-:W-:Y:S01]  /*f880*/  IMAD R23, R3, R16, RZ ;  /* 0x0000001003177224 */ /* 0x020fe200078e02ff */
[----:B------:R-:W-:Y:S01]  /*f890*/  IADD3 R53, P3, R4, 0xa000, RZ ;  /* 0x0000a00004357810 */ /* 0x000fe20007f7e0ff */
[----:B------:R-:W-:Y:S01]  /*f8a0*/  ULDC.64 UR12, c[0x0][0xaa0] ;  /* 0x0002a800000c7ab9 */ /* 0x000fe20000000a00 */
[----:B------:R-:W-:Y:S01]  /*f8b0*/  LOP3.LUT R36, R36, R37, RZ, 0x3c, !PT ;  /* 0x0000002524247212 */ /* 0x000fe200078e3cff */
[----:B------:R-:W-:Y:S01]  /*f8c0*/  IMAD.WIDE.U32 R8, R11, UR8, R8 ;  /* 0x000000080b087c25 */ /* 0x000fe2000f8e0008 */
[----:B------:R-:W-:Y:S01]  /*f8d0*/  ULDC.64 UR8, c[0x0][0xb50] ;  /* 0x0002d40000087ab9 */ /* 0x000fe20000000a00 */
[----:B------:R-:W-:-:S02]  /*f8e0*/  LOP3.LUT R52, R53, 0x380, RZ, 0xc0, !PT ;  /* 0x0000038035347812 */ /* 0x000fc400078ec0ff */
[----:B------:R-:W-:Y:S01]  /*f8f0*/  IMAD.X R37, RZ, RZ, R5, P2 ;  /* 0x000000ffff257224 */ /* 0x000fe200010e0605 */
[----:B------:R-:W-:Y:S02]  /*f900*/  IADD3 R9, R9, R15, RZ ;  /* 0x0000000f09097210 */ /* 0x000fe40007ffe0ff */
[----:B------:R-:W-:Y:S02]  /*f910*/  LEA R10, P0, R8, UR8, 0x2 ;  /* 0x00000008080a7c11 */ /* 0x000fe4000f8010ff */
[----:B------:R-:W-:Y:S02]  /*f920*/  IADD3 R57, P2, R4, 0xb000, RZ ;  /* 0x0000b00004397810 */ /* 0x000fe40007f5e0ff */
[----:B------:R-:W-:Y:S01]  /*f930*/  LEA.HI.X R11, R8, UR9, R9, 0x2, P0 ;  /* 0x00000009080b7c11 */ /* 0x000fe200080f1409 */
[----:B------:R-:W-:Y:S01]  /*f940*/  SHFL.IDX PT, R18, R10, RZ, 0x1c1f ;  /* 0x001c1fff0a127589 */ /* 0x000fe200000e0000 */
[----:B------:R-:W-:Y:S02]  /*f950*/  IADD3 R29, P0, R4, 0x3000, RZ ;  /* 0x00003000041d7810 */ /* 0x000fe40007f1e0ff */
[----:B------:R-:W-:Y:S01]  /*f960*/  SHF.R.U64 R52, R52, 0x3, RZ ;  /* 0x0000000334347819 */ /* 0x000fe200000012ff */
[----:B------:R-:W0:Y:S01]  /*f970*/  SHFL.IDX PT, R19, R11, RZ, 0x1c1f ;  /* 0x001c1fff0b137589 */ /* 0x000e2200000e0000 */
[----:B------:R-:W-:-:S02]  /*f980*/  LOP3.LUT R28, R29, 0x380, RZ, 0xc0, !PT ;  /* 0x000003801d1c7812 */ /* 0x000fc400078ec0ff */
[----:B------:R-:W-:Y:S01]  /*f990*/  LOP3.LUT R56, R57, 0x380, RZ, 0xc0, !PT ;  /* 0x0000038039387812 */ /* 0x000fe200078ec0ff */
[----:B------:R-:W-:Y:S01]  /*f9a0*/  SHFL.IDX PT, R20, R10, 0x1, 0x1c1f ;  /* 0x003c1f000a147f89 */ /* 0x000fe200000e0000 */
[----:B------:R-:W-:Y:S02]  /*f9b0*/  SHF.R.U64 R28, R28, 0x3, RZ ;  /* 0x000000031c1c7819 */ /* 0x000fe400000012ff */
[----:B------:R-:W-:Y:S01]  /*f9c0*/  LOP3.LUT R52, R52, R53, RZ, 0x3c, !PT ;  /* 0x0000003534347212 */ /* 0x000fe200078e3cff */
[--C-:B------:R-:W-:Y:S01]  /*f9d0*/  IMAD.X R53, RZ, RZ, R5.reuse, P3 ;  /* 0x000000ffff357224 */ /* 0x100fe200018e0605 */
[----:B------:R-:W-:Y:S01]  /*f9e0*/  LOP3.LUT R28, R28, R29, RZ, 0x3c, !PT ;  /* 0x0000001d1c1c7212 */ /* 0x000fe200078e3cff */
[----:B------:R-:W-:Y:S01]  /*f9f0*/  IMAD.X R29, RZ, RZ, R5, P0 ;  /* 0x000000ffff1d7224 */ /* 0x000fe200000e0605 */
[C---:B------:R-:W-:Y:S01]  /*fa00*/  IADD3 R49, P0, R4.reuse, 0x9000, RZ ;  /* 0x0000900004317810 */ /* 0x040fe20007f1e0ff */
[----:B------:R-:W1:Y:S01]  /*fa10*/  SHFL.IDX PT, R21, R11, 0x1, 0x1c1f ;  /* 0x003c1f000b157f89 */ /* 0x000e6200000e0000 */
[----:B------:R-:W-:-:S02]  /*fa20*/  IADD3 R13, P5, R4, 0x1000, RZ ;  /* 0x00001000040d7810 */ /* 0x000fc40007fbe0ff */
[----:B------:R-:W-:Y:S02]  /*fa30*/  LOP3.LUT R48, R49, 0x380, RZ, 0xc0, !PT ;  /* 0x0000038031307812 */ /* 0x000fe400078ec0ff */
[----:B------:R-:W-:Y:S02]  /*fa40*/  IADD3 R25, P4, R4, 0x2000, RZ ;  /* 0x0000200004197810 */ /* 0x000fe40007f9e0ff */
[----:B------:R-:W-:Y:S02]  /*fa50*/  SHF.R.U64 R48, R48, 0x3, RZ ;  /* 0x0000000330307819 */ /* 0x000fe400000012ff */
[----:B------:R-:W-:Y:S02]  /*fa60*/  SHF.R.U64 R56, R56, 0x3, RZ ;  /* 0x0000000338387819 */ /* 0x000fe400000012ff */
[----:B------:R-:W-:Y:S01]  /*fa70*/  LOP3.LUT R48, R48, R49, RZ, 0x3c, !PT ;  /* 0x0000003130307212 */ /* 0x000fe200078e3cff */
[----:B------:R-:W-:Y:S01]  /*fa80*/  IMAD.X R49, RZ, RZ, R5, P0 ;  /* 0x000000ffff317224 */ /* 0x000fe200000e0605 */
[----:B------:R-:W-:-:S02]  /*fa90*/  IADD3 R8, P3, R4, 0xf000, RZ ;  /* 0x0000f00004087810 */ /* 0x000fc40007f7e0ff */
[----:B------:R-:W-:Y:S02]  /*faa0*/  LOP3.LUT P0, RZ, R226, 0x3, RZ, 0xc0, !PT ;  /* 0x00000003e2ff7812 */ /* 0x000fe4000780c0ff */
[----:B------:R-:W-:Y:S02]  /*fab0*/  LOP3.LUT R12, R13, 0x380, RZ, 0xc0, !PT ;  /* 0x000003800d0c7812 */ /* 0x000fe400078ec0ff */
[----:B------:R-:W-:Y:S01]  /*fac0*/  IADD3 R41, P6, R4, 0x6000, RZ ;  /* 0x0000600004297810 */ /* 0x000fe20007fde0ff */
[----:B------:R-:W-:Y:S01]  /*fad0*/  UIMAD UR10, UR11, UR12, URZ ;  /* 0x0000000c0b0a72a4 */ /* 0x000fe2000f8e023f */
[----:B------:R-:W-:Y:S01]  /*fae0*/  LOP3.LUT R24, R25, 0x380, RZ, 0xc0, !PT ;  /* 0x0000038019187812 */ /* 0x000fe200078ec0ff */
[----:B------:R-:W-:Y:S01]  /*faf0*/  UIMAD.WIDE.U32 UR8, UR4, UR12, URZ ;  /* 0x0000000c040872a5 */ /* 0x000fe2000f8e003f */
[----:B------:R-:W-:Y:S01]  /*fb00*/  LOP3.LUT R56, R56, R57, RZ, 0x3c, !PT ;  /* 0x0000003938387212 */ /* 0x000fe200078e3cff */
[--C-:B------:R-:W-:Y:S01]  /*fb10*/  IMAD.X R57, RZ, RZ, R5.reuse, P2 ;  /* 0x000000ffff397224 */ /* 0x100fe200010e0605 */
[----:B------:R-:W-:Y:S01]  /*fb20*/  LOP3.LUT R3, R8, 0x380, RZ, 0xc0, !PT ;  /* 0x0000038008037812 */ /* 0x000fe200078ec0ff */
[----:B------:R-:W-:Y:S01]  /*fb30*/  IMAD.X R61, RZ, RZ, R5, P3 ;  /* 0x000000ffff3d7224 */ /* 0x000fe200018e0605 */
[----:B------:R-:W-:-:S02]  /*fb40*/  SHF.R.U64 R12, R12, 0x3, RZ ;  /* 0x000000030c0c7819 */ /* 0x000fc400000012ff */
[----:B------:R-:W-:Y:S02]  /*fb50*/  SHF.R.U64 R24, R24, 0x3, RZ ;  /* 0x0000000318187819 */ /* 0x000fe400000012ff */
[----:B------:R-:W-:Y:S02]  /*fb60*/  SHF.R.U64 R3, R3, 0x3, RZ ;  /* 0x0000000303037819 */ /* 0x000fe400000012ff */
[----:B------:R-:W-:Y:S01]  /*fb70*/  LOP3.LUT R12, R12, R13, RZ, 0x3c, !PT ;  /* 0x0000000d0c0c7212 */ /* 0x000fe200078e3cff */
[--C-:B------:R-:W-:Y:S01]  /*fb80*/  IMAD.X R13, RZ, RZ, R5.reuse, P5 ;  /* 0x000000ffff0d7224 */ /* 0x100fe200028e0605 */
[----:B------:R-:W-:Y:S01]  /*fb90*/  LOP3.LUT R24, R24, R25, RZ, 0x3c, !PT ;  /* 0x0000001918187212 */ /* 0x000fe200078e3cff */
[----:B------:R-:W-:Y:S01]  /*fba0*/  IMAD.X R25, RZ, RZ, R5, P4 ;  /* 0x000000ffff197224 */ /* 0x000fe200020e0605 */
[C---:B------:R-:W-:Y:S02]  /*fbb0*/  IADD3 R45, P5, R4.reuse, 0x7000, RZ ;  /* 0x00007000042d7810 */ /* 0x040fe40007fbe0ff */
[----:B------:R-:W-:-:S02]  /*fbc0*/  IADD3 R69, P4, R4, 0x8000, RZ ;  /* 0x0000800004457810 */ /* 0x000fc40007f9e0ff */
[----:B------:R-:W-:Y:S02]  /*fbd0*/  LOP3.LUT R60, R3, R8, RZ, 0x3c, !PT ;  /* 0x00000008033c7212 */ /* 0x000fe400078e3cff */
[----:B------:R-:W2:Y:S01]  /*fbe0*/  @P1 LDC R3, c[0x0][0xbec] ;  /* 0x0002fb00ff031b82 */ /* 0x000ea20000000800 */
[----:B------:R-:W-:Y:S02]  /*fbf0*/  LOP3.LUT R40, R41, 0x380, RZ, 0xc0, !PT ;  /* 0x0000038029287812 */ /* 0x000fe400078ec0ff */
[----:B------:R-:W-:Y:S02]  /*fc00*/  LOP3.LUT R44, R45, 0x380, RZ, 0xc0, !PT ;  /* 0x000003802d2c7812 */ /* 0x000fe400078ec0ff */
[----:B------:R-:W-:Y:S02]  /*fc10*/  LOP3.LUT R68, R69, 0x380, RZ, 0xc0, !PT ;  /* 0x0000038045447812 */ /* 0x000fe400078ec0ff */
[----:B------:R-:W-:Y:S02]  /*fc20*/  LOP3.LUT R9, R4, 0x380, RZ, 0xc0, !PT ;  /* 0x0000038004097812 */ /* 0x000fe400078ec0ff */
        /* <DEDUP_REMOVED lines=9> */
[----:B------:R-:W-:Y:S01]  /*fcc0*/  IMAD.X R69, RZ, RZ, R5, P4 ;  /* 0x000000ffff457224 */ /* 0x000fe200020e0605 */
[C---:B------:R-:W-:Y:S01]  /*fcd0*/  IADD3 R77, P6, R4.reuse, 0xc000, RZ ;  /* 0x0000c000044d7810 */ /* 0x040fe20007fde0ff */
[----:B------:R-:W-:Y:S01]  /*fce0*/  UIMAD UR10, UR4, UR13, UR10 ;  /* 0x0000000d040a72a4 */ /* 0x000fe2000f8e020a */
[----:B------:R-:W-:-:S02]  /*fcf0*/  IADD3 R73, P5, R4, 0xd000, RZ ;  /* 0x0000d00004497810 */ /* 0x000fc40007fbe0ff */
[----:B------:R-:W-:Y:S01]  /*fd00*/  IADD3 R65, P4, R4, 0xe000, RZ ;  /* 0x0000e00004417810 */ /* 0x000fe20007f9e0ff */
[----:B------:R-:W-:Y:S01]  /*fd10*/  ULDC.64 UR12, c[0x0][0xae8] ;  /* 0x0002ba00000c7ab9 */ /* 0x000fe20000000a00 */
[----:B------:R-:W-:Y:S01]  /*fd20*/  LOP3.LUT R4, R9, R4, RZ, 0x3c, !PT ;  /* 0x0000000409047212 */ /* 0x000fe200078e3cff */
[----:B------:R-:W-:Y:S01]  /*fd30*/  UIADD3 UR9, UR9, UR10, URZ ;  /* 0x0000000a09097290 */ /* 0x000fe2000fffe03f */
[----:B------:R-:W-:Y:S01]  /*fd40*/  LOP3.LUT R76, R77, 0x380, RZ, 0xc0, !PT ;  /* 0x000003804d4c7812 */ /* 0x000fe200078ec0ff */
[----:B------:R-:W-:Y:S01]  /*fd50*/  UIMAD UR4, UR15, UR12, URZ ;  /* 0x0000000c0f0472a4 */ /* 0x000fe2000f8e023f */
[----:B------:R-:W-:Y:S02]  /*fd60*/  LOP3.LUT R72, R73, 0x380, RZ, 0xc0, !PT ;  /* 0x0000038049487812 */ /* 0x000fe400078ec0ff */
[----:B------:R-:W-:Y:S01]  /*fd70*/  LOP3.LUT R64, R65, 0x380, RZ, 0xc0, !PT ;  /* 0x0000038041407812 */ /* 0x000fe200078ec0ff */
[----:B------:R-:W-:Y:S01]  /*fd80*/  UIMAD UR4, UR21, UR13, UR4 ;  /* 0x0000000d150472a4 */ /* 0x000fe2000f8e0204 */
[----:B------:R-:W-:Y:S01]  /*fd90*/  SHF.R.U64 R76, R76, 0x3, RZ ;  /* 0x000000034c4c7819 */ /* 0x000fe200000012ff */
[----:B------:R-:W-:Y:S01]  /*fda0*/  UIMAD.WIDE.U32 UR8, UR21, UR12, UR8 ;  /* 0x0000000c150872a5 */ /* 0x000fe2000f8e0008 */
[----:B------:R-:W-:Y:S01]  /*fdb0*/  SHF.R.U64 R72, R72, 0x3, RZ ;  /* 0x0000000348487819 */ /* 0x000fe200000012ff */
[----:B------:R-:W-:Y:S01]  /*fdc0*/  ULDC.64 UR10, c[0x0][0xaf0] ;  /* 0x0002bc00000a7ab9 */ /* 0x000fe20000000a00 */
[----:B------:R-:W-:Y:S01]  /*fdd0*/  SHF.R.U64 R64, R64, 0x3, RZ ;  /* 0x0000000340407819 */ /* 0x000fe200000012ff */
[----:B------:R-:W-:Y:S01]  /*fde0*/  UIADD3 UR9, UR9, UR4, URZ ;  /* 0x0000000409097290 */ /* 0x000fe2000fffe03f */
[----:B------:R-:W-:Y:S01]  /*fdf0*/  LOP3.LUT R76, R76, R77, RZ, 0x3c, !PT ;  /* 0x0000004d4c4c7212 */ /* 0x000fe200078e3cff */
[----:B------:R-:W-:Y:S01]  /*fe00*/  UIMAD UR4, UR19, UR10, URZ ;  /* 0x0000000a130472a4 */ /* 0x000fe2000f8e023f */
[----:B------:R-:W-:Y:S01]  /*fe10*/  LOP3.LUT R72, R72, R73, RZ, 0x3c, !PT ;  /* 0x0000004948487212 */ /* 0x000fe200078e3cff */
[--C-:B------:R-:W-:Y:S01]  /*fe20*/  IMAD.X R73, RZ, RZ, R5.reuse, P5 ;  /* 0x000000ffff497224 */ /* 0x100fe200028e0605 */
[----:B------:R-:W-:Y:S01]  /*fe30*/  LOP3.LUT R64, R64, R65, RZ, 0x3c, !PT ;  /* 0x0000004140407212 */ /* 0x000fe200078e3cff */
[----:B------:R-:W-:Y:S01]  /*fe40*/  IMAD.X R65, RZ, RZ, R5, P4 ;  /* 0x000000ffff417224 */ /* 0x000fe200020e0605 */
[----:B------:R-:W-:Y:S01]  /*fe50*/  IADD3.X R77, RZ, R5, RZ, P6, !PT ;  /* 0x00000005ff4d7210 */ /* 0x000fe200037fe4ff */
[----:B------:R-:W-:-:S02]  /*fe60*/  UIMAD UR4, UR18, UR11, UR4 ;  /* 0x0000000b120472a4 */ /* 0x000fc4000f8e0204 */
[----:B------:R-:W-:-:S03]  /*fe70*/  UIMAD.WIDE.U32 UR8, UR18, UR10, UR8 ;  /* 0x0000000a120872a5 */ /* 0x000fc6000f8e0008 */
[----:B------:R-:W-:Y:S01]  /*fe80*/  ULDC.64 UR10, c[0x0][0xae0] ;  /* 0x0002b800000a7ab9 */ /* 0x000fe20000000a00 */
[----:B------:R-:W-:Y:S01]  /*fe90*/  UIADD3 UR4, UR9, UR4, URZ ;  /* 0x0000000409047290 */ /* 0x000fe2000fffe03f */
[----:B------:R-:W-:Y:S01]  /*fea0*/  VIADD R80, R224, UR20 ;  /* 0x00000014e0507c36 */ /* 0x000fe20008000000 */
[----:B------:R-:W-:-:S04]  /*feb0*/  UIADD3 UR7, UR7, 0x38820, URZ ;  /* 0x0003882007077890 */ /* 0x000fc8000fffe03f */
[----:B------:R-:W-:Y:S01]  /*fec0*/  UPRMT UR7, URZ, 0x654, UR7 ;  /* 0x000006543f077896 */ /* 0x000fe20008000007 */
[----:B------:R-:W-:Y:S01]  /*fed0*/  BSSY B1, `(.L_x_2459) ;  /* 0x0000054000017945 */ /* 0x000fe20003800000 */
[----:B------:R-:W-:Y:S02]  /*fee0*/  SHF.R.S32.HI R81, RZ, 0x1f, R219 ;  /* 0x0000001fff517819 */ /* 0x000fe400000114db */
[----:B------:R-:W-:Y:S02]  /*fef0*/  SHF.R.S32.HI R82, RZ, 0x1f, R217 ;  /* 0x0000001fff527819 */ /* 0x000fe400000114d9 */
[----:B------:R-:W-:Y:S02]  /*ff00*/  SHF.R.S32.HI R83, RZ, 0x1f, R218 ;  /* 0x0000001fff537819 */ /* 0x000fe400000114da */
[----:B------:R-:W-:Y:S01]  /*ff10*/  SHF.R.S32.HI R84, RZ, 0x1f, R22 ;  /* 0x0000001fff547819 */ /* 0x000fe20000011416 */
[----:B---3--:R-:W-:-:S04]  /*ff20*/  VIADD R14, R14, UR20 ;  /* 0x000000140e0e7c36 */ /* 0x008fc80008000000 */
[C---:B------:R-:W-:Y:S01]  /*ff30*/  VIADD R6, R14.reuse, 0x8 ;  /* 0x000000080e067836 */ /* 0x040fe20000000000 */
[----:B------:R-:W-:-:S04]  /*ff40*/  ISETP.GE.OR P2, PT, R14, R23, P0 ;  /* 0x000000170e00720c */ /* 0x000fc80000746670 */
[----:B------:R-:W-:-:S09]  /*ff50*/  ISETP.GE.OR P0, PT, R6, R23, P0 ;  /* 0x000000170600720c */ /* 0x000fd20000706670 */
[----:B0-----:R0:W-:Y:S04]  /*ff60*/  @!P2 ST.E desc[UR38][R18.64], R2 ;  /* 0x000000021200a985 */ /* 0x0011e8000c101926 */
[----:B-1----:R1:W-:Y:S04]  /*ff70*/  @!P0 ST.E desc[UR38][R20.64], R0 ;  /* 0x0000000014008985 */ /* 0x0023e8000c101926 */
[----:B------:R3:W5:Y:S01]  /*ff80*/  LD.E.128 R8, desc[UR38][R4.64] ;  /* 0x0000002604087980 */ /* 0x000762000c101d00 */
[----:B0-----:R-:W0:Y:S01]  /*ff90*/  @P1 LDC R19, c[0x0][0xbf0] ;  /* 0x0002fc00ff131b82 */ /* 0x001e220000000800 */
[----:B------:R-:W-:-:S02]  /*ffa0*/  IMAD.U32 R2, RZ, RZ, UR8 ;  /* 0x00000008ff027e24 */ /* 0x000fc4000f8e00ff */
[----:B------:R-:W5:Y:S01]  /*ffb0*/  LD.E.128 R12, desc[UR38][R12.64] ;  /* 0x000000260c0c7980 */ /* 0x000f62000c101d00 */
[----:B-1----:R-:W-:-:S03]  /*ffc0*/  IMAD R0, R220, 0x20, R224 ;  /* 0x00000020dc007824 */ /* 0x002fc600078e02e0 */
[----:B------:R-:W5:Y:S01]  /*ffd0*/  LD.E.128 R24, desc[UR38][R24.64] ;  /* 0x0000002618187980 */ /* 0x000f62000c101d00 */
[----:B---3--:R-:W-:-:S03]  /*ffe0*/  VIADD R4, R0, UR20 ;  /* 0x0000001400047c36 */ /* 0x008fc60008000000 */
[----:B------:R-:W5:Y:S01]  /*fff0*/  LD.E.128 R28, desc[UR38][R28.64] ;  /* 0x000000261c1c7980 */ /* 0x000f62000c101d00 */
[----:B--2---:R-:W-:-:S03]  /*10000*/  @P1 IMAD.HI.U32 R0, R4, R3, RZ ;  /* 0x0000000304001227 */ /* 0x004fc600078e00ff */
[----:B------:R-:W5:Y:S01]  /*10010*/  LD.E.128 R32, desc[UR38][R32.64] ;  /* 0x0000002620207980 */ /* 0x000f62000c101d00 */
[----:B------:R-:W-:-:S03]  /*10020*/  IMAD.MOV.U32 R5, RZ, RZ, R4 ;  /* 0x000000ffff057224 */ /* 0x000fc600078e0004 */
[----:B------:R-:W5:Y:S04]  /*10030*/  LD.E.128 R36, desc[UR38][R36.64] ;  /* 0x0000002624247980 */ /* 0x000f68000c101d00 */
[----:B------:R-:W5:Y:S01]  /*10040*/  LD.E.128 R40, desc[UR38][R40.64] ;  /* 0x0000002628287980 */ /* 0x000f62000c101d00 */
[----:B0-----:R-:W-:-:S03]  /*10050*/  @P1 SHF.R.U32.HI R5, RZ, R19, R0 ;  /* 0x00000013ff051219 */ /* 0x001fc60000011600 */
[----:B------:R-:W5:Y:S01]  /*10060*/  LD.E.128 R44, desc[UR38][R44.64] ;  /* 0x000000262c2c7980 */ /* 0x000f62000c101d00 */
[--C-:B------:R-:W-:Y:S01]  /*10070*/  SHF.R.S32.HI R0, RZ, 0x1f, R5.reuse ;  /* 0x0000001fff007819 */ /* 0x100fe20000011405 */
[----:B------:R-:W-:Y:S02]  /*10080*/  IMAD.MOV R19, RZ, RZ, -R5 ;  /* 0x000000ffff137224 */ /* 0x000fe400078e0a05 */
[----:B------:R-:W5:Y:S01]  /*10090*/  LD.E.128 R68, desc[UR38][R68.64] ;  /* 0x0000002644447980 */ /* 0x000f62000c101d00 */
[----:B------:R-:W-:Y:S01]  /*100a0*/  IMAD.U32 R3, RZ, RZ, UR9 ;  /* 0x00000009ff037e24 */ /* 0x000fe2000f8e00ff */
[----:B------:R-:W-:Y:S01]  /*100b0*/  ULDC.64 UR8, c[0x0][0xad8] ;  /* 0x0002b60000087ab9 */ /* 0x000fe20000000a00 */
[----:B------:R-:W-:Y:S01]  /*100c0*/  IMAD R0, R0, UR10, RZ ;  /* 0x0000000a00007c24 */ /* 0x000fe2000f8e02ff */
[----:B------:R-:W5:Y:S01]  /*100d0*/  LD.E.128 R48, desc[UR38][R48.64] ;  /* 0x0000002630307980 */ /* 0x000f62000c101d00 */
[----:B------:R-:W-:Y:S02]  /*100e0*/  IMAD R19, R16, R19, R4 ;  /* 0x0000001310137224 */ /* 0x000fe400078e0204 */
[----:B------:R-:W-:Y:S01]  /*100f0*/  IMAD.U32 R3, RZ, RZ, UR4 ;  /* 0x00000004ff037e24 */ /* 0x000fe2000f8e00ff */
[----:B------:R-:W5:Y:S01]  /*10100*/  LD.E.128 R52, desc[UR38][R52.64] ;  /* 0x0000002634347980 */ /* 0x000f62000c101d00 */
[----:B------:R-:W-:Y:S01]  /*10110*/  IMAD R21, R5, UR11, R0 ;  /* 0x0000000b05157c24 */ /* 0x000fe2000f8e0200 */
[----:B------:R-:W-:-:S02]  /*10120*/  SHF.R.S32.HI R0, RZ, 0x1f, R19 ;  /* 0x0000001fff007819 */ /* 0x000fc40000011413 */
[----:B------:R-:W5:Y:S01]  /*10130*/  LD.E.128 R56, desc[UR38][R56.64] ;  /* 0x0000002638387980 */ /* 0x000f62000c101d00 */
[----:B------:R-:W-:-:S03]  /*10140*/  IMAD.WIDE.U32 R2, R5, UR10, R2 ;  /* 0x0000000a05027c25 */ /* 0x000fc6000f8e0002 */
[----:B------:R-:W5:Y:S04]  /*10150*/  LD.E.128 R76, desc[UR38][R76.64] ;  /* 0x000000264c4c7980 */ /* 0x000f68000c101d00 */
[----:B------:R-:W5:Y:S04]  /*10160*/  LD.E.128 R72, desc[UR38][R72.64] ;  /* 0x0000002648487980 */ /* 0x000f68000c101d00 */
[----:B------:R-:W5:Y:S04]  /*10170*/  LD.E.128 R64, desc[UR38][R64.64] ;  /* 0x0000002640407980 */ /* 0x000f68000c101d00 */
[----:B------:R-:W5:Y:S01]  /*10180*/  LD.E.128 R60, desc[UR38][R60.64] ;  /* 0x000000263c3c7980 */ /* 0x000f62000c101d00 */
[----:B------:R-:W-:Y:S01]  /*10190*/  IMAD.IADD R3, R3, 0x1, R21 ;  /* 0x0000000103037824 */ /* 0x000fe200078e0215 */
[----:B------:R-:W-:Y:S01]  /*101a0*/  ISETP.GE.AND P2, PT, R80, R23, PT ;  /* 0x000000175000720c */ /* 0x000fe20003f46270 */
[----:B------:R-:W-:Y:S01]  /*101b0*/  IMAD R4, R0, UR8, RZ ;  /* 0x0000000800047c24 */ /* 0x000fe2000f8e02ff */
[----:B------:R-:W-:Y:S01]  /*101c0*/  @!PT LDS RZ, [RZ] ;  /* 0x00000000fffff984 */ /* 0x000fe20000000800 */
[----:B------:R-:W-:Y:S01]  /*101d0*/  @!PT LDS RZ, [RZ] ;  /* 0x00000000fffff984 */ /* 0x000fe20000000800 */
[----:B------:R-:W-:Y:S01]  /*101e0*/  @!PT LDS RZ, [RZ] ;  /* 0x00000000fffff984 */ /* 0x000fe20000000800 */
[----:B------:R-:W-:Y:S01]  /*101f0*/  @!PT LDS RZ, [RZ] ;  /* 0x00000000fffff984 */ /* 0x000fe20000000800 */
[----:B------:R0:W-:Y:S06]  /*10200*/  MEMBAR.ALL.CTA ;  /* 0x0000000000007992 */ /* 0x0001ec0000008000 */
[----:B0-----:R-:W0:Y:S01]  /*10210*/  FENCE.VIEW.ASYNC.S ;  /* 0x00000000000073c6 */ /* 0x001e220000000000 */
[----:B------:R-:W-:-:S04]  /*10220*/  IMAD.WIDE.U32 R2, R19, UR8, R2 ;  /* 0x0000000813027c25 */ /* 0x000fc8000f8e0002 */
[----:B------:R-:W-:Y:S01]  /*10230*/  IMAD R5, R19, UR9, R4 ;  /* 0x0000000913057c24 */ /* 0x000fe2000f8e0204 */
[----:B------:R-:W-:Y:S01]  /*10240*/  ULDC.64 UR8, c[0x0][0xa80] ;  /* 0x0002a00000087ab9 */ /* 0x000fe20000000a00 */
[----:B------:R-:W-:Y:S01]  /*10250*/  VIADD R0, R80, 0x20 ;  /* 0x0000002050007836 */ /* 0x000fe20000000000 */
[----:B------:R-:W-:Y:S01]  /*10260*/  LEA R6, P3, R2, UR8, 0x1 ;  /* 0x0000000802067c11 */ /* 0x000fe2000f8608ff */
[----:B------:R-:W-:-:S03]  /*10270*/  IMAD.IADD R3, R3, 0x1, R5 ;  /* 0x0000000103037824 */ /* 0x000fc600078e0205 */
[-C--:B------:R-:W-:Y:S01]  /*10280*/  ISETP.GE.AND P1, PT, R0, R23.reuse, PT ;  /* 0x000000170000720c */ /* 0x080fe20003f26270 */
[----:B0-----:R0:W1:Y:S01]  /*10290*/  SHFL.IDX PT, R20, R6, RZ, 0x181f ;  /* 0x00181fff06147589 */ /* 0x00106200000e0000 */
[----:B------:R-:W-:Y:S02]  /*102a0*/  IADD3 R0, R80, 0x40, RZ ;  /* 0x0000004050007810 */ /* 0x000fe40007ffe0ff */
[----:B------:R-:W-:Y:S02]  /*102b0*/  LEA.HI.X R16, R2, UR9, R3, 0x1, P3 ;  /* 0x0000000902107c11 */ /* 0x000fe400098f0c03 */
[----:B------:R-:W-:-:S03]  /*102c0*/  ISETP.GE.AND P0, PT, R0, R23, PT ;  /* 0x000000170000720c */ /* 0x000fc60003f06270 */
[----:B------:R0:W2:Y:S01]  /*102d0*/  SHFL.IDX PT, R0, R16, RZ, 0x181f ;  /* 0x00181fff10007589 */ /* 0x0000a200000e0000 */
[----:B------:R-:W-:Y:S01]  /*102e0*/  SYNCS.ARRIVE.TRANS64.RED.A1T0 RZ, [UR7], RZ ;  /* 0x000000ffffff79a7 */ /* 0x000fe20008100407 */
        /* <DEDUP_REMOVED lines=18> */
.L_x_2460:
[----:B------:R-:W-:Y:S05]  /*10410*/  BSYNC B1 ;  /* 0x0000000000017941 */ /* 0x000fea0003800000 */
.L_x_2459:
        /* <DEDUP_REMOVED lines=21> */
.L_x_2462:
[----:B------:R-:W-:Y:S05]  /*10570*/  BSYNC B1 ;  /* 0x0000000000017941 */ /* 0x000fea0003800000 */
.L_x_2461:
        /* <DEDUP_REMOVED lines=21> */
.L_x_2464:
[----:B------:R-:W-:Y:S05]  /*106d0*/  BSYNC B1 ;  /* 0x0000000000017941 */ /* 0x000fea0003800000 */
.L_x_2463:
[----:B0-----:R-:W-:Y:S01]  /*106e0*/  VIADD R0, R80, 0x60 ;  /* 0x0000006050007836 */ /* 0x001fe20000000000 */
[----:B--2-4-:R-:W4:Y:S04]  /*106f0*/  SHFL.IDX PT, R16, R16, 0x3, 0x181f ;  /* 0x00781f0010107f89 */ /* 0x014f2800000e0000 */
[----:B------:R-:W-:Y:S01]  /*10700*/  ISETP.GE.AND P0, PT, R0, R23, PT ;  /* 0x000000170000720c */ /* 0x000fe20003f06270 */
[----:B------:R-:W0:-:S12]  /*10710*/  SHFL.IDX PT, R6, R6, 0x3, 0x181f ;  /* 0x00781f0006067f89 */ /* 0x000e1800000e0000 */
[----:B------:R-:W-:Y:S05]  /*10720*/  @P0 BRA `(.L_x_2465) ;  /* 0x0000000c00e00947 */ /* 0x000fea0003800000 */
[----:B------:R-:W-:Y:S02]  /*10730*/  ULDC UR4, c[0x0][0xac8] ;  /* 0x0002b20000047ab9 */ /* 0x000fe40000000800 */
[----:B------:R-:W-:Y:S02]  /*10740*/  ISETP.GE.AND P3, PT, R22, UR4, PT ;  /* 0x0000000416007c0c */ /* 0x000fe4000bf66270 */
[----:B------:R-:W-:Y:S02]  /*10750*/  ISETP.GE.AND P4, PT, R218, UR4, PT ;  /* 0x00000004da007c0c */ /* 0x000fe4000bf86270 */
[----:B------:R-:W-:-:S09]  /*10760*/  ISETP.GE.AND P5, PT, R217, UR4, PT ;  /* 0x00000004d9007c0c */ /* 0x000fd2000bfa6270 */
[-C--:B0-----:R-:W-:Y:S02]  /*10770*/  @!P3 LEA R2, P0, R22, R6.reuse, 0x1 ;  /* 0x000000061602b211 */ /* 0x081fe400078008ff */
[-C--:B------:R-:W-:Y:S02]  /*10780*/  @!P4 LEA R4, P1, R218, R6.reuse, 0x1 ;  /* 0x00000006da04c211 */ /* 0x080fe400078208ff */
[C---:B------:R-:W-:Y:S02]  /*10790*/  @!P5 LEA R8, P2, R217.reuse, R6, 0x1 ;  /* 0x00000006d908d211 */ /* 0x040fe400078408ff */
        /* <DEDUP_REMOVED lines=12> */
.L_x_2457:
        /* <DEDUP_REMOVED lines=28> */
[----:B0-----:R-:W-:-:S05]  /*10a20*/  VIADD R8, R8, 0xffffff80 ;  /* 0xffffff8008087836 */ /* 0x001fca0000000000 */
        /* <DEDUP_REMOVED lines=8> */
.L_x_2466:
        /* <DEDUP_REMOVED lines=49> */
.L_x_2468:
[----:B------:R-:W-:Y:S05]  /*10dc0*/  BSYNC B1 ;  /* 0x0000000000017941 */ /* 0x000fea0003800000 */
.L_x_2467:
[----:B0-----:R-:W0:Y:S01]  /*10dd0*/  @P0 LDC R3, c[0x0][0xbf0] ;  /* 0x0002fc00ff030b82 */ /* 0x001e220000000800 */
[----:B------:R-:W-:Y:S01]  /*10de0*/  R2UR UR16, R214 ;  /* 0x00000000d61072ca */ /* 0x000fe200000e0000 */
[----:B------:R-:W-:Y:S01]  /*10df0*/  ULDC.64 UR14, c[0x0][0xaa0] ;  /* 0x0002a800000e7ab9 */ /* 0x000fe20000000a00 */
[----:B------:R-:W-:Y:S01]  /*10e00*/  R2UR UR17, R222 ;  /* 0x00000000de1172ca */ /* 0x000fe200000e0000 */
[----:B------:R-:W-:Y:S01]  /*10e10*/  UIMAD UR7, UR10, UR14, URZ ;  /* 0x0000000e0a0772a4 */ /* 0x000fe2000f8e023f */
[----:B------:R-:W-:Y:S01]  /*10e20*/  IMAD R2, R220, 0x20, R224 ;  /* 0x00000020dc027824 */ /* 0x000fe200078e02e0 */
[----:B------:R-:W-:Y:S01]  /*10e30*/  UIMAD.WIDE.U32 UR8, UR4, UR14, URZ ;  /* 0x0000000e040872a5 */ /* 0x000fe2000f8e003f */
[----:B------:R-:W-:Y:S01]  /*10e40*/  BSSY B1, `(.L_x_2469) ;  /* 0x0000044000017945 */ /* 0x000fe20003800000 */
[----:B------:R-:W-:Y:S01]  /*10e50*/  UIMAD UR7, UR4, UR15, UR7 ;  /* 0x0000000f040772a4 */ /* 0x000fe2000f8e0207 */
[----:B------:R-:W-:Y:S02]  /*10e60*/  SHF.R.S32.HI R16, RZ, 0x1f, R219 ;  /* 0x0000001fff107819 */ /* 0x000fe400000114db */
[----:B------:R-:W-:Y:S01]  /*10e70*/  ULDC.64 UR14, c[0x0][0xae8] ;  /* 0x0002ba00000e7ab9 */ /* 0x000fe20000000a00 */
[----:B------:R-:W-:Y:S01]  /*10e80*/  UIADD3 UR9, UR9, UR7, URZ ;  /* 0x0000000709097290 */ /* 0x000fe2000fffe03f */
[----:B------:R-:W-:Y:S01]  /*10e90*/  SHF.R.S32.HI R18, RZ, 0x1f, R217 ;  /* 0x0000001fff127819 */ /* 0x000fe200000114d9 */
[----:B------:R-:W-:Y:S01]  /*10ea0*/  UIMAD UR4, UR11, UR14, URZ ;  /* 0x0000000e0b0472a4 */ /* 0x000fe2000f8e023f */
[----:B------:R-:W-:Y:S01]  /*10eb0*/  VIADD R6, R2, UR16 ;  /* 0x0000001002067c36 */ /* 0x000fe20008000000 */
[----:B------:R-:W-:Y:S01]  /*10ec0*/  UIMAD.WIDE.U32 UR8, UR17, UR14, UR8 ;  /* 0x0000000e110872a5 */ /* 0x000fe2000f8e0008 */
[----:B------:R-:W-:Y:S01]  /*10ed0*/  SHF.R.S32.HI R19, RZ, 0x1f, R218 ;  /* 0x0000001fff137819 */ /* 0x000fe200000114da */
[----:B------:R-:W-:Y:S01]  /*10ee0*/  UIMAD UR4, UR17, UR15, UR4 ;  /* 0x0000000f110472a4 */ /* 0x000fe2000f8e0204 */
[----:B------:R-:W-:Y:S01]  /*10ef0*/  @P0 IMAD.HI.U32 R2, R6, R11, RZ ;  /* 0x0000000b06020227 */ /* 0x000fe200078e00ff */
[----:B------:R-:W-:Y:S01]  /*10f00*/  ULDC.64 UR10, c[0x0][0xaf0] ;  /* 0x0002bc00000a7ab9 */ /* 0x000fe20000000a00 */
[----:B------:R-:W-:Y:S01]  /*10f10*/  SHF.R.S32.HI R20, RZ, 0x1f, R22 ;  /* 0x0000001fff147819 */ /* 0x000fe20000011416 */
[----:B------:R-:W-:Y:S01]  /*10f20*/  UIADD3 UR9, UR9, UR4, URZ ;  /* 0x0000000409097290 */ /* 0x000fe2000fffe03f */
[----:B------:R-:W-:Y:S01]  /*10f30*/  IMAD.MOV.U32 R5, RZ, RZ, R6 ;  /* 0x000000ffff057224 */ /* 0x000fe200078e0006 */
        /* <DEDUP_REMOVED lines=52> */
.L_x_2470:
[----:B------:R-:W-:Y:S05]  /*11280*/  BSYNC B1 ;  /* 0x0000000000017941 */ /* 0x000fea0003800000 */
.L_x_2469:
        /* <DEDUP_REMOVED lines=21> */
.L_x_2472:
[----:B------:R-:W-:Y:S05]  /*113e0*/  BSYNC B1 ;  /* 0x0000000000017941 */ /* 0x000fea0003800000 */
.L_x_2471:
        /* <DEDUP_REMOVED lines=21> */
.L_x_2474:
[----:B------:R-:W-:Y:S05]  /*11540*/  BSYNC B1 ;  /* 0x0000000000017941 */ /* 0x000fea0003800000 */
.L_x_2473:
[----:B0-----:R-:W-:Y:S01]  /*11550*/  IADD3 R0, R6, 0x60, RZ ;  /* 0x0000006006007810 */ /* 0x001fe20007ffe0ff */
[----:B--2-4-:R-:W0:Y:S03]  /*11560*/  SHFL.IDX PT, R5, R5, 0x3, 0x181f ;  /* 0x00781f0005057f89 */ /* 0x014e2600000e0000 */
        /* <DEDUP_REMOVED lines=20> */
.L_x_2465:
[----:B------:R-:W-:Y:S05]  /*116b0*/  BSYNC B0 ;  /* 0x0000000000007941 */ /* 0x000fea0003800000 */
.L_x_2456:
[----:B------:R-:W-:Y:S02]  /*116c0*/  ULDC UR4, c[0x0][0xc3c] ;  /* 0x00030f0000047ab9 */ /* 0x000fe40000000800 */
[----:B------:R-:W-:-:S13]  /*116d0*/  ISETP.GE.AND P0, PT, R7, UR4, PT ;  /* 0x0000000407007c0c */ /* 0x000fda000bf06270 */
[----:B------:R-:W-:Y:S05]  /*116e0*/  @!P0 BRA `(.L_x_2475) ;  /* 0xfffffef400bc8947 */ /* 0x000fea000383ffff */
[----:B------:R-:W-:Y:S05]  /*116f0*/  EXIT ;  /* 0x000000000000794d */ /* 0x000fea0003800000 */
.L_x_2414:
        /* <DEDUP_REMOVED lines=16> */
.L_x_2476:
        /* <DEDUP_REMOVED lines=34> */
[----:B------:R-:W-:Y:S01]  /*11a20*/  IMAD.MOV.U32 R3, RZ, RZ, R4 ;  /* 0x000000ffff037224 */ /* 0x000fe200078e0004 */
[----:B-1----:R-:W-:-:S13]  /*11a30*/  ISETP.GT.AND P6, PT, R4, UR6, PT ;  /* 0x0000000604007c0c */ /* 0x002fda000bfc4270 */
[----:B------:R-:W-:Y:S05]  /*11a40*/  @P6 BRA `(.L_x_2478) ;  /* 0x0000000000906947 */ /* 0x000fea0003800000 */
[----:B------:R-:W-:Y:S01]  /*11a50*/  IMAD.MOV.U32 R4, RZ, RZ, R3 ;  /* 0x000000ffff047224 */ /* 0x000fe200078e0003 */
[----:B------:R-:W-:Y:S01]  /*11a60*/  UMOV UR4, URZ ;  /* 0x0000003f00047c82 */ /* 0x000fe20008000000 */
[----:B------:R-:W-:-:S05]  /*11a70*/  ULDC UR5, c[0x0][0xc38] ;  /* 0x00030e0000057ab9 */ /* 0x000fca0000000800 */
.L_x_2482:
        /* <DEDUP_REMOVED lines=12> */
.L_x_2481:
[----:B------:R-:W-:Y:S05]  /*11b40*/  BSYNC B0 ;  /* 0x0000000000007941 */ /* 0x000fea0003800000 */
.L_x_2480:
[----:B0----5:R-:W0:Y:S02]  /*11b50*/  SHFL.UP PT, R2, R0, 0x1, RZ ;  /* 0x0420000000027989 */ /* 0x021e2400000e00ff */
        /* <DEDUP_REMOVED lines=19> */
.L_x_2478:
        /* <DEDUP_REMOVED lines=20> */
.L_x_2483:
[----:B-1----:R-:W-:Y:S02]  /*11dd0*/  IMAD.MOV R2, RZ, RZ, -R3 ;  /* 0x000000ffff027224 */ /* 0x002fe400078e0a03 */
[----:B---3--:R-:W-:Y:S02]  /*11de0*/  IMAD R16, R16, UR5, R11 ;  /* 0x0000000510107c24 */ /* 0x008fe4000f8e020b */
[----:B------:R-:W-:Y:S01]  /*11df0*/  IMAD.MOV.U32 R11, RZ, RZ, R2 ;  /* 0x000000ffff0b7224 */ /* 0x000fe200078e0002 */
[----:B------:R-:W-:Y:S02]  /*11e00*/  IABS R2, R4 ;  /* 0x0000000400027213 */ /* 0x000fe40000000000 */
[----:B--2---:R-:W-:Y:S01]  /*11e10*/  IADD3 R9, -R16, UR6, RZ ;  /* 0x0000000610097c10 */ /* 0x004fe2000fffe1ff */
[----:B------:R-:W-:Y:S02]  /*11e20*/  IMAD R11, R11, R12, RZ ;  /* 0x0000000c0b0b7224 */ /* 0x000fe400078e02ff */
[----:B------:R-:W-:Y:S01]  /*11e30*/  IMAD.MOV R8, RZ, RZ, -R2 ;  /* 0x000000ffff087224 */ /* 0x000fe200078e0a02 */
        /* <DEDUP_REMOVED lines=8> */
[-C--:B------:R-:W-:Y:S01]  /*11ec0*/  @!P1 IADD3 R3, R3, -R12.reuse, RZ ;  /* 0x8000000c03039210 */ /* 0x080fe20007ffe0ff */
        /* <DEDUP_REMOVED lines=15> */
[-C--:B------:R-:W-:Y:S01]  /*11fc0*/  IABS R8, R13.reuse ;  /* 0x0000000d00087213 */ /* 0x080fe20000000000 */
[----:B------:R-:W-:Y:S01]  /*11fd0*/  IMAD.MOV R18, RZ, RZ, -R13 ;  /* 0x000000ffff127224 */ /* 0x000fe200078e0a0d */
[----:B0-----:R-:W-:Y:S02]  /*11fe0*/  IABS R10, R13 ;  /* 0x0000000d000a7213 */ /* 0x001fe40000000000 */
[----:B------:R-:W0:Y:S08]  /*11ff0*/  I2F.RP R6, R8 ;  /* 0x0000000800067306 */ /* 0x000e300000209400 */
[----:B0-----:R-:W0:Y:S02]  /*12000*/  MUFU.RCP R6, R6 ;  /* 0x0000000600067308 */ /* 0x001e240000001000 */
[----:B0-----:R-:W-:-:S06]  /*12010*/  VIADD R3, R6, 0xffffffe ;  /* 0x0ffffffe06037836 */ /* 0x001fcc0000000000 */
[----:B------:R-:W0:Y:S02]  /*12020*/  F2I.FTZ.U32.TRUNC.NTZ R3, R3 ;  /* 0x0000000300037305 */ /* 0x000e24000021f000 */
[----:B0-----:R-:W-:-:S04]  /*12030*/  IMAD.MOV R7, RZ, RZ, -R3 ;  /* 0x000000ffff077224 */ /* 0x001fc800078e0a03 */
        /* <DEDUP_REMOVED lines=11> */
[----:B------:R-:W-:Y:S02]  /*120f0*/  ISETP.GE.AND P2, PT, R3, RZ, PT ;  /* 0x000000ff0300720c */ /* 0x000fe40003f46270 */
[----:B------:R-:W-:-:S05]  /*12100*/  IADD3 R3, R4, R11, RZ ;  /* 0x0000000b04037210 */ /* 0x000fca0007ffe0ff */
[----:B------:R-:W-:-:S06]  /*12110*/  @P0 VIADD R2, R2, 0x1 ;  /* 0x0000000102020836 */ /* 0x000fcc0000000000 */
[----:B------:R-:W-:Y:S01]  /*12120*/  @!P2 IMAD.MOV R2, RZ, RZ, -R2 ;  /* 0x000000ffff02a224 */ /* 0x000fe200078e0a02 */
[----:B------:R-:W-:-:S04]  /*12130*/  @!P1 LOP3.LUT R2, RZ, R13, RZ, 0x33, !PT ;  /* 0x0000000dff029212 */ /* 0x000fc800078e33ff */
[----:B------:R-:W-:Y:S01]  /*12140*/  LOP3.LUT R17, RZ, R2, RZ, 0x33, !PT ;  /* 0x00000002ff117212 */ /* 0x000fe200078e33ff */
[----:B------:R-:W-:-:S04]  /*12150*/  IMAD R18, R2, R18, R3 ;  /* 0x0000001202127224 */ /* 0x000fc800078e0203 */
[----:B------:R-:W-:Y:S01]  /*12160*/  IMAD.IADD R17, R0, 0x1, R17 ;  /* 0x0000000100117824 */ /* 0x000fe200078e0211 */
[----:B------:R-:W-:Y:S06]  /*12170*/  BRA `(.L_x_2484) ;  /* 0x0000000000147947 */ /* 0x000fec0003800000 */
.L_x_2479:
[----:B------:R-:W-:Y:S01]  /*12180*/  ULDC UR4, c[0x0][0xc3c] ;  /* 0x00030f0000047ab9 */ /* 0x000fe20000000800 */
[----:B------:R-:W-:Y:S02]  /*12190*/  IMAD.MOV.U32 R17, RZ, RZ, RZ ;  /* 0x000000ffff117224 */ /* 0x000fe400078e00ff */
[----:B------:R-:W-:Y:S02]  /*121a0*/  IMAD.U32 R16, RZ, RZ, UR6 ;  /* 0x00000006ff107e24 */ /* 0x000fe4000f8e00ff */
[----:B------:R-:W-:Y:S02]  /*121b0*/  IMAD.MOV.U32 R18, RZ, RZ, RZ ;  /* 0x000000ffff127224 */ /* 0x000fe400078e00ff */
[----:B------:R-:W-:-:S07]  /*121c0*/  IMAD.U32 R19, RZ, RZ, UR4 ;  /* 0x00000004ff137e24 */ /* 0x000fce000f8e00ff */
.L_x_2484:
[----:B------:R-:W-:-:S13]  /*121d0*/  ISETP.NE.AND P0, PT, R5, RZ, PT ;  /* 0x000000ff0500720c */ /* 0x000fda0003f05270 */
[----:B------:R-:W0:Y:S01]  /*121e0*/  @!P0 S2R R3, SR_CgaCtaId ;  /* 0x0000000000038919 */ /* 0x000e220000008800 */
[----:B------:R-:W-:-:S04]  /*121f0*/  @!P0 MOV R0, 0x400 ;  /* 0x0000040000008802 */ /* 0x000fc80000000f00 */
[----:B0-----:R-:W-:-:S05]  /*12200*/  @!P0 LEA R0, R3, R0, 0x18 ;  /* 0x0000000003008211 */ /* 0x001fca00078ec0ff */
[----:B------:R1:W-:Y:S01]  /*12210*/  @!P0 STS.128 [R0+0x388d0], R16 ;  /* 0x0388d01000008388 */ /* 0x0003e20000000c00 */
[----:B------:R-:W-:Y:S06]  /*12220*/  BAR.ARV 0x5, 0x180 ;  /* 0x0146000000007b1d */ /* 0x000fec0000002000 */
.L_x_2477:
        /* <DEDUP_REMOVED lines=8> */
[----:B------:R-:W-:Y:S01]  /*122b0*/  BSSY B8, `(.L_x_2485) ;  /* 0x00004b8000087945 */ /* 0x000fe20003800000 */
[----:B------:R-:W-:Y:S01]  /*122c0*/  IMAD.MOV.U32 R28, RZ, RZ, 0x1 ;  /* 0x00000001ff1c7424 */ /* 0x000fe200078e00ff */
[----:B------:R-:W1:Y:S01]  /*122d0*/  S2R R2, SR_TID.X ;  /* 0x0000000000027919 */ /* 0x000e620000002100 */
[----:B------:R-:W-:Y:S01]  /*122e0*/  IMAD.MOV.U32 R27, RZ, RZ, RZ ;  /* 0x000000ffff1b7224 */ /* 0x000fe200078e00ff */
[----:B------:R-:W-:Y:S01]  /*122f0*/  ULDC UR37, c[0x0][0xc] ;  /* 0x0000030000257ab9 */ /* 0x000fe20000000800 */
[----:B------:R3:W-:Y:S01]  /*12300*/  STL [R1+0x28], RZ ;  /* 0x000028ff01007387 */ /* 0x0007e20000100800 */
[C---:B-1----:R-:W-:Y:S01]  /*12310*/  IMAD.SHL.U32 R33, R2.reuse, 0x8, RZ ;  /* 0x0000000802217824 */ /* 0x042fe200078e00ff */
        /* <DEDUP_REMOVED lines=15> */
[----:B------:R-:W-:-:S05]  /*12410*/  IMAD.U32 R22, RZ, RZ, UR4 ;  /* 0x00000004ff167e24 */ /* 0x000fca000f8e00ff */
[----:B---3--:R-:W-:-:S07]  /*12420*/  LEA R34, R32, R22, 0x1 ;  /* 0x0000001620227211 */ /* 0x008fce00078e08ff */
.L_x_2550:
        /* <DEDUP_REMOVED lines=8> */
[----:B------:R-:W-:Y:S01]  /*124b0*/  ISETP.NE.AND.EX P0, PT, RZ, UR5, PT, P0 ;  /* 0x00000005ff007c0c */ /* 0x000fe2000bf05300 */
[----:B------:R-:W-:Y:S01]  /*124c0*/  IMAD.MOV.U32 R35, RZ, RZ, RZ ;  /* 0x000000ffff237224 */ /* 0x000fe200078e00ff */
[----:B--2---:R-:W-:-:S11]  /*124d0*/  SHF.R.S32.HI R0, RZ, 0x1f, R29 ;  /* 0x0000001fff007819 */ /* 0x004fd6000001141d */
[C---:B------:R-:W-:Y:S01]  /*124e0*/  @P0 LEA R2, P1, R29.reuse, UR4, 0x2 ;  /* 0x000000041d020c11 */ /* 0x040fe2000f8210ff */
[C---:B------:R-:W-:Y:S01]  /*124f0*/  IMAD.SHL.U32 R24, R29.reuse, 0x4, RZ ;  /* 0x000000041d187824 */ /* 0x040fe200078e00ff */
[C-C-:B------:R-:W-:Y:S01]  /*12500*/  SHF.L.U64.HI R25, R29.reuse, 0x2, R0.reuse ;  /* 0x000000021d197819 */ /* 0x140fe20000010200 */
[----:B------:R0:W-:Y:S01]  /*12510*/  STL [R1+0x18], R0 ;  /* 0x0000180001007387 */ /* 0x0001e20000100800 */
[----:B------:R-:W-:Y:S01]  /*12520*/  @P0 LEA.HI.X R3, R29, UR5, R0, 0x2, P1 ;  /* 0x000000051d030c11 */ /* 0x000fe200088f1400 */
[----:B------:R-:W-:-:S04]  /*12530*/  ULDC.64 UR4, c[0x0][0xa00] ;  /* 0x0002800000047ab9 */ /* 0x000fc80000000a00 */
[----:B------:R1:W2:Y:S01]  /*12540*/  @P0 LDG.E R30, desc[UR38][R2.64] ;  /* 0x00000026021e0981 */ /* 0x0002a2000c1e1900 */
        /* <DEDUP_REMOVED lines=31> */
.L_x_2486:
        /* <DEDUP_REMOVED lines=9> */
.L_x_2487:
        /* <DEDUP_REMOVED lines=9> */
.L_x_2488:
[----:B------:R-:W3:Y:S01]  /*12860*/  LDL R5, [R1+0x10] ;  /* 0x0000100001057983 */ /* 0x000ee20000100800 */
[----:B-12---:R-:W1:Y:S01]  /*12870*/  LDC R2, c[0x0][0x448] ;  /* 0x00011200ff027b82 */ /* 0x006e620000000800 */
[----:B-----5:R-:W-:Y:S01]  /*12880*/  IMAD.IADD R0, R0, 0x1, -R30 ;  /* 0x0000000100007824 */ /* 0x020fe200078e0a1e */
[----:B------:R-:W-:Y:S01]  /*12890*/  LOP3.LUT R23, R23, 0xfffffeff, RZ, 0xc0, !PT ;  /* 0xfffffeff17177812 */ /* 0x000fe200078ec0ff */
[----:B------:R-:W-:Y:S03]  /*128a0*/  BSSY B7, `(.L_x_2489) ;  /* 0x0000397000077945 */ /* 0x000fe60003800000 */
[----:B------:R2:W-:Y:S01]  /*128b0*/  STL [R1+0x4], R0 ;  /* 0x0000040001007387 */ /* 0x0005e20000100800 */
[----:B-1----:R-:W-:Y:S01]  /*128c0*/  ISETP.NE.AND P0, PT, R2, 0x1, PT ;  /* 0x000000010200780c */ /* 0x002fe20003f05270 */
[----:B------:R-:W-:-:S04]  /*128d0*/  IMAD.SHL.U32 R2, R17, 0x80, RZ ;  /* 0x0000008011027824 */ /* 0x000fc800078e00ff */
[----:B------:R-:W-:-:S08]  /*128e0*/  VIADD R2, R2, 0x7f ;  /* 0x0000007f02027836 */ /* 0x000fd00000000000 */
[----:B------:R-:W1:Y:S01]  /*128f0*/  @P0 LDC R3, c[0x0][0x44c] ;  /* 0x00011300ff030b82 */ /* 0x000e620000000800 */
[----:B------:R-:W-:-:S07]  /*12900*/  @P0 LOP3.LUT R23, R23, 0x100, RZ, 0xfc, !PT ;  /* 0x0000010017170812 */ /* 0x000fce00078efcff */
[----:B0-----:R-:W0:Y:S01]  /*12910*/  @P0 LDC R4, c[0x0][0x450] ;  /* 0x00011400ff040b82 */ /* 0x001e220000000800 */
[----:B-1----:R-:W-:-:S05]  /*12920*/  @P0 IMAD.HI.U32 R3, R2, R3, RZ ;  /* 0x0000000302030227 */ /* 0x002fca00078e00ff */
[----:B0-----:R-:W-:Y:S02]  /*12930*/  @P0 SHF.R.U32.HI R2, RZ, R4, R3 ;  /* 0x00000004ff020219 */ /* 0x001fe40000011603 */
[C---:B---3--:R-:W-:Y:S01]  /*12940*/  IADD3 R3, R0.reuse, 0x50, -R5 ;  /* 0x0000005000037810 */ /* 0x048fe20007ffe805 */
[----:B--2---:R-:W-:-:S04]  /*12950*/  VIADD R0, R0, 0x4f ;  /* 0x0000004f00007836 */ /* 0x004fc80000000000 */
[----:B------:R-:W-:Y:S02]  /*12960*/  IMAD.IADD R2, R3, 0x1, R2 ;  /* 0x0000000103027824 */ /* 0x000fe400078e0202 */
[----:B------:R-:W-:-:S04]  /*12970*/  IMAD.HI R0, R0, 0x66666667, RZ ;  /* 0x6666666700007827 */ /* 0x000fc800078e02ff */
[----:B------:R-:W-:Y:S01]  /*12980*/  IMAD.HI R2, R2, 0x66666667, RZ ;  /* 0x6666666702027827 */ /* 0x000fe200078e02ff */
[----:B------:R-:W-:-:S04]  /*12990*/  SHF.R.U32.HI R3, RZ, 0x1f, R0 ;  /* 0x0000001fff037819 */ /* 0x000fc80000011600 */
[----:B------:R-:W-:Y:S02]  /*129a0*/  SHF.R.U32.HI R5, RZ, 0x1f, R2 ;  /* 0x0000001fff057819 */ /* 0x000fe40000011602 */
[----:B------:R-:W-:Y:S02]  /*129b0*/  LEA.HI.SX32 R3, R0, R3, 0x1b ;  /* 0x0000000300037211 */ /* 0x000fe400078fdaff */
[----:B------:R-:W-:-:S04]  /*129c0*/  LEA.HI.SX32 R2, R2, R5, 0x1b ;  /* 0x0000000502027211 */ /* 0x000fc800078fdaff */
[----:B------:R-:W-:-:S04]  /*129d0*/  VIMNMX R4, R3, R2, PT ;  /* 0x0000000203047248 */ /* 0x000fc80003fe0100 */
[----:B------:R-:W-:Y:S01]  /*129e0*/  ISETP.GT.AND P0, PT, R4, RZ, PT ;  /* 0x000000ff0400720c */ /* 0x000fe20003f04270 */
[----:B------:R0:W-:-:S12]  /*129f0*/  STL [R1+0x14], R4 ;  /* 0x0000140401007387 */ /* 0x0001d80000100800 */
        /* <DEDUP_REMOVED lines=18> */
.L_x_2490:
        /* <DEDUP_REMOVED lines=20> */
.L_x_2493:
[----:B------:R-:W-:Y:S05]  /*12c60*/  BSYNC B6 ;  /* 0x0000000000067941 */ /* 0x000fea0003800000 */
.L_x_2492:
        /* <DEDUP_REMOVED lines=20> */
.L_x_2496:
[----:B------:R0:W1:Y:S01]  /*12db0*/  LDC.64 R2, c[0x4][R26] ;  /* 0x010000001a027b82 */ /* 0x0000620000000a00 */
[----:B------:R-:W-:Y:S01]  /*12dc0*/  ULDC.64 UR6, c[0x4][0xa8] ;  /* 0x01002a0000067ab9 */ /* 0x000fe20000000a00 */
[----:B------:R-:W-:Y:S01]  /*12dd0*/  ULDC.64 UR8, c[0x4][0xb0] ;  /* 0x01002c0000087ab9 */ /* 0x000fe20000000a00 */
[----:B------:R-:W-:Y:S01]  /*12de0*/  ULDC.64 UR4, c[0x4][0x18] ;  /* 0x0100060000047ab9 */ /* 0x000fe20000000a00 */
[----:B------:R-:W-:Y:S01]  /*12df0*/  IMAD.U32 R4, RZ, RZ, UR6 ;  /* 0x00000006ff047e24 */ /* 0x000fe2000f8e00ff */
[----:B------:R-:W-:Y:S01]  /*12e00*/  MOV R13, RZ ;  /* 0x000000ff000d7202 */ /* 0x000fe20000000f00 */
[----:B------:R-:W-:Y:S02]  /*12e10*/  IMAD.U32 R5, RZ, RZ, UR7 ;  /* 0x00000007ff057e24 */ /* 0x000fe4000f8e00ff */
[----:B------:R-:W-:Y:S02]  /*12e20*/  IMAD.U32 R6, RZ, RZ, UR8 ;  /* 0x00000008ff067e24 */ /* 0x000fe4000f8e00ff */
[----:B------:R-:W-:-:S02]  /*12e30*/  IMAD.U32 R7, RZ, RZ, UR9 ;  /* 0x00000009ff077e24 */ /* 0x000fc4000f8e00ff */
[----:B------:R-:W-:Y:S02]  /*12e40*/  IMAD.U32 R10, RZ, RZ, UR4 ;  /* 0x00000004ff0a7e24 */ /* 0x000fe4000f8e00ff */
[----:B------:R-:W-:Y:S02]  /*12e50*/  IMAD.U32 R11, RZ, RZ, UR5 ;  /* 0x00000005ff0b7e24 */ /* 0x000fe4000f8e00ff */
[----:B------:R-:W-:Y:S02]  /*12e60*/  IMAD.MOV.U32 R8, RZ, RZ, 0x70 ;  /* 0x00000070ff087424 */ /* 0x000fe400078e00ff */
[----:B0-----:R-:W-:-:S07]  /*12e70*/  IMAD.MOV.U32 R12, RZ, RZ, 0x1 ;  /* 0x00000001ff0c7424 */ /* 0x001fce00078e00ff */
[----:B------:R-:W-:-:S07]  /*12e80*/  LEPC R20, `(.L_x_2495) ;  /* 0x000000001014794e */ /* 0x000fce0000000000 */
[----:B-1----:R-:W-:Y:S05]  /*12e90*/  CALL.ABS.NOINC R2 ;  /* 0x0000000002007343 */ /* 0x002fea0003c00000 */
.L_x_2495:
[----:B------:R-:W-:Y:S05]  /*12ea0*/  BSYNC B6 ;  /* 0x0000000000067941 */ /* 0x000fea0003800000 */
.L_x_2494:
[----:B------:R-:W2:Y:S01]  /*12eb0*/  LDL R2, [R1+0x14] ;  /* 0x0000140001027983 */ /* 0x000ea20000100800 */
[----:B------:R-:W-:Y:S01]  /*12ec0*/  ULDC.64 UR4, c[0x0][0x9f8] ;  /* 0x00027e0000047ab9 */ /* 0x000fe20000000a00 */
[----:B------:R-:W0:Y:S01]  /*12ed0*/  LDC R9, c[0x0][0x430] ;  /* 0x00010c00ff097b82 */ /* 0x000e220000000800 */
[----:B------:R-:W-:-:S04]  /*12ee0*/  ISETP.NE.U32.AND P0, PT, RZ, UR4, PT ;  /* 0x00000004ff007c0c */ /* 0x000fc8000bf05070 */
[----:B------:R-:W-:-:S13]  /*12ef0*/  ISETP.NE.AND.EX P0, PT, RZ, UR5, PT, P0 ;  /* 0x00000005ff007c0c */ /* 0x000fda000bf05300 */
[----:B------:R-:W-:Y:S01]  /*12f00*/  @P0 IADD3 R24, P1, R24, UR4, RZ ;  /* 0x0000000418180c10 */ /* 0x000fe2000ff3e0ff */
[----:B------:R-:W-:-:S03]  /*12f10*/  ULDC UR4, c[0x0][0x2f4] ;  /* 0x0000bd0000047ab9 */ /* 0x000fc60000000800 */
[----:B------:R-:W-:-:S05]  /*12f20*/  @P0 IADD3.X R25, R25, UR5, RZ, P1, !PT ;  /* 0x0000000519190c10 */ /* 0x000fca0008ffe4ff */
[----:B------:R1:W5:Y:S01]  /*12f30*/  @P0 LDG.E R31, desc[UR38][R24.64] ;  /* 0x00000026181f0981 */ /* 0x000362000c1e1900 */
[C---:B------:R-:W-:Y:S01]  /*12f40*/  ISETP.GE.AND P0, PT, R33.reuse, UR4, PT ;  /* 0x0000000421007c0c */ /* 0x040fe2000bf06270 */
[----:B------:R-:W-:Y:S01]  /*12f50*/  UMOV UR5, 0xffffffff ;  /* 0xffffffff00057882 */ /* 0x000fe20000000000 */
[----:B------:R-:W-:Y:S02]  /*12f60*/  LOP3.LUT R20, R33, 0x40, RZ, 0xfc, !PT ;  /* 0x0000004021147812 */ /* 0x000fe400078efcff */
[----:B------:R-:W-:Y:S02]  /*12f70*/  LOP3.LUT R23, R23, 0xffffffef, RZ, 0xc0, !PT ;  /* 0xffffffef17177812 */ /* 0x000fe400078ec0ff */
[----:B------:R-:W-:Y:S02]  /*12f80*/  ISETP.GE.AND P2, PT, R20, UR4, PT ;  /* 0x0000000414007c0c */ /* 0x000fe4000bf46270 */
[----:B------:R-:W-:-:S05]  /*12f90*/  ISETP.GE.AND P1, PT, R37, UR4, PT ;  /* 0x0000000425007c0c */ /* 0x000fca000bf26270 */
        /* <DEDUP_REMOVED lines=8> */
[----:B--2---:R-:W-:Y:S01]  /*13020*/  VIADD R26, R2, 0xffffffff ;  /* 0xffffffff021a7836 */ /* 0x004fe20000000000 */
[----:B01----:R-:W-:Y:S06]  /*13030*/  BRA.DIV UR5, `(.L_x_2497) ;  /* 0x0000004605187947 */ /* 0x003fec000b800000 */
.L_x_2567:
[----:B------:R-:W0:Y:S01]  /*13040*/  S2R R0, SR_TID.X ;  /* 0x0000000000007919 */ /* 0x000e220000002100 */
[----:B------:R-:W1:Y:S01]  /*13050*/  S2R R3, SR_TID.X ;  /* 0x0000000000037919 */ /* 0x000e620000002100 */
[----:B0-----:R-:W-:-:S04]  /*13060*/  LOP3.LUT R0, R0, 0x7f, RZ, 0xc0, !PT ;  /* 0x0000007f00007812 */ /* 0x001fc800078ec0ff */
[----:B------:R-:W-:Y:S02]  /*13070*/  SHF.R.U32.HI R2, RZ, 0x3, R0 ;  /* 0x00000003ff027819 */ /* 0x000fe40000011600 */
[----:B------:R-:W2:Y:S01]  /*13080*/  LDL R0, [R1+0x4] ;  /* 0x0000040001007983 */ /* 0x000ea20000100800 */
[----:B-1----:R-:W-:Y:S01]  /*13090*/  IMAD.SHL.U32 R8, R3, 0x10, RZ ;  /* 0x0000001003087824 */ /* 0x002fe200078e00ff */
[----:B------:R-:W-:Y:S02]  /*130a0*/  ISETP.NE.AND P1, PT, R9, 0x1, PT ;  /* 0x000000010900780c */ /* 0x000fe40003f25270 */
[----:B-----5:R-:W-:Y:S02]  /*130b0*/  SHF.R.S32.HI R10, RZ, 0x1f, R31 ;  /* 0x0000001fff0a7819 */ /* 0x020fe4000001141f */
[----:B------:R-:W-:Y:S02]  /*130c0*/  LOP3.LUT R8, R2, 0x70, R8, 0xf8, !PT ;  /* 0x0000007002087812 */ /* 0x000fe400078ef808 */
[----:B------:R-:W-:Y:S01]  /*130d0*/  LOP3.LUT R23, R23, 0xffffffbf, RZ, 0xc0, !PT ;  /* 0xffffffbf17177812 */ /* 0x000fe200078ec0ff */
[----:B------:R0:W-:Y:S02]  /*130e0*/  STL [R1+0xc], R10 ;  /* 0x00000c0a01007387 */ /* 0x0001e40000100800 */
[----:B------:R-:W-:-:S04]  /*130f0*/  IMAD R6, R26, 0x50, R8 ;  /* 0x000000501a067824 */ /* 0x000fc800078e0208 */
[----:B------:R-:W1:Y:S01]  /*13100*/  @P1 LDC R5, c[0x0][0x434] ;  /* 0x00010d00ff051b82 */ /* 0x000e620000000800 */
[----:B------:R-:W-:-:S04]  /*13110*/  @P1 LOP3.LUT R23, R23, 0x40, RZ, 0xfc, !PT ;  /* 0x0000004017171812 */ /* 0x000fc800078efcff */
[----:B------:R-:W-:Y:S02]  /*13120*/  LOP3.LUT R23, R23, 0xffffffdf, RZ, 0xc0, !PT ;  /* 0xffffffdf17177812 */ /* 0x000fe400078ec0ff */
[C---:B--2---:R-:W-:Y:S01]  /*13130*/  ISETP.GE.AND P0, PT, R6.reuse, R0, PT ;  /* 0x000000000600720c */ /* 0x044fe20003f06270 */
[----:B------:R-:W-:Y:S01]  /*13140*/  IMAD.IADD R6, R6, 0x1, R30 ;  /* 0x0000000106067824 */ /* 0x000fe200078e021e */
[----:B------:R-:W2:Y:S02]  /*13150*/  @P1 LDC R0, c[0x0][0x438] ;  /* 0x00010e00ff001b82 */ /* 0x000ea40000000800 */
[----:B------:R-:W-:Y:S01]  /*13160*/  ISETP.GT.U32.OR P0, PT, R8, 0x4f, P0 ;  /* 0x0000004f0800780c */ /* 0x000fe20000704470 */
[----:B-1----:R-:W-:-:S04]  /*13170*/  @P1 IMAD.HI.U32 R4, R6, R5, RZ ;  /* 0x0000000506041227 */ /* 0x002fc800078e00ff */
[----:B------:R-:W-:-:S08]  /*13180*/  IMAD.MOV.U32 R7, RZ, RZ, R6 ;  /* 0x000000ffff077224 */ /* 0x000fd000078e0006 */
[----:B------:R-:W1:Y:S01]  /*13190*/  @!P0 LDC.64 R2, c[0x0][0x428] ;  /* 0x00010a00ff028b82 */ /* 0x000e620000000a00 */
[----:B--2---:R-:W-:-:S04]  /*131a0*/  @P1 SHF.R.U32.HI R7, RZ, R0, R4 ;  /* 0x00000000ff071219 */ /* 0x004fc80000011604 */
        /* <DEDUP_REMOVED lines=15> */
[----:B------:R-:W-:Y:S02]  /*132a0*/  ISETP.GT.U32.AND P0, PT, R8, 0x4f, PT ;  /* 0x0000004f0800780c */ /* 0x000fe40003f04070 */
[----:B------:R-:W-:-:S07]  /*132b0*/  SHF.R.S32.HI R30, RZ, 0x1f, R18 ;  /* 0x0000001fff1e7819 */ /* 0x000fce0000011412 */
[----:B------:R-:W-:-:S04]  /*132c0*/  @P2 LOP3.LUT R23, R23, 0x20, RZ, 0xfc, !PT ;  /* 0x0000002017172812 */ /* 0x000fc800078efcff */
[----:B------:R-:W-:-:S04]  /*132d0*/  LOP3.LUT R23, R23, 0xfffffffe, RZ, 0xc0, !PT ;  /* 0xfffffffe17177812 */ /* 0x000fc800078ec0ff */
[----:B------:R-:W-:Y:S01]  /*132e0*/  @P0 LOP3.LUT R23, R23, 0x1, RZ, 0xfc, !PT ;  /* 0x0000000117170812 */ /* 0x000fe200078efcff */
[----:B0-----:R-:W-:Y:S06]  /*132f0*/  @!P2 BRA `(.L_x_2498) ;  /* 0x000000000004a947 */ /* 0x001fec0003800000 */
[----:B------:R-:W-:Y:S01]  /*13300*/  BPT.TRAP 0x1 ;  /* 0x000000040000795c */ /* 0x000fe20000300000 */
.L_x_2498:
        /* <DEDUP_REMOVED lines=25> */
.L_x_2568:
[----:B------:R-:W-:Y:S05]  /*134a0*/  BSYNC B0 ;  /* 0x0000000000007941 */ /* 0x000fea0003800000 */
.L_x_2499:
        /* <DEDUP_REMOVED lines=8> */
[----:B------:R-:W-:Y:S02]  /*13530*/  IADD3 R3, R3, R6, RZ ;  /* 0x0000000603037210 */ /* 0x000fe40007ffe0ff */
        /* <DEDUP_REMOVED lines=10> */
[----:B-1----:R-:W-:Y:S02]  /*135e0*/  LOP3.LUT R8, R8, 0x7f, RZ, 0xc0, !PT ;  /* 0x0000007f08087812 */ /* 0x002fe400078ec0ff */
[C---:B------:R-:W-:Y:S01]  /*135f0*/  LEA R0, P0, R2.reuse, UR4, 0x1 ;  /* 0x0000000402007c11 */ /* 0x040fe2000f8008ff */
[----:B------:R-:W-:Y:S01]  /*13600*/  UMOV UR4, 0xffffffff ;  /* 0xffffffff00047882 */ /* 0x000fe20000000000 */
[----:B------:R-:W-:Y:S02]  /*13610*/  SHF.R.U32.HI R8, RZ, 0x3, R8 ;  /* 0x00000003ff087819 */ /* 0x000fe40000011608 */
[----:B------:R-:W-:Y:S01]  /*13620*/  LEA.HI.X R6, R2, UR5, R6, 0x1, P0 ;  /* 0x0000000502067c11 */ /* 0x000fe200080f0c06 */
        /* <DEDUP_REMOVED lines=52> */
.L_x_2580:
        /* <DEDUP_REMOVED lines=17> */
.L_x_2503:
[----:B------:R-:W-:Y:S05]  /*13a80*/  BSYNC B0 ;  /* 0x0000000000007941 */ /* 0x000fea0003800000 */
.L_x_2502:
[----:B------:R-:W-:Y:S01]  /*13a90*/  NOP ;  /* 0x0000000000007918 */ /* 0x000fe20000000000 */
[----:B------:R-:W-:-:S13]  /*13aa0*/  PLOP3.LUT P0, PT, PT, PT, PT, 0x80, 0x0 ;  /* 0x000000000000781c */ /* 0x000fda0003f0f070 */
.L_x_2504:
        /* <DEDUP_REMOVED lines=10> */
.L_x_2505:
[----:B------:R3:W5:Y:S01]  /*13b50*/  LDL.LU R0, [R1+0x18] ;  /* 0x0000180001007983 */ /* 0x0007620000300800 */
[----:B------:R-:W-:Y:S01]  /*13b60*/  LOP3.LUT P0, RZ, R23, 0x80, RZ, 0xc0, !PT ;  /* 0x0000008017ff7812 */ /* 0x000fe2000780c0ff */
[----:B------:R3:W-:-:S12]  /*13b70*/  SYNCS.ARRIVE.TRANS64.A1T0 RZ, [R5+URZ+0x38830], RZ ;  /* 0x038830ff05ff79a7 */ /* 0x0007d8000810003f */
[----:B------:R-:W-:Y:S05]  /*13b80*/  WARPSYNC.ALL ;  /* 0x0000000000007948 */ /* 0x000fea0003800000 */
[----:B------:R-:W-:Y:S01]  /*13b90*/  ULDC.64 UR4, c[0x0][0x298] ;  /* 0x0000a60000047ab9 */ /* 0x000fe20000000a00 */
[----:B01----:R-:W-:Y:S01]  /*13ba0*/  IADD3 R2, R22, 0x14400, RZ ;  /* 0x0001440016027810 */ /* 0x003fe20007ffe0ff */
[----:B------:R-:W-:Y:S01]  /*13bb0*/  IMAD.WIDE.U32 R6, R35, UR4, RZ ;  /* 0x0000000423067c25 */ /* 0x000fe2000f8e00ff */
[----:B------:R-:W-:Y:S01]  /*13bc0*/  SEL R29, R29, RZ, !P0 ;  /* 0x000000ff1d1d7207 */ /* 0x000fe20004000000 */
        /* <DEDUP_REMOVED lines=8> */
[----:B------:R-:W-:-:S04]  /*13c50*/  IMAD R0, R35, UR5, R0 ;  /* 0x0000000523007c24 */ /* 0x000fc8000f8e0200 */
[----:B------:R-:W-:Y:S01]  /*13c60*/  IMAD.IADD R35, R7, 0x1, R0 ;  /* 0x0000000107237824 */ /* 0x000fe200078e0200 */
[----:B-1----:R-:W-:Y:S06]  /*13c70*/  @!P0 BRA `(.L_x_2507) ;  /* 0x0000000000408947 */ /* 0x002fec0003800000 */
[----:B------:R-:W-:Y:S01]  /*13c80*/  MOV R2, 0x0 ;  /* 0x0000000000027802 */ /* 0x000fe20000000f00 */
[----:B------:R-:W-:Y:S01]  /*13c90*/  ULDC.64 UR6, c[0x4][0xa8] ;  /* 0x01002a0000067ab9 */ /* 0x000fe20000000a00 */
[----:B------:R-:W-:Y:S01]  /*13ca0*/  ULDC.64 UR8, c[0x4][0xb0] ;  /* 0x01002c0000087ab9 */ /* 0x000fe20000000a00 */
[----:B------:R-:W-:Y:S01]  /*13cb0*/  ULDC.64 UR4, c[0x4][0x20] ;  /* 0x0100080000047ab9 */ /* 0x000fe20000000a00 */
[----:B------:R-:W-:Y:S02]  /*13cc0*/  IMAD.U32 R4, RZ, RZ, UR6 ;  /* 0x00000006ff047e24 */ /* 0x000fe4000f8e00ff */
[----:B------:R-:W0:Y:S01]  /*13cd0*/  LDC.64 R2, c[0x4][R2] ;  /* 0x0100000002027b82 */ /* 0x000e220000000a00 */
[----:B---3--:R-:W-:Y:S02]  /*13ce0*/  IMAD.U32 R5, RZ, RZ, UR7 ;  /* 0x00000007ff057e24 */ /* 0x008fe4000f8e00ff */
[----:B------:R-:W-:Y:S02]  /*13cf0*/  IMAD.U32 R6, RZ, RZ, UR8 ;  /* 0x00000008ff067e24 */ /* 0x000fe4000f8e00ff */
[----:B------:R-:W-:-:S02]  /*13d00*/  IMAD.U32 R7, RZ, RZ, UR9 ;  /* 0x00000009ff077e24 */ /* 0x000fc4000f8e00ff */
[----:B------:R-:W-:Y:S02]  /*13d10*/  IMAD.U32 R10, RZ, RZ, UR4 ;  /* 0x00000004ff0a7e24 */ /* 0x000fe4000f8e00ff */
[----:B------:R-:W-:Y:S02]  /*13d20*/  IMAD.U32 R11, RZ, RZ, UR5 ;  /* 0x00000005ff0b7e24 */ /* 0x000fe4000f8e00ff */
[----:B--2---:R-:W-:Y:S02]  /*13d30*/  IMAD.MOV.U32 R8, RZ, RZ, 0x70 ;  /* 0x00000070ff087424 */ /* 0x004fe400078e00ff */
[----:B------:R-:W-:Y:S02]  /*13d40*/  IMAD.MOV.U32 R12, RZ, RZ, 0x1 ;  /* 0x00000001ff0c7424 */ /* 0x000fe400078e00ff */
[----:B------:R-:W-:-:S07]  /*13d50*/  IMAD.MOV.U32 R13, RZ, RZ, RZ ;  /* 0x000000ffff0d7224 */ /* 0x000fce00078e00ff */
[----:B------:R-:W-:-:S07]  /*13d60*/  LEPC R20, `(.L_x_2507) ;  /* 0x000000001014794e */ /* 0x000fce0000000000 */
[----:B0-----:R-:W-:Y:S05]  /*13d70*/  CALL.ABS.NOINC R2 ;  /* 0x0000000002007343 */ /* 0x001fea0003c00000 */
.L_x_2507:
[----:B------:R-:W-:Y:S05]  /*13d80*/  BSYNC B6 ;  /* 0x0000000000067941 */ /* 0x000fea0003800000 */
.L_x_2506:
[----:B------:R-:W4:Y:S01]  /*13d90*/  LDL.LU R2, [R1+0x18] ;  /* 0x0000180001027983 */ /* 0x000f220000300800 */
[----:B------:R-:W-:-:S03]  /*13da0*/  ULDC.64 UR4, c[0x0][0x2d8] ;  /* 0x0000b60000047ab9 */ /* 0x000fc60000000a00 */
[----:B------:R-:W3:Y:S01]  /*13db0*/  LDL.LU.64 R20, [R1+0x20] ;  /* 0x0000200001147983 */ /* 0x000ee20000300a00 */
[----:B------:R-:W-:Y:S02]  /*13dc0*/  IMAD.MOV.U32 R3, RZ, RZ, R35 ;  /* 0x000000ffff037224 */ /* 0x000fe400078e0023 */
[----:B------:R-:W-:Y:S01]  /*13dd0*/  IMAD R0, R30, UR4, RZ ;  /* 0x000000041e007c24 */ /* 0x000fe2000f8e02ff */
[----:B------:R0:W5:Y:S03]  /*13de0*/  LDL R9, [R1+0x10] ;  /* 0x0000100001097983 */ /* 0x0001660000100800 */
[C---:B------:R-:W-:Y:S01]  /*13df0*/  IMAD R0, R18.reuse, UR5, R0 ;  /* 0x0000000512007c24 */ /* 0x040fe2000f8e0200 */
[----:B--2---:R-:W-:Y:S01]  /*13e00*/  LOP3.LUT R8, R33, 0x40, RZ, 0xfc, !PT ;  /* 0x0000004021087812 */ /* 0x004fe200078efcff */
[----:B----4-:R-:W-:Y:S02]  /*13e10*/  IMAD.MOV.U32 R4, RZ, RZ, R2 ;  /* 0x000000ffff047224 */ /* 0x010fe400078e0002 */
[----:B---3--:R-:W-:Y:S01]  /*13e20*/  IMAD.MOV.U32 R2, RZ, RZ, R20 ;  /* 0x000000ffff027224 */ /* 0x008fe200078e0014 */
[----:B------:R-:W1:Y:S01]  /*13e30*/  S2R R21, SR_TID.X ;  /* 0x0000000000157919 */ /* 0x000e620000002100 */
[----:B------:R-:W2:Y:S02]  /*13e40*/  LDC R20, c[0x0][0x448] ;  /* 0x00011200ff147b82 */ /* 0x000ea40000000800 */
[----:B------:R-:W-:Y:S01]  /*13e50*/  IMAD.WIDE.U32 R2, R18, UR4, R2 ;  /* 0x0000000412027c25 */ /* 0x000fe2000f8e0002 */
[----:B------:R-:W-:-:S03]  /*13e60*/  ULDC.64 UR4, c[0x0][0x2e0] ;  /* 0x0000b80000047ab9 */ /* 0x000fc60000000a00 */
[----:B------:R-:W-:Y:S01]  /*13e70*/  IMAD R4, R4, UR4, RZ ;  /* 0x0000000404047c24 */ /* 0x000fe2000f8e02ff */
[----:B------:R-:W-:-:S03]  /*13e80*/  IADD3 R3, R3, R0, RZ ;  /* 0x0000000003037210 */ /* 0x000fc60007ffe0ff */
[C---:B------:R-:W-:Y:S02]  /*13e90*/  IMAD R4, R29.reuse, UR5, R4 ;  /* 0x000000051d047c24 */ /* 0x040fe4000f8e0204 */
[----:B------:R-:W-:Y:S01]  /*13ea0*/  IMAD.WIDE.U32 R2, R29, UR4, R2 ;  /* 0x000000041d027c25 */ /* 0x000fe2000f8e0002 */
[----:B------:R-:W-:Y:S01]  /*13eb0*/  ULDC.64 UR4, c[0x0][0x2d0] ;  /* 0x0000b40000047ab9 */ /* 0x000fe20000000a00 */
[----:B--2---:R-:W-:Y:S02]  /*13ec0*/  ISETP.NE.AND P6, PT, R20, 0x1, PT ;  /* 0x000000011400780c */ /* 0x004fe40003fc5270 */
[----:B------:R-:W2:Y:S01]  /*13ed0*/  S2R R20, SR_TID.X ;  /* 0x0000000000147919 */ /* 0x000ea20000002100 */
[----:B-1----:R-:W-:-:S04]  /*13ee0*/  LOP3.LUT R21, R21, 0x7f, RZ, 0xc0, !PT ;  /* 0x0000007f15157812 */ /* 0x002fc800078ec0ff */
[----:B------:R-:W-:-:S06]  /*13ef0*/  SHF.R.U32.HI R21, RZ, 0x3, R21 ;  /* 0x00000003ff157819 */ /* 0x000fcc0000011615 */
[----:B------:R-:W1:Y:S08]  /*13f00*/  @P6 LDC R7, c[0x0][0x44c] ;  /* 0x00011300ff076b82 */ /* 0x000e700000000800 */
[----:B------:R-:W3:Y:S01]  /*13f10*/  @P6 LDC R5, c[0x0][0x450] ;  /* 0x00011400ff056b82 */ /* 0x000ee20000000800 */
[----:B--2---:R-:W-:-:S05]  /*13f20*/  IMAD.SHL.U32 R20, R20, 0x10, RZ ;  /* 0x0000001014147824 */ /* 0x004fca00078e00ff */
[----:B------:R-:W-:-:S05]  /*13f30*/  LOP3.LUT R20, R21, 0x70, R20, 0xf8, !PT ;  /* 0x0000007015147812 */ /* 0x000fca00078ef814 */
[----:B------:R-:W-:-:S04]  /*13f40*/  IMAD R6, R17, 0x80, R20 ;  /* 0x0000008011067824 */ /* 0x000fc800078e0214 */
[----:B-1----:R-:W-:-:S04]  /*13f50*/  @P6 IMAD.HI.U32 R7, R6, R7, RZ ;  /* 0x0000000706076227 */ /* 0x002fc800078e00ff */
[----:B------:R-:W-:Y:S01]  /*13f60*/  IMAD.MOV.U32 R0, RZ, RZ, R6 ;  /* 0x000000ffff007224 */ /* 0x000fe200078e0006 */
[----:B---3--:R-:W-:Y:S02]  /*13f70*/  @P6 SHF.R.U32.HI R0, RZ, R5, R7 ;  /* 0x00000005ff006219 */ /* 0x008fe40000011607 */
[----:B------:R-:W1:Y:S01]  /*13f80*/  LDC R5, c[0x0][0x448] ;  /* 0x00011200ff057b82 */ /* 0x000e620000000800 */
[----:B------:R-:W-:Y:S02]  /*13f90*/  IMAD.IADD R3, R3, 0x1, R4 ;  /* 0x0000000103037824 */ /* 0x000fe400078e0204 */
[----:B------:R-:W-:Y:S01]  /*13fa0*/  IMAD.MOV R4, RZ, RZ, -R0 ;  /* 0x000000ffff047224 */ /* 0x000fe200078e0a00 */
[----:B------:R-:W2:Y:S01]  /*13fb0*/  S2R R20, SR_TID.X ;  /* 0x0000000000147919 */ /* 0x000ea20000002100 */
[----:B------:R-:W-:-:S04]  /*13fc0*/  IMAD.WIDE.U32 R2, R0, UR4, R2 ;  /* 0x0000000400027c25 */ /* 0x000fc8000f8e0002 */
[----:B-1----:R-:W-:Y:S01]  /*13fd0*/  IMAD R4, R5, R4, R6 ;  /* 0x0000000405047224 */ /* 0x002fe200078e0206 */
[----:B------:R-:W-:-:S05]  /*13fe0*/  SHF.R.S32.HI R6, RZ, 0x1f, R0 ;  /* 0x0000001fff067819 */ /* 0x000fca0000011400 */
        /* <DEDUP_REMOVED lines=11> */
[----:B------:R-:W-:Y:S01]  /*140a0*/  ULDC UR4, c[0x0][0x2b8] ;  /* 0x0000ae0000047ab9 */ /* 0x000fe20000000800 */
[----:B--2---:R-:W-:-:S03]  /*140b0*/  LOP3.LUT R20, R20, 0x7f, RZ, 0xc0, !PT ;  /* 0x0000007f14147812 */ /* 0x004fc600078ec0ff */
[----:B------:R-:W-:Y:S01]  /*140c0*/  LEA.HI.X R0, R2, UR5, R3, 0x1, P0 ;  /* 0x0000000502007c11 */ /* 0x000fe200080f0c03 */
[----:B------:R-:W-:Y:S01]  /*140d0*/  UMOV UR5, 0xffffffff ;  /* 0xffffffff00057882 */ /* 0x000fe20000000000 */
[----:B------:R-:W-:Y:S02]  /*140e0*/  ISETP.GE.AND P4, PT, R33, UR4, PT ;  /* 0x0000000421007c0c */ /* 0x000fe4000bf86270 */
[----:B------:R-:W-:Y:S02]  /*140f0*/  ISETP.GE.AND P3, PT, R8, UR4, PT ;  /* 0x0000000408007c0c */ /* 0x000fe4000bf66270 */
[----:B------:R-:W-:Y:S02]  /*14100*/  ISETP.GE.AND P2, PT, R37, UR4, PT ;  /* 0x0000000425007c0c */ /* 0x000fe4000bf46270 */
[----:B------:R-:W-:Y:S02]  /*14110*/  ISETP.GE.AND P1, PT, R36, UR4, PT ;  /* 0x0000000424007c0c */ /* 0x000fe4000bf26270 */
[----:B------:R-:W-:Y:S01]  /*14120*/  SHF.R.U32.HI R8, RZ, 0x3, R20 ;  /* 0x00000003ff087819 */ /* 0x000fe20000011614 */
[----:B0-----:R-:W-:Y:S10]  /*14130*/  BRA.DIV UR5, `(.L_x_2508) ;  /* 0x0000003a05e47947 */ /* 0x001ff4000b800000 */
[----:B------:R-:W0:Y:S01]  /*14140*/  SHFL.IDX PT, R14, R4, RZ, 0x181f ;  /* 0x00181fff040e7589 */ /* 0x000e2200000e0000 */
[----:B-----5:R-:W-:Y:S02]  /*14150*/  IMAD R5, R9, R5, RZ ;  /* 0x0000000509057224 */ /* 0x020fe400078e02ff */
[----:B------:R-:W-:Y:S01]  /*14160*/  IMAD R17, R17, 0x80, R8 ;  /* 0x0000008011117824 */ /* 0x000fe200078e0208 */
        /* <DEDUP_REMOVED lines=11> */
[----:B------:R-:W-:Y:S01]  /*14220*/  ISETP.GE.AND P0, PT, R6, R5, PT ;  /* 0x000000050600720c */ /* 0x000fe20003f06270 */
[----:B------:R-:W-:-:S02]  /*14230*/  VIADD R6, R17, 0x20 ;  /* 0x0000002011067836 */ /* 0x000fc40000000000 */
[----:B-1----:R-:W1:Y:S10]  /*14240*/  SHFL.IDX PT, R2, R0, 0x1, 0x181f ;  /* 0x00381f0000027f89 */ /* 0x002e7400000e0000 */
[----:B0-----:R-:W-:-:S05]  /*14250*/  @!P0 LEA R14, P5, R33, R14, 0x1 ;  /* 0x0000000e210e8211 */ /* 0x001fca00078a08ff */
[----:B-1----:R-:W-:Y:S02]  /*14260*/  @!P0 IMAD.X R7, RZ, RZ, R2, P5 ;  /* 0x000000ffff078224 */ /* 0x002fe400028e0602 */
[----:B------:R-:W-:Y:S02]  /*14270*/  @!P0 IMAD.MOV.U32 R2, RZ, RZ, R14 ;  /* 0x000000ffff028224 */ /* 0x000fe400078e000e */
[----:B------:R-:W0:Y:S01]  /*14280*/  SHFL.IDX PT, R14, R4, 0x2, 0x181f ;  /* 0x00581f00040e7f89 */ /* 0x000e2200000e0000 */
[----:B------:R-:W-:-:S05]  /*14290*/  @!P0 MOV R3, R7 ;  /* 0x0000000700038202 */ /* 0x000fca0000000f00 */
        /* <DEDUP_REMOVED lines=10> */
[----:B------:R-:W-:Y:S01]  /*14340*/  @!P0 IMAD.MOV.U32 R3, RZ, RZ, R7 ;  /* 0x000000ffff038224 */ /* 0x000fe200078e0007 */
        /* <DEDUP_REMOVED lines=32> */
[----:B0-----:R-:W-:-:S04]  /*14550*/  @!P0 LEA R14, P5, R33, R14, 0x1 ;  /* 0x0000000e210e8211 */ /* 0x001fc800078a08ff */
[----:B-1----:R-:W-:Y:S01]  /*14560*/  @!P0 IADD3.X R7, RZ, R2, RZ, P5, !PT ;  /* 0x00000002ff078210 */ /* 0x002fe20002ffe4ff */
[----:B------:R-:W-:Y:S02]  /*14570*/  @!P0 IMAD.MOV.U32 R2, RZ, RZ, R14 ;  /* 0x000000ffff028224 */ /* 0x000fe400078e000e */
[----:B------:R-:W0:Y:S02]  /*14580*/  SHFL.IDX PT, R14, R4, 0x6, 0x181f ;  /* 0x00d81f00040e7f89 */ /* 0x000e2400000e0000 */
[----:B------:R-:W-:-:S05]  /*14590*/  @!P0 IMAD.MOV.U32 R3, RZ, RZ, R7 ;  /* 0x000000ffff038224 */ /* 0x000fca00078e0007 */
[----:B------:R-:W-:Y:S04]  /*145a0*/  @!P0 LDGSTS.E.BYPASS.LTC128B.128 [R34+0x16c00], desc[UR38][R2.64], !P4 ;  /* 0x16c0000002228fae */ /* 0x000fe8000e101d66 */
[----:B------:R-:W-:Y:S04]  /*145b0*/  @!P0 LDGSTS.E.BYPASS.LTC128B.128 [R34+0x1ac00], desc[UR38][R2.64+0x80], !P3 ;  /* 0x1ac0008002228fae */ /* 0x000fe8000d901d66 */
[----:B------:R-:W-:Y:S04]  /*145c0*/  @!P0 LDGSTS.E.BYPASS.LTC128B.128 [R34+0x1ec00], desc[UR38][R2.64+0x100], !P2 ;  /* 0x1ec0010002228fae */ /* 0x000fe8000d101d66 */
[----:B------:R1:W-:Y:S01]  /*145d0*/  @!P0 LDGSTS.E.BYPASS.LTC128B.128 [R34+0x22c00], desc[UR38][R2.64+0x180], !P1 ;  /* 0x22c0018002228fae */ /* 0x0003e2000c901d66 */
[----:B------:R-:W-:-:S03]  /*145e0*/  ISETP.GE.AND P0, PT, R6, R5, PT ;  /* 0x000000050600720c */ /* 0x000fc60003f06270 */
[----:B------:R-:W-:Y:S04]  /*145f0*/  SHFL.IDX PT, R6, R0, 0x7, 0x181f ;  /* 0x00f81f0000067f89 */ /* 0x000fe800000e0000 */
[----:B-1----:R-:W1:Y:S06]  /*14600*/  SHFL.IDX PT, R2, R0, 0x6, 0x181f ;  /* 0x00d81f0000027f89 */ /* 0x002e6c00000e0000 */
        /* <DEDUP_REMOVED lines=9> */
.L_x_2597:
[----:B------:R-:W-:Y:S01]  /*146a0*/  VIADD R0, R17, 0x70 ;  /* 0x0000007011007836 */ /* 0x000fe20000000000 */
[----:B------:R-:W-:Y:S04]  /*146b0*/  BSSY B0, `(.L_x_2509) ;  /* 0x000000c000007945 */ /* 0x000fe80003800000 */
[----:B------:R-:W-:-:S13]  /*146c0*/  ISETP.GE.AND P0, PT, R0, R5, PT ;  /* 0x000000050000720c */ /* 0x000fda0003f06270 */
[----:B------:R-:W-:Y:S05]  /*146d0*/  @P0 BRA `(.L_x_2510) ;  /* 0x0000000000240947 */ /* 0x000fea0003800000 */
[----:B01----:R-:W-:-:S05]  /*146e0*/  LEA R2, P0, R33, R14, 0x1 ;  /* 0x0000000e21027211 */ /* 0x003fca00078008ff */
        /* <DEDUP_REMOVED lines=8> */
.L_x_2510:
[----:B------:R-:W-:Y:S05]  /*14770*/  BSYNC B0 ;  /* 0x0000000000007941 */ /* 0x000fea0003800000 */
.L_x_2509:
[----:B------:R-:W-:Y:S01]  /*14780*/  NOP ;  /* 0x0000000000007918 */ /* 0x000fe20000000000 */
[----:B------:R-:W-:-:S13]  /*14790*/  PLOP3.LUT P0, PT, PT, PT, PT, 0x80, 0x0 ;  /* 0x000000000000781c */ /* 0x000fda0003f0f070 */
.L_x_2511:
[----:B------:R-:W-:Y:S02]  /*147a0*/  PLOP3.LUT P1, PT, P1, P0, PT, 0xa2, 0x0 ;  /* 0x000000000000781c */ /* 0x000fe40000f21472 */
[----:B------:R-:W-:-:S08]  /*147b0*/  @P0 R2UR P1, UR4, R22 ;  /* 0x00000000160402ca */ /* 0x000fd00000020000 */
[----:B------:R-:W-:-:S05]  /*147c0*/  @P0 PLOP3.LUT P0, PT, P1, PT, PT, 0x80, 0x0 ;  /* 0x000000000000081c */ /* 0x000fca0000f0f070 */
[----:B------:R-:W-:Y:S01]  /*147d0*/  @!P1 SYNCS.ARRIVE.TRANS64.RED.A0T1 RZ, [UR4+0x38800], RZ ;  /* 0x038800ffffff99a7 */ /* 0x000fe20008200404 */
[----:B------:R-:W-:Y:S07]  /*147e0*/  @!P1 ARRIVES.LDGSTSBAR.64.TRANSCNT [UR4+0x38800] ;  /* 0x03880000ff0099b0 */ /* 0x000fee0008000a84 */
[----:B------:R-:W-:Y:S05]  /*147f0*/  @P0 BRA.U.ANY `(.L_x_2511) ;  /* 0xfffffffd00e80947 */ /* 0x000fea000393ffff */
[----:B0-2---:R-:W2:Y:S02]  /*14800*/  LDL.LU R2, [R1+0x28] ;  /* 0x0000280001027983 */ /* 0x005ea40000300800 */
        /* <DEDUP_REMOVED lines=11> */
.L_x_2598:
[----:B------:R-:W-:Y:S05]  /*148c0*/  BSYNC B0 ;  /* 0x0000000000007941 */ /* 0x000fea0003800000 */
.L_x_2512:
[----:B------:R-:W2:Y:S01]  /*148d0*/  LDL R0, [R1+0x14] ;  /* 0x0000140001007983 */ /* 0x000ea20000100800 */
[----:B------:R-:W-:Y:S01]  /*148e0*/  BSSY B0, `(.L_x_2514) ;  /* 0x0000115000007945 */ /* 0x000fe20003800000 */
[----:B--2---:R-:W-:-:S13]  /*148f0*/  ISETP.GE.AND P0, PT, R0, 0x2, PT ;  /* 0x000000020000780c */ /* 0x004fda0003f06270 */
[----:B------:R-:W-:Y:S05]  /*14900*/  @!P0 BRA `(.L_x_2515) ;  /* 0x0000001000488947 */ /* 0x000fea0003800000 */
[C---:B------:R-:W-:Y:S01]  /*14910*/  LOP3.LUT R2, R33.reuse, 0x40, RZ, 0xfc, !PT ;  /* 0x0000004021027812 */ /* 0x040fe200078efcff */
[----:B------:R-:W-:Y:S01]  /*14920*/  ULDC UR4, c[0x0][0x2f4] ;  /* 0x0000bd0000047ab9 */ /* 0x000fe20000000800 */
[----:B------:R-:W-:Y:S01]  /*14930*/  VIADD R0, R0, 0xfffffffe ;  /* 0xfffffffe00007836 */ /* 0x000fe20000000000 */
[----:B------:R-:W-:Y:S01]  /*14940*/  MOV R29, R26 ;  /* 0x0000001a001d7202 */ /* 0x000fe20000000f00 */
[----:B------:R-:W-:Y:S01]  /*14950*/  IMAD.MOV.U32 R17, RZ, RZ, R28 ;  /* 0x000000ffff117224 */ /* 0x000fe200078e001c */
[----:B------:R-:W-:Y:S01]  /*14960*/  ISETP.GE.AND P4, PT, R33, UR4, PT ;  /* 0x0000000421007c0c */ /* 0x000fe2000bf86270 */
[----:B------:R-:W-:Y:S01]  /*14970*/  IMAD.MOV.U32 R7, RZ, RZ, R27 ;  /* 0x000000ffff077224 */ /* 0x000fe200078e001b */
[----:B------:R-:W-:Y:S02]  /*14980*/  ISETP.GE.AND P3, PT, R2, UR4, PT ;  /* 0x0000000402007c0c */ /* 0x000fe4000bf66270 */
[----:B------:R-:W-:Y:S02]  /*14990*/  ISETP.GE.AND P2, PT, R37, UR4, PT ;  /* 0x0000000425007c0c */ /* 0x000fe4000bf46270 */
[----:B------:R-:W-:-:S13]  /*149a0*/  ISETP.GE.AND P1, PT, R36, UR4, PT ;  /* 0x0000000424007c0c */ /* 0x000fda000bf26270 */
.L_x_2528:
        /* <DEDUP_REMOVED lines=14> */
[----:B--2---:R-:W-:-:S04]  /*14a90*/  IMAD R6, R0, 0x50, R6 ;  /* 0x0000005000067824 */ /* 0x004fc800078e0206 */
[----:B------:R-:W-:-:S04]  /*14aa0*/  IMAD.IADD R6, R9, 0x1, R6 ;  /* 0x0000000109067824 */ /* 0x000fc800078e0206 */
        /* <DEDUP_REMOVED lines=27> */
.L_x_2516:
[----:B------:R-:W-:Y:S01]  /*14c60*/  IMAD R6, R27, 0x8, R22 ;  /* 0x000000081b067824 */ /* 0x000fe200078e0216 */
[----:B------:R-:W-:Y:S01]  /*14c70*/  SHF.L.U32 R3, R28, 0x1f, RZ ;  /* 0x0000001f1c037819 */ /* 0x000fe200000006ff */
[----:B------:R-:W-:Y:S03]  /*14c80*/  BSSY B1, `(.L_x_2517) ;  /* 0x0000003000017945 */ /* 0x000fe60003800000 */
[----:B------:R-:W0:Y:S02]  /*14c90*/  SYNCS.PHASECHK.TRANS64.TRYWAIT P0, [R6+URZ+0x38840], R3 ;  /* 0x03884003060075a7 */ /* 0x000e24000800017f */
[----:B0-----:R-:W-:Y:S05]  /*14ca0*/  @!P0 BRA `(.L_x_2518) ;  /* 0x0000003800d48947 */ /* 0x001fea0003800000 */
.L_x_2599:
[----:B------:R-:W-:Y:S05]  /*14cb0*/  BSYNC B1 ;  /* 0x0000000000017941 */ /* 0x000fea0003800000 */
.L_x_2517:
        /* <DEDUP_REMOVED lines=69> */
.L_x_2611:
        /* <DEDUP_REMOVED lines=17> */
.L_x_2520:
        /* <DEDUP_REMOVED lines=10> */
.L_x_2521:
[----:B------:R2:W-:Y:S01]  /*152c0*/  SYNCS.ARRIVE.TRANS64.A1T0 RZ, [R6+URZ+0x38830], RZ ;  /* 0x038830ff06ff79a7 */ /* 0x0005e2000810003f */
[----:B------:R-:W-:Y:S05]  /*152d0*/  @!P6 BRA `(.L_x_2522) ;  /* 0x000000000004e947 */ /* 0x000fea0003800000 */
[----:B------:R-:W-:Y:S01]  /*152e0*/  BPT.TRAP 0x1 ;  /* 0x000000040000795c */ /* 0x000fe20000300000 */
.L_x_2522:
[----:B-1----:R-:W-:Y:S01]  /*152f0*/  SHF.L.U32 R2, R17, 0x1f, RZ ;  /* 0x0000001f11027819 */ /* 0x002fe200000006ff */
[----:B--2---:R-:W-:Y:S01]  /*15300*/  IMAD R6, R7, 0x8, R22 ;  /* 0x0000000807067824 */ /* 0x004fe200078e0216 */
[----:B------:R-:W-:Y:S03]  /*15310*/  BSSY B1, `(.L_x_2523) ;  /* 0x0000003000017945 */ /* 0x000fe60003800000 */
[----:B------:R-:W1:Y:S02]  /*15320*/  SYNCS.PHASECHK.TRANS64.TRYWAIT P0, [R6+URZ+0x38860], R2 ;  /* 0x03886002060075a7 */ /* 0x000e64000800017f */
[----:B-1----:R-:W-:Y:S05]  /*15330*/  @!P0 BRA `(.L_x_2524) ;  /* 0x0000003c00088947 */ /* 0x002fea0003800000 */
.L_x_2612:
[----:B------:R-:W-:Y:S05]  /*15340*/  BSYNC B1 ;  /* 0x0000000000017941 */ /* 0x000fea0003800000 */
.L_x_2523:
        /* <DEDUP_REMOVED lines=60> */
.L_x_2624:
[----:B01----:R-:W-:Y:S01]  /*15710*/  IADD3 R2, P0, R14, R0, RZ ;  /* 0x000000000e027210 */ /* 0x003fe20007f1e0ff */
[----:B------:R-:W-:Y:S02]  /*15720*/  ULDC.64 UR4, c[0x0][0x328] ;  /* 0x0000ca0000047ab9 */ /* 0x000fe40000000a00 */
[----:B------:R-:W-:Y:S01]  /*15730*/  IMAD R20, R20, UR4, RZ ;  /* 0x0000000414147c24 */ /* 0x000fe2000f8e02ff */
[----:B------:R-:W-:Y:S02]  /*15740*/  IADD3.X R3, RZ, R25, RZ, P0, !PT ;  /* 0x00000019ff037210 */ /* 0x000fe400007fe4ff */
        /* <DEDUP_REMOVED lines=29> */
.L_x_2526:
        /* <DEDUP_REMOVED lines=10> */
.L_x_2527:
[C---:B------:R-:W-:Y:S01]  /*159c0*/  ISETP.GT.AND P0, PT, R26.reuse, RZ, PT ;  /* 0x000000ff1a00720c */ /* 0x040fe20003f04270 */
[----:B------:R2:W-:Y:S01]  /*159d0*/  SYNCS.ARRIVE.TRANS64.A1T0 RZ, [R6+URZ+0x38850], RZ ;  /* 0x038850ff06ff79a7 */ /* 0x0005e2000810003f */
[----:B------:R-:W-:Y:S02]  /*159e0*/  VIADD R0, R26, 0xffffffff ;  /* 0xffffffff1a007836 */ /* 0x000fe40000000000 */
[----:B------:R-:W-:Y:S02]  /*159f0*/  IMAD.MOV.U32 R17, RZ, RZ, R28 ;  /* 0x000000ffff117224 */ /* 0x000fe400078e001c */
[----:B------:R-:W-:Y:S02]  /*15a00*/  IMAD.MOV.U32 R7, RZ, RZ, R27 ;  /* 0x000000ffff077224 */ /* 0x000fe400078e001b */
[----:B------:R-:W-:-:S05]  /*15a10*/  IMAD.MOV.U32 R29, RZ, RZ, R26 ;  /* 0x000000ffff1d7224 */ /* 0x000fca00078e001a */
[----:B--2---:R-:W-:Y:S05]  /*15a20*/  @P0 BRA `(.L_x_2528) ;  /* 0xffffffec00e00947 */ /* 0x004fea000383ffff */
.L_x_2515:
[----:B------:R-:W-:Y:S05]  /*15a30*/  BSYNC B0 ;  /* 0x0000000000007941 */ /* 0x000fea0003800000 */
.L_x_2514:
        /* <DEDUP_REMOVED lines=17> */
.L_x_2530:
[----:B------:R-:W-:Y:S05]  /*15b50*/  BSYNC B0 ;  /* 0x0000000000007941 */ /* 0x000fea0003800000 */
.L_x_2529:
[----:B------:R-:W-:-:S13]  /*15b60*/  LOP3.LUT P0, RZ, R23, 0x20, RZ, 0xc0, !PT ;  /* 0x0000002017ff7812 */ /* 0x000fda000780c0ff */
[----:B------:R-:W-:Y:S05]  /*15b70*/  @!P0 BRA `(.L_x_2531) ;  /* 0x0000000000048947 */ /* 0x000fea0003800000 */
[----:B------:R-:W-:Y:S01]  /*15b80*/  BPT.TRAP 0x1 ;  /* 0x000000040000795c */ /* 0x000fe20000300000 */
.L_x_2531:
[----:B------:R-:W2:Y:S01]  /*15b90*/  LDL.LU R0, [R1+0x4] ;  /* 0x0000040001007983 */ /* 0x000ea20000300800 */
[----:B------:R-:W-:Y:S01]  /*15ba0*/  IMAD R4, R27, 0x8, R22 ;  /* 0x000000081b047824 */ /* 0x000fe200078e0216 */
[----:B0-----:R-:W-:Y:S01]  /*15bb0*/  SHF.L.U32 R3, R28, 0x1f, RZ ;  /* 0x0000001f1c037819 */ /* 0x001fe200000006ff */
[----:B------:R-:W-:Y:S03]  /*15bc0*/  BSSY B0, `(.L_x_2532) ;  /* 0x0000004000007945 */ /* 0x000fe60003800000 */
[----:B------:R-:W0:Y:S01]  /*15bd0*/  SYNCS.PHASECHK.TRANS64.TRYWAIT P0, [R4+URZ+0x38860], R3 ;  /* 0x03886003040075a7 */ /* 0x000e22000800017f */
[----:B--2---:R-:W-:Y:S01]  /*15be0*/  IMAD R5, R26, -0x50, R0 ;  /* 0xffffffb01a057824 */ /* 0x004fe200078e0200 */
[----:B0-----:R-:W-:Y:S06]  /*15bf0*/  @!P0 BRA `(.L_x_2533) ;  /* 0x0000003800c48947 */ /* 0x001fec0003800000 */
.L_x_2625:
[----:B------:R-:W-:Y:S05]  /*15c00*/  BSYNC B0 ;  /* 0x0000000000007941 */ /* 0x000fea0003800000 */
.L_x_2532:
[----:B------:R-:W2:Y:S01]  /*15c10*/  S2R R0, SR_TID.X ;  /* 0x0000000000007919 */ /* 0x000ea20000002100 */
[----:B------:R-:W-:Y:S01]  /*15c20*/  UMOV UR4, 0xffffffff ;  /* 0xffffffff00047882 */ /* 0x000fe20000000000 */
[----:B------:R-:W-:Y:S01]  /*15c30*/  IMAD R7, R27, 0x5000, R32 ;  /* 0x000050001b077824 */ /* 0x000fe200078e0220 */
[----:B--2---:R-:W-:-:S04]  /*15c40*/  LOP3.LUT R0, R0, 0x7f, RZ, 0xc0, !PT ;  /* 0x0000007f00007812 */ /* 0x004fc800078ec0ff */
        /* <DEDUP_REMOVED lines=61> */
.L_x_2637:
        /* <DEDUP_REMOVED lines=15> */
.L_x_2535:
        /* <DEDUP_REMOVED lines=10> */
.L_x_2536:
[----:B------:R1:W-:Y:S01]  /*161b0*/  SYNCS.ARRIVE.TRANS64.A1T0 RZ, [R4+URZ+0x38850], RZ ;  /* 0x038850ff04ff79a7 */ /* 0x0003e2000810003f */
[----:B------:R-:W-:-:S05]  /*161c0*/  VIADD R27, R27, 0x1 ;  /* 0x000000011b1b7836 */ /* 0x000fca0000000000 */
[----:B------:R-:W-:-:S04]  /*161d0*/  ISETP.NE.AND P0, PT, R27, 0x2, PT ;  /* 0x000000021b00780c */ /* 0x000fc80003f05270 */
[----:B0-----:R-:W-:Y:S02]  /*161e0*/  SEL R3, RZ, 0x1, P0 ;  /* 0x00000001ff037807 */ /* 0x001fe40000000000 */
[----:B------:R-:W-:Y:S02]  /*161f0*/  SEL R27, R27, RZ, P0 ;  /* 0x000000ff1b1b7207 */ /* 0x000fe40000000000 */
[----:B-1----:R-:W-:-:S07]  /*16200*/  LOP3.LUT R28, R28, R3, RZ, 0x3c, !PT ;  /* 0x000000031c1c7212 */ /* 0x002fce00078e3cff */
.L_x_2491:
[----:B------:R-:W-:Y:S05]  /*16210*/  BSYNC B7 ;  /* 0x0000000000077941 */ /* 0x000fea0003800000 */
.L_x_2489:
        /* <DEDUP_REMOVED lines=8> */
[----:B------:R0:W1:Y:S01]  /*162a0*/  LDS.128 R16, [R22+0x388d0] ;  /* 0x0388d00016107984 */ /* 0x0000620000000c00 */
[----:B------:R-:W-:Y:S06]  /*162b0*/  BAR.ARV 0x4, 0x180 ;  /* 0x0106000000007b1d */ /* 0x000fec0000002000 */
[----:B------:R-:W-:Y:S05]  /*162c0*/  BRA `(.L_x_2538) ;  /* 0x0000000800cc7947 */ /* 0x000fea0003800000 */
.L_x_2537:
[----:B------:R-:W0:Y:S01]  /*162d0*/  S2R R0, SR_TID.X ;  /* 0x0000000000007919 */ /* 0x000e220000002100 */
[----:B------:R-:W-:Y:S01]  /*162e0*/  UMOV UR4, 0xffffffff ;  /* 0xffffffff00047882 */ /* 0x000fe20000000000 */
[----:B0-----:R-:W-:-:S04]  /*162f0*/  LOP3.LUT R8, R0, 0x1f, RZ, 0xc0, !PT ;  /* 0x0000001f00087812 */ /* 0x001fc800078ec0ff */
[----:B------:R-:W-:Y:S01]  /*16300*/  ISETP.NE.AND P0, PT, R8, 0x1f, PT ;  /* 0x0000001f0800780c */ /* 0x000fe20003f05270 */
[----:B------:R-:W-:-:S12]  /*16310*/  BRA.DIV UR4, `(.L_x_2539) ;  /* 0x0000003e04187947 */ /* 0x000fd8000b800000 */
[----:B------:R-:W-:Y:S01]  /*16320*/  IMAD.IADD R5, R19, 0x1, R8 ;  /* 0x0000000113057824 */ /* 0x000fe200078e0208 */
[----:B------:R-:W-:-:S04]  /*16330*/  ULDC UR4, c[0x0][0xc3c] ;  /* 0x00030f0000047ab9 */ /* 0x000fc80000000800 */
[----:B------:R-:W-:-:S13]  /*16340*/  ISETP.GE.OR P1, PT, R5, UR4, !P0 ;  /* 0x0000000405007c0c */ /* 0x000fda000c726670 */
[----:B------:R-:W0:Y:S02]  /*16350*/  @!P1 LDC.64 R2, c[0x0][0xc80] ;  /* 0x00032000ff029b82 */ /* 0x000e240000000a00 */
[----:B0-----:R-:W-:-:S06]  /*16360*/  @!P1 IMAD.WIDE R2, R5, 0x4, R2 ;  /* 0x0000000405029825 */ /* 0x001fcc00078e0202 */
        /* <DEDUP_REMOVED lines=26> */
.L_x_2647:
[----:B------:R-:W-:Y:S02]  /*16510*/  ULDC UR4, c[0x0][0xc38] ;  /* 0x00030e0000047ab9 */ /* 0x000fe40000000800 */
[----:B------:R-:W-:-:S04]  /*16520*/  IMAD.U32 R7, RZ, RZ, UR4 ;  /* 0x00000004ff077e24 */ /* 0x000fc8000f8e00ff */
[----:B-1----:R-:W-:-:S05]  /*16530*/  IMAD R14, R14, R7, RZ ;  /* 0x000000070e0e7224 */ /* 0x002fca00078e02ff */
[----:B------:R-:W-:-:S04]  /*16540*/  IADD3 R9, R4, R14, RZ ;  /* 0x0000000e04097210 */ /* 0x000fc80007ffe0ff */
[----:B------:R-:W-:-:S13]  /*16550*/  ISETP.GT.AND P6, PT, R9, R0, PT ;  /* 0x000000000900720c */ /* 0x000fda0003fc4270 */
[----:B------:R-:W-:Y:S05]  /*16560*/  @P6 BRA `(.L_x_2540) ;  /* 0x00000000009c6947 */ /* 0x000fea0003800000 */
.L_x_2545:
[----:B------:R-:W1:Y:S01]  /*16570*/  LDC R2, c[0x0][0xc3c] ;  /* 0x00030f00ff027b82 */ /* 0x000e620000000800 */
[----:B------:R-:W-:-:S05]  /*16580*/  VIADD R19, R19, 0x1f ;  /* 0x0000001f13137836 */ /* 0x000fca0000000000 */
[----:B-1----:R-:W-:-:S13]  /*16590*/  ISETP.GE.AND P6, PT, R19, R2, PT ;  /* 0x000000021300720c */ /* 0x002fda0003fc6270 */
[----:B------:R-:W-:Y:S05]  /*165a0*/  @P6 BRA `(.L_x_2541) ;  /* 0x0000000400d06947 */ /* 0x000fea0003800000 */
[----:B------:R-:W1:Y:S01]  /*165b0*/  S2R R3, SR_TID.X ;  /* 0x0000000000037919 */ /* 0x000e620000002100 */
[----:B------:R-:W-:Y:S01]  /*165c0*/  BSSY B0, `(.L_x_2542) ;  /* 0x0000009000007945 */ /* 0x000fe20003800000 */
[----:B------:R-:W-:Y:S01]  /*165d0*/  IMAD.MOV.U32 R5, RZ, RZ, RZ ;  /* 0x000000ffff057224 */ /* 0x000fe200078e00ff */
[----:B-1----:R-:W-:-:S05]  /*165e0*/  LOP3.LUT R3, R3, 0x1f, RZ, 0xc0, !PT ;  /* 0x0000001f03037812 */ /* 0x002fca00078ec0ff */
[----:B------:R-:W-:-:S05]  /*165f0*/  IMAD.IADD R7, R19, 0x1, R3 ;  /* 0x0000000113077824 */ /* 0x000fca00078e0203 */
[----:B------:R-:W-:-:S13]  /*16600*/  ISETP.GE.OR P6, PT, R7, R2, !P0 ;  /* 0x000000020700720c */ /* 0x000fda00047c6670 */
[----:B------:R-:W-:Y:S05]  /*16610*/  @P6 BRA `(.L_x_2543) ;  /* 0x00000000000c6947 */ /* 0x000fea0003800000 */
[----:B------:R-:W1:Y:S02]  /*16620*/  LDC.64 R2, c[0x0][0xc80] ;  /* 0x00032000ff027b82 */ /* 0x000e640000000a00 */
[----:B-1----:R-:W-:-:S05]  /*16630*/  IMAD.WIDE R2, R7, 0x4, R2 ;  /* 0x0000000407027825 */ /* 0x002fca00078e0202 */
[----:B------:R1:W5:Y:S02]  /*16640*/  LDG.E R5, desc[UR38][R2.64] ;  /* 0x0000002602057981 */ /* 0x000364000c1e1900 */
.L_x_2543:
[----:B------:R-:W-:Y:S05]  /*16650*/  BSYNC B0 ;  /* 0x0000000000007941 */ /* 0x000fea0003800000 */
.L_x_2542:
[----:B------:R-:W-:-:S03]  /*16660*/  UMOV UR4, 0xffffffff ;  /* 0xffffffff00047882 */ /* 0x000fc60000000000 */
[----:B------:R-:W-:Y:S05]  /*16670*/  BRA.DIV UR4, `(.L_x_2544) ;  /* 0x0000003e04647947 */ /* 0x000fea000b800000 */
[----:B-----5:R-:W2:Y:S02]  /*16680*/  SHFL.UP PT, R14, R5, 0x1, RZ ;  /* 0x04200000050e7989 */ /* 0x020ea400000e00ff */
        /* <DEDUP_REMOVED lines=13> */
[----:B0-----:R-:W-:-:S05]  /*16760*/  IMAD.IADD R6, R4, 0x1, R7 ;  /* 0x0000000104067824 */ /* 0x001fca00078e0207 */
[----:B------:R0:W1:Y:S02]  /*16770*/  SHFL.IDX PT, R14, R6, 0x1f, 0x1f ;  /* 0x03e01f00060e7f89 */ /* 0x00006400000e0000 */
.L_x_2655:
[----:B------:R-:W-:Y:S02]  /*16780*/  ULDC UR4, c[0x0][0xc38] ;  /* 0x00030e0000047ab9 */ /* 0x000fe40000000800 */
[----:B------:R-:W-:-:S04]  /*16790*/  IMAD.U32 R7, RZ, RZ, UR4 ;  /* 0x00000004ff077e24 */ /* 0x000fc8000f8e00ff */
[----:B-1----:R-:W-:-:S04]  /*167a0*/  IMAD R14, R14, R7, RZ ;  /* 0x000000070e0e7224 */ /* 0x002fc800078e02ff */
[----:B------:R-:W-:-:S05]  /*167b0*/  IMAD.IADD R9, R14, 0x1, R9 ;  /* 0x000000010e097824 */ /* 0x000fca00078e0209 */
[----:B------:R-:W-:-:S13]  /*167c0*/  ISETP.GT.AND P6, PT, R9, R0, PT ;  /* 0x000000000900720c */ /* 0x000fda0003fc4270 */
[----:B------:R-:W-:Y:S05]  /*167d0*/  @!P6 BRA `(.L_x_2545) ;  /* 0xfffffffc0064e947 */ /* 0x000fea000383ffff */
.L_x_2540:
        /* <DEDUP_REMOVED lines=8> */
.L_x_2659:
[----:B------:R-:W-:Y:S01]  /*16860*/  ISETP.NE.AND P0, PT, R2, RZ, PT ;  /* 0x000000ff0200720c */ /* 0x000fe20003f05270 */
[----:B------:R-:W-:-:S12]  /*16870*/  IMAD.MOV.U32 R14, RZ, RZ, RZ ;  /* 0x000000ffff0e7224 */ /* 0x000fd800078e00ff */
[----:B------:R-:W-:Y:S05]  /*16880*/  @!P0 BRA `(.L_x_2547) ;  /* 0x0000000000108947 */ /* 0x000fea0003800000 */
[----:B------:R-:W-:Y:S01]  /*16890*/  UMOV UR4, 0xffffffff ;  /* 0xffffffff00047882 */ /* 0x000fe20000000000 */
[----:B------:R-:W-:Y:S02]  /*168a0*/  IADD3 R12, R4, -0x1, RZ ;  /* 0xffffffff040c7810 */ /* 0x000fe40007ffe0ff */
[----:B------:R-:W-:Y:S05]  /*168b0*/  BRA.DIV UR4, `(.L_x_2548) ;  /* 0x0000003e04d87947 */ /* 0x000fea000b800000 */
[----:B------:R3:W4:Y:S02]  /*168c0*/  SHFL.IDX PT, R14, R6, R12, 0x1f ;  /* 0x00001f0c060e7589 */ /* 0x00072400000e0000 */
.L_x_2547:
[----:B------:R-:W5:Y:S01]  /*168d0*/  LDC.64 R2, c[0x0][0xc90] ;  /* 0x00032400ff027b82 */ /* 0x000f620000000a00 */
[----:B------:R-:W-:-:S04]  /*168e0*/  IMAD.IADD R19, R4, 0x1, R19 ;  /* 0x0000000104137824 */ /* 0x000fc800078e0213 */
[----:B-----5:R-:W-:-:S05]  /*168f0*/  IMAD.WIDE R2, R19, 0x4, R2 ;  /* 0x0000000413027825 */ /* 0x020fca00078e0202 */
[----:B0--3--:R0:W1:Y:S01]  /*16900*/  LDG.E R6, desc[UR38][R2.64] ;  /* 0x0000002602067981 */ /* 0x009062000c1e1900 */
[----:B----4-:R-:W-:Y:S02]  /*16910*/  IMAD R16, R14, R7, R16 ;  /* 0x000000070e107224 */ /* 0x010fe400078e0210 */
[----:B0-----:R-:W-:Y:S02]  /*16920*/  IMAD.MOV.U32 R2, RZ, RZ, RZ ;  /* 0x000000ffff027224 */ /* 0x001fe400078e00ff */
[----:B-12---:R-:W-:-:S05]  /*16930*/  IMAD R4, R5, R6, RZ ;  /* 0x0000000605047224 */ /* 0x006fca00078e02ff */
        /* <DEDUP_REMOVED lines=24> */
[----:B------:R-:W-:Y:S01]  /*16ac0*/  IMAD R0, R6, R2, RZ ;  /* 0x0000000206007224 */ /* 0x000fe200078e02ff */
[----:B------:R-:W-:-:S03]  /*16ad0*/  IADD3 R2, -R2, RZ, RZ ;  /* 0x000000ff02027210 */ /* 0x000fc60007ffe1ff */
        /* <DEDUP_REMOVED lines=33> */
.L_x_2541:
[----:B------:R-:W-:Y:S01]  /*16cf0*/  UMOV UR4, URZ ;  /* 0x0000003f00047c82 */ /* 0x000fe20008000000 */
[----:B------:R-:W-:Y:S01]  /*16d00*/  UMOV UR5, URZ ;  /* 0x0000003f00057c82 */ /* 0x000fe20008000000 */
[----:B------:R-:W-:Y:S01]  /*16d10*/  ULDC UR6, c[0x0][0xc3c] ;  /* 0x00030f0000067ab9 */ /* 0x000fe20000000800 */
[----:B------:R-:W-:Y:S01]  /*16d20*/  IMAD.MOV.U32 R16, RZ, RZ, R0 ;  /* 0x000000ffff107224 */ /* 0x000fe200078e0000 */
[----:B------:R-:W-:Y:S01]  /*16d30*/  MOV R18, UR5 ;  /* 0x0000000500127c02 */ /* 0x000fe20008000f00 */
[----:B------:R-:W-:Y:S02]  /*16d40*/  IMAD.U32 R17, RZ, RZ, UR4 ;  /* 0x00000004ff117e24 */ /* 0x000fe4000f8e00ff */
[----:B------:R-:W-:-:S07]  /*16d50*/  IMAD.U32 R19, RZ, RZ, UR6 ;  /* 0x00000006ff137e24 */ /* 0x000fce000f8e00ff */
.L_x_2549:
[----:B------:R-:W1:Y:S01]  /*16d60*/  S2R R0, SR_TID.X ;  /* 0x0000000000007919 */ /* 0x000e620000002100 */
        /* <DEDUP_REMOVED lines=9> */
.L_x_2538:
[----:B------:R-:W-:Y:S02]  /*16e00*/  ULDC UR4, c[0x0][0xc3c] ;  /* 0x00030f0000047ab9 */ /* 0x000fe40000000800 */
[----:B-1----:R-:W-:-:S13]  /*16e10*/  ISETP.GE.AND P0, PT, R19, UR4, PT ;  /* 0x0000000413007c0c */ /* 0x002fda000bf06270 */
[----:B------:R-:W-:Y:S05]  /*16e20*/  @!P0 BRA `(.L_x_2550) ;  /* 0xffffffb400808947 */ /* 0x000fea000383ffff */
[----:B------:R-:W-:Y:S05]  /*16e30*/  BSYNC B8 ;  /* 0x0000000000087941 */ /* 0x000fea0003800000 */
.L_x_2485:
[----:B-1----:R-:W3:Y:S01]  /*16e40*/  LDL.LU R0, [R1+0x28] ;  /* 0x0000280001007983 */ /* 0x002ee20000300800 */
[----:B------:R-:W-:Y:S01]  /*16e50*/  BSSY B0, `(.L_x_2551) ;  /* 0x000000b000007945 */ /* 0x000fe20003800000 */
[----:B------:R-:W1:Y:S01]  /*16e60*/  S2R R5, SR_CgaCtaId ;  /* 0x0000000000057919 */ /* 0x000e620000008800 */
[----:B---3--:R-:W-:-:S05]  /*16e70*/  VIADD R0, R0, 0x1 ;  /* 0x0000000100007836 */ /* 0x008fca0000000000 */
        /* <DEDUP_REMOVED lines=8> */
.L_x_2662:
[----:B------:R-:W-:Y:S05]  /*16f00*/  BSYNC B0 ;  /* 0x0000000000007941 */ /* 0x000fea0003800000 */
.L_x_2551:
[----:B------:R-:W-:-:S03]  /*16f10*/  UMOV UR4, 0xffffffff ;  /* 0xffffffff00047882 */ /* 0x000fc60000000000 */
[----:B------:R-:W-:Y:S05]  /*16f20*/  BRA.DIV UR4, `(.L_x_2553) ;  /* 0x0000003a04747947 */ /* 0x000fea000b800000 */
[----:B-1----:R-:W1:Y:S02]  /*16f30*/  S2R R0, SR_TID.X ;  /* 0x0000000000007919 */ /* 0x002e640000002100 */
[----:B-1----:R-:W-:-:S04]  /*16f40*/  SHF.R.U32.HI R0, RZ, 0x5, R0 ;  /* 0x00000005ff007819 */ /* 0x002fc80000011600 */
[----:B------:R-:W-:-:S05]  /*16f50*/  LOP3.LUT R0, R0, 0x3, RZ, 0xc0, !PT ;  /* 0x0000000300007812 */ /* 0x000fca00078ec0ff */
[----:B------:R1:W3:Y:S02]  /*16f60*/  SHFL.IDX PT, R14, R0, RZ, 0x1f ;  /* 0x00001fff000e7589 */ /* 0x0002e400000e0000 */
.L_x_2665:
[----:B---3--:R-:W-:Y:S01]  /*16f70*/  ISETP.NE.AND P0, PT, R14, RZ, PT ;  /* 0x000000ff0e00720c */ /* 0x008fe20003f05270 */
[----:B------:R-:W-:-:S12]  /*16f80*/  BSSY B0, `(.L_x_2554) ;  /* 0x0000026000007945 */ /* 0x000fd80003800000 */
[----:B------:R-:W-:Y:S05]  /*16f90*/  @P0 BRA `(.L_x_2555) ;  /* 0x0000000000900947 */ /* 0x000fea0003800000 */
[----:B------:R-:W-:-:S03]  /*16fa0*/  UMOV UR4, 0xffffffff ;  /* 0xffffffff00047882 */ /* 0x000fc60000000000 */
[----:B------:R-:W-:Y:S05]  /*16fb0*/  BRA.DIV UR4, `(.L_x_2556) ;  /* 0x0000003a04847947 */ /* 0x000fea000b800000 */
[----:B------:R-:W-:-:S13]  /*16fc0*/  ELECT P6, URZ, PT ;  /* 0x00000000003f782f */ /* 0x000fda00038c0000 */
.L_x_2668:
[----:B------:R-:W-:Y:S05]  /*16fd0*/  @!P6 BRA `(.L_x_2555) ;  /* 0x000000000080e947 */ /* 0x000fea0003800000 */
[----:B-1----:R-:W3:Y:S02]  /*16fe0*/  LDL R0, [R1+0x2c] ;  /* 0x00002c0001007983 */ /* 0x002ee40000100800 */
[----:B---3--:R-:W-:-:S13]  /*16ff0*/  R2UR UR4, R0 ;  /* 0x00000000000472ca */ /* 0x008fda00000e0000 */
[----:B------:R-:W-:-:S06]  /*17000*/  ULOP3.LUT UR4, UR4, 0x2, URZ, 0xfc, !UPT ;  /* 0x0000000204047892 */ /* 0x000fcc000f8efc3f */
[----:B------:R-:W-:-:S05]  /*17010*/  IMAD.U32 R0, RZ, RZ, UR4 ;  /* 0x00000004ff007e24 */ /* 0x000fca000f8e00ff */
[----:B------:R-:W-:-:S13]  /*17020*/  ISETP.NE.AND P0, PT, R0, 0x3, PT ;  /* 0x000000030000780c */ /* 0x000fda0003f05270 */
[----:B------:R-:W-:Y:S05]  /*17030*/  @!P0 BRA `(.L_x_2557) ;  /* 0x0000000000048947 */ /* 0x000fea0003800000 */
[----:B------:R-:W-:Y:S01]  /*17040*/  BPT.TRAP 0x1 ;  /* 0x000000040000795c */ /* 0x000fe20000300000 */
.L_x_2557:
[C---:B------:R-:W-:Y:S01]  /*17050*/  IMAD R5, R27.reuse, 0x8, R4 ;  /* 0x000000081b057824 */ /* 0x040fe200078e0204 */
[----:B------:R-:W-:Y:S01]  /*17060*/  SHF.L.U32 R0, R28, 0x1f, RZ ;  /* 0x0000001f1c007819 */ /* 0x000fe200000006ff */
[----:B------:R-:W-:-:S03]  /*17070*/  VIADD R27, R27, 0x1 ;  /* 0x000000011b1b7836 */ /* 0x000fc60000000000 */
[----:B------:R-:W1:Y:S02]  /*17080*/  SYNCS.PHASECHK.TRANS64.TRYWAIT P1, [R5+URZ+0x38840], R0 ;  /* 0x03884000050075a7 */ /* 0x000e64000802017f */
[----:B------:R-:W-:-:S04]  /*17090*/  ISETP.NE.AND P2, PT, R27, 0x2, PT ;  /* 0x000000021b00780c */ /* 0x000fc80003f45270 */
[----:B------:R-:W-:Y:S01]  /*170a0*/  SEL R3, RZ, 0x1, P2 ;  /* 0x00000001ff037807 */ /* 0x000fe20001000000 */
[----:B-1----:R-:W-:Y:S08]  /*170b0*/  @!P1 BRA `(.L_x_2558) ;  /* 0x0000003800649947 */ /* 0x002ff00003800000 */
.L_x_2669:
[----:B------:R-:W-:Y:S02]  /*170c0*/  SEL R27, R27, RZ, P2 ;  /* 0x000000ff1b1b7207 */ /* 0x000fe40001000000 */
[----:B------:R-:W-:Y:S01]  /*170d0*/  LOP3.LUT R2, R28, R3, RZ, 0x3c, !PT ;  /* 0x000000031c027212 */ /* 0x000fe200078e3cff */
[----:B------:R-:W-:Y:S06]  /*170e0*/  @!P0 BRA `(.L_x_2559) ;  /* 0x0000000000048947 */ /* 0x000fec0003800000 */
[----:B------:R-:W-:Y:S01]  /*170f0*/  BPT.TRAP 0x1 ;  /* 0x000000040000795c */ /* 0x000fe20000300000 */
.L_x_2559:
[----:B------:R-:W-:Y:S01]  /*17100*/  IMAD R27, R27, 0x8, R4 ;  /* 0x000000081b1b7824 */ /* 0x000fe200078e0204 */
[----:B------:R-:W-:-:S04]  /*17110*/  SHF.L.U32 R2, R2, 0x1f, RZ ;  /* 0x0000001f02027819 */ /* 0x000fc800000006ff */
[----:B------:R-:W3:Y:S02]  /*17120*/  SYNCS.PHASECHK.TRANS64.TRYWAIT P1, [R27+URZ+0x38840], R2 ;  /* 0x038840021b0075a7 */ /* 0x000ee4000802017f */
[----:B---3--:R-:W-:Y:S05]  /*17130*/  @!P1 BRA `(.L_x_2560) ;  /* 0x0000003800589947 */ /* 0x008fea0003800000 */
.L_x_2670:
[----:B------:R-:W-:Y:S05]  /*17140*/  @!P0 BRA `(.L_x_2561) ;  /* 0x0000000000048947 */ /* 0x000fea0003800000 */
[----:B------:R-:W-:Y:S01]  /*17150*/  BPT.TRAP 0x1 ;  /* 0x000000040000795c */ /* 0x000fe20000300000 */
.L_x_2561:
[----:B------:R-:W4:Y:S02]  /*17160*/  SYNCS.PHASECHK.TRANS64.TRYWAIT P1, [R5+URZ+0x38860], R0 ;  /* 0x03886000050075a7 */ /* 0x000f24000802017f */
[----:B----4-:R-:W-:Y:S05]  /*17170*/  @!P1 BRA `(.L_x_2562) ;  /* 0x00000038005c9947 */ /* 0x010fea0003800000 */
.L_x_2671:
[----:B------:R-:W-:Y:S05]  /*17180*/  @!P0 BRA `(.L_x_2563) ;  /* 0x0000000000048947 */ /* 0x000fea0003800000 */
[----:B------:R-:W-:Y:S01]  /*17190*/  BPT.TRAP 0x1 ;  /* 0x000000040000795c */ /* 0x000fe20000300000 */
.L_x_2563:
[----:B------:R0:W0:Y:S02]  /*171a0*/  SYNCS.PHASECHK.TRANS64.TRYWAIT P0, [R27+URZ+0x38860], R2 ;  /* 0x038860021b0075a7 */ /* 0x000024000800017f */
[----:B0-----:R-:W-:Y:S05]  /*171b0*/  @!P0 NANOSLEEP.SYNCS 0x989680 ;  /* 0x009896800000895d */ /* 0x001fea0003900000 */
[----:B------:R-:W0:Y:S02]  /*171c0*/  @!P0 SYNCS.PHASECHK.TRANS64 P0, [R27+URZ+0x38860], R2 ;  /* 0x038860021b0085a7 */ /* 0x000e24000800007f */
[----:B0-----:R-:W-:Y:S05]  /*171d0*/  @!P0 BRA `(.L_x_2563) ;  /* 0xfffffffc00f08947 */ /* 0x001fea000383ffff */
.L_x_2555:
[----:B------:R-:W-:Y:S05]  /*171e0*/  BSYNC B0 ;  /* 0x0000000000007941 */ /* 0x000fea0003800000 */
.L_x_2554:
[----:B------:R-:W-:Y:S05]  /*171f0*/  EXIT ;  /* 0x000000000000794d */ /* 0x000fea0003800000 */
.L_x_2421:
[----:B------:R-:W-:-:S13]  /*17200*/  R2UR UR4, R16 ;  /* 0x00000000100472ca */ /* 0x000fda00000e0000 */
[----:B0-----:R-:W-:-:S04]  /*17210*/  IMAD.U32 R3, RZ, RZ, UR4 ;  /* 0x00000004ff037e24 */ /* 0x001fc8000f8e00ff */
[----:B------:R0:W1:Y:S03]  /*17220*/  SYNCS.PHASECHK.TRANS64.TRYWAIT P1, [R3+URZ+0x38800], R0 ;  /* 0x03880000030075a7 */ /* 0x000066000802017f */
[----:B-1----:R-:W-:Y:S05]  /*17230*/  @!P1 NANOSLEEP.SYNCS 0x989680 ;  /* 0x009896800000995d */ /* 0x002fea0003900000 */
[----:B------:R-:W1:Y:S02]  /*17240*/  @!P1 SYNCS.PHASECHK.TRANS64 P1, [R3+URZ+0x38800], R0 ;  /* 0x03880000030095a7 */ /* 0x000e64000802007f */
[----:B-1----:R-:W-:Y:S05]  /*17250*/  @!P1 BRA `(.L_x_2421) ;  /* 0xfffffffc00e89947 */ /* 0x002fea000383ffff */
[----:B------:R-:W-:Y:S05]  /*17260*/  BRA `(.L_x_2564) ;  /* 0xfffffea800547947 */ /* 0x000fea000383ffff */
.L_x_2425:
[----:B-1----:R1:W2:Y:S02]  /*17270*/  SYNCS.PHASECHK.TRANS64.TRYWAIT P1, [R0+URZ+0x38830], R3 ;  /* 0x03883003000075a7 */ /* 0x0022a4000802017f */
[----:B--2---:R-:W-:Y:S05]  /*17280*/  @!P1 NANOSLEEP.SYNCS 0x989680 ;  /* 0x009896800000995d */ /* 0x004fea0003900000 */
[----:B------:R-:W2:Y:S02]  /*17290*/  @!P1 SYNCS.PHASECHK.TRANS64 P1, [R0+URZ+0x38830], R3 ;  /* 0x03883003000095a7 */ /* 0x000ea4000802007f */
[----:B--2---:R-:W-:Y:S05]  /*172a0*/  @!P1 BRA `(.L_x_2425) ;  /* 0xfffffffc00f09947 */ /* 0x004fea000383ffff */
[----:B------:R-:W-:Y:S05]  /*172b0*/  BRA `(.L_x_2424) ;  /* 0xfffffea800787947 */ /* 0x000fea000383ffff */
.L_x_2431:
[----:B-1----:R-:W-:-:S04]  /*172c0*/  IMAD.U32 R4, RZ, RZ, UR61 ;  /* 0x0000003dff047e24 */ /* 0x002fc8000f8e00ff */
[----:B------:R1:W2:Y:S03]  /*172d0*/  SYNCS.PHASECHK.TRANS64.TRYWAIT P1, [R4+URZ+0x38830], R3 ;  /* 0x03883003040075a7 */ /* 0x0002a6000802017f */
[----:B--2---:R-:W-:Y:S05]  /*172e0*/  @!P1 NANOSLEEP.SYNCS 0x989680 ;  /* 0x009896800000995d */ /* 0x004fea0003900000 */
[----:B------:R-:W2:Y:S02]  /*172f0*/  @!P1 SYNCS.PHASECHK.TRANS64 P1, [R4+URZ+0x38830], R3 ;  /* 0x03883003040095a7 */ /* 0x000ea4000802007f */
[----:B--2---:R-:W-:Y:S05]  /*17300*/  @!P1 BRA `(.L_x_2431) ;  /* 0xfffffffc00ec9947 */ /* 0x004fea000383ffff */
[----:B------:R-:W-:Y:S05]  /*17310*/  BRA `(.L_x_2430) ;  /* 0xfffffee400d87947 */ /* 0x000fea000383ffff */
.L_x_2435:
[----:B---3--:R-:W-:-:S04]  /*17320*/  IMAD.U32 R2, RZ, RZ, UR4 ;  /* 0x00000004ff027e24 */ /* 0x008fc8000f8e00ff */
[----:B------:R3:W4:Y:S03]  /*17330*/  SYNCS.PHASECHK.TRANS64.TRYWAIT P1, [R2+URZ+0x38850], R0 ;  /* 0x03885000020075a7 */ /* 0x000726000802017f */
[----:B----4-:R-:W-:Y:S05]  /*17340*/  @!P1 NANOSLEEP.SYNCS 0x989680 ;  /* 0x009896800000995d */ /* 0x010fea0003900000 */
[----:B------:R-:W4:Y:S02]  /*17350*/  @!P1 SYNCS.PHASECHK.TRANS64 P1, [R2+URZ+0x38850], R0 ;  /* 0x03885000020095a7 */ /* 0x000f24000802007f */
[----:B----4-:R-:W-:Y:S05]  /*17360*/  @!P1 BRA `(.L_x_2435) ;  /* 0xfffffffc00ec9947 */ /* 0x010fea000383ffff */
[----:B------:R-:W-:Y:S05]  /*17370*/  BRA `(.L_x_2434) ;  /* 0xffffff0c002c7947 */ /* 0x000fea000383ffff */
.L_x_2443:
[----:B-1----:R-:W-:-:S04]  /*17380*/  IMAD.U32 R4, RZ, RZ, UR4 ;  /* 0x00000004ff047e24 */ /* 0x002fc8000f8e00ff */
[----:B------:R1:W2:Y:S03]  /*17390*/  SYNCS.PHASECHK.TRANS64.TRYWAIT P1, [R4+URZ+0x38830], R3 ;  /* 0x03883003040075a7 */ /* 0x0002a6000802017f */
[----:B--2---:R-:W-:Y:S05]  /*173a0*/  @!P1 NANOSLEEP.SYNCS 0x989680 ;  /* 0x009896800000995d */ /* 0x004fea0003900000 */
[----:B------:R-:W2:Y:S02]  /*173b0*/  @!P1 SYNCS.PHASECHK.TRANS64 P1, [R4+URZ+0x38830], R3 ;  /* 0x03883003040095a7 */ /* 0x000ea4000802007f */
[----:B--2---:R-:W-:Y:S05]  /*173c0*/  @!P1 BRA `(.L_x_2443) ;  /* 0xfffffffc00ec9947 */ /* 0x004fea000383ffff */
[----:B------:R-:W-:Y:S05]  /*173d0*/  BRA `(.L_x_2442) ;  /* 0xffffff2400207947 */ /* 0x000fea000383ffff */
.L_x_2447:
[----:B---3--:R-:W-:-:S04]  /*173e0*/  IMAD.U32 R2, RZ, RZ, UR4 ;  /* 0x00000004ff027e24 */ /* 0x008fc8000f8e00ff */
[----:B------:R3:W4:Y:S03]  /*173f0*/  SYNCS.PHASECHK.TRANS64.TRYWAIT P1, [R2+URZ+0x38850], R0 ;  /* 0x03885000020075a7 */ /* 0x000726000802017f */
[----:B----4-:R-:W-:Y:S05]  /*17400*/  @!P1 NANOSLEEP.SYNCS 0x989680 ;  /* 0x009896800000995d */ /* 0x010fea0003900000 */
[----:B------:R-:W4:Y:S02]  /*17410*/  @!P1 SYNCS.PHASECHK.TRANS64 P1, [R2+URZ+0x38850], R0 ;  /* 0x03885000020095a7 */ /* 0x000f24000802007f */
[----:B----4-:R-:W-:Y:S05]  /*17420*/  @!P1 BRA `(.L_x_2447) ;  /* 0xfffffffc00ec9947 */ /* 0x010fea000383ffff */
[----:B------:R-:W-:Y:S05]  /*17430*/  BRA `(.L_x_2446) ;  /* 0xffffff4c006c7947 */ /* 0x000fea000383ffff */
.L_x_2454:
[----:B-1----:R-:W-:-:S04]  /*17440*/  MOV R7, UR8 ;  /* 0x0000000800077c02 */ /* 0x002fc80008000f00 */
[----:B------:R1:W2:Y:S03]  /*17450*/  SYNCS.PHASECHK.TRANS64.TRYWAIT P1, [R7+URZ+0x38850], R0 ;  /* 0x03885000070075a7 */ /* 0x0002a6000802017f */
[----:B--2---:R-:W-:Y:S05]  /*17460*/  @!P1 NANOSLEEP.SYNCS 0x989680 ;  /* 0x009896800000995d */ /* 0x004fea0003900000 */
[----:B------:R-:W2:Y:S02]  /*17470*/  @!P1 SYNCS.PHASECHK.TRANS64 P1, [R7+URZ+0x38850], R0 ;  /* 0x03885000070095a7 */ /* 0x000ea4000802007f */
[----:B--2---:R-:W-:Y:S05]  /*17480*/  @!P1 BRA `(.L_x_2454) ;  /* 0xfffffffc00ec9947 */ /* 0x004fea000383ffff */
[----:B------:R-:W-:Y:S05]  /*17490*/  BRA `(.L_x_2453) ;  /* 0xffffff6400807947 */ /* 0x000fea000383ffff */
.L_x_2497:
        /* <DEDUP_REMOVED lines=11> */
.L_x_2566:
[----:B------:R-:W-:Y:S05]  /*17550*/  BSYNC B0 ;  /* 0x0000000000007941 */ /* 0x000fea0003800000 */
.L_x_2565:
[----:B------:R-:W-:Y:S05]  /*17560*/  BRA `(.L_x_2567) ;  /* 0xffffffb800b47947 */ /* 0x000fea000383ffff */
.L_x_2500:
[----:B0-----:R0:W1:Y:S02]  /*17570*/  SYNCS.PHASECHK.TRANS64.TRYWAIT P0, [R5+URZ+0x38840], R2 ;  /* 0x03884002050075a7 */ /* 0x001064000800017f */
[----:B-1----:R-:W-:Y:S05]  /*17580*/  @!P0 NANOSLEEP.SYNCS 0x989680 ;  /* 0x009896800000895d */ /* 0x002fea0003900000 */
[----:B------:R-:W1:Y:S02]  /*17590*/  @!P0 SYNCS.PHASECHK.TRANS64 P0, [R5+URZ+0x38840], R2 ;  /* 0x03884002050085a7 */ /* 0x000e64000800007f */
[----:B-1----:R-:W-:Y:S05]  /*175a0*/  @!P0 BRA `(.L_x_2500) ;  /* 0xfffffffc00f08947 */ /* 0x002fea000383ffff */
[----:B------:R-:W-:Y:S05]  /*175b0*/  BRA `(.L_x_2568) ;  /* 0xffffffbc00b87947 */ /* 0x000fea000383ffff */
.L_x_2501:
        /* <DEDUP_REMOVED lines=8> */
.L_x_2570:
[----:B------:R-:W-:Y:S05]  /*17640*/  BSYNC B0 ;  /* 0x0000000000007941 */ /* 0x000fea0003800000 */
.L_x_2569:
[----:B------:R-:W-:Y:S01]  /*17650*/  IMAD.MOV.U32 R13, RZ, RZ, R0 ;  /* 0x000000ffff0d7224 */ /* 0x000fe200078e0000 */
[----:B------:R-:W-:Y:S01]  /*17660*/  MOV R15, 0xffffffff ;  /* 0xffffffff000f7802 */ /* 0x000fe20000000f00 */
[----:B------:R-:W-:Y:S01]  /*17670*/  IMAD.MOV.U32 R12, RZ, RZ, RZ ;  /* 0x000000ffff0c7224 */ /* 0x000fe200078e00ff */
[C---:B------:R-:W-:Y:S01]  /*17680*/  LOP3.LUT P5, RZ, R23.reuse, 0x10, RZ, 0xc0, !PT ;  /* 0x0000001017ff7812 */ /* 0x040fe200078ac0ff */
[----:B------:R-:W-:Y:S01]  /*17690*/  IMAD.MOV.U32 R11, RZ, RZ, 0x181f ;  /* 0x0000181fff0b7424 */ /* 0x000fe200078e00ff */
[C---:B------:R-:W-:Y:S01]  /*176a0*/  LOP3.LUT P4, RZ, R23.reuse, 0x8, RZ, 0xc0, !PT ;  /* 0x0000000817ff7812 */ /* 0x040fe2000788c0ff */
[----:B------:R-:W-:Y:S01]  /*176b0*/  IMAD.MOV.U32 R2, RZ, RZ, R14 ;  /* 0x000000ffff027224 */ /* 0x000fe200078e000e */
[----:B------:R-:W-:Y:S01]  /*176c0*/  LOP3.LUT P3, RZ, R23, 0x4, RZ, 0xc0, !PT ;  /* 0x0000000417ff7812 */ /* 0x000fe2000786c0ff */
[----:B------:R-:W-:-:S12]  /*176d0*/  @P0 IMAD R9, R7, 0x2, R22 ;  /* 0x0000000207090824 */ /* 0x000fd800078e0216 */
[----:B------:R-:W-:Y:S05]  /*176e0*/  WARPSYNC.COLLECTIVE R15, `(.L_x_2571) ;  /* 0x000000000f087348 */ /* 0x000fea0003c00000 */
[----:B------:R0:W1:Y:S02]  /*176f0*/  SHFL.IDX P6, R14, R13, R12, R11 ;  /* 0x0000000c0d0e7389 */ /* 0x00006400000c000b */
[----:B01----:R-:W-:Y:S01]  /*17700*/  ENDCOLLECTIVE ;  /* 0x000000000000791b */ /* 0x003fe20003800000 */
.L_x_2571:
[----:B------:R-:W-:Y:S01]  /*17710*/  LOP3.LUT P2, RZ, R23, 0x2, RZ, 0xc0, !PT ;  /* 0x0000000217ff7812 */ /* 0x000fe2000784c0ff */
[----:B------:R-:W-:Y:S02]  /*17720*/  IMAD.MOV.U32 R13, RZ, RZ, R6 ;  /* 0x000000ffff0d7224 */ /* 0x000fe400078e0006 */
[----:B------:R-:W-:Y:S02]  /*17730*/  IMAD.MOV.U32 R12, RZ, RZ, 0x1 ;  /* 0x00000001ff0c7424 */ /* 0x000fe400078e00ff */
[----:B------:R-:W-:-:S08]  /*17740*/  IMAD.MOV.U32 R3, RZ, RZ, R14 ;  /* 0x000000ffff037224 */ /* 0x000fd000078e000e */
[----:B------:R-:W-:Y:S05]  /*17750*/  WARPSYNC.COLLECTIVE R15, `(.L_x_2572) ;  /* 0x000000000f087348 */ /* 0x000fea0003c00000 */
[----:B------:R0:W1:Y:S02]  /*17760*/  SHFL.IDX P6, R14, R13, R12, R11 ;  /* 0x0000000c0d0e7389 */ /* 0x00006400000c000b */
[----:B01----:R-:W-:Y:S01]  /*17770*/  ENDCOLLECTIVE ;  /* 0x000000000000791b */ /* 0x003fe20003800000 */
.L_x_2572:
        /* <DEDUP_REMOVED lines=10> */
.L_x_2573:
        /* <DEDUP_REMOVED lines=14> */
.L_x_2574:
        /* <DEDUP_REMOVED lines=11> */
[----:B------:R0:W-:Y:S01]  /*179b0*/  @P0 LDGSTS.E.BYPASS.LTC128B.128 [R21+0x2c400], desc[UR38][R2.64+0x180], !P2 ;  /* 0x2c40018002150fae */ /* 0x0001e2000d101d66 */
[----:B------:R-:W-:-:S13]  /*179c0*/  ISETP.GE.AND P0, PT, R4, 0x21, PT ;  /* 0x000000210400780c */ /* 0x000fda0003f06270 */
[----:B0-----:R-:W-:Y:S05]  /*179d0*/  WARPSYNC.COLLECTIVE R15, `(.L_x_2575) ;  /* 0x000000000f087348 */ /* 0x001fea0003c00000 */
[----:B------:R1:W2:Y:S02]  /*179e0*/  SHFL.IDX P6, R14, R13, R12, R11 ;  /* 0x0000000c0d0e7389 */ /* 0x0002a400000c000b */
[----:B012---:R-:W-:Y:S01]  /*179f0*/  ENDCOLLECTIVE ;  /* 0x000000000000791b */ /* 0x007fe20003800000 */
.L_x_2575:
[----:B------:R-:W-:Y:S02]  /*17a00*/  @P0 IMAD R9, R7, 0x2, R22 ;  /* 0x0000000207090824 */ /* 0x000fe400078e0216 */
[----:B------:R-:W-:Y:S02]  /*17a10*/  IMAD.MOV.U32 R13, RZ, RZ, R6 ;  /* 0x000000ffff0d7224 */ /* 0x000fe400078e0006 */
[----:B------:R-:W-:Y:S02]  /*17a20*/  IMAD.MOV.U32 R12, RZ, RZ, 0x3 ;  /* 0x00000003ff0c7424 */ /* 0x000fe400078e00ff */
[----:B------:R-:W-:-:S07]  /*17a30*/  IMAD.MOV.U32 R2, RZ, RZ, R14 ;  /* 0x000000ffff027224 */ /* 0x000fce00078e000e */
[----:B------:R-:W-:Y:S05]  /*17a40*/  WARPSYNC.COLLECTIVE R15, `(.L_x_2576) ;  /* 0x000000000f087348 */ /* 0x000fea0003c00000 */
[----:B------:R0:W1:Y:S02]  /*17a50*/  SHFL.IDX P6, R14, R13, R12, R11 ;  /* 0x0000000c0d0e7389 */ /* 0x00006400000c000b */
[----:B01----:R-:W-:Y:S01]  /*17a60*/  ENDCOLLECTIVE ;  /* 0x000000000000791b */ /* 0x003fe20003800000 */
.L_x_2576:
        /* <DEDUP_REMOVED lines=15> */
.L_x_2577:
[----:B------:R-:W-:Y:S02]  /*17b60*/  @P0 IMAD R21, R7, 0x2, R22 ;  /* 0x0000000207150824 */ /* 0x000fe400078e0216 */
[----:B------:R-:W-:Y:S01]  /*17b70*/  IMAD.MOV.U32 R13, RZ, RZ, R6 ;  /* 0x000000ffff0d7224 */ /* 0x000fe200078e0006 */
[----:B------:R-:W-:Y:S01]  /*17b80*/  MOV R12, 0x4 ;  /* 0x00000004000c7802 */ /* 0x000fe20000000f00 */
[----:B------:R-:W-:-:S07]  /*17b90*/  IMAD.MOV.U32 R2, RZ, RZ, R14 ;  /* 0x000000ffff027224 */ /* 0x000fce00078e000e */
[----:B------:R-:W-:Y:S05]  /*17ba0*/  WARPSYNC.COLLECTIVE R15, `(.L_x_2578) ;  /* 0x000000000f087348 */ /* 0x000fea0003c00000 */
[----:B------:R0:W1:Y:S02]  /*17bb0*/  SHFL.IDX P6, R14, R13, R12, R11 ;  /* 0x0000000c0d0e7389 */ /* 0x00006400000c000b */
[----:B01----:R-:W-:Y:S01]  /*17bc0*/  ENDCOLLECTIVE ;  /* 0x000000000000791b */ /* 0x003fe20003800000 */
.L_x_2578:
        /* <DEDUP_REMOVED lines=14> */
.L_x_2579:
[----:B------:R-:W-:Y:S01]  /*17cb0*/  IMAD.MOV.U32 R0, RZ, RZ, R14 ;  /* 0x000000ffff007224 */ /* 0x000fe200078e000e */
[----:B------:R-:W-:Y:S06]  /*17cc0*/  BRA `(.L_x_2580) ;  /* 0xffffffbc00287947 */ /* 0x000fec000383ffff */
.L_x_2508:
[----:B------:R-:W-:Y:S02]  /*17cd0*/  IMAD.MOV.U32 R13, RZ, RZ, R0 ;  /* 0x000000ffff0d7224 */ /* 0x000fe400078e0000 */
[----:B------:R-:W-:Y:S02]  /*17ce0*/  IMAD.MOV.U32 R12, RZ, RZ, RZ ;  /* 0x000000ffff0c7224 */ /* 0x000fe400078e00ff */
[----:B------:R-:W-:Y:S02]  /*17cf0*/  IMAD.MOV.U32 R11, RZ, RZ, 0x181f ;  /* 0x0000181fff0b7424 */ /* 0x000fe400078e00ff */
[----:B------:R-:W-:Y:S02]  /*17d00*/  IMAD.MOV.U32 R15, RZ, RZ, -0x1 ;  /* 0xffffffffff0f7424 */ /* 0x000fe400078e00ff */
[----:B-----5:R-:W-:Y:S02]  /*17d10*/  IMAD R5, R9, R5, RZ ;  /* 0x0000000509057224 */ /* 0x020fe400078e02ff */
[----:B------:R-:W-:-:S07]  /*17d20*/  IMAD R17, R17, 0x80, R8 ;  /* 0x0000008011117824 */ /* 0x000fce00078e0208 */
[----:B------:R-:W-:Y:S05]  /*17d30*/  WARPSYNC.COLLECTIVE R15, `(.L_x_2581) ;  /* 0x000000000f087348 */ /* 0x000fea0003c00000 */
[----:B------:R0:W1:Y:S02]  /*17d40*/  SHFL.IDX P6, R14, R13, R12, R11 ;  /* 0x0000000c0d0e7389 */ /* 0x00006400000c000b */
[----:B01----:R-:W-:Y:S01]  /*17d50*/  ENDCOLLECTIVE ;  /* 0x000000000000791b */ /* 0x003fe20003800000 */
.L_x_2581:
[C---:B------:R-:W-:Y:S02]  /*17d60*/  ISETP.GE.AND P0, PT, R17.reuse, R5, PT ;  /* 0x000000051100720c */ /* 0x040fe40003f06270 */
[----:B------:R-:W-:Y:S01]  /*17d70*/  IADD3 R6, R17, 0x10, RZ ;  /* 0x0000001011067810 */ /* 0x000fe20007ffe0ff */
[----:B------:R-:W-:Y:S02]  /*17d80*/  IMAD.MOV.U32 R13, RZ, RZ, R4 ;  /* 0x000000ffff0d7224 */ /* 0x000fe400078e0004 */
[----:B------:R-:W-:-:S08]  /*17d90*/  IMAD.MOV.U32 R2, RZ, RZ, R14 ;  /* 0x000000ffff027224 */ /* 0x000fd000078e000e */
[----:B------:R-:W-:Y:S05]  /*17da0*/  WARPSYNC.COLLECTIVE R15, `(.L_x_2582) ;  /* 0x000000000f087348 */ /* 0x000fea0003c00000 */
[----:B------:R0:W1:Y:S02]  /*17db0*/  SHFL.IDX P6, R14, R13, R12, R11 ;  /* 0x0000000c0d0e7389 */ /* 0x00006400000c000b */
[----:B01----:R-:W-:Y:S01]  /*17dc0*/  ENDCOLLECTIVE ;  /* 0x000000000000791b */ /* 0x003fe20003800000 */
.L_x_2582:
        /* <DEDUP_REMOVED lines=8> */
.L_x_2583:
[----:B------:R-:W-:Y:S01]  /*17e50*/  @!PT LDS RZ, [RZ] ;  /* 0x00000000fffff984 */ /* 0x000fe20000000800 */
[----:B------:R-:W-:Y:S01]  /*17e60*/  @!PT LDS RZ, [RZ] ;  /* 0x00000000fffff984 */ /* 0x000fe20000000800 */
[----:B------:R-:W-:Y:S01]  /*17e70*/  @!PT LDS RZ, [RZ] ;  /* 0x00000000fffff984 */ /* 0x000fe20000000800 */
[----:B------:R-:W-:Y:S04]  /*17e80*/  @!P0 LDGSTS.E.BYPASS.LTC128B.128 [R34+0x14400], desc[UR38][R2.64], !P4 ;  /* 0x1440000002228fae */ /* 0x000fe8000e101d66 */
[----:B------:R-:W-:Y:S04]  /*17e90*/  @!P0 LDGSTS.E.BYPASS.LTC128B.128 [R34+0x18400], desc[UR38][R2.64+0x80], !P3 ;  /* 0x1840008002228fae */ /* 0x000fe8000d901d66 */
[----:B------:R-:W-:Y:S01]  /*17ea0*/  @!P0 LDGSTS.E.BYPASS.LTC128B.128 [R34+0x1c400], desc[UR38][R2.64+0x100], !P2 ;  /* 0x1c40010002228fae */ /* 0x000fe2000d101d66 */
[----:B------:R-:W-:-:S03]  /*17eb0*/  IMAD.MOV.U32 R13, RZ, RZ, R4 ;  /* 0x000000ffff0d7224 */ /* 0x000fc600078e0004 */
[----:B------:R0:W-:Y:S01]  /*17ec0*/  @!P0 LDGSTS.E.BYPASS.LTC128B.128 [R34+0x20400], desc[UR38][R2.64+0x180], !P1 ;  /* 0x2040018002228fae */ /* 0x0001e2000c901d66 */
[----:B------:R-:W-:Y:S01]  /*17ed0*/  ISETP.GE.AND P0, PT, R6, R5, PT ;  /* 0x000000050600720c */ /* 0x000fe20003f06270 */
[----:B------:R-:W-:Y:S02]  /*17ee0*/  VIADD R6, R17, 0x20 ;  /* 0x0000002011067836 */ /* 0x000fe40000000000 */
[----:B0-----:R-:W-:-:S10]  /*17ef0*/  IMAD.MOV.U32 R2, RZ, RZ, R14 ;  /* 0x000000ffff027224 */ /* 0x001fd400078e000e */
[----:B------:R-:W-:Y:S05]  /*17f00*/  WARPSYNC.COLLECTIVE R15, `(.L_x_2584) ;  /* 0x000000000f087348 */ /* 0x000fea0003c00000 */
[----:B------:R0:W1:Y:S02]  /*17f10*/  SHFL.IDX P6, R14, R13, R12, R11 ;  /* 0x0000000c0d0e7389 */ /* 0x00006400000c000b */
[----:B01----:R-:W-:Y:S01]  /*17f20*/  ENDCOLLECTIVE ;  /* 0x000000000000791b */ /* 0x003fe20003800000 */
.L_x_2584:
        /* <DEDUP_REMOVED lines=8> */
.L_x_2585:
[----:B------:R-:W-:-:S05]  /*17fb0*/  @!P0 IMAD.MOV.U32 R3, RZ, RZ, R7 ;  /* 0x000000ffff038224 */ /* 0x000fca00078e0007 */
        /* <DEDUP_REMOVED lines=9> */
[----:B------:R-:W-:Y:S02]  /*18050*/  VIADD R6, R17, 0x30 ;  /* 0x0000003011067836 */ /* 0x000fe40000000000 */
[----:B0-----:R-:W-:-:S10]  /*18060*/  IMAD.MOV.U32 R2, RZ, RZ, R14 ;  /* 0x000000ffff027224 */ /* 0x001fd400078e000e */
[----:B------:R-:W-:Y:S05]  /*18070*/  WARPSYNC.COLLECTIVE R15, `(.L_x_2586) ;  /* 0x000000000f087348 */ /* 0x000fea0003c00000 */
[----:B------:R0:W1:Y:S02]  /*18080*/  SHFL.IDX P6, R14, R13, R12, R11 ;  /* 0x0000000c0d0e7389 */ /* 0x00006400000c000b */
[----:B01----:R-:W-:Y:S01]  /*18090*/  ENDCOLLECTIVE ;  /* 0x000000000000791b */ /* 0x003fe20003800000 */
.L_x_2586:
        /* <DEDUP_REMOVED lines=8> */
.L_x_2587:
        /* <DEDUP_REMOVED lines=15> */
.L_x_2588:
        /* <DEDUP_REMOVED lines=8> */
.L_x_2589:
        /* <DEDUP_REMOVED lines=15> */
.L_x_2590:
        /* <DEDUP_REMOVED lines=8> */
.L_x_2591:
        /* <DEDUP_REMOVED lines=15> */
.L_x_2592:
        /* <DEDUP_REMOVED lines=8> */
.L_x_2593:
[----:B------:R-:W-:-:S05]  /*18570*/  @!P0 MOV R3, R7 ;  /* 0x0000000700038202 */ /* 0x000fca0000000f00 */
        /* <DEDUP_REMOVED lines=13> */
.L_x_2594:
        /* <DEDUP_REMOVED lines=8> */
.L_x_2595:
        /* <DEDUP_REMOVED lines=13> */
.L_x_2596:
[----:B------:R-:W-:Y:S05]  /*187a0*/  BRA `(.L_x_2597) ;  /* 0xffffffbc00bc7947 */ /* 0x000fea000383ffff */
.L_x_2513:
[----:B0-----:R0:W2:Y:S02]  /*187b0*/  SYNCS.PHASECHK.TRANS64.TRYWAIT P0, [R22+URZ+0x38820], R3 ;  /* 0x03882003160075a7 */ /* 0x0010a4000800017f */
[----:B--2---:R-:W-:Y:S05]  /*187c0*/  @!P0 NANOSLEEP.SYNCS 0x989680 ;  /* 0x009896800000895d */ /* 0x004fea0003900000 */
[----:B------:R-:W2:Y:S02]  /*187d0*/  @!P0 SYNCS.PHASECHK.TRANS64 P0, [R22+URZ+0x38820], R3 ;  /* 0x03882003160085a7 */ /* 0x000ea4000800007f */
[----:B--2---:R-:W-:Y:S05]  /*187e0*/  @!P0 BRA `(.L_x_2513) ;  /* 0xfffffffc00f08947 */ /* 0x004fea000383ffff */
[----:B------:R-:W-:Y:S05]  /*187f0*/  BRA `(.L_x_2598) ;  /* 0xffffffc000307947 */ /* 0x000fea000383ffff */
.L_x_2518:
[----:B0-----:R0:W1:Y:S02]  /*18800*/  SYNCS.PHASECHK.TRANS64.TRYWAIT P0, [R6+URZ+0x38840], R3 ;  /* 0x03884003060075a7 */ /* 0x001064000800017f */
[----:B-1----:R-:W-:Y:S05]  /*18810*/  @!P0 NANOSLEEP.SYNCS 0x989680 ;  /* 0x009896800000895d */ /* 0x002fea0003900000 */
[----:B------:R-:W1:Y:S02]  /*18820*/  @!P0 SYNCS.PHASECHK.TRANS64 P0, [R6+URZ+0x38840], R3 ;  /* 0x03884003060085a7 */ /* 0x000e64000800007f */
[----:B-1----:R-:W-:Y:S05]  /*18830*/  @!P0 BRA `(.L_x_2518) ;  /* 0xfffffffc00f08947 */ /* 0x002fea000383ffff */
[----:B------:R-:W-:Y:S05]  /*18840*/  BRA `(.L_x_2599) ;  /* 0xffffffc400187947 */ /* 0x000fea000383ffff */
.L_x_2519:
        /* <DEDUP_REMOVED lines=8> */
.L_x_2601:
[----:B------:R-:W-:Y:S05]  /*188d0*/  BSYNC B1 ;  /* 0x0000000000017941 */ /* 0x000fea0003800000 */
.L_x_2600:
        /* <DEDUP_REMOVED lines=12> */
.L_x_2602:
[----:B------:R-:W-:Y:S01]  /*189a0*/  LOP3.LUT R23, R23, 0xfffff7ff, RZ, 0xc0, !PT ;  /* 0xfffff7ff17177812 */ /* 0x000fe200078ec0ff */
[----:B------:R-:W-:-:S03]  /*189b0*/  IMAD R9, R9, 0x2, R22 ;  /* 0x0000000209097824 */ /* 0x000fc600078e0216 */
[----:B------:R-:W-:-:S04]  /*189c0*/  @P2 LOP3.LUT R23, R23, 0x800, RZ, 0xfc, !PT ;  /* 0x0000080017172812 */ /* 0x000fc800078efcff */
[C---:B------:R-:W-:Y:S02]  /*189d0*/  LOP3.LUT P2, RZ, R23.reuse, 0x8, RZ, 0xc0, !PT ;  /* 0x0000000817ff7812 */ /* 0x040fe4000784c0ff */
[----:B------:R-:W-:Y:S02]  /*189e0*/  LOP3.LUT R23, R23, 0xfffffbff, RZ, 0xc0, !PT ;  /* 0xfffffbff17177812 */ /* 0x000fe400078ec0ff */
[----:B------:R-:W-:Y:S01]  /*189f0*/  MOV R13, R10 ;  /* 0x0000000a000d7202 */ /* 0x000fe20000000f00 */
[----:B------:R-:W-:Y:S01]  /*18a00*/  IMAD.MOV.U32 R12, RZ, RZ, 0x1 ;  /* 0x00000001ff0c7424 */ /* 0x000fe200078e00ff */
[----:B------:R-:W-:-:S04]  /*18a10*/  @P1 LOP3.LUT R23, R23, 0x400, RZ, 0xfc, !PT ;  /* 0x0000040017171812 */ /* 0x000fc800078efcff */
[----:B------:R-:W-:Y:S01]  /*18a20*/  LOP3.LUT P1, RZ, R23, 0x4, RZ, 0xc0, !PT ;  /* 0x0000000417ff7812 */ /* 0x000fe2000782c0ff */
[----:B------:R-:W-:-:S12]  /*18a30*/  IMAD.MOV.U32 R2, RZ, RZ, R14 ;  /* 0x000000ffff027224 */ /* 0x000fd800078e000e */
[----:B------:R-:W-:Y:S05]  /*18a40*/  WARPSYNC.COLLECTIVE R15, `(.L_x_2603) ;  /* 0x000000000f087348 */ /* 0x000fea0003c00000 */
[----:B------:R0:W1:Y:S02]  /*18a50*/  SHFL.IDX P6, R14, R13, R12, R11 ;  /* 0x0000000c0d0e7389 */ /* 0x00006400000c000b */
[----:B01----:R-:W-:Y:S01]  /*18a60*/  ENDCOLLECTIVE ;  /* 0x000000000000791b */ /* 0x003fe20003800000 */
.L_x_2603:
        /* <DEDUP_REMOVED lines=14> */
.L_x_2604:
[----:B------:R-:W-:Y:S02]  /*18b50*/  IMAD.MOV.U32 R13, RZ, RZ, R10 ;  /* 0x000000ffff0d7224 */ /* 0x000fe400078e000a */
[----:B------:R-:W-:Y:S02]  /*18b60*/  IMAD.MOV.U32 R12, RZ, RZ, 0x2 ;  /* 0x00000002ff0c7424 */ /* 0x000fe400078e00ff */
[----:B------:R-:W-:-:S07]  /*18b70*/  IMAD.MOV.U32 R2, RZ, RZ, R14 ;  /* 0x000000ffff027224 */ /* 0x000fce00078e000e */
[----:B------:R-:W-:Y:S05]  /*18b80*/  WARPSYNC.COLLECTIVE R15, `(.L_x_2605) ;  /* 0x000000000f087348 */ /* 0x000fea0003c00000 */
[----:B------:R0:W1:Y:S02]  /*18b90*/  SHFL.IDX P6, R14, R13, R12, R11 ;  /* 0x0000000c0d0e7389 */ /* 0x00006400000c000b */
[----:B01----:R-:W-:Y:S01]  /*18ba0*/  ENDCOLLECTIVE ;  /* 0x000000000000791b */ /* 0x003fe20003800000 */
.L_x_2605:
        /* <DEDUP_REMOVED lines=14> */
.L_x_2606:
[----:B------:R-:W-:Y:S01]  /*18c90*/  IMAD.MOV.U32 R13, RZ, RZ, R10 ;  /* 0x000000ffff0d7224 */ /* 0x000fe200078e000a */
[----:B------:R-:W-:Y:S01]  /*18ca0*/  MOV R12, 0x3 ;  /* 0x00000003000c7802 */ /* 0x000fe20000000f00 */
[----:B------:R-:W-:-:S07]  /*18cb0*/  IMAD.MOV.U32 R2, RZ, RZ, R14 ;  /* 0x000000ffff027224 */ /* 0x000fce00078e000e */
[----:B------:R-:W-:Y:S05]  /*18cc0*/  WARPSYNC.COLLECTIVE R15, `(.L_x_2607) ;  /* 0x000000000f087348 */ /* 0x000fea0003c00000 */
[----:B------:R0:W1:Y:S02]  /*18cd0*/  SHFL.IDX P6, R14, R13, R12, R11 ;  /* 0x0000000c0d0e7389 */ /* 0x00006400000c000b */
[----:B01----:R-:W-:Y:S01]  /*18ce0*/  ENDCOLLECTIVE ;  /* 0x000000000000791b */ /* 0x003fe20003800000 */
.L_x_2607:
        /* <DEDUP_REMOVED lines=14> */
.L_x_2608:
[----:B------:R-:W-:Y:S02]  /*18dd0*/  IMAD.MOV.U32 R13, RZ, RZ, R10 ;  /* 0x000000ffff0d7224 */ /* 0x000fe400078e000a */
[----:B------:R-:W-:Y:S02]  /*18de0*/  IMAD.MOV.U32 R12, RZ, RZ, 0x4 ;  /* 0x00000004ff0c7424 */ /* 0x000fe400078e00ff */
[----:B------:R-:W-:-:S07]  /*18df0*/  IMAD.MOV.U32 R2, RZ, RZ, R14 ;  /* 0x000000ffff027224 */ /* 0x000fce00078e000e */
[----:B------:R-:W-:Y:S05]  /*18e00*/  WARPSYNC.COLLECTIVE R15, `(.L_x_2609) ;  /* 0x000000000f087348 */ /* 0x000fea0003c00000 */
[----:B------:R0:W1:Y:S02]  /*18e10*/  SHFL.IDX P6, R14, R13, R12, R11 ;  /* 0x0000000c0d0e7389 */ /* 0x00006400000c000b */
[----:B01----:R-:W-:Y:S01]  /*18e20*/  ENDCOLLECTIVE ;  /* 0x000000000000791b */ /* 0x003fe20003800000 */
.L_x_2609:
        /* <DEDUP_REMOVED lines=17> */
.L_x_2610:
[----:B------:R-:W-:Y:S01]  /*18f40*/  IMAD.MOV.U32 R2, RZ, RZ, R14 ;  /* 0x000000ffff027224 */ /* 0x000fe200078e000e */
[----:B------:R-:W-:Y:S06]  /*18f50*/  BRA `(.L_x_2611) ;  /* 0xffffffc0006c7947 */ /* 0x000fec000383ffff */
.L_x_2524:
[----:B-1----:R1:W2:Y:S02]  /*18f60*/  SYNCS.PHASECHK.TRANS64.TRYWAIT P0, [R6+URZ+0x38860], R2 ;  /* 0x03886002060075a7 */ /* 0x0022a4000800017f */
[----:B--2---:R-:W-:Y:S05]  /*18f70*/  @!P0 NANOSLEEP.SYNCS 0x989680 ;  /* 0x009896800000895d */ /* 0x004fea0003900000 */
[----:B------:R-:W2:Y:S02]  /*18f80*/  @!P0 SYNCS.PHASECHK.TRANS64 P0, [R6+URZ+0x38860], R2 ;  /* 0x03886002060085a7 */ /* 0x000ea4000800007f */
[----:B--2---:R-:W-:Y:S05]  /*18f90*/  @!P0 BRA `(.L_x_2524) ;  /* 0xfffffffc00f08947 */ /* 0x004fea000383ffff */
[----:B------:R-:W-:Y:S05]  /*18fa0*/  BRA `(.L_x_2612) ;  /* 0xffffffc000e47947 */ /* 0x000fea000383ffff */
.L_x_2525:
[----:B------:R-:W-:Y:S01]  /*18fb0*/  BSSY B1, `(.L_x_2613) ;  /* 0x0000008000017945 */ /* 0x000fe20003800000 */
[----:B------:R-:W-:Y:S01]  /*18fc0*/  IMAD.MOV.U32 R13, RZ, RZ, R25 ;  /* 0x000000ffff0d7224 */ /* 0x000fe200078e0019 */
[----:B------:R-:W-:Y:S01]  /*18fd0*/  MOV R15, 0xffffffff ;  /* 0xffffffff000f7802 */ /* 0x000fe20000000f00 */
[----:B------:R-:W-:Y:S02]  /*18fe0*/  IMAD.MOV.U32 R12, RZ, RZ, RZ ;  /* 0x000000ffff0c7224 */ /* 0x000fe400078e00ff */
[----:B------:R-:W-:-:S07]  /*18ff0*/  IMAD.MOV.U32 R11, RZ, RZ, 0x181f ;  /* 0x0000181fff0b7424 */ /* 0x000fce00078e00ff */
[----:B-1----:R-:W-:Y:S05]  /*19000*/  WARPSYNC.COLLECTIVE R15, `(.L_x_2614) ;  /* 0x000000000f087348 */ /* 0x002fea0003c00000 */
[----:B------:R0:W2:Y:S02]  /*19010*/  SHFL.IDX P6, R14, R13, R12, R11 ;  /* 0x0000000c0d0e7389 */ /* 0x0000a400000c000b */
[----:B012---:R-:W-:Y:S01]  /*19020*/  ENDCOLLECTIVE ;  /* 0x000000000000791b */ /* 0x007fe20003800000 */
.L_x_2614:
[----:B------:R-:W-:Y:S05]  /*19030*/  BSYNC B1 ;  /* 0x0000000000017941 */ /* 0x000fea0003800000 */
.L_x_2613:
        /* <DEDUP_REMOVED lines=9> */
.L_x_2615:
[----:B------:R-:W-:Y:S02]  /*190d0*/  IMAD.MOV.U32 R13, RZ, RZ, R25 ;  /* 0x000000ffff0d7224 */ /* 0x000fe400078e0019 */
[----:B------:R-:W-:Y:S02]  /*190e0*/  IMAD.MOV.U32 R12, RZ, RZ, 0x1 ;  /* 0x00000001ff0c7424 */ /* 0x000fe400078e00ff */
[----:B------:R-:W-:-:S07]  /*190f0*/  IMAD.MOV.U32 R2, RZ, RZ, R14 ;  /* 0x000000ffff027224 */ /* 0x000fce00078e000e */
[----:B------:R-:W-:Y:S05]  /*19100*/  WARPSYNC.COLLECTIVE R15, `(.L_x_2616) ;  /* 0x000000000f087348 */ /* 0x000fea0003c00000 */
[----:B------:R0:W1:Y:S02]  /*19110*/  SHFL.IDX P6, R14, R13, R12, R11 ;  /* 0x0000000c0d0e7389 */ /* 0x00006400000c000b */
[----:B01----:R-:W-:Y:S01]  /*19120*/  ENDCOLLECTIVE ;  /* 0x000000000000791b */ /* 0x003fe20003800000 */
.L_x_2616:
        /* <DEDUP_REMOVED lines=18> */
.L_x_2617:
[----:B------:R-:W-:Y:S02]  /*19250*/  IMAD.MOV.U32 R13, RZ, RZ, R25 ;  /* 0x000000ffff0d7224 */ /* 0x000fe400078e0019 */
[----:B------:R-:W-:Y:S01]  /*19260*/  IMAD.MOV.U32 R12, RZ, RZ, 0x2 ;  /* 0x00000002ff0c7424 */ /* 0x000fe200078e00ff */
[----:B------:R-:W-:-:S07]  /*19270*/  MOV R2, R14 ;  /* 0x0000000e00027202 */ /* 0x000fce0000000f00 */
[----:B------:R-:W-:Y:S05]  /*19280*/  WARPSYNC.COLLECTIVE R15, `(.L_x_2618) ;  /* 0x000000000f087348 */ /* 0x000fea0003c00000 */
[----:B------:R0:W1:Y:S02]  /*19290*/  SHFL.IDX P6, R14, R13, R12, R11 ;  /* 0x0000000c0d0e7389 */ /* 0x00006400000c000b */
[----:B01----:R-:W-:Y:S01]  /*192a0*/  ENDCOLLECTIVE ;  /* 0x000000000000791b */ /* 0x003fe20003800000 */
.L_x_2618:
        /* <DEDUP_REMOVED lines=18> */
.L_x_2619:
[----:B------:R-:W-:Y:S02]  /*193d0*/  IMAD.MOV.U32 R13, RZ, RZ, R25 ;  /* 0x000000ffff0d7224 */ /* 0x000fe400078e0019 */
[----:B------:R-:W-:Y:S02]  /*193e0*/  IMAD.MOV.U32 R12, RZ, RZ, 0x3 ;  /* 0x00000003ff0c7424 */ /* 0x000fe400078e00ff */
[----:B------:R-:W-:-:S07]  /*193f0*/  IMAD.MOV.U32 R2, RZ, RZ, R14 ;  /* 0x000000ffff027224 */ /* 0x000fce00078e000e */
[----:B------:R-:W-:Y:S05]  /*19400*/  WARPSYNC.COLLECTIVE R15, `(.L_x_2620) ;  /* 0x000000000f087348 */ /* 0x000fea0003c00000 */
[----:B------:R0:W1:Y:S02]  /*19410*/  SHFL.IDX P6, R14, R13, R12, R11 ;  /* 0x0000000c0d0e7389 */ /* 0x00006400000c000b */
[----:B01----:R-:W-:Y:S01]  /*19420*/  ENDCOLLECTIVE ;  /* 0x000000000000791b */ /* 0x003fe20003800000 */
.L_x_2620:
        /* <DEDUP_REMOVED lines=18> */
.L_x_2621:
[----:B------:R-:W-:Y:S02]  /*19550*/  IMAD.MOV.U32 R13, RZ, RZ, R25 ;  /* 0x000000ffff0d7224 */ /* 0x000fe400078e0019 */
[----:B------:R-:W-:Y:S02]  /*19560*/  IMAD.MOV.U32 R12, RZ, RZ, 0x4 ;  /* 0x00000004ff0c7424 */ /* 0x000fe400078e00ff */
[----:B------:R-:W-:-:S07]  /*19570*/  IMAD.MOV.U32 R2, RZ, RZ, R14 ;  /* 0x000000ffff027224 */ /* 0x000fce00078e000e */
[----:B------:R-:W-:Y:S05]  /*19580*/  WARPSYNC.COLLECTIVE R15, `(.L_x_2622) ;  /* 0x000000000f087348 */ /* 0x000fea0003c00000 */
[----:B------:R0:W1:Y:S02]  /*19590*/  SHFL.IDX P6, R14, R13, R12, R11 ;  /* 0x0000000c0d0e7389 */ /* 0x00006400000c000b */
[----:B01----:R-:W-:Y:S01]  /*195a0*/  ENDCOLLECTIVE ;  /* 0x000000000000791b */ /* 0x003fe20003800000 */
.L_x_2622:
[----:B------:R-:W-:-:S04]  /*195b0*/  IADD3 R2, P0, R2, R0, RZ ;  /* 0x0000000002027210 */ /* 0x000fc80007f1e0ff */
[----:B------:R-:W-:Y:S02]  /*195c0*/  IADD3.X R3, RZ, R3, RZ, P0, !PT ;  /* 0x00000003ff037210 */ /* 0x000fe400007fe4ff */
        /* <DEDUP_REMOVED lines=11> */
.L_x_2623:
        /* <DEDUP_REMOVED lines=9> */
.L_x_2533:
[----:B0-----:R0:W2:Y:S02]  /*19710*/  SYNCS.PHASECHK.TRANS64.TRYWAIT P0, [R4+URZ+0x38860], R3 ;  /* 0x03886003040075a7 */ /* 0x0010a4000800017f */
[----:B--2---:R-:W-:Y:S05]  /*19720*/  @!P0 NANOSLEEP.SYNCS 0x989680 ;  /* 0x009896800000895d */ /* 0x004fea0003900000 */
[----:B------:R-:W2:Y:S02]  /*19730*/  @!P0 SYNCS.PHASECHK.TRANS64 P0, [R4+URZ+0x38860], R3 ;  /* 0x03886003040085a7 */ /* 0x000ea4000800007f */
[----:B--2---:R-:W-:Y:S05]  /*19740*/  @!P0 BRA `(.L_x_2533) ;  /* 0xfffffffc00f08947 */ /* 0x004fea000383ffff */
[----:B------:R-:W-:Y:S05]  /*19750*/  BRA `(.L_x_2625) ;  /* 0xffffffc400287947 */ /* 0x000fea000383ffff */
.L_x_2534:
[----:B------:R-:W-:Y:S01]  /*19760*/  BSSY B0, `(.L_x_2626) ;  /* 0x0000008000007945 */ /* 0x000fe20003800000 */
[----:B------:R-:W-:Y:S02]  /*19770*/  IMAD.MOV.U32 R13, RZ, RZ, R25 ;  /* 0x000000ffff0d7224 */ /* 0x000fe400078e0019 */
[----:B------:R-:W-:Y:S02]  /*19780*/  IMAD.MOV.U32 R12, RZ, RZ, RZ ;  /* 0x000000ffff0c7224 */ /* 0x000fe400078e00ff */
[----:B------:R-:W-:Y:S02]  /*19790*/  IMAD.MOV.U32 R11, RZ, RZ, 0x181f ;  /* 0x0000181fff0b7424 */ /* 0x000fe400078e00ff */
[----:B------:R-:W-:-:S07]  /*197a0*/  IMAD.MOV.U32 R15, RZ, RZ, -0x1 ;  /* 0xffffffffff0f7424 */ /* 0x000fce00078e00ff */
[----:B01----:R-:W-:Y:S05]  /*197b0*/  WARPSYNC.COLLECTIVE R15, `(.L_x_2627) ;  /* 0x000000000f087348 */ /* 0x003fea0003c00000 */
[----:B-1----:R1:W2:Y:S02]  /*197c0*/  SHFL.IDX P6, R14, R13, R12, R11 ;  /* 0x0000000c0d0e7389 */ /* 0x0022a400000c000b */
[----:B012---:R-:W-:Y:S01]  /*197d0*/  ENDCOLLECTIVE ;  /* 0x000000000000791b */ /* 0x007fe20003800000 */
.L_x_2627:
[----:B------:R-:W-:Y:S05]  /*197e0*/  BSYNC B0 ;  /* 0x0000000000007941 */ /* 0x000fea0003800000 */
.L_x_2626:
        /* <DEDUP_REMOVED lines=10> */
.L_x_2628:
        /* <DEDUP_REMOVED lines=21> */
.L_x_2629:
[----:B------:R-:W-:Y:S01]  /*199e0*/  @!PT LDS RZ, [RZ] ;  /* 0x00000000fffff984 */ /* 0x000fe20000000800 */
[----:B------:R-:W-:Y:S01]  /*199f0*/  @!PT LDS RZ, [RZ] ;  /* 0x00000000fffff984 */ /* 0x000fe20000000800 */
[----:B------:R-:W-:Y:S01]  /*19a00*/  @!PT LDS RZ, [RZ] ;  /* 0x00000000fffff984 */ /* 0x000fe20000000800 */
[----:B------:R0:W-:Y:S01]  /*19a10*/  LDGSTS.E.BYPASS.LTC128B.128 [R0+0x5400], desc[UR38][R2.64+0x100], !P4 ;  /* 0x0540010002007fae */ /* 0x0001e2000e101d66 */
[----:B------:R-:W-:Y:S01]  /*19a20*/  ISETP.LT.OR P4, PT, R5, 0x1, P0 ;  /* 0x000000010500780c */ /* 0x000fe20000781670 */
[----:B------:R-:W-:-:S12]  /*19a30*/  IMAD.MOV.U32 R13, RZ, RZ, R24 ;  /* 0x000000ffff0d7224 */ /* 0x000fd800078e0018 */
[----:B------:R0:W-:Y:S01]  /*19a40*/  LDGSTS.E.BYPASS.LTC128B.128 [R0+0x7c00], desc[UR38][R2.64+0x180], !P4 ;  /* 0x07c0018002007fae */ /* 0x0001e2000e101d66 */
[----:B------:R-:W-:-:S07]  /*19a50*/  IMAD.MOV.U32 R7, RZ, RZ, R14 ;  /* 0x000000ffff077224 */ /* 0x000fce00078e000e */
[----:B0-----:R-:W-:Y:S05]  /*19a60*/  WARPSYNC.COLLECTIVE R15, `(.L_x_2630) ;  /* 0x000000000f087348 */ /* 0x001fea0003c00000 */
[----:B------:R1:W2:Y:S02]  /*19a70*/  SHFL.IDX P6, R14, R13, R12, R11 ;  /* 0x0000000c0d0e7389 */ /* 0x0002a400000c000b */
[----:B012---:R-:W-:Y:S01]  /*19a80*/  ENDCOLLECTIVE ;  /* 0x000000000000791b */ /* 0x007fe20003800000 */
.L_x_2630:
[----:B------:R-:W-:Y:S02]  /*19a90*/  IMAD.MOV.U32 R13, RZ, RZ, R25 ;  /* 0x000000ffff0d7224 */ /* 0x000fe400078e0019 */
[----:B------:R-:W-:Y:S01]  /*19aa0*/  IMAD.MOV.U32 R12, RZ, RZ, 0x2 ;  /* 0x00000002ff0c7424 */ /* 0x000fe200078e00ff */
[----:B------:R-:W-:-:S13]  /*19ab0*/  IADD3 R2, P4, R14, R8, RZ ;  /* 0x000000080e027210 */ /* 0x000fda0007f9e0ff */
[----:B------:R-:W-:Y:S05]  /*19ac0*/  WARPSYNC.COLLECTIVE R15, `(.L_x_2631) ;  /* 0x000000000f087348 */ /* 0x000fea0003c00000 */
[----:B------:R0:W1:Y:S02]  /*19ad0*/  SHFL.IDX P6, R14, R13, R12, R11 ;  /* 0x0000000c0d0e7389 */ /* 0x00006400000c000b */
[----:B01----:R-:W-:Y:S01]  /*19ae0*/  ENDCOLLECTIVE ;  /* 0x000000000000791b */ /* 0x003fe20003800000 */
.L_x_2631:
        /* <DEDUP_REMOVED lines=12> */
.L_x_2632:
        /* <DEDUP_REMOVED lines=14> */
.L_x_2633:
        /* <DEDUP_REMOVED lines=12> */
.L_x_2634:
        /* <DEDUP_REMOVED lines=14> */
.L_x_2635:
        /* <DEDUP_REMOVED lines=12> */
.L_x_2636:
        /* <DEDUP_REMOVED lines=9> */
.L_x_2539:
        /* <DEDUP_REMOVED lines=8> */
.L_x_2639:
[----:B------:R-:W-:Y:S05]  /*1a000*/  BSYNC B0 ;  /* 0x0000000000007941 */ /* 0x000fea0003800000 */
.L_x_2638:
        /* <DEDUP_REMOVED lines=9> */
.L_x_2640:
        /* <DEDUP_REMOVED lines=18> */
.L_x_2641:
[----:B------:R-:W-:Y:S01]  /*1a1c0*/  IMAD.MOV.U32 R12, RZ, RZ, 0x2 ;  /* 0x00000002ff0c7424 */ /* 0x000fe200078e00ff */
[----:B------:R-:W-:-:S05]  /*1a1d0*/  SEL R6, R14, RZ, P1 ;  /* 0x000000ff0e067207 */ /* 0x000fca0000800000 */
[----:B------:R-:W-:-:S05]  /*1a1e0*/  IMAD.IADD R6, R5, 0x1, R6 ;  /* 0x0000000105067824 */ /* 0x000fca00078e0206 */
[----:B------:R-:W-:-:S07]  /*1a1f0*/  MOV R13, R6 ;  /* 0x00000006000d7202 */ /* 0x000fce0000000f00 */
[----:B------:R-:W-:Y:S05]  /*1a200*/  WARPSYNC.COLLECTIVE R15, `(.L_x_2642) ;  /* 0x000000000f087348 */ /* 0x000fea0003c00000 */
[----:B------:R0:W1:Y:S02]  /*1a210*/  SHFL.UP P6, R14, R13, R12, R11 ;  /* 0x0400000c0d0e7389 */ /* 0x00006400000c000b */
[----:B01----:R-:W-:Y:S01]  /*1a220*/  ENDCOLLECTIVE ;  /* 0x000000000000791b */ /* 0x003fe20003800000 */
.L_x_2642:
[----:B------:R-:W-:Y:S01]  /*1a230*/  IMAD.MOV.U32 R12, RZ, RZ, 0x4 ;  /* 0x00000004ff0c7424 */ /* 0x000fe200078e00ff */
[----:B------:R-:W-:-:S05]  /*1a240*/  SEL R7, R14, RZ, P2 ;  /* 0x000000ff0e077207 */ /* 0x000fca0001000000 */
[----:B------:R-:W-:-:S04]  /*1a250*/  IMAD.IADD R7, R6, 0x1, R7 ;  /* 0x0000000106077824 */ /* 0x000fc800078e0207 */
[----:B------:R-:W-:-:S07]  /*1a260*/  IMAD.MOV.U32 R13, RZ, RZ, R7 ;  /* 0x000000ffff0d7224 */ /* 0x000fce00078e0007 */
[----:B------:R-:W-:Y:S05]  /*1a270*/  WARPSYNC.COLLECTIVE R15, `(.L_x_2643) ;  /* 0x000000000f087348 */ /* 0x000fea0003c00000 */
[----:B------:R0:W1:Y:S02]  /*1a280*/  SHFL.UP P6, R14, R13, R12, R11 ;  /* 0x0400000c0d0e7389 */ /* 0x00006400000c000b */
[----:B01----:R-:W-:Y:S01]  /*1a290*/  ENDCOLLECTIVE ;  /* 0x000000000000791b */ /* 0x003fe20003800000 */
.L_x_2643:
[----:B------:R-:W-:Y:S01]  /*1a2a0*/  IMAD.MOV.U32 R12, RZ, RZ, 0x8 ;  /* 0x00000008ff0c7424 */ /* 0x000fe200078e00ff */
[----:B------:R-:W-:-:S05]  /*1a2b0*/  SEL R2, R14, RZ, P3 ;  /* 0x000000ff0e027207 */ /* 0x000fca0001800000 */
[----:B------:R-:W-:-:S04]  /*1a2c0*/  IMAD.IADD R2, R7, 0x1, R2 ;  /* 0x0000000107027824 */ /* 0x000fc800078e0202 */
[----:B------:R-:W-:-:S07]  /*1a2d0*/  IMAD.MOV.U32 R13, RZ, RZ, R2 ;  /* 0x000000ffff0d7224 */ /* 0x000fce00078e0002 */
[----:B------:R-:W-:Y:S05]  /*1a2e0*/  WARPSYNC.COLLECTIVE R15, `(.L_x_2644) ;  /* 0x000000000f087348 */ /* 0x000fea0003c00000 */
[----:B------:R0:W1:Y:S02]  /*1a2f0*/  SHFL.UP P6, R14, R13, R12, R11 ;  /* 0x0400000c0d0e7389 */ /* 0x00006400000c000b */
[----:B01----:R-:W-:Y:S01]  /*1a300*/  ENDCOLLECTIVE ;  /* 0x000000000000791b */ /* 0x003fe20003800000 */
.L_x_2644:
[----:B------:R-:W-:Y:S01]  /*1a310*/  IMAD.MOV.U32 R12, RZ, RZ, 0x10 ;  /* 0x00000010ff0c7424 */ /* 0x000fe200078e00ff */
[----:B------:R-:W-:-:S05]  /*1a320*/  SEL R3, R14, RZ, P4 ;  /* 0x000000ff0e037207 */ /* 0x000fca0002000000 */
[----:B------:R-:W-:-:S04]  /*1a330*/  IMAD.IADD R3, R2, 0x1, R3 ;  /* 0x0000000102037824 */ /* 0x000fc800078e0203 */
[----:B------:R-:W-:-:S07]  /*1a340*/  IMAD.MOV.U32 R13, RZ, RZ, R3 ;  /* 0x000000ffff0d7224 */ /* 0x000fce00078e0003 */
[----:B------:R-:W-:Y:S05]  /*1a350*/  WARPSYNC.COLLECTIVE R15, `(.L_x_2645) ;  /* 0x000000000f087348 */ /* 0x000fea0003c00000 */
[----:B------:R0:W1:Y:S02]  /*1a360*/  SHFL.UP P6, R14, R13, R12, R11 ;  /* 0x0400000c0d0e7389 */ /* 0x00006400000c000b */
[----:B01----:R-:W-:Y:S01]  /*1a370*/  ENDCOLLECTIVE ;  /* 0x000000000000791b */ /* 0x003fe20003800000 */
.L_x_2645:
[----:B------:R-:W-:Y:S01]  /*1a380*/  MOV R12, 0x1f ;  /* 0x0000001f000c7802 */ /* 0x000fe20000000f00 */
[----:B------:R-:W-:Y:S01]  /*1a390*/  IMAD.MOV.U32 R11, RZ, RZ, 0x1f ;  /* 0x0000001fff0b7424 */ /* 0x000fe200078e00ff */
[----:B------:R-:W-:-:S05]  /*1a3a0*/  SEL R6, R14, RZ, P5 ;  /* 0x000000ff0e067207 */ /* 0x000fca0002800000 */
[----:B------:R-:W-:-:S04]  /*1a3b0*/  IMAD.IADD R6, R3, 0x1, R6 ;  /* 0x0000000103067824 */ /* 0x000fc800078e0206 */
[----:B------:R-:W-:-:S07]  /*1a3c0*/  IMAD.MOV.U32 R13, RZ, RZ, R6 ;  /* 0x000000ffff0d7224 */ /* 0x000fce00078e0006 */
[----:B------:R-:W-:Y:S05]  /*1a3d0*/  WARPSYNC.COLLECTIVE R15, `(.L_x_2646) ;  /* 0x000000000f087348 */ /* 0x000fea0003c00000 */
[----:B------:R0:W1:Y:S02]  /*1a3e0*/  SHFL.IDX P6, R14, R13, R12, R11 ;  /* 0x0000000c0d0e7389 */ /* 0x00006400000c000b */
[----:B01----:R-:W-:Y:S01]  /*1a3f0*/  ENDCOLLECTIVE ;  /* 0x000000000000791b */ /* 0x003fe20003800000 */
.L_x_2646:
[----:B------:R-:W-:Y:S05]  /*1a400*/  BRA `(.L_x_2647) ;  /* 0xffffffc000407947 */ /* 0x000fea000383ffff */
.L_x_2544:
        /* <DEDUP_REMOVED lines=8> */
.L_x_2649:
[----:B------:R-:W-:Y:S05]  /*1a490*/  BSYNC B0 ;  /* 0x0000000000007941 */ /* 0x000fea0003800000 */
.L_x_2648:
        /* <DEDUP_REMOVED lines=8> */
.L_x_2650:
[----:B------:R-:W-:Y:S01]  /*1a520*/  IMAD.MOV.U32 R12, RZ, RZ, 0x4 ;  /* 0x00000004ff0c7424 */ /* 0x000fe200078e00ff */
[----:B------:R-:W-:-:S05]  /*1a530*/  SEL R2, R14, RZ, P2 ;  /* 0x000000ff0e027207 */ /* 0x000fca0001000000 */
[----:B------:R-:W-:-:S04]  /*1a540*/  IMAD.IADD R2, R13, 0x1, R2 ;  /* 0x000000010d027824 */ /* 0x000fc800078e0202 */
[----:B------:R-:W-:-:S07]  /*1a550*/  IMAD.MOV.U32 R13, RZ, RZ, R2 ;  /* 0x000000ffff0d7224 */ /* 0x000fce00078e0002 */
[----:B------:R-:W-:Y:S05]  /*1a560*/  WARPSYNC.COLLECTIVE R15, `(.L_x_2651) ;  /* 0x000000000f087348 */ /* 0x000fea0003c00000 */
[----:B------:R0:W1:Y:S02]  /*1a570*/  SHFL.UP P6, R14, R13, R12, R11 ;  /* 0x0400000c0d0e7389 */ /* 0x00006400000c000b */
[----:B01----:R-:W-:Y:S01]  /*1a580*/  ENDCOLLECTIVE ;  /* 0x000000000000791b */ /* 0x003fe20003800000 */
.L_x_2651:
[----:B------:R-:W-:Y:S01]  /*1a590*/  IMAD.MOV.U32 R12, RZ, RZ, 0x8 ;  /* 0x00000008ff0c7424 */ /* 0x000fe200078e00ff */
[----:B------:R-:W-:-:S04]  /*1a5a0*/  SEL R3, R14, RZ, P3 ;  /* 0x000000ff0e037207 */ /* 0x000fc80001800000 */
[----:B------:R-:W-:-:S05]  /*1a5b0*/  IADD3 R3, R2, R3, RZ ;  /* 0x0000000302037210 */ /* 0x000fca0007ffe0ff */
[----:B------:R-:W-:-:S07]  /*1a5c0*/  IMAD.MOV.U32 R13, RZ, RZ, R3 ;  /* 0x000000ffff0d7224 */ /* 0x000fce00078e0003 */
[----:B------:R-:W-:Y:S05]  /*1a5d0*/  WARPSYNC.COLLECTIVE R15, `(.L_x_2652) ;  /* 0x000000000f087348 */ /* 0x000fea0003c00000 */
[----:B------:R0:W1:Y:S02]  /*1a5e0*/  SHFL.UP P6, R14, R13, R12, R11 ;  /* 0x0400000c0d0e7389 */ /* 0x00006400000c000b */
[----:B01----:R-:W-:Y:S01]  /*1a5f0*/  ENDCOLLECTIVE ;  /* 0x000000000000791b */ /* 0x003fe20003800000 */
.L_x_2652:
[----:B------:R-:W-:Y:S01]  /*1a600*/  IMAD.MOV.U32 R12, RZ, RZ, 0x10 ;  /* 0x00000010ff0c7424 */ /* 0x000fe200078e00ff */
[----:B------:R-:W-:-:S05]  /*1a610*/  SEL R4, R14, RZ, P4 ;  /* 0x000000ff0e047207 */ /* 0x000fca0002000000 */
[----:B------:R-:W-:-:S04]  /*1a620*/  IMAD.IADD R4, R3, 0x1, R4 ;  /* 0x0000000103047824 */ /* 0x000fc800078e0204 */
[----:B------:R-:W-:-:S07]  /*1a630*/  IMAD.MOV.U32 R13, RZ, RZ, R4 ;  /* 0x000000ffff0d7224 */ /* 0x000fce00078e0004 */
[----:B------:R-:W-:Y:S05]  /*1a640*/  WARPSYNC.COLLECTIVE R15, `(.L_x_2653) ;  /* 0x000000000f087348 */ /* 0x000fea0003c00000 */
[----:B------:R0:W1:Y:S02]  /*1a650*/  SHFL.UP P6, R14, R13, R12, R11 ;  /* 0x0400000c0d0e7389 */ /* 0x00006400000c000b */
[----:B01----:R-:W-:Y:S01]  /*1a660*/  ENDCOLLECTIVE ;  /* 0x000000000000791b */ /* 0x003fe20003800000 */
.L_x_2653:
        /* <DEDUP_REMOVED lines=8> */
.L_x_2654:
[----:B------:R-:W-:Y:S05]  /*1a6f0*/  BRA `(.L_x_2655) ;  /* 0xffffffc000207947 */ /* 0x000fea000383ffff */
.L_x_2546:
[----:B------:R-:W-:Y:S01]  /*1a700*/  BSSY B0, `(.L_x_2656) ;  /* 0x0000006000007945 */ /* 0x000fe20003800000 */
[----:B------:R-:W-:Y:S01]  /*1a710*/  PLOP3.LUT P6, PT, P6, PT, PT, 0x8, 0x0 ;  /* 0x000000000000781c */ /* 0x000fe200037ce170 */
[----:B------:R-:W-:-:S12]  /*1a720*/  IMAD.MOV.U32 R15, RZ, RZ, -0x1 ;  /* 0xffffffffff0f7424 */ /* 0x000fd800078e00ff */
[----:B0-----:R-:W-:Y:S05]  /*1a730*/  WARPSYNC.COLLECTIVE R15, `(.L_x_2657) ;  /* 0x000000000f087348 */ /* 0x001fea0003c00000 */
[----:B------:R-:W-:Y:S01]  /*1a740*/  VOTE.ANY R14, PT, P6 ;  /* 0x00000000000e7806 */ /* 0x000fe200030e0100 */
[----:B0-----:R-:W-:Y:S06]  /*1a750*/  ENDCOLLECTIVE ;  /* 0x000000000000791b */ /* 0x001fec0003800000 */
.L_x_2657:
[----:B------:R-:W-:Y:S05]  /*1a760*/  BSYNC B0 ;  /* 0x0000000000007941 */ /* 0x000fea0003800000 */
.L_x_2656:
[----:B------:R-:W-:Y:S02]  /*1a770*/  IMAD.MOV.U32 R2, RZ, RZ, R14 ;  /* 0x000000ffff027224 */ /* 0x000fe400078e000e */
[----:B------:R-:W-:Y:S02]  /*1a780*/  IMAD.MOV.U32 R13, RZ, RZ, R5 ;  /* 0x000000ffff0d7224 */ /* 0x000fe400078e0005 */
[----:B------:R-:W0:Y:S01]  /*1a790*/  POPC R4, R2 ;  /* 0x0000000200047309 */ /* 0x000e220000000000 */
[----:B------:R-:W-:Y:S02]  /*1a7a0*/  IMAD.MOV.U32 R11, RZ, RZ, 0x1f ;  /* 0x0000001fff0b7424 */ /* 0x000fe400078e00ff */
[----:B------:R-:W-:Y:S01]  /*1a7b0*/  IMAD.MOV.U32 R15, RZ, RZ, -0x1 ;  /* 0xffffffffff0f7424 */ /* 0x000fe200078e00ff */
[----:B0-----:R-:W-:-:S07]  /*1a7c0*/  MOV R12, R4 ;  /* 0x00000004000c7202 */ /* 0x001fce0000000f00 */
[----:B------:R-:W-:Y:S05]  /*1a7d0*/  WARPSYNC.COLLECTIVE R15, `(.L_x_2658) ;  /* 0x000000000f087348 */ /* 0x000fea0003c00000 */
[----:B------:R0:W1:Y:S02]  /*1a7e0*/  SHFL.IDX P6, R14, R13, R12, R11 ;  /* 0x0000000c0d0e7389 */ /* 0x00006400000c000b */
[----:B01----:R-:W-:Y:S01]  /*1a7f0*/  ENDCOLLECTIVE ;  /* 0x000000000000791b */ /* 0x003fe20003800000 */
.L_x_2658:
[----:B------:R-:W-:Y:S01]  /*1a800*/  IMAD.MOV.U32 R5, RZ, RZ, R14 ;  /* 0x000000ffff057224 */ /* 0x000fe200078e000e */
[----:B------:R-:W-:Y:S06]  /*1a810*/  BRA `(.L_x_2659) ;  /* 0xffffffc000107947 */ /* 0x000fec000383ffff */
.L_x_2548:
[----:B------:R-:W-:Y:S01]  /*1a820*/  BSSY B0, `(.L_x_2660) ;  /* 0x0000007000007945 */ /* 0x000fe20003800000 */
[----:B------:R-:W-:Y:S02]  /*1a830*/  IMAD.MOV.U32 R13, RZ, RZ, R6 ;  /* 0x000000ffff0d7224 */ /* 0x000fe400078e0006 */
[----:B------:R-:W-:Y:S02]  /*1a840*/  IMAD.MOV.U32 R11, RZ, RZ, 0x1f ;  /* 0x0000001fff0b7424 */ /* 0x000fe400078e00ff */
[----:B------:R-:W-:-:S07]  /*1a850*/  IMAD.MOV.U32 R15, RZ, RZ, -0x1 ;  /* 0xffffffffff0f7424 */ /* 0x000fce00078e00ff */
[----:B012---:R-:W-:Y:S05]  /*1a860*/  WARPSYNC.COLLECTIVE R15, `(.L_x_2661) ;  /* 0x000000000f087348 */ /* 0x007fea0003c00000 */
[----:B------:R3:W4:Y:S02]  /*1a870*/  SHFL.IDX P6, R14, R13, R12, R11 ;  /* 0x0000000c0d0e7389 */ /* 0x00072400000c000b */
[----:B01234-:R-:W-:Y:S01]  /*1a880*/  ENDCOLLECTIVE ;  /* 0x000000000000791b */ /* 0x01ffe20003800000 */
.L_x_2661:
[----:B------:R-:W-:Y:S05]  /*1a890*/  BSYNC B0 ;  /* 0x0000000000007941 */ /* 0x000fea0003800000 */
.L_x_2660:
[----:B------:R-:W-:Y:S05]  /*1a8a0*/  BRA `(.L_x_2547) ;  /* 0xffffffc000087947 */ /* 0x000fea000383ffff */
.L_x_2552:
[----:B-1----:R1:W3:Y:S02]  /*1a8b0*/  SYNCS.PHASECHK.TRANS64.TRYWAIT P0, [R4+URZ+0x38820], R0 ;  /* 0x03882000040075a7 */ /* 0x0022e4000800017f */
[----:B---3--:R-:W-:Y:S05]  /*1a8c0*/  @!P0 NANOSLEEP.SYNCS 0x989680 ;  /* 0x009896800000895d */ /* 0x008fea0003900000 */
[----:B------:R-:W3:Y:S02]  /*1a8d0*/  @!P0 SYNCS.PHASECHK.TRANS64 P0, [R4+URZ+0x38820], R0 ;  /* 0x03882000040085a7 */ /* 0x000ee4000800007f */
[----:B---3--:R-:W-:Y:S05]  /*1a8e0*/  @!P0 BRA `(.L_x_2552) ;  /* 0xfffffffc00f08947 */ /* 0x008fea000383ffff */
[----:B------:R-:W-:Y:S05]  /*1a8f0*/  BRA `(.L_x_2662) ;  /* 0xffffffc400807947 */ /* 0x000fea000383ffff */
.L_x_2553:
        /* <DEDUP_REMOVED lines=11> */
.L_x_2664:
[----:B------:R-:W-:Y:S05]  /*1a9b0*/  BSYNC B0 ;  /* 0x0000000000007941 */ /* 0x000fea0003800000 */
.L_x_2663:
[----:B------:R-:W-:Y:S05]  /*1a9c0*/  BRA `(.L_x_2665) ;  /* 0xffffffc400687947 */ /* 0x000fea000383ffff */
.L_x_2556:
[----:B------:R-:W-:Y:S01]  /*1a9d0*/  BSSY B1, `(.L_x_2666) ;  /* 0x0000006000017945 */ /* 0x000fe20003800000 */
[----:B------:R-:W-:-:S07]  /*1a9e0*/  IMAD.MOV.U32 R15, RZ, RZ, -0x1 ;  /* 0xffffffffff0f7424 */ /* 0x000fce00078e00ff */
[----:B012---:R-:W-:Y:S05]  /*1a9f0*/  WARPSYNC.COLLECTIVE R15, `(.L_x_2667) ;  /* 0x000000000f0c7348 */ /* 0x007fea0003c00000 */
[----:B------:R-:W-:Y:S02]  /*1aa00*/  ELECT P6, UR62, PT ;  /* 0x00000000003e782f */ /* 0x000fe400038c0000 */
[----:B------:R-:W-:Y:S01]  /*1aa10*/  MOV R14, UR62 ;  /* 0x0000003e000e7c02 */ /* 0x000fe20008000f00 */
[----:B012---:R-:W-:Y:S10]  /*1aa20*/  ENDCOLLECTIVE ;  /* 0x000000000000791b */ /* 0x007ff40003800000 */
.L_x_2667:
[----:B------:R-:W-:Y:S05]  /*1aa30*/  BSYNC B1 ;  /* 0x0000000000017941 */ /* 0x000fea0003800000 */
.L_x_2666:
[----:B------:R-:W-:Y:S05]  /*1aa40*/  BRA `(.L_x_2668) ;  /* 0xffffffc400607947 */ /* 0x000fea000383ffff */
.L_x_2558:
[----:B-1----:R1:W3:Y:S02]  /*1aa50*/  SYNCS.PHASECHK.TRANS64.TRYWAIT P1, [R5+URZ+0x38840], R0 ;  /* 0x03884000050075a7 */ /* 0x0022e4000802017f */
[----:B---3--:R-:W-:Y:S05]  /*1aa60*/  @!P1 NANOSLEEP.SYNCS 0x989680 ;  /* 0x009896800000995d */ /* 0x008fea0003900000 */
[----:B------:R-:W3:Y:S02]  /*1aa70*/  @!P1 SYNCS.PHASECHK.TRANS64 P1, [R5+URZ+0x38840], R0 ;  /* 0x03884000050095a7 */ /* 0x000ee4000802007f */
[----:B---3--:R-:W-:Y:S05]  /*1aa80*/  @!P1 BRA `(.L_x_2558) ;  /* 0xfffffffc00f09947 */ /* 0x008fea000383ffff */
[----:B------:R-:W-:Y:S05]  /*1aa90*/  BRA `(.L_x_2669) ;  /* 0xffffffc400887947 */ /* 0x000fea000383ffff */
.L_x_2560:
[----:B---3--:R3:W4:Y:S02]  /*1aaa0*/  SYNCS.PHASECHK.TRANS64.TRYWAIT P1, [R27+URZ+0x38840], R2 ;  /* 0x038840021b0075a7 */ /* 0x008724000802017f */
[----:B----4-:R-:W-:Y:S05]  /*1aab0*/  @!P1 NANOSLEEP.SYNCS 0x989680 ;  /* 0x009896800000995d */ /* 0x010fea0003900000 */
[----:B------:R-:W4:Y:S02]  /*1aac0*/  @!P1 SYNCS.PHASECHK.TRANS64 P1, [R27+URZ+0x38840], R2 ;  /* 0x038840021b0095a7 */ /* 0x000f24000802007f */
[----:B----4-:R-:W-:Y:S05]  /*1aad0*/  @!P1 BRA `(.L_x_2560) ;  /* 0xfffffffc00f09947 */ /* 0x010fea000383ffff */
[----:B------:R-:W-:Y:S05]  /*1aae0*/  BRA `(.L_x_2670) ;  /* 0xffffffc400947947 */ /* 0x000fea000383ffff */
.L_x_2562:
[----:B----4-:R4:W0:Y:S02]  /*1aaf0*/  SYNCS.PHASECHK.TRANS64.TRYWAIT P1, [R5+URZ+0x38860], R0 ;  /* 0x03886000050075a7 */ /* 0x010824000802017f */
[----:B0-----:R-:W-:Y:S05]  /*1ab00*/  @!P1 NANOSLEEP.SYNCS 0x989680 ;  /* 0x009896800000995d */ /* 0x001fea0003900000 */
[----:B------:R-:W0:Y:S02]  /*1ab10*/  @!P1 SYNCS.PHASECHK.TRANS64 P1, [R5+URZ+0x38860], R0 ;  /* 0x03886000050095a7 */ /* 0x000e24000802007f */
[----:B0-----:R-:W-:Y:S05]  /*1ab20*/  @!P1 BRA `(.L_x_2562) ;  /* 0xfffffffc00f09947 */ /* 0x001fea000383ffff */
[----:B------:R-:W-:Y:S05]  /*1ab30*/  BRA `(.L_x_2671) ;  /* 0xffffffc400907947 */ /* 0x000fea000383ffff */
.L_x_2672:
        /* <DEDUP_REMOVED lines=12> */
.L_x_3300:


//--------------------- .text._ZN7cutlass13device_kernelIN5flash11enable_sm90INS1_16FlashAttnFwdSm90INS1_25CollectiveMainloopFwdSm90ILi2EN4cute5tupleIJNS5_1CILi1EEES8_S8_EEENS6_IJNS7_ILi128EEENS7_ILi80EEENS7_ILi256EEEEEELi256ENS_10bfloat16_tEfNS_4arch4Sm90ELb1ELb0ELb0ELb1ELb1ELb1ELb0ELb1ELb1ELb1ELb0ELb0EEENS1_21CollectiveEpilogueFwdINS6_IJSA_SC_SB_EEES9_SE_SG_Li256ELb1ELb1ELb0ELb0EEENS1_36VarlenDynamicPersistentTileSchedulerILi128ELi80ELi256ELi128ELb0ELb1ELb1ELb1ELb1ELb1EEEEEEEEEvNT_6ParamsE --------------------------
	.section	.text._ZN7cutlass13device_kernelIN5flash11enable_sm90INS1_16FlashAttnFwdSm90INS1_25CollectiveMainloopFwdSm90ILi2EN4cute5tupleIJNS5_1CILi1EEES8_S8_EEENS6_IJNS7_ILi128EEENS7_ILi80EEENS7_ILi256EEEEEELi256ENS_10bfloat16_tEfNS_4arch4Sm90ELb1ELb0ELb0ELb1ELb1ELb1ELb0ELb1ELb1ELb1ELb0ELb0EEENS1_21CollectiveEpilogueFwdINS6_IJSA_SC_SB_EEES9_SE_SG_Li256ELb1ELb1ELb0ELb0EEENS1_36VarlenDynamicPersistentTileSchedulerILi128ELi80ELi256ELi128ELb0ELb1ELb1ELb1ELb1ELb1EEEEEEEEEvNT_6ParamsE,"ax",@progbits
	.align	128
.text._ZN7cutlass13device_kernelIN5flash11enable_sm90INS1_16FlashAttnFwdSm90INS1_25CollectiveMainloopFwdSm90ILi2EN4cute5tupleIJNS5_1CILi1EEES8_S8_EEENS6_IJNS7_ILi128EEENS7_ILi80EEENS7_ILi256EEEEEELi256ENS_10bfloat16_tEfNS_4arch4Sm90ELb1ELb0ELb0ELb1ELb1ELb1ELb0ELb1ELb1ELb1ELb0ELb0EEENS1_21CollectiveEpilogueFwdINS6_IJSA_SC_SB_EEES9_SE_SG_Li256ELb1ELb1ELb0ELb0EEENS1_36VarlenDynamicPersistentTileSchedulerILi128ELi80ELi256ELi128ELb0ELb1ELb1ELb1ELb1ELb1EEEEEEEEEvNT_6ParamsE:
        .type           _ZN7cutlass13device_kernelIN5flash11enable_sm90INS1_16FlashAttnFwdSm90INS1_25CollectiveMainloopFwdSm90ILi2EN4cute5tupleIJNS5_1CILi1EEES8_S8_EEENS6_IJNS7_ILi128EEENS7_ILi80EEENS7_ILi256EEEEEELi256ENS_10bfloat16_tEfNS_4arch4Sm90ELb1ELb0ELb0ELb1ELb1ELb1ELb0ELb1ELb1ELb1ELb0ELb0EEENS1_21CollectiveEpilogueFwdINS6_IJSA_SC_SB_EEES9_SE_SG_Li256ELb1ELb1ELb0ELb0EEENS1_36VarlenDynamicPersistentTileSchedulerILi128ELi80ELi256ELi128ELb0ELb1ELb1ELb1ELb1ELb1EEEEEEEEEvNT_6ParamsE,@function
        .size           _ZN7cutlass13device_kernelIN5flash11enable_sm90INS1_16FlashAttnFwdSm90INS1_25CollectiveMainloopFwdSm90ILi2EN4cute5tupleIJNS5_1CILi1EEES8_S8_EEENS6_IJNS7_ILi128EEENS7_ILi80EEENS7_ILi256EEEEEELi256ENS_10bfloat16_tEfNS_4arch4Sm90ELb1ELb0ELb0ELb1ELb1ELb1ELb0ELb1ELb1ELb1ELb0ELb0EEENS1_21CollectiveEpilogueFwdINS6_IJSA_SC_SB_EEES9_SE_SG_Li256ELb1ELb1ELb0ELb0EEENS1_36VarlenDynamicPersistentTileSchedulerILi128ELi80ELi256ELi128ELb0ELb1ELb1ELb1ELb1ELb1EEEEEEEEEvNT_6ParamsE,(.L_x_3301 - _ZN7cutlass13device_kernelIN5flash11enable_sm90INS1_16FlashAttnFwdSm90INS1_25CollectiveMainloopFwdSm90ILi2EN4cute5tupleIJNS5_1CILi1EEES8_S8_EEENS6_IJNS7_ILi128EEENS7_ILi80EEENS7_ILi256EEEEEELi256ENS_10bfloat16_tEfNS_4arch4Sm90ELb1ELb0ELb0ELb1ELb1ELb1ELb0ELb1ELb1ELb1ELb0ELb0EEENS1_21CollectiveEpilogueFwdINS6_IJSA_SC_SB_EEES9_SE_SG_Li256ELb1ELb1ELb0ELb0EEENS1_36VarlenDynamicPersistentTileSchedulerILi128ELi80ELi256ELi128ELb0ELb1ELb1ELb1ELb1ELb1EEEEEEEEEvNT_6ParamsE)
        .other          _ZN7cutlass13device_kernelIN5flash11enable_sm90INS1_16FlashAttnFwdSm90INS1_25CollectiveMainloopFwdSm90ILi2EN4cute5tupleIJNS5_1CILi1EEES8_S8_EEENS6_IJNS7_ILi128EEENS7_ILi80EEENS7_ILi256EEEEEELi256ENS_10bfloat16_tEfNS_4arch4Sm90ELb1ELb0ELb0ELb1ELb1ELb1ELb0ELb1ELb1ELb1ELb0ELb0EEENS1_21CollectiveEpilogueFwdINS6_IJSA_SC_SB_EEES9_SE_SG_Li256ELb1ELb1ELb0ELb0EEENS1_36VarlenDynamicPersistentTileSchedulerILi128ELi80ELi256ELi128ELb0ELb1ELb1ELb1ELb1ELb1EEEEEEEEEvNT_6ParamsE,@"STO_CUDA_ENTRY STV_DEFAULT"
_ZN7cutlass13device_kernelIN5flash11enable_sm90INS1_16FlashAttnFwdSm90INS1_25CollectiveMainloopFwdSm90ILi2EN4cute5tupleIJNS5_1CILi1EEES8_S8_EEENS6_IJNS7_ILi128EEENS7_ILi80EEENS7_ILi256EEEEEELi256ENS_10bfloat16_tEfNS_4arch4Sm90ELb1ELb0ELb0ELb1ELb1ELb1ELb0ELb1ELb1ELb1ELb0ELb0EEENS1_21CollectiveEpilogueFwdINS6_IJSA_SC_SB_EEES9_SE_SG_Li256ELb1ELb1ELb0ELb0EEENS1_36VarlenDynamicPersistentTileSchedulerILi128ELi80ELi256ELi128ELb0ELb1ELb1ELb1ELb1ELb1EEEEEEEEEvNT_6ParamsE:
        /* <DEDUP_REMOVED lines=18> */
.L_x_2674:
[----:B------:R-:W-:Y:S05]  /*0120*/  BSYNC B0 ;  /* 0x0000000000007941 */ /* 0x000fea0003800000 */
.L_x_2673:
        /* <DEDUP_REMOVED lines=41> */
.L_x_2675:
        /* <DEDUP_REMOVED lines=22> */
.L_x_2676:
        /* <DEDUP_REMOVED lines=18> */
.L_x_2677:
        /* <DEDUP_REMOVED lines=22> */
.L_x_2678:
        /* <DEDUP_REMOVED lines=22> */
.L_x_2679:
[----:B------:R-:W-:Y:S01]  /*0900*/  PLOP3.LUT P0, PT, PT, PT, UP0, 0x80, 0x0 ;  /* 0x000000000000781c */ /* 0x000fe20003f0f008 */
[----:B------:R-:W-:Y:S01]  /*0910*/  UMOV UR60, 0x1 ;  /* 0x00000001003c7882 */ /* 0x000fe20000000000 */
[----:B------:R-:W-:Y:S01]  /*0920*/  NOP ;  /* 0x0000000000007918 */ /* 0x000fe20000000000 */
[----:B------:R-:W-:Y:S01]  /*0930*/  USEL UR60, UR60, 0x2, !UP0 ;  /* 0x000000023c3c7887 */ /* 0x000fe2000c000000 */
[----:B------:R-:W-:Y:S01]  /*0940*/  BSSY B9, `(.L_x_2680) ;  /* 0x0002f37000097945 */ /* 0x000fe20003800000 */
[----:B012-4-:R-:W-:Y:S08]  /*0950*/  BAR.SYNC.DEFER_BLOCKING 0x0 ;  /* 0x0000000000007b1d */ /* 0x017ff00000010000 */
[----:B------:R-:W-:Y:S05]  /*0960*/  @!P0 BRA `(.L_x_2681) ;  /* 0x0000027800fc8947 */ /* 0x000fea0003800000 */
.L_x_2682:
        /* <DEDUP_REMOVED lines=23> */
[CC--:B------:R-:W-:Y:S01]  /*0ae0*/  LEA.HI R2, R3.reuse, R0.reuse, RZ, 0x7 ;  /* 0x0000000003027211 */ /* 0x0c0fe200078f38ff */
[----:B------:R-:W-:Y:S01]  /*0af0*/  IMAD.MOV.U32 R219, RZ, RZ, RZ ;  /* 0x000000ffffdb7224 */ /* 0x000fe200078e00ff */
[----:B------:R-:W-:-:S02]  /*0b00*/  LEA.HI R6, R3, R0, RZ, 0x5 ;  /* 0x0000000003067211 */ /* 0x000fc400078f28ff */
[----:B------:R-:W-:Y:S01]  /*0b10*/  LOP3.LUT R5, R2, 0xffffff80, RZ, 0xc0, !PT ;  /* 0xffffff8002057812 */ /* 0x000fe200078ec0ff */
[----:B------:R-:W-:Y:S01]  /*0b20*/  UIADD3 UR4, UR4, 0x14400, URZ ;  /* 0x0001440004047890 */ /* 0x000fe2000fffe03f */
[CC--:B------:R-:W-:Y:S01]  /*0b30*/  LEA.HI R4, R3.reuse, R0.reuse, RZ, 0x4 ;  /* 0x0000000003047211 */ /* 0x0c0fe200078f20ff */
[----:B------:R-:W-:Y:S01]  /*0b40*/  IMAD.SHL.U32 R6, R6, 0x20, RZ ;  /* 0x0000002006067824 */ /* 0x000fe200078e00ff */
[----:B------:R-:W-:Y:S01]  /*0b50*/  LEA.HI R13, R3, R0, RZ, 0x2 ;  /* 0x00000000030d7211 */ /* 0x000fe200078f10ff */
[----:B------:R-:W-:Y:S01]  /*0b60*/  IMAD.IADD R8, R0, 0x1, -R5 ;  /* 0x0000000100087824 */ /* 0x000fe200078e0a05 */
[----:B------:R-:W-:Y:S02]  /*0b70*/  SHF.R.S32.HI R5, RZ, 0x7, R2 ;  /* 0x00000007ff057819 */ /* 0x000fe40000011402 */
[----:B------:R-:W-:Y:S02]  /*0b80*/  LOP3.LUT R7, R4, 0x3fffff0, RZ, 0xc0, !PT ;  /* 0x03fffff004077812 */ /* 0x000fe400078ec0ff */
[----:B------:R-:W-:-:S02]  /*0b90*/  SHF.R.S32.HI R9, RZ, 0x1f, R8 ;  /* 0x0000001fff097819 */ /* 0x000fc40000011408 */
[----:B------:R-:W-:Y:S01]  /*0ba0*/  LEA.HI R2, R2, R5, RZ, 0x1 ;  /* 0x0000000502027211 */ /* 0x000fe200078f08ff */
[----:B------:R-:W-:Y:S01]  /*0bb0*/  IMAD.IADD R7, R0, 0x1, -R7 ;  /* 0x0000000100077824 */ /* 0x000fe200078e0a07 */
[----:B------:R-:W-:Y:S02]  /*0bc0*/  LEA.HI R10, R9, R8, RZ, 0x2 ;  /* 0x00000008090a7211 */ /* 0x000fe400078f10ff */
[----:B------:R-:W-:Y:S02]  /*0bd0*/  LOP3.LUT R2, R2, 0x3fffffe, RZ, 0xc0, !PT ;  /* 0x03fffffe02027812 */ /* 0x000fe400078ec0ff */
[--C-:B------:R-:W-:Y:S02]  /*0be0*/  SHF.R.S32.HI R11, RZ, 0x2, R10.reuse ;  /* 0x00000002ff0b7819 */ /* 0x100fe4000001140a */
[----:B------:R-:W-:Y:S01]  /*0bf0*/  SHF.R.S32.HI R12, RZ, 0x1f, R10 ;  /* 0x0000001fff0c7819 */ /* 0x000fe2000001140a */
[----:B------:R-:W-:Y:S01]  /*0c00*/  IMAD.IADD R2, R5, 0x1, -R2 ;  /* 0x0000000105027824 */ /* 0x000fe200078e0a02 */
[----:B------:R-:W-:-:S02]  /*0c10*/  LOP3.LUT R13, R13, 0xfffffffc, RZ, 0xc0, !PT ;  /* 0xfffffffc0d0d7812 */ /* 0x000fc400078ec0ff */
[----:B------:R-:W-:Y:S02]  /*0c20*/  LEA.HI R12, R12, R11, RZ, 0x3 ;  /* 0x0000000b0c0c7211 */ /* 0x000fe400078f18ff */
[----:B------:R-:W-:Y:S01]  /*0c30*/  SHF.R.S32.HI R5, RZ, 0x4, R4 ;  /* 0x00000004ff057819 */ /* 0x000fe20000011404 */
[----:B------:R-:W-:Y:S01]  /*0c40*/  IMAD.IADD R13, R0, 0x1, -R13 ;  /* 0x00000001000d7824 */ /* 0x000fe200078e0a0d */
[----:B------:R-:W-:Y:S02]  /*0c50*/  LOP3.LUT R12, R12, 0xfffffff8, RZ, 0xc0, !PT ;  /* 0xfffffff80c0c7812 */ /* 0x000fe400078ec0ff */
[----:B------:R-:W-:Y:S02]  /*0c60*/  LEA.HI R9, R9, R8, RZ, 0x5 ;  /* 0x0000000809097211 */ /* 0x000fe400078f28ff */
[----:B------:R-:W-:Y:S01]  /*0c70*/  LOP3.LUT R6, R6, 0xfffffc00, RZ, 0xc0, !PT ;  /* 0xfffffc0006067812 */ /* 0x000fe200078ec0ff */
[----:B------:R-:W-:Y:S01]  /*0c80*/  IMAD.IADD R12, R11, 0x1, -R12 ;  /* 0x000000010b0c7824 */ /* 0x000fe200078e0a0c */
[----:B------:R-:W-:-:S02]  /*0c90*/  LEA.HI R4, R4, R5, RZ, 0x1 ;  /* 0x0000000504047211 */ /* 0x000fc400078f08ff */
[----:B------:R-:W-:Y:S01]  /*0ca0*/  SHF.R.S32.HI R9, RZ, 0x5, R9 ;  /* 0x00000005ff097819 */ /* 0x000fe20000011409 */
[----:B------:R-:W-:Y:S01]  /*0cb0*/  IMAD R7, R7, 0x40, R6 ;  /* 0x0000004007077824 */ /* 0x000fe200078e0206 */
[----:B------:R-:W-:Y:S02]  /*0cc0*/  LEA.HI R6, R13, R13, RZ, 0x1 ;  /* 0x0000000d0d067211 */ /* 0x000fe400078f08ff */
[----:B------:R-:W-:Y:S01]  /*0cd0*/  LOP3.LUT R4, R4, 0x1ffffffe, RZ, 0xc0, !PT ;  /* 0x1ffffffe04047812 */ /* 0x000fe200078ec0ff */
[----:B------:R-:W-:Y:S01]  /*0ce0*/  IMAD R9, R9, 0x10, R12 ;  /* 0x0000001009097824 */ /* 0x000fe200078e020c */
[-C--:B------:R-:W-:Y:S02]  /*0cf0*/  LEA.HI R220, R3, R0.reuse, RZ, 0x3 ;  /* 0x0000000003dc7211 */ /* 0x080fe400078f18ff */
[----:B------:R-:W-:Y:S01]  /*0d00*/  LOP3.LUT R6, R6, 0x1ffffffe, RZ, 0xc0, !PT ;  /* 0x1ffffffe06067812 */ /* 0x000fe200078ec0ff */
[----:B------:R-:W-:Y:S01]  /*0d10*/  IMAD.IADD R4, R5, 0x1, -R4 ;  /* 0x0000000105047824 */ /* 0x000fe200078e0a04 */
[----:B------:R-:W-:Y:S01]  /*0d20*/  LOP3.LUT R5, R220, 0xfffffff8, RZ, 0xc0, !PT ;  /* 0xfffffff8dc057812 */ /* 0x000fe200078ec0ff */
[----:B------:R-:W-:Y:S01]  /*0d30*/  IMAD R2, R2, 0x40, R9 ;  /* 0x0000004002027824 */ /* 0x000fe200078e0209 */
[----:B------:R-:W-:Y:S01]  /*0d40*/  LOP3.LUT R9, R10, 0x7ffffffc, RZ, 0xc0, !PT ;  /* 0x7ffffffc0a097812 */ /* 0x000fe200078ec0ff */
[----:B------:R-:W-:Y:S01]  /*0d50*/  IMAD.IADD R13, R13, 0x1, -R6 ;  /* 0x000000010d0d7824 */ /* 0x000fe200078e0a06 */
[----:B------:R-:W-:Y:S01]  /*0d60*/  LEA.HI R3, R3, R0, RZ, 0x6 ;  /* 0x0000000003037211 */ /* 0x000fe200078f30ff */
[----:B------:R-:W-:Y:S01]  /*0d70*/  IMAD R6, R4, 0x8, R7 ;  /* 0x0000000804067824 */ /* 0x000fe200078e0207 */
[----:B------:R-:W-:Y:S01]  /*0d80*/  SHF.R.S32.HI R220, RZ, 0x3, R220 ;  /* 0x00000003ffdc7819 */ /* 0x000fe200000114dc */
[----:B------:R-:W-:-:S02]  /*0d90*/  IMAD.IADD R5, R0, 0x1, -R5 ;  /* 0x0000000100057824 */ /* 0x000fc400078e0a05 */
[----:B------:R-:W-:Y:S01]  /*0da0*/  IMAD.IADD R4, R8, 0x1, -R9 ;  /* 0x0000000108047824 */ /* 0x000fe200078e0a09 */
[----:B------:R-:W-:Y:S01]  /*0db0*/  STL [R1+0x8c], R6 ;  /* 0x00008c0601007387 */ /* 0x000fe20000100800 */
[----:B------:R-:W-:Y:S02]  /*0dc0*/  IMAD R0, R13, 0x8, R2 ;  /* 0x000000080d007824 */ /* 0x000fe400078e0202 */
[----:B------:R-:W-:Y:S01]  /*0dd0*/  IMAD.SHL.U32 R3, R3, 0x8, RZ ;  /* 0x0000000803037824 */ /* 0x000fe200078e00ff */
[----:B------:R0:W-:Y:S01]  /*0de0*/  STL [R1+0x74], R4 ;  /* 0x0000740401007387 */ /* 0x0001e20000100800 */
[----:B------:R-:W-:Y:S02]  /*0df0*/  IMAD.SHL.U32 R214, R5, 0x4, RZ ;  /* 0x0000000405d67824 */ /* 0x000fe400078e00ff */
[----:B------:R-:W-:Y:S01]  /*0e00*/  IMAD.U32 R2, RZ, RZ, UR4 ;  /* 0x00000004ff027e24 */ /* 0x000fe2000f8e00ff */
[----:B------:R1:W-:Y:S01]  /*0e10*/  STL [R1+0x78], R0 ;  /* 0x0000780001007387 */ /* 0x0003e20000100800 */
[----:B------:R-:W-:Y:S01]  /*0e20*/  LOP3.LUT R3, R3, 0xfffffe00, RZ, 0xc0, !PT ;  /* 0xfffffe0003037812 */ /* 0x000fe200078ec0ff */
[----:B------:R-:W-:-:S02]  /*0e30*/  IMAD.SHL.U32 R229, R220, 0x40, RZ ;  /* 0x00000040dce57824 */ /* 0x000fc400078e00ff */
[----:B------:R-:W-:Y:S01]  /*0e40*/  VIADD R221, R214, 0x40 ;  /* 0x00000040d6dd7836 */ /* 0x000fe20000000000 */
[----:B------:R-:W-:Y:S01]  /*0e50*/  STL [R1+0x88], RZ ;  /* 0x000088ff01007387 */ /* 0x000fe20000100800 */
[----:B0-----:R-:W-:Y:S01]  /*0e60*/  VIADD R4, R220, 0x40 ;  /* 0x00000040dc047836 */ /* 0x001fe20000000000 */
[----:B------:R-:W-:Y:S01]  /*0e70*/  LOP3.LUT R229, R229, 0x1c0, RZ, 0xc0, !PT ;  /* 0x000001c0e5e57812 */ /* 0x000fe200078ec0ff */
[----:B------:R-:W-:Y:S01]  /*0e80*/  IMAD.IADD R213, R214, 0x1, R221 ;  /* 0x00000001d6d57824 */ /* 0x000fe200078e02dd */
[----:B------:R-:W-:Y:S01]  /*0e90*/  STL [R1+0x58], R3 ;  /* 0x0000580301007387 */ /* 0x000fe20000100800 */
[----:B-1----:R-:W-:Y:S02]  /*0ea0*/  IMAD.U32 R0, RZ, RZ, UR5 ;  /* 0x00000005ff007e24 */ /* 0x002fe4000f8e00ff */
[----:B------:R-:W-:Y:S01]  /*0eb0*/  VIADD R0, R220, 0x20 ;  /* 0x00000020dc007836 */ /* 0x000fe20000000000 */
[----:B------:R0:W-:Y:S01]  /*0ec0*/  STL [R1+0x84], R2 ;  /* 0x0000840201007387 */ /* 0x0001e20000100800 */
[----:B------:R-:W-:-:S02]  /*0ed0*/  IMAD.SHL.U32 R16, R5, 0x8, RZ ;  /* 0x0000000805107824 */ /* 0x000fc400078e00ff */
[----:B------:R-:W-:Y:S01]  /*0ee0*/  VIADD R222, R214, 0x20 ;  /* 0x00000020d6de7836 */ /* 0x000fe20000000000 */
[----:B------:R-:W-:Y:S01]  /*0ef0*/  SHF.R.S32.HI R7, RZ, 0x1f, R0 ;  /* 0x0000001fff077819 */ /* 0x000fe20000011400 */
[C---:B------:R-:W-:Y:S01]  /*0f00*/  VIADD R18, R16.reuse, 0x80 ;  /* 0x0000008010127836 */ /* 0x040fe20000000000 */
[----:B------:R-:W-:Y:S01]  /*0f10*/  SHF.R.S32.HI R17, RZ, 0x1f, R16 ;  /* 0x0000001fff117819 */ /* 0x000fe20000011410 */
[----:B------:R-:W-:Y:S01]  /*0f20*/  VIADD R19, R16, 0xc0 ;  /* 0x000000c010137836 */ /* 0x000fe20000000000 */
[----:B------:R-:W-:Y:S01]  /*0f30*/  LEA.HI R7, R7, R0, RZ, 0x3 ;  /* 0x0000000007077211 */ /* 0x000fe200078f18ff */
[----:B------:R-:W-:Y:S01]  /*0f40*/  IMAD.SHL.U32 R0, R0, 0x40, RZ ;  /* 0x0000004000007824 */ /* 0x000fe200078e00ff */
[----:B0-----:R-:W-:Y:S01]  /*0f50*/  SHF.R.S32.HI R2, RZ, 0x1f, R4 ;  /* 0x0000001fff027819 */ /* 0x001fe20000011404 */
[----:B------:R-:W-:Y:S01]  /*0f60*/  VIADD R224, R214, 0x60 ;  /* 0x00000060d6e07836 */ /* 0x000fe20000000000 */
[----:B------:R-:W-:Y:S01]  /*0f70*/  SHF.R.S32.HI R218, RZ, 0x1f, R18 ;  /* 0x0000001fffda7819 */ /* 0x000fe20000011412 */
[----:B------:R-:W-:Y:S01]  /*0f80*/  IMAD.SHL.U32 R7, R7, 0x40, RZ ;  /* 0x0000004007077824 */ /* 0x000fe200078e00ff */
[----:B------:R-:W-:-:S02]  /*0f90*/  LOP3.LUT R3, R0, 0x1c0, RZ, 0xc0, !PT ;  /* 0x000001c000037812 */ /* 0x000fc400078ec0ff */
[----:B------:R-:W-:Y:S02]  /*0fa0*/  LEA.HI R2, R2, R4, RZ, 0x3 ;  /* 0x0000000402027211 */ /* 0x000fe400078f18ff */
[----:B------:R-:W-:Y:S02]  /*0fb0*/  SHF.R.U32.HI R0, RZ, 0x3, R229 ;  /* 0x00000003ff007819 */ /* 0x000fe400000116e5 */
[----:B------:R-:W-:Y:S01]  /*0fc0*/  SHF.R.S32.HI R0, RZ, 0x1f, R213 ;  /* 0x0000001fff007819 */ /* 0x000fe200000114d5 */
[----:B------:R-:W-:Y:S01]  /*0fd0*/  IMAD.SHL.U32 R2, R2, 0x40, RZ ;  /* 0x0000004002027824 */ /* 0x000fe200078e00ff */
[----:B------:R-:W-:Y:S02]  /*0fe0*/  SHF.R.U32.HI R4, RZ, 0x3, R3 ;  /* 0x00000003ff047819 */ /* 0x000fe40000011603 */
[----:B------:R-:W-:Y:S02]  /*0ff0*/  LEA.HI R0, R0, R213, RZ, 0x3 ;  /* 0x000000d500007211 */ /* 0x000fe400078f18ff */
[----:B------:R-:W-:-:S02]  /*1000*/  LOP3.LUT R3, R7, 0xfffffe00, RZ, 0xc0, !PT ;  /* 0xfffffe0007037812 */ /* 0x000fc400078ec0ff */
[----:B------:R-:W-:Y:S02]  /*1010*/  LOP3.LUT R23, R0, 0xfffffff8, RZ, 0xc0, !PT ;  /* 0xfffffff800177812 */ /* 0x000fe400078ec0ff */
[----:B------:R-:W-:Y:S01]  /*1020*/  LOP3.LUT R0, R2, 0xfffffe00, RZ, 0xc0, !PT ;  /* 0xfffffe0002007812 */ /* 0x000fe200078ec0ff */
[----:B------:R0:W-:Y:S01]  /*1030*/  STL [R1+0x64], R3 ;  /* 0x0000640301007387 */ /* 0x0001e20000100800 */
[----:B------:R-:W-:Y:S02]  /*1040*/  SHF.R.S32.HI R217, RZ, 0x1f, R19 ;  /* 0x0000001fffd97819 */ /* 0x000fe40000011413 */
[----:B------:R-:W-:Y:S01]  /*1050*/  SHF.R.S32.HI R216, RZ, 0x1f, R23 ;  /* 0x0000001fffd87819 */ /* 0x000fe20000011417 */
[----:B------:R0:W-:Y:S06]  /*1060*/  STL [R1+0x60], R0 ;  /* 0x0000600001007387 */ /* 0x0001ec0000100800 */
.L_x_2954:
[----:B0--34-:R-:W0:Y:S01]  /*1070*/  LDC.64 R2, c[0x0][0xc88] ;  /* 0x00032200ff027b82 */ /* 0x019e220000000a00 */
        /* <DEDUP_REMOVED lines=14> */
[C---:B------:R-:W-:Y:S02]  /*1160*/  IMAD.SHL.U32 R26, R8.reuse, 0x4, RZ ;  /* 0x00000004081a7824 */ /* 0x040fe400078e00ff */
[C---:B------:R-:W-:Y:S01]  /*1170*/  @P2 LEA R2, P3, R8.reuse, UR4, 0x2 ;  /* 0x0000000408022c11 */ /* 0x040fe2000f8610ff */
[----:B------:R0:W-:Y:S01]  /*1180*/  STL [R1+0x7c], R8 ;  /* 0x00007c0801007387 */ /* 0x0001e20000100800 */
[C-C-:B------:R-:W-:Y:S02]  /*1190*/  SHF.L.U64.HI R27, R8.reuse, 0x2, R0.reuse ;  /* 0x00000002081b7819 */ /* 0x140fe40000010200 */
[----:B------:R-:W-:Y:S01]  /*11a0*/  @P2 LEA.HI.X R3, R8, UR5, R0, 0x2, P3 ;  /* 0x0000000508032c11 */ /* 0x000fe200098f1400 */
[----:B------:R-:W-:Y:S01]  /*11b0*/  IMAD.MOV.U32 R0, RZ, RZ, RZ ;  /* 0x000000ffff007224 */ /* 0x000fe200078e00ff */
[----:B------:R-:W-:Y:S01]  /*11c0*/  ULDC UR4, c[0x0][0x288] ;  /* 0x0000a20000047ab9 */ /* 0x000fe20000000800 */
[----:B------:R-:W-:-:S04]  /*11d0*/  IADD3 R6, P4, R26, UR6, RZ ;  /* 0x000000061a067c10 */ /* 0x000fc8000ff9e0ff */
[----:B------:R0:W5:Y:S01]  /*11e0*/  @P2 LDG.E R0, desc[UR10][R2.64] ;  /* 0x0000000a02002981 */ /* 0x000162000c1e1900 */
[----:B------:R-:W-:Y:S01]  /*11f0*/  @P1 IADD3 R4, P2, R26, UR8, RZ ;  /* 0x000000081a041c10 */ /* 0x000fe2000ff5e0ff */
[----:B------:R-:W-:Y:S01]  /*1200*/  IMAD.U32 R9, RZ, RZ, UR4 ;  /* 0x00000004ff097e24 */ /* 0x000fe2000f8e00ff */
[----:B------:R-:W-:Y:S01]  /*1210*/  ULDC.64 UR4, c[0x0][0x418] ;  /* 0x0001060000047ab9 */ /* 0x000fe20000000a00 */
[C---:B------:R-:W-:Y:S02]  /*1220*/  IADD3.X R7, R27.reuse, UR7, RZ, P4, !PT ;  /* 0x000000071b077c10 */ /* 0x040fe4000a7fe4ff */
[----:B------:R-:W-:Y:S01]  /*1230*/  @P1 IADD3.X R5, R27, UR9, RZ, P2, !PT ;  /* 0x000000091b051c10 */ /* 0x000fe200097fe4ff */
[----:B------:R-:W-:Y:S01]  /*1240*/  UISETP.NE.U32.AND UP0, UPT, UR4, URZ, UPT ;  /* 0x0000003f0400728c */ /* 0x000fe2000bf05070 */
[----:B------:R-:W-:Y:S02]  /*1250*/  ULDC.64 UR6, c[0x0][0xa20] ;  /* 0x0002880000067ab9 */ /* 0x000fe40000000a00 */
[----:B------:R-:W-:Y:S01]  /*1260*/  ULDC UR4, c[0x0][0x424] ;  /* 0x0001090000047ab9 */ /* 0x000fe20000000800 */
[----:B------:R-:W2:Y:S01]  /*1270*/  @P1 LDG.E R9, desc[UR10][R4.64] ;  /* 0x0000000a04091981 */ /* 0x000ea2000c1e1900 */
[----:B------:R-:W-:Y:S01]  /*1280*/  UISETP.NE.AND.EX UP0, UPT, UR5, URZ, UPT, UP0 ;  /* 0x0000003f0500728c */ /* 0x000fe2000bf05300 */
[----:B------:R-:W-:-:S02]  /*1290*/  ISETP.NE.U32.AND P2, PT, RZ, UR6, PT ;  /* 0x00000006ff007c0c */ /* 0x000fc4000bf45070 */
[----:B------:R-:W-:Y:S01]  /*12a0*/  ULDC UR5, c[0x0][0x2f0] ;  /* 0x0000bc0000057ab9 */ /* 0x000fe20000000800 */
[----:B------:R-:W-:Y:S01]  /*12b0*/  USEL UR4, UR4, 0x1, UP0 ;  /* 0x0000000104047887 */ /* 0x000fe20008000000 */
[----:B------:R0:W5:Y:S01]  /*12c0*/  @P0 LDG.E R118, desc[UR10][R6.64] ;  /* 0x0000000a06760981 */ /* 0x000162000c1e1900 */
[----:B------:R-:W-:Y:S02]  /*12d0*/  ISETP.NE.AND.EX P2, PT, RZ, UR7, PT, P2 ;  /* 0x00000007ff007c0c */ /* 0x000fe4000bf45320 */
[----:B------:R-:W-:-:S03]  /*12e0*/  UIMAD UR4, UR4, UR5, URZ ;  /* 0x00000005040472a4 */ /* 0x000fc6000f8e023f */
[----:B------:R-:W-:Y:S01]  /*12f0*/  ULDC UR5, c[0x0][0x348] ;  /* 0x0000d20000057ab9 */ /* 0x000fe20000000800 */
[----:B------:R-:W-:Y:S01]  /*1300*/  IMAD.MOV.U32 R91, RZ, RZ, R8 ;  /* 0x000000ffff5b7224 */ /* 0x000fe200078e0008 */
[----:B--2---:R0:W-:Y:S04]  /*1310*/  STL [R1+0x6c], R9 ;  /* 0x00006c0901007387 */ /* 0x0041e80000100800 */
[----:B------:R0:W-:Y:S01]  /*1320*/  STL [R1+0x80], R30 ;  /* 0x0000801e01007387 */ /* 0x0001e20000100800 */
[----:B------:R-:W-:Y:S01]  /*1330*/  IMAD.MOV.U32 R10, RZ, RZ, R9 ;  /* 0x000000ffff0a7224 */ /* 0x000fe200078e0009 */
[----:B-1----:R-:W-:Y:S06]  /*1340*/  @P1 BRA `(.L_x_2684) ;  /* 0x00000000002c1947 */ /* 0x002fec0003800000 */
        /* <DEDUP_REMOVED lines=9> */
[----:B--2---:R-:W-:-:S05]  /*13e0*/  IMAD.IADD R10, R5, 0x1, -R4 ;  /* 0x00000001050a7824 */ /* 0x004fca00078e0a04 */
[----:B------:R1:W-:Y:S02]  /*13f0*/  STL [R1+0x6c], R10 ;  /* 0x00006c0a01007387 */ /* 0x0003e40000100800 */
.L_x_2684:
[----:B0-----:R-:W-:Y:S02]  /*1400*/  IMAD.U32 R2, RZ, RZ, UR5 ;  /* 0x00000005ff027e24 */ /* 0x001fe4000f8e00ff */
[----:B------:R-:W-:Y:S01]  /*1410*/  IMAD.U32 R25, RZ, RZ, UR4 ;  /* 0x00000004ff197e24 */ /* 0x000fe2000f8e00ff */
[----:B------:R-:W-:Y:S06]  /*1420*/  @!P2 BRA `(.L_x_2685) ;  /* 0x000000000014a947 */ /* 0x000fec0003800000 */
[----:B------:R-:W-:Y:S01]  /*1430*/  IADD3 R4, P0, R26, UR6, RZ ;  /* 0x000000061a047c10 */ /* 0x000fe2000ff1e0ff */
[----:B------:R-:W-:-:S03]  /*1440*/  ULDC.64 UR4, c[0x0][0x208] ;  /* 0x0000820000047ab9 */ /* 0x000fc60000000a00 */
[----:B------:R-:W-:-:S05]  /*1450*/  IADD3.X R5, R27, UR7, RZ, P0, !PT ;  /* 0x000000071b057c10 */ /* 0x000fca00087fe4ff */
[----:B------:R0:W5:Y:S01]  /*1460*/  LDG.E R25, desc[UR4][R4.64] ;  /* 0x0000000404197981 */ /* 0x000162000c1e1900 */
[----:B------:R-:W-:Y:S05]  /*1470*/  BRA `(.L_x_2686) ;  /* 0x0000000000147947 */ /* 0x000fea0003800000 */
.L_x_2685:
[----:B------:R-:W-:Y:S05]  /*1480*/  @!P0 BRA `(.L_x_2686) ;  /* 0x0000000000108947 */ /* 0x000fea0003800000 */
[----:B------:R-:W-:Y:S02]  /*1490*/  ULDC.64 UR4, c[0x0][0x208] ;  /* 0x0000820000047ab9 */ /* 0x000fe40000000a00 */
[----:B------:R-:W2:Y:S04]  /*14a0*/  LDG.E R4, desc[UR4][R6.64] ;  /* 0x0000000406047981 */ /* 0x000ea8000c1e1900 */
[----:B------:R-:W2:Y:S02]  /*14b0*/  LDG.E R25, desc[UR4][R6.64+0x4] ;  /* 0x0000040406197981 */ /* 0x000ea4000c1e1900 */
[----:B--2---:R-:W-:-:S07]  /*14c0*/  IMAD.IADD R25, R25, 0x1, -R4 ;  /* 0x0000000119197824 */ /* 0x004fce00078e0a04 */
.L_x_2686:
[----:B------:R-:W-:Y:S01]  /*14d0*/  ULDC.64 UR4, c[0x0][0xa10] ;  /* 0x0002840000047ab9 */ /* 0x000fe20000000a00 */
[----:B------:R-:W-:Y:S01]  /*14e0*/  ULDC.64 UR6, c[0x0][0x208] ;  /* 0x0000820000067ab9 */ /* 0x000fe20000000a00 */
[----:B------:R-:W-:Y:S01]  /*14f0*/  ISETP.NE.U32.AND P0, PT, RZ, UR4, PT ;  /* 0x00000004ff007c0c */ /* 0x000fe2000bf05070 */
[----:B------:R-:W2:Y:S03]  /*1500*/  LDC R9, c[0x0][0x448] ;  /* 0x00011200ff097b82 */ /* 0x000ea60000000800 */
[----:B------:R-:W-:Y:S01]  /*1510*/  ISETP.NE.AND.EX P0, PT, RZ, UR5, PT, P0 ;  /* 0x00000005ff007c0c */ /* 0x000fe2000bf05300 */
[----:B------:R-:W-:-:S12]  /*1520*/  ULDC.64 UR4, c[0x0][0xa30] ;  /* 0x00028c0000047ab9 */ /* 0x000fd80000000a00 */
[----:B0-----:R-:W0:Y:S02]  /*1530*/  @P0 LDC.64 R4, c[0x0][0xa10] ;  /* 0x00028400ff040b82 */ /* 0x001e240000000a00 */
[----:B0-----:R-:W-:-:S05]  /*1540*/  @P0 IMAD.WIDE R4, R91, 0x4, R4 ;  /* 0x000000045b040825 */ /* 0x001fca00078e0204 */
[----:B------:R-:W3:Y:S04]  /*1550*/  @P0 LDG.E R3, desc[UR6][R4.64] ;  /* 0x0000000604030981 */ /* 0x000ee8000c1e1900 */
[----:B------:R0:W3:Y:S01]  /*1560*/  @P0 LDG.E R8, desc[UR6][R4.64+0x4] ;  /* 0x0000040604080981 */ /* 0x0000e2000c1e1900 */
[----:B------:R-:W-:Y:S01]  /*1570*/  ISETP.NE.U32.AND P1, PT, RZ, UR4, PT ;  /* 0x00000004ff007c0c */ /* 0x000fe2000bf25070 */
[----:B-----5:R-:W-:-:S03]  /*1580*/  IMAD.MOV.U32 R135, RZ, RZ, R25 ;  /* 0x000000ffff877224 */ /* 0x020fc600078e0019 */
[----:B------:R-:W-:-:S13]  /*1590*/  ISETP.NE.AND.EX P1, PT, RZ, UR5, PT, P1 ;  /* 0x00000005ff007c0c */ /* 0x000fda000bf25310 */
[----:B------:R-:W-:-:S04]  /*15a0*/  @P1 IADD3 R6, P2, R26, UR4, RZ ;  /* 0x000000041a061c10 */ /* 0x000fc8000ff5e0ff */
[----:B------:R-:W-:-:S05]  /*15b0*/  @P1 IADD3.X R7, R27, UR5, RZ, P2, !PT ;  /* 0x000000051b071c10 */ /* 0x000fca00097fe4ff */
[----:B------:R4:W5:Y:S01]  /*15c0*/  @P1 LDG.E R135, desc[UR6][R6.64] ;  /* 0x0000000606871981 */ /* 0x000962000c1e1900 */
[----:B--2---:R-:W-:Y:S01]  /*15d0*/  ISETP.NE.AND P1, PT, R9, 0x1, PT ;  /* 0x000000010900780c */ /* 0x004fe20003f25270 */
[----:B------:R-:W-:-:S04]  /*15e0*/  IMAD.SHL.U32 R11, R29, 0x80, RZ ;  /* 0x000000801d0b7824 */ /* 0x000fc800078e00ff */
[----:B0-----:R-:W-:Y:S01]  /*15f0*/  VIADD R4, R11, 0x7f ;  /* 0x0000007f0b047836 */ /* 0x001fe20000000000 */
[----:B------:R0:W-:Y:S07]  /*1600*/  STL [R1+0x68], R11 ;  /* 0x0000680b01007387 */ /* 0x0001ee0000100800 */
[----:B------:R-:W2:Y:S08]  /*1610*/  @P1 LDC R9, c[0x0][0x44c] ;  /* 0x00011300ff091b82 */ /* 0x000eb00000000800 */
[----:B------:R-:W1:Y:S01]  /*1620*/  @P1 LDC R5, c[0x0][0x450] ;  /* 0x00011400ff051b82 */ /* 0x000e620000000800 */
[----:B---3--:R-:W-:-:S02]  /*1630*/  @P0 IMAD.IADD R2, R8, 0x1, -R3 ;  /* 0x0000000108020824 */ /* 0x008fc400078e0a03 */
[----:B------:R-:W-:Y:S02]  /*1640*/  IMAD.IADD R8, R25, 0x1, -R0 ;  /* 0x0000000119087824 */ /* 0x000fe400078e0a00 */
[----:B--2---:R-:W-:-:S04]  /*1650*/  @P1 IMAD.HI.U32 R0, R4, R9, RZ ;  /* 0x0000000904001227 */ /* 0x004fc800078e00ff */
[----:B----4-:R-:W-:Y:S01]  /*1660*/  IMAD.IADD R6, R8, 0x1, R2 ;  /* 0x0000000108067824 */ /* 0x010fe200078e0202 */
[----:B-1----:R-:W-:Y:S01]  /*1670*/  @P1 SHF.R.U32.HI R4, RZ, R5, R0 ;  /* 0x00000005ff041219 */ /* 0x002fe20000011600 */
[----:B------:R-:W-:Y:S02]  /*1680*/  IMAD.MOV R116, RZ, RZ, -R8 ;  /* 0x000000ffff747224 */ /* 0x000fe400078e0a08 */
[C---:B------:R-:W-:Y:S01]  /*1690*/  VIADD R0, R6.reuse, 0x4f ;  /* 0x0000004f06007836 */ /* 0x040fe20000000000 */
[----:B------:R-:W-:Y:S01]  /*16a0*/  IADD3 R139, R6, 0x50, -R10 ;  /* 0x00000050068b7810 */ /* 0x000fe20007ffe80a */
[----:B------:R0:W-:Y:S01]  /*16b0*/  STL [R1+0x70], R6 ;  /* 0x0000700601007387 */ /* 0x0001e20000100800 */
[----:B------:R-:W-:Y:S01]  /*16c0*/  VIMNMX R116, RZ, R116, !PT ;  /* 0x00000074ff747248 */ /* 0x000fe20007fe0100 */
[----:B------:R-:W-:-:S04]  /*16d0*/  IMAD.HI R0, R0, 0x66666667, RZ ;  /* 0x6666666700007827 */ /* 0x000fc800078e02ff */
[----:B------:R-:W-:Y:S01]  /*16e0*/  IMAD.IADD R4, R139, 0x1, R4 ;  /* 0x000000018b047824 */ /* 0x000fe200078e0204 */
[----:B------:R-:W-:-:S03]  /*16f0*/  SHF.R.U32.HI R3, RZ, 0x1f, R0 ;  /* 0x0000001fff037819 */ /* 0x000fc60000011600 */
[----:B------:R-:W-:Y:S01]  /*1700*/  IMAD.HI R4, R4, 0x66666667, RZ ;  /* 0x6666666704047827 */ /* 0x000fe200078e02ff */
[----:B------:R-:W-:-:S04]  /*1710*/  LEA.HI.SX32 R140, R0, R3, 0x1b ;  /* 0x00000003008c7211 */ /* 0x000fc800078fdaff */
[----:B------:R-:W-:-:S04]  /*1720*/  SHF.R.U32.HI R5, RZ, 0x1f, R4 ;  /* 0x0000001fff057819 */ /* 0x000fc80000011604 */
[----:B------:R-:W-:-:S04]  /*1730*/  LEA.HI.SX32 R5, R4, R5, 0x1b ;  /* 0x0000000504057211 */ /* 0x000fc800078fdaff */
[----:B------:R-:W-:-:S05]  /*1740*/  VIMNMX R5, R140, R5, PT ;  /* 0x000000058c057248 */ /* 0x000fca0003fe0100 */
        /* <DEDUP_REMOVED lines=33> */
.L_x_2689:
[----:B------:R-:W-:Y:S05]  /*1960*/  BSYNC B6 ;  /* 0x0000000000067941 */ /* 0x000fea0003800000 */
.L_x_2688:
        /* <DEDUP_REMOVED lines=20> */
.L_x_2691:
[----:B------:R-:W-:Y:S05]  /*1ab0*/  BSYNC B6 ;  /* 0x0000000000067941 */ /* 0x000fea0003800000 */
.L_x_2690:
[----:B------:R-:W2:Y:S01]  /*1ac0*/  LDL R29, [R1+0x64] ;  /* 0x00006400011d7983 */ /* 0x000ea20000100800 */
[----:B------:R-:W-:-:S03]  /*1ad0*/  ULDC.64 UR4, c[0x0][0x9f8] ;  /* 0x00027e0000047ab9 */ /* 0x000fc60000000a00 */
[----:B------:R-:W3:Y:S01]  /*1ae0*/  LDL R31, [R1+0x58] ;  /* 0x00005800011f7983 */ /* 0x000ee20000100800 */
[----:B------:R-:W-:-:S03]  /*1af0*/  ISETP.NE.U32.AND P0, PT, RZ, UR4, PT ;  /* 0x00000004ff007c0c */ /* 0x000fc6000bf05070 */
[----:B------:R-:W4:Y:S01]  /*1b00*/  LDL R20, [R1+0x60] ;  /* 0x0000600001147983 */ /* 0x000f220000100800 */
[----:B------:R-:W-:Y:S01]  /*1b10*/  ISETP.NE.AND.EX P0, PT, RZ, UR5, PT, P0 ;  /* 0x00000005ff007c0c */ /* 0x000fe2000bf05300 */
[----:B------:R-:W-:Y:S01]  /*1b20*/  ULDC.64 UR6, c[0x0][0x208] ;  /* 0x0000820000067ab9 */ /* 0x000fe20000000a00 */
[----:B------:R-:W0:Y:S01]  /*1b30*/  LDC R115, c[0x0][0x3f4] ;  /* 0x0000fd00ff737b82 */ /* 0x000e220000000800 */
[----:B------:R-:W1:Y:S07]  /*1b40*/  S2R R0, SR_TID.X ;  /* 0x0000000000007919 */ /* 0x000e6e0000002100 */
[----:B------:R-:W0:Y:S03]  /*1b50*/  LDC.64 R92, c[0x0][0x408] ;  /* 0x00010200ff5c7b82 */ /* 0x000e260000000a00 */
[----:B------:R-:W-:Y:S01]  /*1b60*/  @P0 IADD3 R4, P1, R26, UR4, RZ ;  /* 0x000000041a040c10 */ /* 0x000fe2000ff3e0ff */
[----:B------:R-:W-:-:S03]  /*1b70*/  ULDC UR4, c[0x0][0x2f4] ;  /* 0x0000bd0000047ab9 */ /* 0x000fc60000000800 */
[----:B------:R-:W-:Y:S01]  /*1b80*/  @P0 IADD3.X R5, R27, UR5, RZ, P1, !PT ;  /* 0x000000051b050c10 */ /* 0x000fe20008ffe4ff */
[----:B------:R-:W0:Y:S04]  /*1b90*/  LDC.64 R98, c[0x0][0x3f8] ;  /* 0x0000fe00ff627b82 */ /* 0x000e280000000a00 */
[----:B------:R0:W4:Y:S01]  /*1ba0*/  @P0 LDG.E R91, desc[UR6][R4.64] ;  /* 0x00000006045b0981 */ /* 0x000122000c1e1900 */
[----:B------:R-:W-:Y:S02]  /*1bb0*/  ISETP.GE.AND P1, PT, R213, UR4, PT ;  /* 0x00000004d5007c0c */ /* 0x000fe4000bf26270 */
[----:B------:R-:W-:Y:S02]  /*1bc0*/  ISETP.GE.AND P0, PT, R16, UR4, PT ;  /* 0x0000000410007c0c */ /* 0x000fe4000bf06270 */
[----:B------:R-:W-:-:S05]  /*1bd0*/  SEL R3, RZ, 0xffffffff, P1 ;  /* 0xffffffffff037807 */ /* 0x000fca0000800000 */
[----:B------:R-:W-:Y:S02]  /*1be0*/  IMAD.SHL.U32 R3, R3, 0x2, RZ ;  /* 0x0000000203037824 */ /* 0x000fe400078e00ff */
[----:B-1----:R-:W-:Y:S01]  /*1bf0*/  VIADD R6, R0, 0xffffff80 ;  /* 0xffffff8000067836 */ /* 0x002fe20000000000 */
[----:B------:R-:W-:Y:S02]  /*1c00*/  SEL R0, RZ, 0x1, P0 ;  /* 0x00000001ff007807 */ /* 0x000fe40000000000 */
[----:B------:R-:W-:Y:S02]  /*1c10*/  ISETP.GE.AND P0, PT, R18, UR4, PT ;  /* 0x0000000412007c0c */ /* 0x000fe4000bf06270 */
[----:B------:R-:W-:Y:S02]  /*1c20*/  SHF.R.S32.HI R7, RZ, 0x1f, R6 ;  /* 0x0000001fff077819 */ /* 0x000fe40000011406 */
[----:B------:R-:W-:Y:S02]  /*1c30*/  LOP3.LUT R0, R3, 0x2, R0, 0xe2, !PT ;  /* 0x0000000203007812 */ /* 0x000fe400078ee200 */
[----:B------:R-:W-:-:S02]  /*1c40*/  SEL R3, RZ, 0x4, P0 ;  /* 0x00000004ff037807 */ /* 0x000fc40000000000 */
[----:B0-----:R-:W-:Y:S02]  /*1c50*/  ISETP.GE.AND P2, PT, R16, R115, PT ;  /* 0x000000731000720c */ /* 0x001fe40003f46270 */
[----:B------:R-:W-:Y:S02]  /*1c60*/  SHF.R.S32.HI R9, RZ, 0x1f, R220 ;  /* 0x0000001fff097819 */ /* 0x000fe400000114dc */
[----:B------:R-:W-:Y:S02]  /*1c70*/  LEA.HI R7, R7, R6, RZ, 0x3 ;  /* 0x0000000607077211 */ /* 0x000fe400078f18ff */
[----:B------:R-:W-:Y:S02]  /*1c80*/  LOP3.LUT R5, R0, R3, RZ, 0xfc, !PT ;  /* 0x0000000300057212 */ /* 0x000fe400078efcff */
[----:B------:R-:W-:Y:S01]  /*1c90*/  SEL R3, R115, RZ, P2 ;  /* 0x000000ff73037207 */ /* 0x000fe20001000000 */
[----:B------:R-:W-:Y:S01]  /*1ca0*/  IMAD R0, R9, R92, RZ ;  /* 0x0000005c09007224 */ /* 0x000fe200078e02ff */
[----:B------:R-:W-:Y:S01]  /*1cb0*/  LOP3.LUT R7, R7, 0xfffffff8, RZ, 0xc0, !PT ;  /* 0xfffffff807077812 */ /* 0x000fe200078ec0ff */
[----:B------:R-:W-:Y:S01]  /*1cc0*/  IMAD R4, R9, R98, RZ ;  /* 0x0000006209047224 */ /* 0x000fe200078e02ff */
[----:B------:R-:W-:Y:S01]  /*1cd0*/  SHF.R.S32.HI R215, RZ, 0x1f, R214 ;  /* 0x0000001fffd77819 */ /* 0x000fe200000114d6 */
[----:B------:R-:W-:Y:S01]  /*1ce0*/  VIADD R21, R220, 0x40 ;  /* 0x00000040dc157836 */ /* 0x000fe20000000000 */
[----:B------:R-:W-:Y:S01]  /*1cf0*/  ISETP.GE.AND P1, PT, R213, R115, PT ;  /* 0x00000073d500720c */ /* 0x000fe20003f26270 */
[----:B------:R-:W-:-:S02]  /*1d00*/  IMAD.IADD R3, R16, 0x1, R3 ;  /* 0x0000000110037824 */ /* 0x000fc400078e0203 */
[C---:B------:R-:W-:Y:S02]  /*1d10*/  VIADD R33, R220.reuse, 0x20 ;  /* 0x00000020dc217836 */ /* 0x040fe40000000000 */
[----:B------:R-:W-:Y:S02]  /*1d20*/  VIADD R28, R220, 0x20 ;  /* 0x00000020dc1c7836 */ /* 0x000fe40000000000 */
[----:B------:R-:W-:Y:S02]  /*1d30*/  IMAD.IADD R13, R6, 0x1, -R7 ;  /* 0x00000001060d7824 */ /* 0x000fe400078e0a07 */
[C---:B------:R-:W-:Y:S01]  /*1d40*/  IMAD R9, R220.reuse, R93, R0 ;  /* 0x0000005ddc097224 */ /* 0x040fe200078e0200 */
[----:B------:R-:W-:Y:S01]  /*1d50*/  SEL R0, R115, RZ, P1 ;  /* 0x000000ff73007207 */ /* 0x000fe20000800000 */
[C---:B------:R-:W-:Y:S02]  /*1d60*/  IMAD R7, R220.reuse, R99, R4 ;  /* 0x00000063dc077224 */ /* 0x040fe400078e0204 */
[----:B------:R-:W-:Y:S01]  /*1d70*/  IMAD.WIDE.U32 R102, R220, R98, R214 ;  /* 0x00000062dc667225 */ /* 0x000fe200078e00d6 */
[----:B------:R-:W-:-:S03]  /*1d80*/  SHF.R.S32.HI R4, RZ, 0x1f, R3 ;  /* 0x0000001fff047819 */ /* 0x000fc60000011403 */
[----:B------:R-:W-:-:S04]  /*1d90*/  IMAD.WIDE.U32 R100, R220, R98, R16 ;  /* 0x00000062dc647225 */ /* 0x000fc800078e0010 */
[----:B------:R-:W-:Y:S02]  /*1da0*/  IMAD.SHL.U32 R6, R21, 0x40, RZ ;  /* 0x0000004015067824 */ /* 0x000fe400078e00ff */
[----:B------:R-:W-:Y:S02]  /*1db0*/  IMAD.SHL.U32 R33, R33, 0x40, RZ ;  /* 0x0000004021217824 */ /* 0x000fe400078e00ff */
[----:B------:R-:W-:Y:S02]  /*1dc0*/  IMAD.SHL.U32 R28, R28, 0x40, RZ ;  /* 0x000000401c1c7824 */ /* 0x000fe400078e00ff */
[----:B------:R-:W-:Y:S02]  /*1dd0*/  IMAD.IADD R103, R103, 0x1, R7 ;  /* 0x0000000167677824 */ /* 0x000fe400078e0207 */
[----:B------:R-:W-:Y:S02]  /*1de0*/  IMAD.IADD R101, R7, 0x1, R101 ;  /* 0x0000000107657824 */ /* 0x000fe400078e0265 */
[----:B------:R-:W-:Y:S01]  /*1df0*/  IMAD.IADD R7, R213, 0x1, R0 ;  /* 0x00000001d5077824 */ /* 0x000fe200078e0200 */
[----:B------:R-:W-:-:S02]  /*1e00*/  LOP3.LUT R0, R6, 0x1c0, RZ, 0xc0, !PT ;  /* 0x000001c006007812 */ /* 0x000fc400078ec0ff */
[CC--:B------:R-:W-:Y:S02]  /*1e10*/  LEA.HI R6, R4.reuse, R3.reuse, RZ, 0x6 ;  /* 0x0000000304067211 */ /* 0x0c0fe400078f30ff */
[----:B------:R-:W-:Y:S02]  /*1e20*/  LEA.HI R10, R4, R3, RZ, 0x3 ;  /* 0x00000003040a7211 */ /* 0x000fe400078f18ff */
[----:B------:R-:W-:Y:S02]  /*1e30*/  LOP3.LUT R33, R33, 0x1c0, RZ, 0xc0, !PT ;  /* 0x000001c021217812 */ /* 0x000fe400078ec0ff */
[----:B------:R-:W-:Y:S01]  /*1e40*/  LOP3.LUT R28, R28, 0x1c0, RZ, 0xc0, !PT ;  /* 0x000001c01c1c7812 */ /* 0x000fe200078ec0ff */
[CC--:B------:R-:W-:Y:S01]  /*1e50*/  IMAD.WIDE.U32 R96, R220.reuse, R92.reuse, R214 ;  /* 0x0000005cdc607225 */ /* 0x0c0fe200078e00d6 */
[----:B------:R-:W-:Y:S02]  /*1e60*/  SHF.R.S32.HI R4, RZ, 0x1f, R7 ;  /* 0x0000001fff047819 */ /* 0x000fe40000011407 */
[----:B------:R-:W-:Y:S01]  /*1e70*/  SHF.R.S32.HI R6, RZ, 0x6, R6 ;  /* 0x00000006ff067819 */ /* 0x000fe20000011406 */
[----:B------:R-:W-:Y:S01]  /*1e80*/  IMAD.WIDE.U32 R94, R220, R92, R16 ;  /* 0x0000005cdc5e7225 */ /* 0x000fe200078e0010 */
[----:B------:R-:W-:-:S02]  /*1e90*/  LOP3.LUT R8, R33, 0x38, R10, 0xf8, !PT ;  /* 0x0000003821087812 */ /* 0x000fc400078ef80a */
[----:B------:R-:W-:Y:S01]  /*1ea0*/  SHF.R.U32.HI R28, RZ, 0x3, R28 ;  /* 0x00000003ff1c7819 */ /* 0x000fe2000001161c */
[----:B------:R-:W-:Y:S01]  /*1eb0*/  IMAD.IADD R97, R97, 0x1, R9 ;  /* 0x0000000161617824 */ /* 0x000fe200078e0209 */
[----:B------:R-:W-:Y:S01]  /*1ec0*/  LOP3.LUT R3, R229, 0x38, R10, 0xf8, !PT ;  /* 0x00000038e5037812 */ /* 0x000fe200078ef80a */
[----:B------:R-:W-:Y:S01]  /*1ed0*/  IMAD.IADD R95, R9, 0x1, R95 ;  /* 0x00000001095f7824 */ /* 0x000fe200078e025f */
[----:B------:R-:W-:Y:S02]  /*1ee0*/  SHF.R.U32.HI R32, RZ, 0x3, R229 ;  /* 0x00000003ff207819 */ /* 0x000fe400000116e5 */
[-C--:B------:R-:W-:Y:S01]  /*1ef0*/  LEA.HI R21, R4, R7.reuse, RZ, 0x3 ;  /* 0x0000000704157211 */ /* 0x080fe200078f18ff */
[----:B------:R-:W0:Y:S01]  /*1f00*/  S2R R141, SR_TID.X ;  /* 0x00000000008d7919 */ /* 0x000e220000002100 */
[----:B------:R-:W-:Y:S02]  /*1f10*/  LOP3.LUT R9, R8, R28, RZ, 0x3c, !PT ;  /* 0x0000001c08097212 */ /* 0x000fe400078e3cff */
[----:B------:R-:W-:-:S02]  /*1f20*/  LEA.HI R4, R4, R7, RZ, 0x6 ;  /* 0x0000000704047211 */ /* 0x000fc400078f30ff */
[----:B------:R-:W-:Y:S02]  /*1f30*/  SHF.R.U32.HI R138, RZ, 0x3, R0 ;  /* 0x00000003ff8a7819 */ /* 0x000fe40000011600 */
[----:B------:R-:W-:Y:S02]  /*1f40*/  LOP3.LUT R11, R0, 0x38, R10, 0xf8, !PT ;  /* 0x00000038000b7812 */ /* 0x000fe400078ef80a */
[----:B------:R-:W-:Y:S02]  /*1f50*/  LOP3.LUT R3, R3, R32, RZ, 0x3c, !PT ;  /* 0x0000002003037212 */ /* 0x000fe400078e3cff */
[----:B------:R-:W-:Y:S02]  /*1f60*/  SHF.R.S32.HI R4, RZ, 0x6, R4 ;  /* 0x00000006ff047819 */ /* 0x000fe40000011404 */
[----:B------:R-:W-:Y:S02]  /*1f70*/  LOP3.LUT R11, R11, R138, RZ, 0x3c, !PT ;  /* 0x0000008a0b0b7212 */ /* 0x000fe400078e3cff */
[----:B------:R-:W-:Y:S01]  /*1f80*/  ISETP.GE.AND P0, PT, R19, UR4, PT ;  /* 0x0000000413007c0c */ /* 0x000fe2000bf06270 */
[----:B-----5:R-:W-:Y:S01]  /*1f90*/  IMAD.WIDE.U32 R102, R135, R98, R102 ;  /* 0x0000006287667225 */ /* 0x020fe200078e0066 */
[----:B------:R-:W-:-:S03]  /*1fa0*/  LOP3.LUT R7, R33, 0x38, R21, 0xf8, !PT ;  /* 0x0000003821077812 */ /* 0x000fc600078ef815 */
[----:B------:R-:W-:Y:S01]  /*1fb0*/  IMAD.WIDE.U32 R100, R135, R98, R100 ;  /* 0x0000006287647225 */ /* 0x000fe200078e0064 */
[----:B------:R-:W-:Y:S02]  /*1fc0*/  LOP3.LUT R8, R7, R28, RZ, 0x3c, !PT ;  /* 0x0000001c07087212 */ /* 0x000fe400078e3cff */
[C-C-:B------:R-:W-:Y:S01]  /*1fd0*/  SHF.L.U64.HI R106, R92.reuse, 0x5, R93.reuse ;  /* 0x000000055c6a7819 */ /* 0x140fe2000001025d */
[----:B------:R-:W-:Y:S01]  /*1fe0*/  IMAD R7, R93, 0x50, RZ ;  /* 0x000000505d077824 */ /* 0x000fe200078e02ff */
[C---:B------:R-:W-:Y:S01]  /*1ff0*/  SHF.L.U64.HI R110, R92.reuse, 0x6, R93 ;  /* 0x000000065c6e7819 */ /* 0x040fe2000001025d */
[----:B------:R-:W-:Y:S01]  /*2000*/  IMAD.SHL.U32 R107, R92, 0x20, RZ ;  /* 0x000000205c6b7824 */ /* 0x000fe200078e00ff */
[--C-:B------:R-:W-:Y:S01]  /*2010*/  SHF.L.U64.HI R104, R98, 0x5, R99.reuse ;  /* 0x0000000562687819 */ /* 0x100fe20000010263 */
[----:B------:R-:W-:Y:S01]  /*2020*/  IMAD.SHL.U32 R111, R92, 0x40, RZ ;  /* 0x000000405c6f7824 */ /* 0x000fe200078e00ff */
[----:B------:R-:W-:Y:S01]  /*2030*/  SHF.L.U64.HI R108, R98, 0x6, R99 ;  /* 0x00000006626c7819 */ /* 0x000fe20000010263 */
[----:B------:R-:W-:-:S04]  /*2040*/  IMAD.WIDE.U32 R96, R135, R92, R96 ;  /* 0x0000005c87607225 */ /* 0x000fc800078e0060 */
[----:B------:R-:W-:-:S04]  /*2050*/  IMAD.WIDE.U32 R94, R135, R92, R94 ;  /* 0x0000005c875e7225 */ /* 0x000fc800078e005e */
[----:B------:R-:W-:Y:S02]  /*2060*/  IMAD R121, R99, 0x50, RZ ;  /* 0x0000005063797824 */ /* 0x000fe400078e02ff */
[C---:B------:R-:W-:Y:S02]  /*2070*/  IMAD.SHL.U32 R105, R98.reuse, 0x20, RZ ;  /* 0x0000002062697824 */ /* 0x040fe400078e00ff */
[----:B------:R-:W-:Y:S02]  /*2080*/  IMAD.SHL.U32 R109, R98, 0x40, RZ ;  /* 0x00000040626d7824 */ /* 0x000fe400078e00ff */
[----:B------:R-:W-:Y:S01]  /*2090*/  IMAD.IADD R118, R118, 0x1, R25 ;  /* 0x0000000176767824 */ /* 0x000fe200078e0219 */
[----:B0-----:R-:W-:Y:S01]  /*20a0*/  LEA.HI R141, R141, 0x8, RZ, 0x19 ;  /* 0x000000088d8d7811 */ /* 0x001fe200078fc8ff */
[----:B------:R-:W-:Y:S02]  /*20b0*/  IMAD.SHL.U32 R115, R115, 0x2, RZ ;  /* 0x0000000273737824 */ /* 0x000fe400078e00ff */
[----:B------:R-:W-:-:S02]  /*20c0*/  IMAD R112, R13, 0x20, R220 ;  /* 0x000000200d707824 */ /* 0x000fc400078e02dc */
[C---:B--2---:R-:W-:Y:S02]  /*20d0*/  IMAD R132, R6.reuse, 0x1400, R29 ;  /* 0x0000140006847824 */ /* 0x044fe400078e021d */
[----:B---3--:R-:W-:Y:S02]  /*20e0*/  IMAD R134, R6, 0x1400, R31 ;  /* 0x0000140006867824 */ /* 0x008fe400078e021f */
[----:B------:R-:W-:Y:S01]  /*20f0*/  IMAD.IADD R132, R132, 0x1, R9 ;  /* 0x0000000184847824 */ /* 0x000fe200078e0209 */
[----:B------:R-:W-:Y:S01]  /*2100*/  LOP3.LUT R9, R0, 0x38, R21, 0xf8, !PT ;  /* 0x0000003800097812 */ /* 0x000fe200078ef815 */
[----:B----4-:R-:W-:Y:S02]  /*2110*/  IMAD R130, R6, 0x1400, R20 ;  /* 0x0000140006827824 */ /* 0x010fe400078e0214 */
[----:B------:R-:W-:Y:S01]  /*2120*/  IMAD.IADD R134, R134, 0x1, R3 ;  /* 0x0000000186867824 */ /* 0x000fe200078e0203 */
[----:B------:R-:W-:Y:S01]  /*2130*/  LOP3.LUT R3, R229, 0x38, R21, 0xf8, !PT ;  /* 0x00000038e5037812 */ /* 0x000fe200078ef815 */
[----:B------:R-:W-:-:S02]  /*2140*/  IMAD R133, R4, 0x1400, R31 ;  /* 0x0000140004857824 */ /* 0x000fc400078e021f */
[C---:B------:R-:W-:Y:S02]  /*2150*/  IMAD R131, R4.reuse, 0x1400, R29 ;  /* 0x0000140004837824 */ /* 0x040fe400078e021d */
[----:B------:R-:W-:Y:S01]  /*2160*/  IMAD R123, R4, 0x1400, R20 ;  /* 0x00001400047b7824 */ /* 0x000fe200078e0214 */
[----:B------:R-:W-:Y:S01]  /*2170*/  LOP3.LUT R4, R9, R138, RZ, 0x3c, !PT ;  /* 0x0000008a09047212 */ /* 0x000fe200078e3cff */
[----:B------:R-:W-:Y:S01]  /*2180*/  IMAD.IADD R130, R130, 0x1, R11 ;  /* 0x0000000182827824 */ /* 0x000fe200078e020b */
[----:B------:R-:W-:Y:S02]  /*2190*/  SHF.R.S32.HI R11, RZ, 0x1f, R135 ;  /* 0x0000001fff0b7819 */ /* 0x000fe40000011487 */
[----:B------:R-:W-:Y:S01]  /*21a0*/  LOP3.LUT R6, R3, R32, RZ, 0x3c, !PT ;  /* 0x0000002003067212 */ /* 0x000fe200078e3cff */
[----:B------:R-:W-:Y:S02]  /*21b0*/  IMAD.IADD R123, R123, 0x1, R4 ;  /* 0x000000017b7b7824 */ /* 0x000fe400078e0204 */
[----:B------:R-:W-:-:S02]  /*21c0*/  IMAD R4, R11, R92, RZ ;  /* 0x0000005c0b047224 */ /* 0x000fc400078e02ff */
[----:B------:R-:W-:Y:S02]  /*21d0*/  IMAD.IADD R133, R133, 0x1, R6 ;  /* 0x0000000185857824 */ /* 0x000fe400078e0206 */
[----:B------:R-:W-:Y:S02]  /*21e0*/  IMAD R6, R11, R98, RZ ;  /* 0x000000620b067224 */ /* 0x000fe400078e02ff */
[C---:B------:R-:W-:Y:S01]  /*21f0*/  IMAD R11, R135.reuse, R93, R4 ;  /* 0x0000005d870b7224 */ /* 0x040fe200078e0204 */
[----:B------:R-:W-:Y:S01]  /*2200*/  SEL R4, RZ, 0x8, P0 ;  /* 0x00000008ff047807 */ /* 0x000fe20000000000 */
[----:B------:R-:W-:-:S03]  /*2210*/  IMAD R9, R135, R99, R6 ;  /* 0x0000006387097224 */ /* 0x000fc600078e0206 */
[----:B------:R-:W-:Y:S01]  /*2220*/  LOP3.LUT R27, R5, R4, RZ, 0xfc, !PT ;  /* 0x00000004051b7212 */ /* 0x000fe200078efcff */
[----:B------:R-:W-:Y:S01]  /*2230*/  IMAD.IADD R6, R9, 0x1, R101 ;  /* 0x0000000109067824 */ /* 0x000fe200078e0265 */
[----:B------:R-:W-:Y:S01]  /*2240*/  LOP3.LUT R4, R5, 0x1, RZ, 0xc0, !PT ;  /* 0x0000000105047812 */ /* 0x000fe200078ec0ff */
[----:B------:R-:W-:Y:S01]  /*2250*/  IMAD.IADD R5, R103, 0x1, R9 ;  /* 0x0000000167057824 */ /* 0x000fe200078e0209 */
[----:B------:R-:W-:Y:S01]  /*2260*/  SHF.R.S32.HI R9, RZ, 0x3, R10 ;  /* 0x00000003ff097819 */ /* 0x000fe2000001140a */
[----:B------:R-:W-:Y:S01]  /*2270*/  IMAD.WIDE.U32 R92, R92, 0x50, RZ ;  /* 0x000000505c5c7825 */ /* 0x000fe200078e00ff */
[----:B------:R-:W-:Y:S02]  /*2280*/  SHF.R.S32.HI R20, RZ, 0x3, R21 ;  /* 0x00000003ff147819 */ /* 0x000fe40000011415 */
[----:B------:R-:W-:Y:S01]  /*2290*/  LOP3.LUT R10, R10, 0xfffffff8, RZ, 0xc0, !PT ;  /* 0xfffffff80a0a7812 */ /* 0x000fe200078ec0ff */
[----:B------:R-:W-:Y:S01]  /*22a0*/  IMAD.WIDE.U32 R98, R98, 0x50, RZ ;  /* 0x0000005062627825 */ /* 0x000fe200078e00ff */
[----:B------:R-:W-:-:S02]  /*22b0*/  LOP3.LUT R21, R21, 0xfffffff8, RZ, 0xc0, !PT ;  /* 0xfffffff815157812 */ /* 0x000fc400078ec0ff */
[----:B------:R-:W-:Y:S01]  /*22c0*/  LOP3.LUT R25, R27, 0x2, RZ, 0xc0, !PT ;  /* 0x000000021b197812 */ /* 0x000fe200078ec0ff */
[----:B------:R-:W-:Y:S01]  /*22d0*/  IMAD.IADD R131, R131, 0x1, R8 ;  /* 0x0000000183837824 */ /* 0x000fe200078e0208 */
[----:B------:R-:W-:Y:S01]  /*22e0*/  LOP3.LUT R26, R27, 0x4, RZ, 0xc0, !PT ;  /* 0x000000041b1a7812 */ /* 0x000fe200078ec0ff */
[----:B------:R-:W-:Y:S01]  /*22f0*/  IMAD.IADD R122, R93, 0x1, R7 ;  /* 0x000000015d7a7824 */ /* 0x000fe200078e0207 */
[----:B------:R-:W-:Y:S01]  /*2300*/  SHF.R.S32.HI R3, RZ, 0x1f, R30 ;  /* 0x0000001fff037819 */ /* 0x000fe2000001141e */
[----:B------:R-:W-:Y:S01]  /*2310*/  IMAD.IADD R121, R99, 0x1, R121 ;  /* 0x0000000163797824 */ /* 0x000fe200078e0279 */
[----:B------:R-:W-:Y:S01]  /*2320*/  LOP3.LUT R27, R27, 0x8, RZ, 0xc0, !PT ;  /* 0x000000081b1b7812 */ /* 0x000fe200078ec0ff */
[----:B------:R-:W-:Y:S01]  /*2330*/  IMAD.IADD R7, R97, 0x1, R11 ;  /* 0x0000000161077824 */ /* 0x000fe200078e020b */
[----:B------:R-:W-:Y:S01]  /*2340*/  SHF.R.S32.HI R117, RZ, 0x1f, R91 ;  /* 0x0000001fff757819 */ /* 0x000fe2000001145b */
[----:B------:R-:W-:Y:S01]  /*2350*/  IMAD.IADD R8, R11, 0x1, R95 ;  /* 0x000000010b087824 */ /* 0x000fe200078e025f */
[----:B------:R-:W-:-:S02]  /*2360*/  SHF.R.S32.HI R28, RZ, 0x1f, R10 ;  /* 0x0000001fff1c7819 */ /* 0x000fc4000001140a */
[----:B------:R-:W-:-:S07]  /*2370*/  SHF.R.S32.HI R29, RZ, 0x1f, R21 ;  /* 0x0000001fff1d7819 */ /* 0x000fce0000011415 */
.L_x_2808:
[----:B--2---:R-:W2:Y:S01]  /*2380*/  LDL R34, [R1+0x58] ;  /* 0x0000580001227983 */ /* 0x004ea20000100800 */
[----:B------:R-:W0:Y:S01]  /*2390*/  LDC R84, c[0x0][0x430] ;  /* 0x00010c00ff547b82 */ /* 0x000e220000000800 */
[----:B------:R-:W-:Y:S01]  /*23a0*/  VIADD R24, R24, 0xffffffff ;  /* 0xffffffff18187836 */ /* 0x000fe20000000000 */
[----:B------:R-:W-:Y:S01]  /*23b0*/  ULDC.64 UR4, c[0x0][0x208] ;  /* 0x0000820000047ab9 */ /* 0x000fe20000000a00 */
[----:B------:R-:W-:Y:S02]  /*23c0*/  SHF.R.U32.HI R36, RZ, 0x3, R229 ;  /* 0x00000003ff247819 */ /* 0x000fe400000116e5 */
[----:B------:R-:W-:-:S03]  /*23d0*/  IMAD R11, R24, 0x50, R112 ;  /* 0x00000050180b7824 */ /* 0x000fc600078e0270 */
[----:B------:R-:W1:Y:S01]  /*23e0*/  LDC R114, c[0x0][0x3f4] ;  /* 0x0000fd00ff727b82 */ /* 0x000e620000000800 */
[----:B------:R-:W-:Y:S01]  /*23f0*/  IMAD.IADD R35, R118, 0x1, R11 ;  /* 0x0000000176237824 */ /* 0x000fe200078e020b */
[----:B------:R-:W-:-:S03]  /*2400*/  ISETP.GE.AND P0, PT, R11, R2, PT ;  /* 0x000000020b00720c */ /* 0x000fc60003f06270 */
[----:B------:R-:W-:Y:S01]  /*2410*/  IMAD.MOV.U32 R11, RZ, RZ, R35 ;  /* 0x000000ffff0b7224 */ /* 0x000fe200078e0023 */
[----:B------:R-:W-:Y:S02]  /*2420*/  ISETP.GT.OR P0, PT, R112, 0x4f, P0 ;  /* 0x0000004f7000780c */ /* 0x000fe40000704670 */
[----:B0-----:R-:W-:-:S11]  /*2430*/  ISETP.NE.AND P3, PT, R84, 0x1, PT ;  /* 0x000000015400780c */ /* 0x001fd60003f65270 */
[----:B------:R-:W0:Y:S08]  /*2440*/  @!P0 LDC.64 R32, c[0x0][0x428] ;  /* 0x00010a00ff208b82 */ /* 0x000e300000000a00 */
[----:B---3--:R-:W3:Y:S08]  /*2450*/  @!P0 LDC.64 R12, c[0x0][0x418] ;  /* 0x00010600ff0c8b82 */ /* 0x008ef00000000a00 */
[----:B----4-:R-:W4:Y:S08]  /*2460*/  @P3 LDC R14, c[0x0][0x434] ;  /* 0x00010d00ff0e3b82 */ /* 0x010f300000000800 */
        /* <DEDUP_REMOVED lines=9> */
[----:B---3--:R-:W-:Y:S01]  /*2500*/  @!P0 LEA R12, P3, R14, R12, 0x2 ;  /* 0x0000000c0e0c8211 */ /* 0x008fe200078610ff */
[----:B------:R-:W-:-:S03]  /*2510*/  IMAD.MOV.U32 R31, RZ, RZ, RZ ;  /* 0x000000ffff1f7224 */ /* 0x000fc600078e00ff */
[----:B------:R-:W-:Y:S02]  /*2520*/  @!P0 LEA.HI.X R13, R14, R13, R15, 0x2, P3 ;  /* 0x0000000d0e0d8211 */ /* 0x000fe400018f140f */
[----:B------:R-:W-:-:S03]  /*2530*/  LOP3.LUT R14, R229, 0x38, R16, 0xf8, !PT ;  /* 0x00000038e50e7812 */ /* 0x000fc600078ef810 */
[----:B------:R0:W5:Y:S01]  /*2540*/  @!P0 LDG.E R31, desc[UR4][R12.64] ;  /* 0x000000040c1f8981 */ /* 0x000162000c1e1900 */
[----:B------:R-:W-:Y:S01]  /*2550*/  ISETP.GE.AND P0, PT, R114, 0x1, PT ;  /* 0x000000017200780c */ /* 0x000fe20003f06270 */
[----:B------:R-:W-:Y:S01]  /*2560*/  IMAD.MOV R11, RZ, RZ, -R11 ;  /* 0x000000ffff0b7224 */ /* 0x000fe200078e0a0b */
[----:B------:R-:W-:Y:S01]  /*2570*/  ISETP.GT.AND P3, PT, R24, R116, PT ;  /* 0x000000741800720c */ /* 0x000fe20003f64270 */
[----:B------:R-:W-:Y:S05]  /*2580*/  YIELD ;  /* 0x0000000000007946 */ /* 0x000fea0003800000 */
[----:B------:R-:W-:Y:S01]  /*2590*/  BSSY B0, `(.L_x_2692) ;  /* 0x000084a000007945 */ /* 0x000fe20003800000 */
[----:B------:R-:W-:Y:S01]  /*25a0*/  IMAD R84, R84, R11, R35 ;  /* 0x0000000b54547224 */ /* 0x000fe200078e0223 */
[----:B------:R-:W-:-:S02]  /*25b0*/  P2R R113, PR, RZ, 0x8 ;  /* 0x00000008ff717803 */ /* 0x000fc40000000000 */
[----:B--2---:R-:W-:-:S05]  /*25c0*/  LOP3.LUT R85, R34, R14, R36, 0xf6, !PT ;  /* 0x0000000e22557212 */ /* 0x004fca00078ef624 */
[----:B------:R-:W-:-:S04]  /*25d0*/  IMAD R85, R212, 0x5000, R85 ;  /* 0x00005000d4557824 */ /* 0x000fc800078e0255 */
[----:B------:R-:W-:Y:S01]  /*25e0*/  IMAD R85, R85, 0x2, R22 ;  /* 0x0000000255557824 */ /* 0x000fe200078e0216 */
[----:B0-----:R-:W-:Y:S06]  /*25f0*/  @!P0 BRA `(.L_x_2693) ;  /* 0x0000007c00248947 */ /* 0x001fec0003800000 */
        /* <DEDUP_REMOVED lines=14> */
[C---:B------:R-:W-:Y:S01]  /*26e0*/  IMAD R15, R31.reuse, UR5, R14 ;  /* 0x000000051f0f7c24 */ /* 0x040fe2000f8e020e */
[----:B------:R-:W-:Y:S01]  /*26f0*/  VIMNMX R88, R88, 0x50, PT ;  /* 0x0000005058587848 */ /* 0x000fe20003fe0100 */
[----:B------:R-:W-:Y:S01]  /*2700*/  IMAD.WIDE.U32 R12, R31, UR4, R12 ;  /* 0x000000041f0c7c25 */ /* 0x000fe2000f8e000c */
[----:B------:R-:W-:-:S03]  /*2710*/  ULDC.64 UR4, c[0x0][0x308] ;  /* 0x0000c20000047ab9 */ /* 0x000fc60000000a00 */
[----:B------:R-:W-:Y:S02]  /*2720*/  IMAD.IADD R13, R13, 0x1, R15 ;  /* 0x000000010d0d7824 */ /* 0x000fe400078e020f */
[----:B------:R-:W-:Y:S02]  /*2730*/  IMAD R15, R3, UR4, RZ ;  /* 0x00000004030f7c24 */ /* 0x000fe4000f8e02ff */
[----:B------:R-:W-:Y:S02]  /*2740*/  IMAD R37, R11, R92, R32 ;  /* 0x0000005c0b257224 */ /* 0x000fe400078e0220 */
[C---:B------:R-:W-:Y:S02]  /*2750*/  IMAD R119, R30.reuse, UR5, R15 ;  /* 0x000000051e777c24 */ /* 0x040fe4000f8e020f */
[----:B------:R-:W-:Y:S01]  /*2760*/  IMAD.WIDE.U32 R32, R30, UR4, R12 ;  /* 0x000000041e207c25 */ /* 0x000fe2000f8e000c */
[----:B------:R-:W-:-:S03]  /*2770*/  ULDC.64 UR4, c[0x0][0x2e8] ;  /* 0x0000ba0000047ab9 */ /* 0x000fc60000000a00 */
[----:B------:R-:W-:Y:S01]  /*2780*/  IMAD R14, R121, R24, RZ ;  /* 0x00000018790e7224 */ /* 0x000fe200078e02ff */
[----:B------:R-:W-:Y:S01]  /*2790*/  LEA R120, P3, R32, UR4, 0x1 ;  /* 0x0000000420787c11 */ /* 0x000fe2000f8608ff */
[----:B------:R-:W-:Y:S02]  /*27a0*/  IMAD.IADD R119, R33, 0x1, R119 ;  /* 0x0000000121777824 */ /* 0x000fe400078e0277 */
[----:B------:R-:W-:Y:S02]  /*27b0*/  IMAD R35, R11, R98, R14 ;  /* 0x000000620b237224 */ /* 0x000fe400078e020e */
[----:B------:R-:W-:Y:S01]  /*27c0*/  IMAD.WIDE.U32 R14, R98, R24, RZ ;  /* 0x00000018620e7225 */ /* 0x000fe200078e00ff */
[----:B------:R-:W-:-:S03]  /*27d0*/  LEA.HI.X R119, R32, UR5, R119, 0x1, P3 ;  /* 0x0000000520777c11 */ /* 0x000fc600098f0c77 */
        /* <DEDUP_REMOVED lines=48> */
.L_x_2696:
[----:B------:R-:W-:Y:S05]  /*2ae0*/  BSYNC B1 ;  /* 0x0000000000017941 */ /* 0x000fea0003800000 */
.L_x_2695:
[----:B0----5:R-:W-:Y:S01]  /*2af0*/  IMAD.MOV.U32 R32, RZ, RZ, R64 ;  /* 0x000000ffff207224 */ /* 0x021fe200078e0040 */
[----:B------:R-:W-:Y:S01]  /*2b00*/  ISETP.GE.AND P4, PT, R37, R88, PT ;  /* 0x000000582500720c */ /* 0x000fe20003f86270 */
[----:B------:R-:W-:Y:S01]  /*2b10*/  IMAD.MOV.U32 R33, RZ, RZ, R65 ;  /* 0x000000ffff217224 */ /* 0x000fe200078e0041 */
[----:B------:R-:W-:Y:S01]  /*2b20*/  BSSY B1, `(.L_x_2697) ;  /* 0x0000046000017945 */ /* 0x000fe20003800000 */
        /* <DEDUP_REMOVED lines=30> */
[----:B------:R-:W-:Y:S02]  /*2d10*/  CS2R R56, SRZ ;  /* 0x0000000000387805 */ /* 0x000fe4000001ff00 */
[----:B------:R-:W-:Y:S02]  /*2d20*/  PRMT R127, R127, 0x5410, R35 ;  /* 0x000054107f7f7816 */ /* 0x000fe40000000023 */
[----:B------:R-:W-:Y:S02]  /*2d30*/  CS2R R60, SRZ ;  /* 0x00000000003c7805 */ /* 0x000fe4000001ff00 */
[----:B------:R-:W-:-:S02]  /*2d40*/  CS2R R50, SRZ ;  /* 0x0000000000327805 */ /* 0x000fc4000001ff00 */
        /* <DEDUP_REMOVED lines=35> */
.L_x_2698:
[----:B------:R-:W-:Y:S05]  /*2f80*/  BSYNC B1 ;  /* 0x0000000000017941 */ /* 0x000fea0003800000 */
.L_x_2697:
        /* <DEDUP_REMOVED lines=44> */
.L_x_2700:
[----:B------:R-:W-:Y:S05]  /*3250*/  BSYNC B1 ;  /* 0x0000000000017941 */ /* 0x000fea0003800000 */
.L_x_2699:
[----:B------:R-:W-:Y:S01]  /*3260*/  IMAD.MOV.U32 R11, RZ, RZ, R49 ;  /* 0x000000ffff0b7224 */ /* 0x000fe200078e0031 */
[----:B------:R-:W-:Y:S01]  /*3270*/  ULOP3.LUT UR4, UR60, 0x1, URZ, 0xfc, !UPT ;  /* 0x000000013c047892 */ /* 0x000fe2000f8efc3f */
        /* <DEDUP_REMOVED lines=33> */
[----:B------:R-:W-:Y:S01]  /*3490*/  UISETP.NE.AND UP0, UPT, UR4, 0x3, UPT ;  /* 0x000000030400788c */ /* 0x000fe2000bf05270 */
        /* <DEDUP_REMOVED lines=9> */
[----:B------:R-:W-:-:S02]  /*3530*/  PLOP3.LUT P0, PT, PT, PT, UP0, 0x80, 0x0 ;  /* 0x000000000000781c */ /* 0x000fc40003f0f008 */
        /* <DEDUP_REMOVED lines=22> */
.L_x_2701:
[----:B------:R-:W-:Y:S01]  /*36a0*/  IMAD R89, R212, 0x8, R22 ;  /* 0x00000008d4597824 */ /* 0x000fe200078e0216 */
[----:B------:R-:W-:Y:S01]  /*36b0*/  SHF.L.U32 R90, R228, 0x1f, RZ ;  /* 0x0000001fe45a7819 */ /* 0x000fe200000006ff */
[----:B------:R-:W-:Y:S03]  /*36c0*/  BSSY B1, `(.L_x_2702) ;  /* 0x0000003000017945 */ /* 0x000fe60003800000 */
[----:B------:R-:W0:Y:S02]  /*36d0*/  SYNCS.PHASECHK.TRANS64.TRYWAIT P6, [R89+URZ+0x38890], R90 ;  /* 0x0388905a590075a7 */ /* 0x000e2400080c017f */
[----:B0-----:R-:W-:Y:S05]  /*36e0*/  @!P6 BRA `(.L_x_2703) ;  /* 0x000002c40078e947 */ /* 0x001fea0003800000 */
.L_x_3085:
[----:B------:R-:W-:Y:S05]  /*36f0*/  BSYNC B1 ;  /* 0x0000000000017941 */ /* 0x000fea0003800000 */
.L_x_2702:
[----:B------:R-:W-:-:S03]  /*3700*/  UMOV UR4, 0xffffffff ;  /* 0xffffffff00047882 */ /* 0x000fc60000000000 */
[----:B------:R-:W-:Y:S05]  /*3710*/  BRA.DIV UR4, `(.L_x_2704) ;  /* 0x000002c604807947 */ /* 0x000fea000b800000 */
[----:B------:R1:W2:Y:S04]  /*3720*/  SHFL.IDX PT, R83, R119, RZ, 0x181f ;  /* 0x00181fff77537589 */ /* 0x0002a800000e0000 */
[----:B------:R1:W3:Y:S02]  /*3730*/  SHFL.IDX PT, R82, R120, RZ, 0x181f ;  /* 0x00181fff78527589 */ /* 0x0002e400000e0000 */
.L_x_3089:
        /* <DEDUP_REMOVED lines=45> */
[----:B------:R-:W-:Y:S01]  /*3a10*/  FFMA.FTZ R172, R15, R170, -R172 ;  /* 0x000000aa0fac7223 */ /* 0x000fe200000108ac */
        /* <DEDUP_REMOVED lines=11> */
.L_x_2710:
[----:B------:R-:W-:Y:S05]  /*3ad0*/  BSYNC B3 ;  /* 0x0000000000037941 */ /* 0x000fea0003800000 */
.L_x_2709:
[----:B------:R-:W-:Y:S02]  /*3ae0*/  ULDC.64 UR4, c[0x0][0x208] ;  /* 0x0000820000047ab9 */ /* 0x000fe40000000a00 */
[----:B0-----:R4:W-:Y:S03]  /*3af0*/  ST.E.128 desc[UR4][R80.64], R12 ;  /* 0x0000000c50007985 */ /* 0x0019e6000c101d04 */
.L_x_2708:
[----:B------:R-:W-:Y:S05]  /*3b00*/  BSYNC B2 ;  /* 0x0000000000027941 */ /* 0x000fea0003800000 */
.L_x_2707:
        /* <DEDUP_REMOVED lines=55> */
.L_x_2714:
[----:B------:R-:W-:Y:S05]  /*3e80*/  BSYNC B3 ;  /* 0x0000000000037941 */ /* 0x000fea0003800000 */
.L_x_2713:
[----:B------:R-:W-:Y:S02]  /*3e90*/  ULDC.64 UR4, c[0x0][0x208] ;  /* 0x0000820000047ab9 */ /* 0x000fe40000000a00 */
[----:B0-----:R0:W-:Y:S03]  /*3ea0*/  ST.E.128 desc[UR4][R76.64], R12 ;  /* 0x0000000c4c007985 */ /* 0x0011e6000c101d04 */
.L_x_2712:
[----:B------:R-:W-:Y:S05]  /*3eb0*/  BSYNC B2 ;  /* 0x0000000000027941 */ /* 0x000fea0003800000 */
.L_x_2711:
        /* <DEDUP_REMOVED lines=9> */
[--C-:B------:R-:W-:Y:S02]  /*3f50*/  SHF.R.U64 R75, R70, 0x10, R71.reuse ;  /* 0x00000010464b7819 */ /* 0x100fe40000001247 */
[----:B------:R-:W-:Y:S01]  /*3f60*/  SHF.R.U32.HI R70, RZ, 0x10, R71 ;  /* 0x00000010ff467819 */ /* 0x000fe20000011647 */
[----:B----4-:R-:W-:Y:S01]  /*3f70*/  IMAD.U32 R71, R13, 0x10000, RZ ;  /* 0x000100000d477824 */ /* 0x010fe200078e00ff */
[--C-:B------:R-:W-:Y:S01]  /*3f80*/  SHF.R.U64 R74, R68, 0x10, R69.reuse ;  /* 0x00000010444a7819 */ /* 0x100fe20000001245 */
[----:B------:R-:W-:Y:S01]  /*3f90*/  IMAD.U32 R68, R14, 0x10000, RZ ;  /* 0x000100000e447824 */ /* 0x000fe200078e00ff */
[----:B------:R-:W-:Y:S02]  /*3fa0*/  SHF.R.U32.HI R77, RZ, 0x10, R69 ;  /* 0x00000010ff4d7819 */ /* 0x000fe40000011645 */
[----:B------:R-:W-:Y:S02]  /*3fb0*/  PRMT R182, R182, 0x5410, R75 ;  /* 0x00005410b6b67816 */ /* 0x000fe4000000004b */
[----:B------:R-:W-:-:S02]  /*3fc0*/  PRMT R183, R183, 0x5410, R70 ;  /* 0x00005410b7b77816 */ /* 0x000fc40000000046 */
[----:B------:R-:W-:Y:S02]  /*3fd0*/  PRMT R179, R179, 0x5410, R74 ;  /* 0x00005410b3b37816 */ /* 0x000fe4000000004a */
[----:B------:R-:W-:Y:S02]  /*3fe0*/  PRMT R180, R180, 0x5410, R77 ;  /* 0x00005410b4b47816 */ /* 0x000fe4000000004d */
[----:B------:R-:W-:Y:S01]  /*3ff0*/  LOP3.LUT R69, R14, 0xffff0000, RZ, 0xc0, !PT ;  /* 0xffff00000e457812 */ /* 0x000fe200078ec0ff */
[C---:B------:R-:W-:Y:S01]  /*4000*/  IMAD.U32 R14, R15.reuse, 0x10000, RZ ;  /* 0x000100000f0e7824 */ /* 0x040fe200078e00ff */
[----:B------:R-:W-:Y:S01]  /*4010*/  LOP3.LUT R11, R15, 0xffff0000, RZ, 0xc0, !PT ;  /* 0xffff00000f0b7812 */ /* 0x000fe200078ec0ff */
[----:B------:R-:W-:Y:S01]  /*4020*/  IMAD.U32 R15, R183, 0x10000, RZ ;  /* 0x00010000b70f7824 */ /* 0x000fe200078e00ff */
[----:B------:R-:W-:Y:S01]  /*4030*/  LOP3.LUT R70, R13, 0xffff0000, RZ, 0xc0, !PT ;  /* 0xffff00000d467812 */ /* 0x000fe200078ec0ff */
[----:B------:R-:W-:Y:S01]  /*4040*/  IMAD.U32 R74, R180, 0x10000, RZ ;  /* 0x00010000b44a7824 */ /* 0x000fe200078e00ff */
[----:B------:R-:W-:Y:S01]  /*4050*/  LOP3.LUT R76, R182, 0xffff0000, RZ, 0xc0, !PT ;  /* 0xffff0000b64c7812 */ /* 0x000fe200078ec0ff */
[----:B------:R-:W-:Y:S01]  /*4060*/  FMUL.FTZ R79, R69, R15 ;  /* 0x0000000f454f7220 */ /* 0x000fe20000410000 */
[----:B------:R-:W-:Y:S01]  /*4070*/  LOP3.LUT R75, R179, 0xffff0000, RZ, 0xc0, !PT ;  /* 0xffff0000b34b7812 */ /* 0x000fe200078ec0ff */
[----:B------:R-:W-:-:S02]  /*4080*/  IMAD.U32 R13, R12, 0x10000, RZ ;  /* 0x000100000c0d7824 */ /* 0x000fc400078e00ff */
[----:B------:R-:W-:Y:S01]  /*4090*/  FMUL.FTZ R69, R69, R74 ;  /* 0x0000004a45457220 */ /* 0x000fe20000410000 */
[CC--:B------:R-:W-:Y:S01]  /*40a0*/  FMUL.FTZ R78, R70.reuse, R76.reuse ;  /* 0x0000004c464e7220 */ /* 0x0c0fe20000410000 */
[----:B------:R-:W-:Y:S01]  /*40b0*/  LOP3.LUT R183, R183, 0xffff0000, RZ, 0xc0, !PT ;  /* 0xffff0000b7b77812 */ /* 0x000fe200078ec0ff */
[-C--:B------:R-:W-:Y:S01]  /*40c0*/  FMUL.FTZ R77, R70, R75.reuse ;  /* 0x0000004b464d7220 */ /* 0x080fe20000410000 */
[----:B------:R-:W-:Y:S01]  /*40d0*/  LOP3.LUT R180, R180, 0xffff0000, RZ, 0xc0, !PT ;  /* 0xffff0000b4b47812 */ /* 0x000fe200078ec0ff */
[----:B------:R-:W-:Y:S01]  /*40e0*/  IMAD.U32 R182, R182, 0x10000, RZ ;  /* 0x00010000b6b67824 */ /* 0x000fe200078e00ff */
[----:B------:R-:W-:Y:S01]  /*40f0*/  LOP3.LUT R12, R12, 0xffff0000, RZ, 0xc0, !PT ;  /* 0xffff00000c0c7812 */ /* 0x000fe200078ec0ff */
[----:B------:R-:W-:Y:S02]  /*4100*/  IMAD.U32 R179, R179, 0x10000, RZ ;  /* 0x00010000b3b37824 */ /* 0x000fe400078e00ff */
[C---:B------:R-:W-:Y:S01]  /*4110*/  FFMA.FTZ R70, R71.reuse, R75, -R78 ;  /* 0x0000004b47467223 */ /* 0x040fe2000001084e */
[----:B------:R-:W-:Y:S01]  /*4120*/  FFMA.FTZ R71, R71, R76, R77 ;  /* 0x0000004c47477223 */ /* 0x000fe2000001004d */
[C---:B------:R-:W-:Y:S01]  /*4130*/  FFMA.FTZ R69, R68.reuse, R15, R69 ;  /* 0x0000000f44457223 */ /* 0x040fe20000010045 */
[----:B------:R-:W-:Y:S01]  /*4140*/  FFMA.FTZ R74, R68, R74, -R79 ;  /* 0x0000004a444a7223 */ /* 0x000fe2000001084f */
        /* <DEDUP_REMOVED lines=11> */
[----:B------:R-:W-:-:S07]  /*4200*/  F2FP.BF16.F32.PACK_AB R12, R11, R68 ;  /* 0x000000440b0c723e */ /* 0x000fce00000010ff */
.L_x_2718:
[----:B------:R-:W-:Y:S05]  /*4210*/  BSYNC B3 ;  /* 0x0000000000037941 */ /* 0x000fea0003800000 */
.L_x_2717:
[----:B------:R-:W-:Y:S02]  /*4220*/  ULDC.64 UR4, c[0x0][0x208] ;  /* 0x0000820000047ab9 */ /* 0x000fe40000000a00 */
[----:B----4-:R0:W-:Y:S03]  /*4230*/  ST.E.128 desc[UR4][R72.64], R12 ;  /* 0x0000000c48007985 */ /* 0x0101e6000c101d04 */
.L_x_2716:
[----:B------:R-:W-:Y:S05]  /*4240*/  BSYNC B2 ;  /* 0x0000000000027941 */ /* 0x000fea0003800000 */
.L_x_2715:
        /* <DEDUP_REMOVED lines=9> */
[----:B------:R-:W-:Y:S02]  /*42e0*/  SHF.R.U32.HI R67, RZ, 0x10, R67 ;  /* 0x00000010ff437819 */ /* 0x000fe40000011643 */
[--C-:B------:R-:W-:Y:S01]  /*42f0*/  SHF.R.U64 R73, R64, 0x10, R65.reuse ;  /* 0x0000001040497819 */ /* 0x100fe20000001241 */
[----:B----4-:R-:W-:Y:S01]  /*4300*/  IMAD.U32 R64, R14, 0x10000, RZ ;  /* 0x000100000e407824 */ /* 0x010fe200078e00ff */
[----:B------:R-:W-:Y:S02]  /*4310*/  SHF.R.U32.HI R71, RZ, 0x10, R65 ;  /* 0x00000010ff477819 */ /* 0x000fe40000011641 */
[----:B------:R-:W-:Y:S02]  /*4320*/  PRMT R178, R178, 0x5410, R67 ;  /* 0x00005410b2b27816 */ /* 0x000fe40000000043 */
[----:B------:R-:W-:-:S02]  /*4330*/  PRMT R174, R174, 0x5410, R73 ;  /* 0x00005410aeae7816 */ /* 0x000fc40000000049 */
[----:B------:R-:W-:Y:S01]  /*4340*/  PRMT R176, R176, 0x5410, R71 ;  /* 0x00005410b0b07816 */ /* 0x000fe20000000047 */
[----:B------:R-:W-:Y:S01]  /*4350*/  IMAD.U32 R72, R178, 0x10000, RZ ;  /* 0x00010000b2487824 */ /* 0x000fe200078e00ff */
[----:B------:R-:W-:Y:S01]  /*4360*/  PRMT R177, R177, 0x5410, R66 ;  /* 0x00005410b1b17816 */ /* 0x000fe20000000042 */
[----:B------:R-:W-:Y:S01]  /*4370*/  IMAD.U32 R66, R13, 0x10000, RZ ;  /* 0x000100000d427824 */ /* 0x000fe200078e00ff */
[----:B------:R-:W-:Y:S01]  /*4380*/  LOP3.LUT R65, R14, 0xffff0000, RZ, 0xc0, !PT ;  /* 0xffff00000e417812 */ /* 0x000fe200078ec0ff */
[C---:B------:R-:W-:Y:S01]  /*4390*/  IMAD.U32 R14, R15.reuse, 0x10000, RZ ;  /* 0x000100000f0e7824 */ /* 0x040fe200078e00ff */
[----:B------:R-:W-:Y:S01]  /*43a0*/  LOP3.LUT R11, R15, 0xffff0000, RZ, 0xc0, !PT ;  /* 0xffff00000f0b7812 */ /* 0x000fe200078ec0ff */
        /* <DEDUP_REMOVED lines=8> */
[C---:B------:R-:W-:Y:S01]  /*4430*/  FMUL.FTZ R73, R15.reuse, R71 ;  /* 0x000000470f497220 */ /* 0x040fe20000410000 */
[----:B------:R-:W-:Y:S01]  /*4440*/  LOP3.LUT R176, R176, 0xffff0000, RZ, 0xc0, !PT ;  /* 0xffff0000b0b07812 */ /* 0x000fe200078ec0ff */
[-C--:B------:R-:W-:Y:S01]  /*4450*/  FMUL.FTZ R74, R15, R67.reuse ;  /* 0x000000430f4a7220 */ /* 0x080fe20000410000 */
[----:B------:R-:W-:Y:S01]  /*4460*/  LOP3.LUT R15, R12, 0xffff0000, RZ, 0xc0, !PT ;  /* 0xffff00000c0f7812 */ /* 0x000fe200078ec0ff */
[----:B------:R-:W-:Y:S01]  /*4470*/  FFMA.FTZ R12, R66, R67, -R73 ;  /* 0x00000043420c7223 */ /* 0x000fe20000010849 */
[----:B------:R-:W-:Y:S01]  /*4480*/  FFMA.FTZ R72, R64, R72, R65 ;  /* 0x0000004840487223 */ /* 0x000fe20000010041 */
[----:B------:R-:W-:Y:S01]  /*4490*/  FFMA.FTZ R71, R66, R71, R74 ;  /* 0x0000004742477223 */ /* 0x000fe2000001004a */
[----:B------:R-:W-:-:S02]  /*44a0*/  IMAD.U32 R66, R177, 0x10000, RZ ;  /* 0x00010000b1427824 */ /* 0x000fc400078e00ff */
[C---:B------:R-:W-:Y:S01]  /*44b0*/  FMUL.FTZ R65, R11.reuse, R178 ;  /* 0x000000b20b417220 */ /* 0x040fe20000410000 */
[----:B------:R-:W-:Y:S02]  /*44c0*/  IMAD.U32 R174, R174, 0x10000, RZ ;  /* 0x00010000aeae7824 */ /* 0x000fe400078e00ff */
[----:B------:R-:W-:Y:S01]  /*44d0*/  FMUL.FTZ R11, R11, R176 ;  /* 0x000000b00b0b7220 */ /* 0x000fe20000410000 */
[----:B------:R-:W-:Y:S01]  /*44e0*/  FFMA.FTZ R75, R64, R70, -R75 ;  /* 0x00000046404b7223 */ /* 0x000fe2000001084b */
[C---:B------:R-:W-:Y:S01]  /*44f0*/  FMUL.FTZ R64, R15.reuse, R66 ;  /* 0x000000420f407220 */ /* 0x040fe20000410000 */
[C---:B------:R-:W-:Y:S01]  /*4500*/  FFMA.FTZ R65, R14.reuse, R176, -R65 ;  /* 0x000000b00e417223 */ /* 0x040fe20000010841 */
[----:B------:R-:W-:Y:S01]  /*4510*/  FMUL.FTZ R15, R15, R174 ;  /* 0x000000ae0f0f7220 */ /* 0x000fe20000410000 */
[----:B------:R-:W-:Y:S01]  /*4520*/  FFMA.FTZ R14, R14, R178, R11 ;  /* 0x000000b20e0e7223 */ /* 0x000fe2000001000b */
[C---:B------:R-:W-:Y:S02]  /*4530*/  FFMA.FTZ R64, R13.reuse, R174, -R64 ;  /* 0x000000ae0d407223 */ /* 0x040fe40000010840 */
[----:B------:R-:W-:Y:S01]  /*4540*/  FFMA.FTZ R15, R13, R66, R15 ;  /* 0x000000420d0f7223 */ /* 0x000fe2000001000f */
[----:B------:R-:W-:-:S02]  /*4550*/  F2FP.BF16.F32.PACK_AB R13, R71, R12 ;  /* 0x0000000c470d723e */ /* 0x000fc400000010ff */
[----:B------:R-:W-:Y:S02]  /*4560*/  F2FP.BF16.F32.PACK_AB R65, R14, R65 ;  /* 0x000000410e41723e */ /* 0x000fe400000010ff */
[----:B------:R-:W-:Y:S02]  /*4570*/  F2FP.BF16.F32.PACK_AB R12, R15, R64 ;  /* 0x000000400f0c723e */ /* 0x000fe400000010ff */
[----:B------:R-:W-:Y:S01]  /*4580*/  F2FP.BF16.F32.PACK_AB R14, R72, R75 ;  /* 0x0000004b480e723e */ /* 0x000fe200000010ff */
[----:B------:R-:W-:-:S07]  /*4590*/  IMAD.MOV.U32 R15, RZ, RZ, R65 ;  /* 0x000000ffff0f7224 */ /* 0x000fce00078e0041 */
.L_x_2720:
[----:B------:R-:W-:Y:S05]  /*45a0*/  BSYNC B2 ;  /* 0x0000000000027941 */ /* 0x000fea0003800000 */
.L_x_2719:
[----:B------:R-:W-:Y:S02]  /*45b0*/  ULDC.64 UR4, c[0x0][0x208] ;  /* 0x0000820000047ab9 */ /* 0x000fe40000000a00 */
[----:B----4-:R0:W-:Y:S03]  /*45c0*/  ST.E.128 desc[UR4][R68.64], R12 ;  /* 0x0000000c44007985 */ /* 0x0101e6000c101d04 */
.L_x_2706:
[----:B------:R-:W-:Y:S05]  /*45d0*/  BSYNC B1 ;  /* 0x0000000000017941 */ /* 0x000fea0003800000 */
.L_x_2705:
[----:B------:R-:W-:-:S03]  /*45e0*/  UMOV UR4, 0xffffffff ;  /* 0xffffffff00047882 */ /* 0x000fc60000000000 */
[----:B------:R-:W-:Y:S05]  /*45f0*/  BRA.DIV UR4, `(.L_x_2721) ;  /* 0x000002ba04147947 */ /* 0x000fea000b800000 */
[----:B------:R0:W0:Y:S04]  /*4600*/  SHFL.IDX PT, R67, R119, 0x1, 0x181f ;  /* 0x00381f0077437f89 */ /* 0x00002800000e0000 */
[----:B------:R0:W0:Y:S02]  /*4610*/  SHFL.IDX PT, R66, R120, 0x1, 0x181f ;  /* 0x00381f0078427f89 */ /* 0x00002400000e0000 */
.L_x_3093:
        /* <DEDUP_REMOVED lines=11> */
[--C-:B------:R-:W-:Y:S01]  /*46d0*/  SHF.R.U64 R69, R60, 0x10, R61.reuse ;  /* 0x000000103c457819 */ /* 0x100fe2000000123d */
[----:B----4-:R-:W-:Y:S01]  /*46e0*/  IMAD.U32 R60, R14, 0x10000, RZ ;  /* 0x000100000e3c7824 */ /* 0x010fe200078e00ff */
[----:B------:R-:W-:Y:S02]  /*46f0*/  SHF.R.U32.HI R70, RZ, 0x10, R61 ;  /* 0x00000010ff467819 */ /* 0x000fe4000001163d */
[--C-:B------:R-:W-:Y:S02]  /*4700*/  SHF.R.U64 R61, R62, 0x10, R63.reuse ;  /* 0x000000103e3d7819 */ /* 0x100fe4000000123f */
        /* <DEDUP_REMOVED lines=14> */
[----:B------:R-:W-:Y:S01]  /*47f0*/  FMUL.FTZ R72, R61, R70 ;  /* 0x000000463d487220 */ /* 0x000fe20000410000 */
[----:B------:R-:W-:-:S02]  /*4800*/  IMAD.U32 R15, R13, 0x10000, RZ ;  /* 0x000100000d0f7824 */ /* 0x000fc400078e00ff */
[-C--:B------:R-:W-:Y:S01]  /*4810*/  FMUL.FTZ R61, R61, R68.reuse ;  /* 0x000000443d3d7220 */ /* 0x080fe20000410000 */
[----:B------:R-:W-:Y:S01]  /*4820*/  IMAD.U32 R13, R12, 0x10000, RZ ;  /* 0x000100000c0d7824 */ /* 0x000fe200078e00ff */
[----:B------:R-:W-:Y:S01]  /*4830*/  LOP3.LUT R165, R165, 0xffff0000, RZ, 0xc0, !PT ;  /* 0xffff0000a5a57812 */ /* 0x000fe200078ec0ff */
[C---:B------:R-:W-:Y:S01]  /*4840*/  FFMA.FTZ R72, R15.reuse, R68, -R72 ;  /* 0x000000440f487223 */ /* 0x040fe20000010848 */
[----:B------:R-:W-:Y:S01]  /*4850*/  FFMA.FTZ R61, R15, R70, R61 ;  /* 0x000000460f3d7223 */ /* 0x000fe2000001003d */
[C---:B------:R-:W-:Y:S01]  /*4860*/  FMUL.FTZ R15, R62.reuse, R63 ;  /* 0x0000003f3e0f7220 */ /* 0x040fe20000410000 */
[----:B------:R-:W-:Y:S01]  /*4870*/  LOP3.LUT R163, R163, 0xffff0000, RZ, 0xc0, !PT ;  /* 0xffff0000a3a37812 */ /* 0x000fe200078ec0ff */
[-C--:B------:R-:W-:Y:S01]  /*4880*/  FMUL.FTZ R71, R62, R69.reuse ;  /* 0x000000453e477220 */ /* 0x080fe20000410000 */
[----:B------:R-:W-:Y:S01]  /*4890*/  LOP3.LUT R12, R12, 0xffff0000, RZ, 0xc0, !PT ;  /* 0xffff00000c0c7812 */ /* 0x000fe200078ec0ff */
[----:B------:R-:W-:Y:S02]  /*48a0*/  IMAD.U32 R162, R162, 0x10000, RZ ;  /* 0x00010000a2a27824 */ /* 0x000fe400078e00ff */
[C---:B------:R-:W-:Y:S01]  /*48b0*/  FFMA.FTZ R62, R60.reuse, R69, R15 ;  /* 0x000000453c3e7223 */ /* 0x040fe2000001000f */
[----:B------:R-:W-:Y:S01]  /*48c0*/  FFMA.FTZ R71, R60, R63, -R71 ;  /* 0x0000003f3c477223 */ /* 0x000fe20000010847 */
        /* <DEDUP_REMOVED lines=12> */
.L_x_2727:
[----:B------:R-:W-:Y:S05]  /*4990*/  BSYNC B3 ;  /* 0x0000000000037941 */ /* 0x000fea0003800000 */
.L_x_2726:
[----:B------:R-:W-:Y:S02]  /*49a0*/  ULDC.64 UR4, c[0x0][0x208] ;  /* 0x0000820000047ab9 */ /* 0x000fe40000000a00 */
[----:B----4-:R0:W-:Y:S03]  /*49b0*/  ST.E.128 desc[UR4][R64.64], R12 ;  /* 0x0000000c40007985 */ /* 0x0101e6000c101d04 */
.L_x_2725:
[----:B------:R-:W-:Y:S05]  /*49c0*/  BSYNC B2 ;  /* 0x0000000000027941 */ /* 0x000fea0003800000 */
.L_x_2724:
        /* <DEDUP_REMOVED lines=55> */
.L_x_2731:
[----:B------:R-:W-:Y:S05]  /*4d40*/  BSYNC B3 ;  /* 0x0000000000037941 */ /* 0x000fea0003800000 */
.L_x_2730:
[----:B------:R-:W-:Y:S02]  /*4d50*/  ULDC.64 UR4, c[0x0][0x208] ;  /* 0x0000820000047ab9 */ /* 0x000fe40000000a00 */
[----:B----4-:R0:W-:Y:S03]  /*4d60*/  ST.E.128 desc[UR4][R60.64], R12 ;  /* 0x0000000c3c007985 */ /* 0x0101e6000c101d04 */
.L_x_2729:
[----:B------:R-:W-:Y:S05]  /*4d70*/  BSYNC B2 ;  /* 0x0000000000027941 */ /* 0x000fea0003800000 */
.L_x_2728:
        /* <DEDUP_REMOVED lines=55> */
.L_x_2735:
[----:B------:R-:W-:Y:S05]  /*50f0*/  BSYNC B3 ;  /* 0x0000000000037941 */ /* 0x000fea0003800000 */
.L_x_2734:
[----:B------:R-:W-:Y:S02]  /*5100*/  ULDC.64 UR4, c[0x0][0x208] ;  /* 0x0000820000047ab9 */ /* 0x000fe40000000a00 */
[----:B----4-:R0:W-:Y:S03]  /*5110*/  ST.E.128 desc[UR4][R56.64], R12 ;  /* 0x0000000c38007985 */ /* 0x0101e6000c101d04 */
.L_x_2733:
[----:B------:R-:W-:Y:S05]  /*5120*/  BSYNC B2 ;  /* 0x0000000000027941 */ /* 0x000fea0003800000 */
.L_x_2732:
        /* <DEDUP_REMOVED lines=54> */
.L_x_2737:
[----:B------:R-:W-:Y:S05]  /*5490*/  BSYNC B2 ;  /* 0x0000000000027941 */ /* 0x000fea0003800000 */
.L_x_2736:
[----:B------:R-:W-:Y:S02]  /*54a0*/  ULDC.64 UR4, c[0x0][0x208] ;  /* 0x0000820000047ab9 */ /* 0x000fe40000000a00 */
[----:B----4-:R0:W-:Y:S03]  /*54b0*/  ST.E.128 desc[UR4][R52.64], R12 ;  /* 0x0000000c34007985 */ /* 0x0101e6000c101d04 */
.L_x_2723:
[----:B------:R-:W-:Y:S05]  /*54c0*/  BSYNC B1 ;  /* 0x0000000000017941 */ /* 0x000fea0003800000 */
.L_x_2722:
[----:B------:R-:W-:-:S03]  /*54d0*/  UMOV UR4, 0xffffffff ;  /* 0xffffffff00047882 */ /* 0x000fc60000000000 */
[----:B------:R-:W-:Y:S05]  /*54e0*/  BRA.DIV UR4, `(.L_x_2738) ;  /* 0x000002aa04a47947 */ /* 0x000fea000b800000 */
[----:B01----:R-:W0:Y:S04]  /*54f0*/  SHFL.IDX PT, R119, R119, 0x2, 0x181f ;  /* 0x00581f0077777f89 */ /* 0x003e2800000e0000 */
[----:B------:R-:W1:Y:S02]  /*5500*/  SHFL.IDX PT, R120, R120, 0x2, 0x181f ;  /* 0x00581f0078787f89 */ /* 0x000e6400000e0000 */
.L_x_3097:
        /* <DEDUP_REMOVED lines=56> */
.L_x_2743:
[----:B------:R-:W-:Y:S05]  /*5890*/  BSYNC B2 ;  /* 0x0000000000027941 */ /* 0x000fea0003800000 */
.L_x_2742:
[----:B------:R-:W-:Y:S02]  /*58a0*/  ULDC.64 UR4, c[0x0][0x208] ;  /* 0x0000820000047ab9 */ /* 0x000fe40000000a00 */
[----:B--2---:R0:W-:Y:S03]  /*58b0*/  ST.E.128 desc[UR4][R48.64], R12 ;  /* 0x0000000c30007985 */ /* 0x0041e6000c101d04 */
.L_x_2741:
[----:B------:R-:W-:Y:S05]  /*58c0*/  BSYNC B1 ;  /* 0x0000000000017941 */ /* 0x000fea0003800000 */
.L_x_2740:
        /* <DEDUP_REMOVED lines=55> */
.L_x_2747:
[----:B------:R-:W-:Y:S05]  /*5c40*/  BSYNC B2 ;  /* 0x0000000000027941 */ /* 0x000fea0003800000 */
.L_x_2746:
[----:B------:R-:W-:Y:S02]  /*5c50*/  ULDC.64 UR4, c[0x0][0x208] ;  /* 0x0000820000047ab9 */ /* 0x000fe40000000a00 */
[----:B----4-:R0:W-:Y:S03]  /*5c60*/  ST.E.128 desc[UR4][R44.64], R12 ;  /* 0x0000000c2c007985 */ /* 0x0101e6000c101d04 */
.L_x_2745:
[----:B------:R-:W-:Y:S05]  /*5c70*/  BSYNC B1 ;  /* 0x0000000000017941 */ /* 0x000fea0003800000 */
.L_x_2744:
        /* <DEDUP_REMOVED lines=55> */
.L_x_2751:
[----:B------:R-:W-:Y:S05]  /*5ff0*/  BSYNC B2 ;  /* 0x0000000000027941 */ /* 0x000fea0003800000 */
.L_x_2750:
[----:B------:R-:W-:Y:S02]  /*6000*/  ULDC.64 UR4, c[0x0][0x208] ;  /* 0x0000820000047ab9 */ /* 0x000fe40000000a00 */
[----:B----4-:R0:W-:Y:S03]  /*6010*/  ST.E.128 desc[UR4][R40.64], R12 ;  /* 0x0000000c28007985 */ /* 0x0101e6000c101d04 */
.L_x_2749:
[----:B------:R-:W-:Y:S05]  /*6020*/  BSYNC B1 ;  /* 0x0000000000017941 */ /* 0x000fea0003800000 */
.L_x_2748:
        /* <DEDUP_REMOVED lines=54> */
.L_x_2753:
[----:B------:R-:W-:Y:S05]  /*6390*/  BSYNC B1 ;  /* 0x0000000000017941 */ /* 0x000fea0003800000 */
.L_x_2752:
[----:B------:R-:W-:Y:S02]  /*63a0*/  ULDC.64 UR4, c[0x0][0x208] ;  /* 0x0000820000047ab9 */ /* 0x000fe40000000a00 */
[----:B----4-:R0:W-:Y:S01]  /*63b0*/  ST.E.128 desc[UR4][R36.64], R12 ;  /* 0x0000000c24007985 */ /* 0x0101e2000c101d04 */
[----:B------:R-:W-:Y:S05]  /*63c0*/  BRA `(.L_x_2739) ;  /* 0x0000004400987947 */ /* 0x000fea0003800000 */
.L_x_2694:
        /* <DEDUP_REMOVED lines=38> */
.L_x_2755:
[----:B------:R-:W-:Y:S05]  /*6630*/  BSYNC B1 ;  /* 0x0000000000017941 */ /* 0x000fea0003800000 */
.L_x_2754:
        /* <DEDUP_REMOVED lines=67> */
.L_x_2757:
[----:B------:R-:W-:Y:S05]  /*6a70*/  BSYNC B1 ;  /* 0x0000000000017941 */ /* 0x000fea0003800000 */
.L_x_2756:
        /* <DEDUP_REMOVED lines=34> */
.L_x_2759:
[----:B------:R-:W-:Y:S05]  /*6ca0*/  BSYNC B1 ;  /* 0x0000000000017941 */ /* 0x000fea0003800000 */
.L_x_2758:
        /* <DEDUP_REMOVED lines=68> */
.L_x_2760:
[----:B------:R-:W-:Y:S01]  /*70f0*/  IMAD R89, R212, 0x8, R22 ;  /* 0x00000008d4597824 */ /* 0x000fe200078e0216 */
[----:B------:R-:W-:Y:S01]  /*7100*/  SHF.L.U32 R90, R228, 0x1f, RZ ;  /* 0x0000001fe45a7819 */ /* 0x000fe200000006ff */
[----:B------:R-:W0:Y:S01]  /*7110*/  LDC R136, c[0x0][0x2f4] ;  /* 0x0000bd00ff887b82 */ /* 0x000e220000000800 */
[----:B------:R-:W-:Y:S02]  /*7120*/  BSSY B1, `(.L_x_2761) ;  /* 0x0000003000017945 */ /* 0x000fe40003800000 */
[----:B------:R-:W1:Y:S02]  /*7130*/  SYNCS.PHASECHK.TRANS64.TRYWAIT P6, [R89+URZ+0x38890], R90 ;  /* 0x0388905a590075a7 */ /* 0x000e6400080c017f */
[----:B-1----:R-:W-:Y:S05]  /*7140*/  @!P6 BRA `(.L_x_2762) ;  /* 0x0000028c00d8e947 */ /* 0x002fea0003800000 */
.L_x_3098:
[----:B------:R-:W-:Y:S05]  /*7150*/  BSYNC B1 ;  /* 0x0000000000017941 */ /* 0x000fea0003800000 */
.L_x_2761:
[----:B------:R-:W-:Y:S01]  /*7160*/  UMOV UR4, 0xffffffff ;  /* 0xffffffff00047882 */ /* 0x000fe20000000000 */
[----:B0-----:R-:W-:Y:S02]  /*7170*/  IMAD.IADD R137, R136, 0x1, -R115 ;  /* 0x0000000188897824 */ /* 0x001fe400078e0a73 */
[----:B------:R-:W-:Y:S05]  /*7180*/  BRA.DIV UR4, `(.L_x_2763) ;  /* 0x0000028e04dc7947 */ /* 0x000fea000b800000 */
[----:B------:R0:W2:Y:S04]  /*7190*/  SHFL.IDX PT, R125, R119, RZ, 0x181f ;  /* 0x00181fff777d7589 */ /* 0x0000a800000e0000 */
[----:B------:R0:W3:Y:S02]  /*71a0*/  SHFL.IDX PT, R124, R120, RZ, 0x181f ;  /* 0x00181fff787c7589 */ /* 0x0000e400000e0000 */
.L_x_3102:
[----:B------:R-:W-:Y:S04]  /*71b0*/  BSSY B1, `(.L_x_2764) ;  /* 0x00000fd000017945 */ /* 0x000fe80003800000 */
[----:B------:R-:W-:Y:S05]  /*71c0*/  @P3 BRA `(.L_x_2765) ;  /* 0x0000000c00ec3947 */ /* 0x000fea0003800000 */
[----:B------:R-:W-:Y:S01]  /*71d0*/  ISETP.NE.AND P3, PT, R4, RZ, PT ;  /* 0x000000ff0400720c */ /* 0x000fe20003f65270 */
[----:B------:R-:W-:-:S12]  /*71e0*/  BSSY B2, `(.L_x_2766) ;  /* 0x000007d000027945 */ /* 0x000fd80003800000 */
[----:B------:R-:W-:Y:S05]  /*71f0*/  @!P3 BRA `(.L_x_2767) ;  /* 0x0000000400ecb947 */ /* 0x000fea0003800000 */
[----:B------:R-:W4:Y:S01]  /*7200*/  LDL R14, [R1+0x58] ;  /* 0x00005800010e7983 */ /* 0x000f220000100800 */
        /* <DEDUP_REMOVED lines=14> */
[----:B------:R-:W-:Y:S02]  /*72f0*/  ISETP.GE.AND P3, PT, R129, R136, PT ;  /* 0x000000888100720c */ /* 0x000fe40003f66270 */
[----:B------:R-:W-:Y:S01]  /*7300*/  LOP3.LUT R11, R11, R13, RZ, 0x3c, !PT ;  /* 0x0000000d0b0b7212 */ /* 0x000fe200078e3cff */
[----:B------:R-:W-:-:S10]  /*7310*/  IMAD R13, R212, 0x5000, R134 ;  /* 0x00005000d40d7824 */ /* 0x000fd400078e0286 */
[----:B------:R-:W-:-:S04]  /*7320*/  @!P3 IMAD.WIDE R128, R129, 0x2, R124 ;  /* 0x000000028180b825 */ /* 0x000fc800078e027c */
[----:B----4-:R-:W-:-:S04]  /*7330*/  IMAD R12, R12, 0x1400, R14 ;  /* 0x000014000c0c7824 */ /* 0x010fc800078e020e */
[----:B------:R-:W-:Y:S02]  /*7340*/  IMAD.IADD R11, R12, 0x1, R11 ;  /* 0x000000010c0b7824 */ /* 0x000fe400078e020b */
[----:B------:R-:W-:Y:S02]  /*7350*/  IMAD R12, R13, 0x2, R22 ;  /* 0x000000020d0c7824 */ /* 0x000fe400078e0216 */
[----:B------:R-:W-:-:S04]  /*7360*/  IMAD R11, R212, 0x5000, R11 ;  /* 0x00005000d40b7824 */ /* 0x000fc800078e020b */
[----:B------:R-:W-:Y:S01]  /*7370*/  IMAD R80, R11, 0x2, R22 ;  /* 0x000000020b507824 */ /* 0x000fe200078e0216 */
[----:B------:R-:W2:Y:S05]  /*7380*/  LDS.128 R12, [R12+0x24400] ;  /* 0x024400000c0c7984 */ /* 0x000eaa0000000c00 */
        /* <DEDUP_REMOVED lines=11> */
[----:B------:R-:W-:-:S02]  /*7440*/  PRMT R36, R144, 0x5432, R36 ;  /* 0x0000543290247816 */ /* 0x000fc40000000024 */
[----:B------:R-:W-:Y:S02]  /*7450*/  PRMT R44, R147, 0x5432, R44 ;  /* 0x00005432932c7816 */ /* 0x000fe4000000002c */
[--C-:B------:R-:W-:Y:S01]  /*7460*/  SHF.R.U64 R45, R46, 0x10, R47.reuse ;  /* 0x000000102e2d7819 */ /* 0x100fe2000000122f */
[----:B------:R-:W-:Y:S01]  /*7470*/  IMAD.U32 R172, R36, 0x10000, RZ ;  /* 0x0001000024ac7824 */ /* 0x000fe200078e00ff */
[----:B------:R-:W-:Y:S01]  /*7480*/  SHF.R.U32.HI R46, RZ, 0x10, R47 ;  /* 0x00000010ff2e7819 */ /* 0x000fe2000001162f */
[----:B------:R-:W-:Y:S01]  /*7490*/  IMAD.U32 R47, R13, 0x10000, RZ ;  /* 0x000100000d2f7824 */ /* 0x000fe200078e00ff */
[----:B------:R-:W-:Y:S01]  /*74a0*/  PRMT R11, R170, 0x5410, R11 ;  /* 0x00005410aa0b7816 */ /* 0x000fe2000000000b */
[----:B------:R-:W-:Y:S01]  /*74b0*/  IMAD.U32 R170, R44, 0x10000, RZ ;  /* 0x000100002caa7824 */ /* 0x000fe200078e00ff */
[----:B------:R-:W-:Y:S02]  /*74c0*/  SHF.R.U32.HI R39, RZ, 0x10, R39 ;  /* 0x00000010ff277819 */ /* 0x000fe40000011627 */
[----:B------:R-:W-:Y:S01]  /*74d0*/  PRMT R37, R169, 0x5410, R37 ;  /* 0x00005410a9257816 */ /* 0x000fe20000000025 */
[----:B------:R-:W-:Y:S01]  /*74e0*/  FMUL.FTZ R174, R163, R170 ;  /* 0x000000aaa3ae7220 */ /* 0x000fe20000410000 */
[----:B------:R-:W-:Y:S01]  /*74f0*/  LOP3.LUT R164, R81, 0xffff0000, RZ, 0xc0, !PT ;  /* 0xffff000051a47812 */ /* 0x000fe200078ec0ff */
[----:B------:R-:W-:Y:S01]  /*7500*/  IMAD.U32 R81, R80, 0x10000, RZ ;  /* 0x0001000050517824 */ /* 0x000fe200078e00ff */
[----:B------:R-:W-:Y:S01]  /*7510*/  LOP3.LUT R169, R44, 0xffff0000, RZ, 0xc0, !PT ;  /* 0xffff00002ca97812 */ /* 0x000fe200078ec0ff */
[-C--:B------:R-:W-:Y:S01]  /*7520*/  FMUL.FTZ R44, R163, R172.reuse ;  /* 0x000000aca32c7220 */ /* 0x080fe20000410000 */
[----:B------:R-:W-:Y:S01]  /*7530*/  PRMT R46, R145, 0x5432, R46 ;  /* 0x00005432912e7816 */ /* 0x000fe2000000002e */
[----:B------:R-:W-:Y:S01]  /*7540*/  FFMA.FTZ R174, R47, R172, -R174 ;  /* 0x000000ac2fae7223 */ /* 0x000fe200000108ae */
[----:B------:R-:W-:Y:S01]  /*7550*/  PRMT R39, R171, 0x5410, R39 ;  /* 0x00005410ab277816 */ /* 0x000fe20000000027 */
[----:B------:R-:W-:Y:S01]  /*7560*/  FFMA.FTZ R44, R47, R170, R44 ;  /* 0x000000aa2f2c7223 */ /* 0x000fe2000001002c */
[----:B------:R-:W-:Y:S01]  /*7570*/  LOP3.LUT R162, R13, 0xffff0000, RZ, 0xc0, !PT ;  /* 0xffff00000da27812 */ /* 0x000fe200078ec0ff */
        /* <DEDUP_REMOVED lines=9> */
[----:B------:R-:W-:Y:S01]  /*7610*/  FFMA.FTZ R173, R162, R163, -R173 ;  /* 0x000000a3a2ad7223 */ /* 0x000fe200000108ad */
[C---:B------:R-:W-:Y:S01]  /*7620*/  FMUL.FTZ R163, R168.reuse, R171 ;  /* 0x000000aba8a37220 */ /* 0x040fe20000410000 */
[----:B------:R-:W-:Y:S01]  /*7630*/  FMUL.FTZ R168, R168, R47 ;  /* 0x0000002fa8a87220 */ /* 0x000fe20000410000 */
[----:B------:R-:W-:Y:S01]  /*7640*/  PRMT R38, R146, 0x5432, R38 ;  /* 0x0000543292267816 */ /* 0x000fe20000000026 */
[----:B------:R-:W-:Y:S01]  /*7650*/  FFMA.FTZ R177, R162, R169, R177 ;  /* 0x000000a9a2b17223 */ /* 0x000fe200000100b1 */
[----:B------:R-:W-:Y:S01]  /*7660*/  LOP3.LUT R15, R15, 0xffff0000, RZ, 0xc0, !PT ;  /* 0xffff00000f0f7812 */ /* 0x000fe200078ec0ff */
[C---:B------:R-:W-:Y:S01]  /*7670*/  FFMA.FTZ R163, R166.reuse, R47, -R163 ;  /* 0x0000002fa6a37223 */ /* 0x040fe200000108a3 */
[----:B------:R-:W-:Y:S01]  /*7680*/  LOP3.LUT R36, R39, 0xffff0000, RZ, 0xc0, !PT ;  /* 0xffff000027247812 */ /* 0x000fe200078ec0ff */
[----:B------:R-:W-:Y:S01]  /*7690*/  FFMA.FTZ R168, R166, R171, R168 ;  /* 0x000000aba6a87223 */ /* 0x000fe200000100a8 */
[----:B------:R-:W-:Y:S01]  /*76a0*/  FMUL.FTZ R166, R83, R46 ;  /* 0x0000002e53a67220 */ /* 0x000fe20000410000 */
[----:B------:R-:W-:Y:S01]  /*76b0*/  IMAD.U32 R164, R38, 0x10000, RZ ;  /* 0x0001000026a47824 */ /* 0x000fe200078e00ff */
[----:B------:R-:W-:Y:S01]  /*76c0*/  LOP3.LUT R80, R80, 0xffff0000, RZ, 0xc0, !PT ;  /* 0xffff000050507812 */ /* 0x000fe200078ec0ff */
[----:B------:R-:W-:Y:S01]  /*76d0*/  IMAD.U32 R162, R11, 0x10000, RZ ;  /* 0x000100000ba27824 */ /* 0x000fe200078e00ff */
[----:B------:R-:W-:Y:S01]  /*76e0*/  LOP3.LUT R39, R38, 0xffff0000, RZ, 0xc0, !PT ;  /* 0xffff000026277812 */ /* 0x000fe200078ec0ff */
[-C--:B------:R-:W-:Y:S01]  /*76f0*/  FMUL.FTZ R170, R83, R36.reuse ;  /* 0x0000002453aa7220 */ /* 0x080fe20000410000 */
[----:B------:R-:W-:Y:S01]  /*7700*/  FFMA.FTZ R166, R15, R36, -R166 ;  /* 0x000000240fa67223 */ /* 0x000fe200000108a6 */
[C---:B------:R-:W-:Y:S01]  /*7710*/  FMUL.FTZ R36, R81.reuse, R164 ;  /* 0x000000a451247220 */ /* 0x040fe20000410000 */
[----:B------:R-:W-:Y:S01]  /*7720*/  LOP3.LUT R12, R12, 0xffff0000, RZ, 0xc0, !PT ;  /* 0xffff00000c0c7812 */ /* 0x000fe200078ec0ff */
[-C--:B------:R-:W-:Y:S01]  /*7730*/  FMUL.FTZ R81, R81, R162.reuse ;  /* 0x000000a251517220 */ /* 0x080fe20000410000 */
[----:B------:R-:W-:Y:S01]  /*7740*/  LOP3.LUT R11, R11, 0xffff0000, RZ, 0xc0, !PT ;  /* 0xffff00000b0b7812 */ /* 0x000fe200078ec0ff */
[----:B------:R-:W-:Y:S01]  /*7750*/  FMUL.FTZ R47, R80, R39 ;  /* 0x00000027502f7220 */ /* 0x000fe20000410000 */
[C---:B------:R-:W-:Y:S01]  /*7760*/  FFMA.FTZ R36, R13.reuse, R162, -R36 ;  /* 0x000000a20d247223 */ /* 0x040fe20000010824 */
[----:B------:R-:W-:Y:S01]  /*7770*/  FFMA.FTZ R81, R13, R164, R81 ;  /* 0x000000a40d517223 */ /* 0x000fe20000010051 */
[----:B------:R-:W-:Y:S01]  /*7780*/  LOP3.LUT R167, R14, 0xffff0000, RZ, 0xc0, !PT ;  /* 0xffff00000ea77812 */ /* 0x000fe200078ec0ff */
[-C--:B------:R-:W-:Y:S01]  /*7790*/  FMUL.FTZ R13, R80, R11.reuse ;  /* 0x0000000b500d7220 */ /* 0x080fe20000410000 */
[----:B------:R-:W-:Y:S01]  /*77a0*/  FFMA.FTZ R47, R12, R11, -R47 ;  /* 0x0000000b0c2f7223 */ /* 0x000fe2000001082f */
[C---:B------:R-:W-:Y:S01]  /*77b0*/  IMAD.U32 R14, R82.reuse, 0x10000, RZ ;  /* 0x00010000520e7824 */ /* 0x040fe200078e00ff */
[----:B------:R-:W-:Y:S01]  /*77c0*/  LOP3.LUT R82, R82, 0xffff0000, RZ, 0xc0, !PT ;  /* 0xffff000052527812 */ /* 0x000fe200078ec0ff */
[C---:B------:R-:W-:Y:S01]  /*77d0*/  IMAD.U32 R11, R45.reuse, 0x10000, RZ ;  /* 0x000100002d0b7824 */ /* 0x040fe200078e00ff */
[----:B------:R-:W-:Y:S01]  /*77e0*/  LOP3.LUT R45, R45, 0xffff0000, RZ, 0xc0, !PT ;  /* 0xffff00002d2d7812 */ /* 0x000fe200078ec0ff */
[C---:B------:R-:W-:Y:S01]  /*77f0*/  IMAD.U32 R38, R37.reuse, 0x10000, RZ ;  /* 0x0001000025267824 */ /* 0x040fe200078e00ff */
[----:B------:R-:W-:Y:S01]  /*7800*/  LOP3.LUT R37, R37, 0xffff0000, RZ, 0xc0, !PT ;  /* 0xffff000025257812 */ /* 0x000fe200078ec0ff */
[----:B------:R-:W-:Y:S01]  /*7810*/  FFMA.FTZ R15, R15, R46, R170 ;  /* 0x0000002e0f0f7223 */ /* 0x000fe200000100aa */
        /* <DEDUP_REMOVED lines=21> */
.L_x_2769:
[----:B------:R-:W-:Y:S05]  /*7970*/  BSYNC B3 ;  /* 0x0000000000037941 */ /* 0x000fea0003800000 */
.L_x_2768:
[----:B------:R-:W-:Y:S02]  /*7980*/  ULDC.64 UR4, c[0x0][0x208] ;  /* 0x0000820000047ab9 */ /* 0x000fe40000000a00 */
[----:B--2---:R4:W-:Y:S04]  /*7990*/  ST.E.128 desc[UR4][R126.64], R12 ;  /* 0x0000000c7e007985 */ /* 0x0049e8000c101d04 */
[----:B---3--:R4:W-:Y:S02]  /*79a0*/  @!P3 ST.E.128 desc[UR4][R128.64], R80 ;  /* 0x000000508000b985 */ /* 0x0089e4000c101d04 */
.L_x_2767:
[----:B------:R-:W-:Y:S05]  /*79b0*/  BSYNC B2 ;  /* 0x0000000000027941 */ /* 0x000fea0003800000 */
.L_x_2766:
[----:B------:R-:W-:-:S13]  /*79c0*/  ISETP.NE.AND P3, PT, R25, RZ, PT ;  /* 0x000000ff1900720c */ /* 0x000fda0003f65270 */
[----:B------:R-:W-:Y:S05]  /*79d0*/  @!P3 BRA `(.L_x_2765) ;  /* 0x0000000400e8b947 */ /* 0x000fea0003800000 */
[----:B----4-:R-:W4:Y:S01]  /*79e0*/  LDL R15, [R1+0x58] ;  /* 0x00005800010f7983 */ /* 0x010f220000100800 */
        /* <DEDUP_REMOVED lines=15> */
[----:B------:R-:W-:-:S11]  /*7ae0*/  LOP3.LUT R12, R12, R14, RZ, 0x3c, !PT ;  /* 0x0000000e0c0c7212 */ /* 0x000fd600078e3cff */
[----:B------:R-:W-:-:S04]  /*7af0*/  @!P3 IMAD.WIDE R124, R11, 0x2, R124 ;  /* 0x000000020b7cb825 */ /* 0x000fc800078e027c */
[----:B----4-:R-:W-:-:S04]  /*7b00*/  IMAD R13, R13, 0x1400, R15 ;  /* 0x000014000d0d7824 */ /* 0x010fc800078e020f */
[----:B------:R-:W-:Y:S02]  /*7b10*/  IMAD.IADD R15, R13, 0x1, R12 ;  /* 0x000000010d0f7824 */ /* 0x000fe400078e020c */
[C---:B------:R-:W-:Y:S02]  /*7b20*/  IMAD R13, R212.reuse, 0x5000, R133 ;  /* 0x00005000d40d7824 */ /* 0x040fe400078e0285 */
[----:B------:R-:W-:Y:S02]  /*7b30*/  IMAD R15, R212, 0x5000, R15 ;  /* 0x00005000d40f7824 */ /* 0x000fe400078e020f */
[--C-:B------:R-:W-:Y:S02]  /*7b40*/  IMAD R13, R13, 0x2, R22.reuse ;  /* 0x000000020d0d7824 */ /* 0x100fe400078e0216 */
[----:B------:R-:W-:-:S04]  /*7b50*/  IMAD R36, R15, 0x2, R22 ;  /* 0x000000020f247824 */ /* 0x000fc800078e0216 */
[----:B------:R-:W2:Y:S04]  /*7b60*/  LDS.128 R12, [R13+0x24400] ;  /* 0x024400000d0c7984 */ /* 0x000ea80000000c00 */
[----:B------:R-:W3:Y:S01]  /*7b70*/  LDS.128 R36, [R36+0x24400] ;  /* 0x0244000024247984 */ /* 0x000ee20000000c00 */
[----:B------:R-:W-:Y:S05]  /*7b80*/  @P6 BRA `(.L_x_2771) ;  /* 0x00000004006c6947 */ /* 0x000fea0003800000 */
[--C-:B------:R-:W-:Y:S01]  /*7b90*/  SHF.R.U64 R11, R32, 0x10, R33.reuse ;  /* 0x00000010200b7819 */ /* 0x100fe20000001221 */
[----:B---3--:R-:W-:Y:S01]  /*7ba0*/  IMAD.U32 R47, R37, 0x10000, RZ ;  /* 0x00010000252f7824 */ /* 0x008fe200078e00ff */
[----:B------:R-:W-:Y:S01]  /*7bb0*/  SHF.R.U32.HI R32, RZ, 0x10, R33 ;  /* 0x00000010ff207819 */ /* 0x000fe20000011621 */
[----:B------:R-:W-:Y:S01]  /*7bc0*/  IMAD.U32 R83, R39, 0x10000, RZ ;  /* 0x0001000027537824 */ /* 0x000fe200078e00ff */
[--C-:B------:R-:W-:Y:S01]  /*7bd0*/  SHF.R.U64 R33, R40, 0x10, R41.reuse ;  /* 0x0000001028217819 */ /* 0x100fe20000001229 */
[----:B--2---:R-:W-:Y:S01]  /*7be0*/  IMAD.U32 R82, R15, 0x10000, RZ ;  /* 0x000100000f527824 */ /* 0x004fe200078e00ff */
[----:B------:R-:W-:Y:S01]  /*7bf0*/  SHF.R.U32.HI R40, RZ, 0x10, R41 ;  /* 0x00000010ff287819 */ /* 0x000fe20000011629 */
[----:B------:R-:W-:Y:S01]  /*7c00*/  IMAD.U32 R126, R38, 0x10000, RZ ;  /* 0x00010000267e7824 */ /* 0x000fe200078e00ff */
[----:B------:R-:W-:Y:S01]  /*7c10*/  PRMT R32, R142, 0x5432, R32 ;  /* 0x000054328e207816 */ /* 0x000fe20000000020 */
[----:B------:R-:W-:Y:S01]  /*7c20*/  IMAD.U32 R81, R14, 0x10000, RZ ;  /* 0x000100000e517824 */ /* 0x000fe200078e00ff */
[----:B------:R-:W-:-:S02]  /*7c30*/  PRMT R40, R143, 0x5432, R40 ;  /* 0x000054328f287816 */ /* 0x000fc40000000028 */
[--C-:B------:R-:W-:Y:S02]  /*7c40*/  SHF.R.U64 R34, R34, 0x10, R35.reuse ;  /* 0x0000001022227819 */ /* 0x100fe40000001223 */
[----:B------:R-:W-:Y:S02]  /*7c50*/  SHF.R.U32.HI R35, RZ, 0x10, R35 ;  /* 0x00000010ff237819 */ /* 0x000fe40000011623 */
[----:B------:R-:W-:Y:S01]  /*7c60*/  SHF.R.U64 R41, R42, 0x10, R43 ;  /* 0x000000102a297819 */ /* 0x000fe2000000122b */
[----:B------:R-:W-:Y:S01]  /*7c70*/  IMAD.U32 R42, R13, 0x10000, RZ ;  /* 0x000100000d2a7824 */ /* 0x000fe200078e00ff */
[----:B------:R-:W-:Y:S01]  /*7c80*/  PRMT R192, R192, 0x5410, R11 ;  /* 0x00005410c0c07816 */ /* 0x000fe2000000000b */
[----:B------:R-:W-:Y:S01]  /*7c90*/  IMAD.U32 R11, R40, 0x10000, RZ ;  /* 0x00010000280b7824 */ /* 0x000fe200078e00ff */
[----:B------:R-:W-:Y:S02]  /*7ca0*/  SHF.R.U32.HI R43, RZ, 0x10, R43 ;  /* 0x00000010ff2b7819 */ /* 0x000fe4000001162b */
[----:B------:R-:W-:Y:S01]  /*7cb0*/  PRMT R193, R193, 0x5410, R33 ;  /* 0x00005410c1c17816 */ /* 0x000fe20000000021 */
[----:B------:R-:W-:Y:S01]  /*7cc0*/  IMAD.U32 R33, R32, 0x10000, RZ ;  /* 0x0001000020217824 */ /* 0x000fe200078e00ff */
[----:B------:R-:W-:Y:S01]  /*7cd0*/  PRMT R188, R188, 0x5410, R35 ;  /* 0x00005410bcbc7816 */ /* 0x000fe20000000023 */
[----:B------:R-:W-:Y:S01]  /*7ce0*/  FMUL.FTZ R35, R47, R11 ;  /* 0x0000000b2f237220 */ /* 0x000fe20000410000 */
[----:B------:R-:W-:Y:S01]  /*7cf0*/  PRMT R191, R191, 0x5410, R41 ;  /* 0x00005410bfbf7816 */ /* 0x000fe20000000029 */
[-C--:B------:R-:W-:Y:S01]  /*7d00*/  FMUL.FTZ R47, R47, R33.reuse ;  /* 0x000000212f2f7220 */ /* 0x080fe20000410000 */
[----:B------:R-:W-:Y:S01]  /*7d10*/  LOP3.LUT R80, R37, 0xffff0000, RZ, 0xc0, !PT ;  /* 0xffff000025507812 */ /* 0x000fe200078ec0ff */
[----:B------:R-:W-:Y:S01]  /*7d20*/  FFMA.FTZ R35, R42, R33, -R35 ;  /* 0x000000212a237223 */ /* 0x000fe20000010823 */
[----:B------:R-:W-:Y:S01]  /*7d30*/  LOP3.LUT R41, R40, 0xffff0000, RZ, 0xc0, !PT ;  /* 0xffff000028297812 */ /* 0x000fe200078ec0ff */
[----:B------:R-:W-:Y:S01]  /*7d40*/  FFMA.FTZ R47, R42, R11, R47 ;  /* 0x0000000b2a2f7223 */ /* 0x000fe2000001002f */
[----:B------:R-:W-:Y:S01]  /*7d50*/  PRMT R190, R190, 0x5410, R43 ;  /* 0x00005410bebe7816 */ /* 0x000fe2000000002b */
[----:B------:R-:W-:Y:S01]  /*7d60*/  IMAD.U32 R11, R188, 0x10000, RZ ;  /* 0x00010000bc0b7824 */ /* 0x000fe200078e00ff */
[----:B------:R-:W-:Y:S01]  /*7d70*/  LOP3.LUT R46, R13, 0xffff0000, RZ, 0xc0, !PT ;  /* 0xffff00000d2e7812 */ /* 0x000fe200078ec0ff */
[----:B------:R-:W-:Y:S01]  /*7d80*/  FMUL.FTZ R33, R80, R41 ;  /* 0x0000002950217220 */ /* 0x000fe20000410000 */
[----:B------:R-:W-:Y:S01]  /*7d90*/  LOP3.LUT R43, R32, 0xffff0000, RZ, 0xc0, !PT ;  /* 0xffff0000202b7812 */ /* 0x000fe200078ec0ff */
[----:B------:R-:W-:Y:S01]  /*7da0*/  IMAD.U32 R32, R190, 0x10000, RZ ;  /* 0x00010000be207824 */ /* 0x000fe200078e00ff */
[----:B------:R-:W-:Y:S01]  /*7db0*/  PRMT R189, R189, 0x5410, R34 ;  /* 0x00005410bdbd7816 */ /* 0x000fe20000000022 */
[----:B------:R-:W-:Y:S01]  /*7dc0*/  IMAD.U32 R37, R36, 0x10000, RZ ;  /* 0x0001000024257824 */ /* 0x000fe200078e00ff */
[----:B------:R-:W-:Y:S01]  /*7dd0*/  LOP3.LUT R39, R39, 0xffff0000, RZ, 0xc0, !PT ;  /* 0xffff000027277812 */ /* 0x000fe200078ec0ff */
[----:B------:R-:W-:Y:S01]  /*7de0*/  FFMA.FTZ R34, R46, R43, -R33 ;  /* 0x0000002b2e227223 */ /* 0x000fe20000010821 */
[CC--:B------:R-:W-:Y:S01]  /*7df0*/  FMUL.FTZ R33, R83.reuse, R32.reuse ;  /* 0x0000002053217220 */ /* 0x0c0fe20000410000 */
[----:B------:R-:W-:Y:S01]  /*7e00*/  LOP3.LUT R190, R190, 0xffff0000, RZ, 0xc0, !PT ;  /* 0xffff0000bebe7812 */ /* 0x000fe200078ec0ff */
[-C--:B------:R-:W-:Y:S01]  /*7e10*/  FMUL.FTZ R83, R83, R11.reuse ;  /* 0x0000000b53537220 */ /* 0x080fe20000410000 */
[----:B------:R-:W-:Y:S01]  /*7e20*/  LOP3.LUT R40, R188, 0xffff0000, RZ, 0xc0, !PT ;  /* 0xffff0000bc287812 */ /* 0x000fe200078ec0ff */
[C---:B------:R-:W-:Y:S01]  /*7e30*/  FFMA.FTZ R33, R82.reuse, R11, -R33 ;  /* 0x0000000b52217223 */ /* 0x040fe20000010821 */
[----:B------:R-:W-:Y:S01]  /*7e40*/  LOP3.LUT R15, R15, 0xffff0000, RZ, 0xc0, !PT ;  /* 0xffff00000f0f7812 */ /* 0x000fe200078ec0ff */
[----:B------:R-:W-:Y:S01]  /*7e50*/  FFMA.FTZ R83, R82, R32, R83 ;  /* 0x0000002052537223 */ /* 0x000fe20000010053 */
[----:B------:R-:W-:Y:S01]  /*7e60*/  FMUL.FTZ R82, R39, R190 ;  /* 0x000000be27527220 */ /* 0x000fe20000410000 */
[----:B------:R-:W-:-:S02]  /*7e70*/  IMAD.U32 R32, R193, 0x10000, RZ ;  /* 0x00010000c1207824 */ /* 0x000fc400078e00ff */
[----:B------:R-:W-:Y:S01]  /*7e80*/  FMUL.FTZ R127, R80, R43 ;  /* 0x0000002b507f7220 */ /* 0x000fe20000410000 */
[----:B------:R-:W-:Y:S01]  /*7e90*/  IMAD.U32 R42, R192, 0x10000, RZ ;  /* 0x00010000c02a7824 */ /* 0x000fe200078e00ff */
[----:B------:R-:W-:Y:S01]  /*7ea0*/  LOP3.LUT R36, R36, 0xffff0000, RZ, 0xc0, !PT ;  /* 0xffff000024247812 */ /* 0x000fe200078ec0ff */
[-C--:B------:R-:W-:Y:S01]  /*7eb0*/  FMUL.FTZ R80, R39, R40.reuse ;  /* 0x0000002827507220 */ /* 0x080fe20000410000 */
[----:B------:R-:W-:Y:S01]  /*7ec0*/  LOP3.LUT R193, R193, 0xffff0000, RZ, 0xc0, !PT ;  /* 0xffff0000c1c17812 */ /* 0x000fe200078ec0ff */
[----:B------:R-:W-:Y:S01]  /*7ed0*/  FFMA.FTZ R40, R15, R40, -R82 ;  /* 0x000000280f287223 */ /* 0x000fe20000010852 */
[----:B------:R-:W-:Y:S02]  /*7ee0*/  IMAD.U32 R13, R12, 0x10000, RZ ;  /* 0x000100000c0d7824 */ /* 0x000fe400078e00ff */
[C---:B------:R-:W-:Y:S01]  /*7ef0*/  FMUL.FTZ R82, R37.reuse, R32 ;  /* 0x0000002025527220 */ /* 0x040fe20000410000 */
[----:B------:R-:W-:Y:S01]  /*7f00*/  LOP3.LUT R11, R192, 0xffff0000, RZ, 0xc0, !PT ;  /* 0xffff0000c00b7812 */ /* 0x000fe200078ec0ff */
[----:B------:R-:W-:Y:S01]  /*7f10*/  FMUL.FTZ R37, R37, R42 ;  /* 0x0000002a25257220 */ /* 0x000fe20000410000 */
[----:B------:R-:W-:Y:S01]  /*7f20*/  LOP3.LUT R12, R12, 0xffff0000, RZ, 0xc0, !PT ;  /* 0xffff00000c0c7812 */ /* 0x000fe200078ec0ff */
[----:B------:R-:W-:Y:S01]  /*7f30*/  FFMA.FTZ R190, R15, R190, R80 ;  /* 0x000000be0fbe7223 */ /* 0x000fe20000010050 */
[C---:B------:R-:W-:Y:S01]  /*7f40*/  FMUL.FTZ R15, R36.reuse, R193 ;  /* 0x000000c1240f7220 */ /* 0x040fe20000410000 */
[C---:B------:R-:W-:Y:S01]  /*7f50*/  FFMA.FTZ R42, R13.reuse, R42, -R82 ;  /* 0x0000002a0d2a7223 */ /* 0x040fe20000010852 */
[----:B------:R-:W-:Y:S01]  /*7f60*/  FFMA.FTZ R13, R13, R32, R37 ;  /* 0x000000200d0d7223 */ /* 0x000fe20000010025 */
[-C--:B------:R-:W-:Y:S01]  /*7f70*/  FMUL.FTZ R37, R36, R11.reuse ;  /* 0x0000000b24257220 */ /* 0x080fe20000410000 */
[----:B------:R-:W-:Y:S01]  /*7f80*/  FFMA.FTZ R11, R12, R11, -R15 ;  /* 0x0000000b0c0b7223 */ /* 0x000fe2000001080f */
[----:B------:R-:W-:Y:S01]  /*7f90*/  IMAD.U32 R15, R191, 0x10000, RZ ;  /* 0x00010000bf0f7824 */ /* 0x000fe200078e00ff */
[----:B------:R-:W-:Y:S01]  /*7fa0*/  LOP3.LUT R38, R38, 0xffff0000, RZ, 0xc0, !PT ;  /* 0xffff000026267812 */ /* 0x000fe200078ec0ff */
[----:B------:R-:W-:Y:S01]  /*7fb0*/  IMAD.U32 R32, R189, 0x10000, RZ ;  /* 0x00010000bd207824 */ /* 0x000fe200078e00ff */
[----:B------:R-:W-:Y:S01]  /*7fc0*/  LOP3.LUT R191, R191, 0xffff0000, RZ, 0xc0, !PT ;  /* 0xffff0000bfbf7812 */ /* 0x000fe200078ec0ff */
[----:B------:R-:W-:Y:S01]  /*7fd0*/  FFMA.FTZ R12, R12, R193, R37 ;  /* 0x000000c10c0c7223 */ /* 0x000fe20000010025 */
[----:B------:R-:W-:Y:S01]  /*7fe0*/  LOP3.LUT R189, R189, 0xffff0000, RZ, 0xc0, !PT ;  /* 0xffff0000bdbd7812 */ /* 0x000fe200078ec0ff */
[----:B------:R-:W-:Y:S01]  /*7ff0*/  FFMA.FTZ R46, R46, R41, R127 ;  /* 0x000000292e2e7223 */ /* 0x000fe2000001007f */
[----:B------:R-:W-:Y:S01]  /*8000*/  LOP3.LUT R14, R14, 0xffff0000, RZ, 0xc0, !PT ;  /* 0xffff00000e0e7812 */ /* 0x000fe200078ec0ff */
[----:B------:R-:W-:Y:S01]  /*8010*/  FMUL.FTZ R36, R126, R15 ;  /* 0x0000000f7e247220 */ /* 0x000fe20000410000 */
[----:B------:R-:W-:Y:S01]  /*8020*/  FMUL.FTZ R37, R38, R191 ;  /* 0x000000bf26257220 */ /* 0x000fe20000410000 */
        /* <DEDUP_REMOVED lines=17> */
.L_x_2771:
[----:B------:R-:W-:Y:S05]  /*8140*/  BSYNC B2 ;  /* 0x0000000000027941 */ /* 0x000fea0003800000 */
.L_x_2770:
[----:B------:R-:W-:Y:S02]  /*8150*/  ULDC.64 UR4, c[0x0][0x208] ;  /* 0x0000820000047ab9 */ /* 0x000fe40000000a00 */
[----:B--2---:R2:W-:Y:S04]  /*8160*/  ST.E.128 desc[UR4][R44.64], R12 ;  /* 0x0000000c2c007985 */ /* 0x0045e8000c101d04 */
[----:B---3--:R2:W-:Y:S02]  /*8170*/  @!P3 ST.E.128 desc[UR4][R124.64], R36 ;  /* 0x000000247c00b985 */ /* 0x0085e4000c101d04 */
.L_x_2765:
[----:B------:R-:W-:Y:S05]  /*8180*/  BSYNC B1 ;  /* 0x0000000000017941 */ /* 0x000fea0003800000 */
.L_x_2764:
[----:B------:R-:W-:-:S03]  /*8190*/  UMOV UR4, 0xffffffff ;  /* 0xffffffff00047882 */ /* 0x000fc60000000000 */
[----:B------:R-:W-:Y:S05]  /*81a0*/  BRA.DIV UR4, `(.L_x_2772) ;  /* 0x0000028204207947 */ /* 0x000fea000b800000 */
[----:B--2---:R2:W0:Y:S04]  /*81b0*/  SHFL.IDX PT, R37, R119, 0x1, 0x181f ;  /* 0x00381f0077257f89 */ /* 0x00442800000e0000 */
[----:B------:R2:W0:Y:S02]  /*81c0*/  SHFL.IDX PT, R36, R120, 0x1, 0x181f ;  /* 0x00381f0078247f89 */ /* 0x00042400000e0000 */
.L_x_3106:
[----:B------:R-:W-:Y:S04]  /*81d0*/  BSSY B1, `(.L_x_2773) ;  /* 0x000010c000017945 */ /* 0x000fe80003800000 */
[----:B------:R-:W-:Y:S05]  /*81e0*/  @P4 BRA `(.L_x_2774) ;  /* 0x0000001000284947 */ /* 0x000fea0003800000 */
[----:B------:R-:W-:Y:S01]  /*81f0*/  ISETP.NE.AND P3, PT, R4, RZ, PT ;  /* 0x000000ff0400720c */ /* 0x000fe20003f65270 */
[----:B------:R-:W-:-:S12]  /*8200*/  BSSY B2, `(.L_x_2775) ;  /* 0x0000085000027945 */ /* 0x000fd80003800000 */
[----:B------:R-:W-:Y:S05]  /*8210*/  @!P3 BRA `(.L_x_2776) ;  /* 0x00000008000cb947 */ /* 0x000fea0003800000 */
[----:B----4-:R-:W4:Y:S01]  /*8220*/  LDL R14, [R1+0x64] ;  /* 0x00006400010e7983 */ /* 0x010f220000100800 */
[----:B------:R-:W-:Y:S01]  /*8230*/  SEL R11, R115, R137, !P2 ;  /* 0x00000089730b7207 */ /* 0x000fe20005000000 */
[----:B------:R-:W-:Y:S01]  /*8240*/  VIADD R13, R220, 0x20 ;  /* 0x00000020dc0d7836 */ /* 0x000fe20000000000 */
[----:B0-----:R-:W-:Y:S01]  /*8250*/  LEA R38, P4, R10, R36, 0x1 ;  /* 0x000000240a267211 */ /* 0x001fe200078808ff */
        /* <DEDUP_REMOVED lines=14> */
[----:B------:R-:W-:-:S02]  /*8340*/  ISETP.GE.AND P4, PT, R16, R114, PT ;  /* 0x000000721000720c */ /* 0x000fc40003f86270 */
        /* <DEDUP_REMOVED lines=10> */
[----:B------:R-:W-:-:S03]  /*83f0*/  IMAD R32, R13, 0x2, R22 ;  /* 0x000000020d207824 */ /* 0x000fc600078e0216 */
[----:B------:R0:W4:Y:S04]  /*8400*/  LDS.128 R12, [R11+0x24400] ;  /* 0x024400000b0c7984 */ /* 0x0001280000000c00 */
[----:B------:R-:W0:Y:S01]  /*8410*/  LDS.128 R32, [R32+0x24400] ;  /* 0x0244000020207984 */ /* 0x000e220000000c00 */
[----:B------:R-:W-:Y:S05]  /*8420*/  @P4 BRA `(.L_x_2778) ;  /* 0x0000000400784947 */ /* 0x000fea0003800000 */
[--C-:B------:R-:W-:Y:S01]  /*8430*/  SHF.R.U64 R46, R60, 0x10, R61.reuse ;  /* 0x000000103c2e7819 */ /* 0x100fe2000000123d */
[----:B0-----:R-:W-:Y:S01]  /*8440*/  IMAD.U32 R45, R33, 0x10000, RZ ;  /* 0x00010000212d7824 */ /* 0x001fe200078e00ff */
[----:B------:R-:W-:Y:S01]  /*8450*/  SHF.R.U32.HI R61, RZ, 0x10, R61 ;  /* 0x00000010ff3d7819 */ /* 0x000fe2000001163d */
[----:B----4-:R-:W-:Y:S01]  /*8460*/  IMAD.U32 R11, R13, 0x10000, RZ ;  /* 0x000100000d0b7824 */ /* 0x010fe200078e00ff */
        /* <DEDUP_REMOVED lines=8> */
[--C-:B------:R-:W-:Y:S02]  /*84f0*/  SHF.R.U64 R52, R62, 0x10, R63.reuse ;  /* 0x000000103e347819 */ /* 0x100fe4000000123f */
[----:B------:R-:W-:Y:S02]  /*8500*/  SHF.R.U32.HI R63, RZ, 0x10, R63 ;  /* 0x00000010ff3f7819 */ /* 0x000fe4000001163f */
[----:B------:R-:W-:Y:S01]  /*8510*/  PRMT R185, R185, 0x5410, R44 ;  /* 0x00005410b9b97816 */ /* 0x000fe2000000002c */
[----:B------:R-:W-:Y:S01]  /*8520*/  IMAD.U32 R44, R184, 0x10000, RZ ;  /* 0x00010000b82c7824 */ /* 0x000fe200078e00ff */
[----:B------:R-:W-:Y:S02]  /*8530*/  SHF.R.U32.HI R55, RZ, 0x10, R55 ;  /* 0x00000010ff377819 */ /* 0x000fe40000011637 */
[----:B------:R-:W-:Y:S01]  /*8540*/  PRMT R187, R187, 0x5410, R42 ;  /* 0x00005410bbbb7816 */ /* 0x000fe2000000002a */
[----:B------:R-:W-:Y:S01]  /*8550*/  IMAD.U32 R42, R186, 0x10000, RZ ;  /* 0x00010000ba2a7824 */ /* 0x000fe200078e00ff */
[----:B------:R-:W-:Y:S01]  /*8560*/  PRMT R183, R183, 0x5410, R46 ;  /* 0x00005410b7b77816 */ /* 0x000fe2000000002e */
[----:B------:R-:W-:Y:S01]  /*8570*/  FMUL.FTZ R46, R45, R44 ;  /* 0x0000002c2d2e7220 */ /* 0x000fe20000410000 */
[----:B------:R-:W-:-:S02]  /*8580*/  PRMT R182, R182, 0x5410, R63 ;  /* 0x00005410b6b67816 */ /* 0x000fc4000000003f */
[----:B------:R-:W-:Y:S01]  /*8590*/  LOP3.LUT R47, R33, 0xffff0000, RZ, 0xc0, !PT ;  /* 0xffff0000212f7812 */ /* 0x000fe200078ec0ff */
[----:B------:R-:W-:Y:S01]  /*85a0*/  IMAD.U32 R33, R32, 0x10000, RZ ;  /* 0x0001000020217824 */ /* 0x000fe200078e00ff */
[----:B------:R-:W-:Y:S01]  /*85b0*/  PRMT R180, R180, 0x5410, R55 ;  /* 0x00005410b4b47816 */ /* 0x000fe20000000037 */
[----:B------:R-:W-:Y:S01]  /*85c0*/  IMAD.U32 R55, R182, 0x10000, RZ ;  /* 0x00010000b6377824 */ /* 0x000fe200078e00ff */
[----:B------:R-:W-:Y:S01]  /*85d0*/  LOP3.LUT R184, R184, 0xffff0000, RZ, 0xc0, !PT ;  /* 0xffff0000b8b87812 */ /* 0x000fe200078ec0ff */
[----:B------:R-:W-:Y:S01]  /*85e0*/  IMAD.U32 R82, R183, 0x10000, RZ ;  /* 0x00010000b7527824 */ /* 0x000fe200078e00ff */
[----:B------:R-:W-:Y:S01]  /*85f0*/  PRMT R181, R181, 0x5410, R52 ;  /* 0x00005410b5b57816 */ /* 0x000fe20000000034 */
[-C--:B------:R-:W-:Y:S01]  /*8600*/  FMUL.FTZ R52, R45, R42.reuse ;  /* 0x0000002a2d347220 */ /* 0x080fe20000410000 */
[----:B------:R-:W-:Y:S01]  /*8610*/  LOP3.LUT R186, R186, 0xffff0000, RZ, 0xc0, !PT ;  /* 0xffff0000baba7812 */ /* 0x000fe200078ec0ff */
[----:B------:R-:W-:Y:S01]  /*8620*/  FFMA.FTZ R42, R11, R42, -R46 ;  /* 0x0000002a0b2a7223 */ /* 0x000fe2000001082e */
[----:B------:R-:W-:Y:S01]  /*8630*/  LOP3.LUT R43, R13, 0xffff0000, RZ, 0xc0, !PT ;  /* 0xffff00000d2b7812 */ /* 0x000fe200078ec0ff */
[----:B------:R-:W-:Y:S01]  /*8640*/  FMUL.FTZ R46, R47, R184 ;  /* 0x000000b82f2e7220 */ /* 0x000fe20000410000 */
[----:B------:R-:W-:-:S02]  /*8650*/  IMAD.U32 R53, R180, 0x10000, RZ ;  /* 0x00010000b4357824 */ /* 0x000fc400078e00ff */
[----:B------:R-:W-:Y:S01]  /*8660*/  FFMA.FTZ R11, R11, R44, R52 ;  /* 0x0000002c0b0b7223 */ /* 0x000fe20000010034 */
[----:B------:R-:W-:Y:S01]  /*8670*/  LOP3.LUT R35, R35, 0xffff0000, RZ, 0xc0, !PT ;  /* 0xffff000023237812 */ /* 0x000fe200078ec0ff */
[-C--:B------:R-:W-:Y:S01]  /*8680*/  FMUL.FTZ R44, R47, R186.reuse ;  /* 0x000000ba2f2c7220 */ /* 0x080fe20000410000 */
[----:B------:R-:W-:Y:S01]  /*8690*/  LOP3.LUT R52, R182, 0xffff0000, RZ, 0xc0, !PT ;  /* 0xffff0000b6347812 */ /* 0x000fe200078ec0ff */
[C---:B------:R-:W-:Y:S01]  /*86a0*/  FMUL.FTZ R47, R80.reuse, R55 ;  /* 0x00000037502f7220 */ /* 0x040fe20000410000 */
[C---:B------:R-:W-:Y:S01]  /*86b0*/  FFMA.FTZ R45, R43.reuse, R186, -R46 ;  /* 0x000000ba2b2d7223 */ /* 0x040fe2000001082e */
[-C--:B------:R-:W-:Y:S01]  /*86c0*/  FMUL.FTZ R80, R80, R53.reuse ;  /* 0x0000003550507220 */ /* 0x080fe20000410000 */
[----:B------:R-:W-:Y:S01]  /*86d0*/  LOP3.LUT R46, R180, 0xffff0000, RZ, 0xc0, !PT ;  /* 0xffff0000b42e7812 */ /* 0x000fe200078ec0ff */
[----:B------:R-:W-:Y:S01]  /*86e0*/  FFMA.FTZ R44, R43, R184, R44 ;  /* 0x000000b82b2c7223 */ /* 0x000fe2000001002c */
[----:B------:R-:W-:Y:S01]  /*86f0*/  LOP3.LUT R15, R15, 0xffff0000, RZ, 0xc0, !PT ;  /* 0xffff00000f0f7812 */ /* 0x000fe200078ec0ff */
[----:B------:R-:W-:Y:S01]  /*8700*/  FFMA.FTZ R43, R60, R53, -R47 ;  /* 0x000000353c2b7223 */ /* 0x000fe2000001082f */
[----:B------:R-:W-:Y:S01]  /*8710*/  LOP3.LUT R32, R32, 0xffff0000, RZ, 0xc0, !PT ;  /* 0xffff000020207812 */ /* 0x000fe200078ec0ff */
[----:B---3--:R-:W-:Y:S01]  /*8720*/  FMUL.FTZ R124, R35, R52 ;  /* 0x00000034237c7220 */ /* 0x008fe20000410000 */
[----:B------:R-:W-:Y:S01]  /*8730*/  LOP3.LUT R183, R183, 0xffff0000, RZ, 0xc0, !PT ;  /* 0xffff0000b7b77812 */ /* 0x000fe200078ec0ff */
[----:B------:R-:W-:Y:S01]  /*8740*/  FFMA.FTZ R60, R60, R55, R80 ;  /* 0x000000373c3c7223 */ /* 0x000fe20000010050 */
[----:B------:R-:W-:-:S02]  /*8750*/  IMAD.U32 R80, R187, 0x10000, RZ ;  /* 0x00010000bb507824 */ /* 0x000fc400078e00ff */
[-C--:B------:R-:W-:Y:S01]  /*8760*/  FMUL.FTZ R126, R35, R46.reuse ;  /* 0x0000002e237e7220 */ /* 0x080fe20000410000 */
[C---:B------:R-:W-:Y:S01]  /*8770*/  IMAD.U32 R13, R12.reuse, 0x10000, RZ ;  /* 0x000100000c0d7824 */ /* 0x040fe200078e00ff */
[----:B------:R-:W-:Y:S01]  /*8780*/  LOP3.LUT R187, R187, 0xffff0000, RZ, 0xc0, !PT ;  /* 0xffff0000bbbb7812 */ /* 0x000fe200078ec0ff */
[----:B------:R-:W-:Y:S01]  /*8790*/  FFMA.FTZ R46, R15, R46, -R124 ;  /* 0x0000002e0f2e7223 */ /* 0x000fe2000001087c */
[----:B------:R-:W-:Y:S01]  /*87a0*/  LOP3.LUT R12, R12, 0xffff0000, RZ, 0xc0, !PT ;  /* 0xffff00000c0c7812 */ /* 0x000fe200078ec0ff */
[C---:B------:R-:W-:Y:S01]  /*87b0*/  FMUL.FTZ R124, R33.reuse, R82 ;  /* 0x00000052217c7220 */ /* 0x040fe20000410000 */
[C---:B------:R-:W-:Y:S01]  /*87c0*/  FMUL.FTZ R47, R32.reuse, R183 ;  /* 0x000000b7202f7220 */ /* 0x040fe20000410000 */
[-C--:B------:R-:W-:Y:S01]  /*87d0*/  FMUL.FTZ R35, R33, R80.reuse ;  /* 0x0000005021237220 */ /* 0x080fe20000410000 */
[-C--:B------:R-:W-:Y:S01]  /*87e0*/  FMUL.FTZ R53, R32, R187.reuse ;  /* 0x000000bb20357220 */ /* 0x080fe20000410000 */
[----:B------:R-:W-:Y:S01]  /*87f0*/  LOP3.LUT R62, R14, 0xffff0000, RZ, 0xc0, !PT ;  /* 0xffff00000e3e7812 */ /* 0x000fe200078ec0ff */
[----:B------:R-:W-:Y:S01]  /*8800*/  FFMA.FTZ R33, R13, R80, -R124 ;  /* 0x000000500d217223 */ /* 0x000fe2000001087c */
[----:B------:R-:W-:Y:S01]  /*8810*/  FFMA.FTZ R32, R12, R187, -R47 ;  /* 0x000000bb0c207223 */ /* 0x000fe2000001082f */
[----:B------:R-:W-:-:S02]  /*8820*/  IMAD.U32 R14, R34, 0x10000, RZ ;  /* 0x00010000220e7824 */ /* 0x000fc400078e00ff */
[----:B------:R-:W-:Y:S01]  /*8830*/  FFMA.FTZ R13, R13, R82, R35 ;  /* 0x000000520d0d7223 */ /* 0x000fe20000010023 */
[----:B------:R-:W-:Y:S01]  /*8840*/  IMAD.U32 R47, R181, 0x10000, RZ ;  /* 0x00010000b52f7824 */ /* 0x000fe200078e00ff */
[----:B------:R-:W-:Y:S01]  /*8850*/  LOP3.LUT R34, R34, 0xffff0000, RZ, 0xc0, !PT ;  /* 0xffff000022227812 */ /* 0x000fe200078ec0ff */
[----:B------:R-:W-:Y:S01]  /*8860*/  IMAD.U32 R35, R185, 0x10000, RZ ;  /* 0x00010000b9237824 */ /* 0x000fe200078e00ff */
[----:B------:R-:W-:Y:S01]  /*8870*/  LOP3.LUT R181, R181, 0xffff0000, RZ, 0xc0, !PT ;  /* 0xffff0000b5b57812 */ /* 0x000fe200078ec0ff */
[----:B------:R-:W-:Y:S01]  /*8880*/  FFMA.FTZ R12, R12, R183, R53 ;  /* 0x000000b70c0c7223 */ /* 0x000fe20000010035 */
        /* <DEDUP_REMOVED lines=22> */
[----:B------:R-:W-:Y:S02]  /*89f0*/  IMAD.MOV.U32 R15, RZ, RZ, R43 ;  /* 0x000000ffff0f7224 */ /* 0x000fe400078e002b */
[----:B------:R-:W-:-:S07]  /*8a00*/  IMAD.MOV.U32 R34, RZ, RZ, R44 ;  /* 0x000000ffff227224 */ /* 0x000fce00078e002c */
.L_x_2778:
[----:B------:R-:W-:Y:S05]  /*8a10*/  BSYNC B3 ;  /* 0x0000000000037941 */ /* 0x000fea0003800000 */
.L_x_2777:
[----:B------:R-:W-:Y:S02]  /*8a20*/  ULDC.64 UR4, c[0x0][0x208] ;  /* 0x0000820000047ab9 */ /* 0x000fe40000000a00 */
[----:B----4-:R4:W-:Y:S04]  /*8a30*/  ST.E.128 desc[UR4][R38.64], R12 ;  /* 0x0000000c26007985 */ /* 0x0109e8000c101d04 */
[----:B0-----:R4:W-:Y:S02]  /*8a40*/  @!P3 ST.E.128 desc[UR4][R40.64], R32 ;  /* 0x000000202800b985 */ /* 0x0019e4000c101d04 */
.L_x_2776:
[----:B------:R-:W-:Y:S05]  /*8a50*/  BSYNC B2 ;  /* 0x0000000000027941 */ /* 0x000fea0003800000 */
.L_x_2775:
[----:B------:R-:W-:-:S13]  /*8a60*/  ISETP.NE.AND P3, PT, R25, RZ, PT ;  /* 0x000000ff1900720c */ /* 0x000fda0003f65270 */
[----:B------:R-:W-:Y:S05]  /*8a70*/  @!P3 BRA `(.L_x_2774) ;  /* 0x000000080004b947 */ /* 0x000fea0003800000 */
[----:B----4-:R-:W4:Y:S01]  /*8a80*/  LDL R14, [R1+0x64] ;  /* 0x00006400010e7983 */ /* 0x010f220000100800 */
[----:B------:R-:W-:Y:S01]  /*8a90*/  SEL R11, R115, R137, !P1 ;  /* 0x00000089730b7207 */ /* 0x000fe20004800000 */
[C---:B------:R-:W-:Y:S01]  /*8aa0*/  VIADD R13, R220.reuse, 0x20 ;  /* 0x00000020dc0d7836 */ /* 0x040fe20000000000 */
        /* <DEDUP_REMOVED lines=33> */
[----:B------:R-:W-:Y:S01]  /*8cc0*/  IMAD.U32 R46, R33, 0x10000, RZ ;  /* 0x00010000212e7824 */ /* 0x000fe200078e00ff */
[--C-:B------:R-:W-:Y:S01]  /*8cd0*/  SHF.R.U64 R49, R56, 0x10, R57.reuse ;  /* 0x0000001038317819 */ /* 0x100fe20000001239 */
[----:B----4-:R-:W-:Y:S01]  /*8ce0*/  IMAD.U32 R45, R15, 0x10000, RZ ;  /* 0x000100000f2d7824 */ /* 0x010fe200078e00ff */
[----:B------:R-:W-:Y:S01]  /*8cf0*/  SHF.R.U32.HI R56, RZ, 0x10, R57 ;  /* 0x00000010ff387819 */ /* 0x000fe20000011639 */
[----:B------:R-:W-:Y:S01]  /*8d00*/  IMAD.U32 R42, R13, 0x10000, RZ ;  /* 0x000100000d2a7824 */ /* 0x000fe200078e00ff */
[----:B------:R-:W-:Y:S01]  /*8d10*/  SHF.R.U64 R53, R50, 0x10, R51 ;  /* 0x0000001032357819 */ /* 0x000fe20000001233 */
[----:B------:R-:W-:Y:S01]  /*8d20*/  IMAD.U32 R40, R12, 0x10000, RZ ;  /* 0x000100000c287824 */ /* 0x000fe200078e00ff */
[----:B------:R-:W-:Y:S01]  /*8d30*/  PRMT R179, R179, 0x5410, R56 ;  /* 0x00005410b3b37816 */ /* 0x000fe20000000038 */
[----:B------:R-:W-:Y:S01]  /*8d40*/  IMAD.U32 R11, R14, 0x10000, RZ ;  /* 0x000100000e0b7824 */ /* 0x000fe200078e00ff */
[----:B------:R-:W-:-:S02]  /*8d50*/  PRMT R161, R161, 0x5410, R54 ;  /* 0x00005410a1a17816 */ /* 0x000fc40000000036 */
[--C-:B------:R-:W-:Y:S02]  /*8d60*/  SHF.R.U64 R50, R58, 0x10, R59.reuse ;  /* 0x000000103a327819 */ /* 0x100fe4000000123b */
[----:B------:R-:W-:Y:S01]  /*8d70*/  LOP3.LUT R43, R35, 0xffff0000, RZ, 0xc0, !PT ;  /* 0xffff0000232b7812 */ /* 0x000fe200078ec0ff */
[----:B------:R-:W-:Y:S01]  /*8d80*/  IMAD.U32 R35, R179, 0x10000, RZ ;  /* 0x00010000b3237824 */ /* 0x000fe200078e00ff */
[----:B------:R-:W-:Y:S02]  /*8d90*/  SHF.R.U32.HI R59, RZ, 0x10, R59 ;  /* 0x00000010ff3b7819 */ /* 0x000fe4000001163b */
[----:B------:R-:W-:Y:S02]  /*8da0*/  SHF.R.U32.HI R52, RZ, 0x10, R51 ;  /* 0x00000010ff347819 */ /* 0x000fe40000011633 */
[----:B------:R-:W-:Y:S01]  /*8db0*/  LOP3.LUT R41, R15, 0xffff0000, RZ, 0xc0, !PT ;  /* 0xffff00000f297812 */ /* 0x000fe200078ec0ff */
[----:B------:R-:W-:Y:S01]  /*8dc0*/  IMAD.U32 R15, R161, 0x10000, RZ ;  /* 0x00010000a10f7824 */ /* 0x000fe200078e00ff */
[----:B------:R-:W-:Y:S01]  /*8dd0*/  PRMT R178, R178, 0x5410, R49 ;  /* 0x00005410b2b27816 */ /* 0x000fe20000000031 */
[----:B------:R-:W-:Y:S01]  /*8de0*/  FMUL.FTZ R49, R46, R35 ;  /* 0x000000232e317220 */ /* 0x000fe20000410000 */
[----:B------:R-:W-:Y:S01]  /*8df0*/  PRMT R176, R176, 0x5410, R59 ;  /* 0x00005410b0b07816 */ /* 0x000fe2000000003b */
[-C--:B------:R-:W-:Y:S01]  /*8e00*/  FMUL.FTZ R51, R46, R15.reuse ;  /* 0x0000000f2e337220 */ /* 0x080fe20000410000 */
[----:B------:R-:W-:Y:S01]  /*8e10*/  PRMT R159, R159, 0x5410, R52 ;  /* 0x000054109f9f7816 */ /* 0x000fe20000000034 */
[----:B------:R-:W-:Y:S01]  /*8e20*/  FFMA.FTZ R15, R42, R15, -R49 ;  /* 0x0000000f2a0f7223 */ /* 0x000fe20000010831 */
[----:B------:R-:W-:Y:S01]  /*8e30*/  LOP3.LUT R47, R33, 0xffff0000, RZ, 0xc0, !PT ;  /* 0xffff0000212f7812 */ /* 0x000fe200078ec0ff */
[----:B------:R-:W-:Y:S01]  /*8e40*/  IMAD.U32 R49, R176, 0x10000, RZ ;  /* 0x00010000b0317824 */ /* 0x000fe200078e00ff */
[----:B------:R-:W-:Y:S01]  /*8e50*/  LOP3.LUT R179, R179, 0xffff0000, RZ, 0xc0, !PT ;  /* 0xffff0000b3b37812 */ /* 0x000fe200078ec0ff */
[----:B------:R-:W-:Y:S01]  /*8e60*/  IMAD.U32 R46, R159, 0x10000, RZ ;  /* 0x000100009f2e7824 */ /* 0x000fe200078e00ff */
[----:B------:R-:W-:Y:S01]  /*8e70*/  LOP3.LUT R161, R161, 0xffff0000, RZ, 0xc0, !PT ;  /* 0xffff0000a1a17812 */ /* 0x000fe200078ec0ff */
[----:B------:R-:W-:Y:S01]  /*8e80*/  FFMA.FTZ R35, R42, R35, R51 ;  /* 0x000000232a237223 */ /* 0x000fe20000010033 */
[----:B------:R-:W-:Y:S01]  /*8e90*/  PRMT R175, R175, 0x5410, R50 ;  /* 0x00005410afaf7816 */ /* 0x000fe20000000032 */
[----:B------:R-:W-:Y:S01]  /*8ea0*/  FMUL.FTZ R50, R48, R49 ;  /* 0x0000003130327220 */ /* 0x000fe20000410000 */
[----:B------:R-:W-:Y:S01]  /*8eb0*/  PRMT R158, R158, 0x5410, R53 ;  /* 0x000054109e9e7816 */ /* 0x000fe20000000035 */
[----:B------:R-:W-:Y:S01]  /*8ec0*/  FMUL.FTZ R53, R47, R179 ;  /* 0x000000b32f357220 */ /* 0x000fe20000410000 */
[----:B------:R-:W-:Y:S01]  /*8ed0*/  LOP3.LUT R44, R13, 0xffff0000, RZ, 0xc0, !PT ;  /* 0xffff00000d2c7812 */ /* 0x000fe200078ec0ff */
[-C--:B------:R-:W-:Y:S01]  /*8ee0*/  FMUL.FTZ R47, R47, R161.reuse ;  /* 0x000000a12f2f7220 */ /* 0x080fe20000410000 */
[----:B------:R-:W-:Y:S01]  /*8ef0*/  LOP3.LUT R176, R176, 0xffff0000, RZ, 0xc0, !PT ;  /* 0xffff0000b0b07812 */ /* 0x000fe200078ec0ff */
[-C--:B------:R-:W-:Y:S01]  /*8f00*/  FMUL.FTZ R52, R48, R46.reuse ;  /* 0x0000002e30347220 */ /* 0x080fe20000410000 */
[----:B------:R-:W-:Y:S01]  /*8f10*/  PRMT R160, R160, 0x5410, R55 ;  /* 0x00005410a0a07816 */ /* 0x000fe20000000037 */
[----:B------:R-:W-:Y:S01]  /*8f20*/  FFMA.FTZ R50, R45, R46, -R50 ;  /* 0x0000002e2d327223 */ /* 0x000fe20000010832 */
[----:B------:R-:W-:Y:S01]  /*8f30*/  LOP3.LUT R46, R159, 0xffff0000, RZ, 0xc0, !PT ;  /* 0xffff00009f2e7812 */ /* 0x000fe200078ec0ff */
[C---:B------:R-:W-:Y:S01]  /*8f40*/  FFMA.FTZ R42, R44.reuse, R161, -R53 ;  /* 0x000000a12c2a7223 */ /* 0x040fe20000010835 */
[----:B------:R-:W-:Y:S01]  /*8f50*/  FFMA.FTZ R48, R44, R179, R47 ;  /* 0x000000b32c307223 */ /* 0x000fe2000001002f */
[----:B------:R-:W-:Y:S01]  /*8f60*/  FFMA.FTZ R52, R45, R49, R52 ;  /* 0x000000312d347223 */ /* 0x000fe20000010034 */
[----:B------:R-:W-:Y:S01]  /*8f70*/  FMUL.FTZ R54, R43, R176 ;  /* 0x000000b02b367220 */ /* 0x000fe20000410000 */
[C---:B------:R-:W-:Y:S01]  /*8f80*/  IMAD.U32 R33, R32.reuse, 0x10000, RZ ;  /* 0x0001000020217824 */ /* 0x040fe200078e00ff */
[----:B------:R-:W-:Y:S01]  /*8f90*/  LOP3.LUT R32, R32, 0xffff0000, RZ, 0xc0, !PT ;  /* 0xffff000020207812 */ /* 0x000fe200078ec0ff */
[----:B------:R-:W-:-:S02]  /*8fa0*/  IMAD.U32 R44, R160, 0x10000, RZ ;  /* 0x00010000a02c7824 */ /* 0x000fc400078e00ff */
[-C--:B------:R-:W-:Y:S01]  /*8fb0*/  FMUL.FTZ R56, R43, R46.reuse ;  /* 0x0000002e2b387220 */ /* 0x080fe20000410000 */
[C---:B------:R-:W-:Y:S02]  /*8fc0*/  IMAD.U32 R45, R178.reuse, 0x10000, RZ ;  /* 0x00010000b22d7824 */ /* 0x040fe400078e00ff */
[----:B------:R-:W-:Y:S01]  /*8fd0*/  FFMA.FTZ R51, R41, R46, -R54 ;  /* 0x0000002e29337223 */ /* 0x000fe20000010836 */
[----:B------:R-:W-:Y:S01]  /*8fe0*/  LOP3.LUT R47, R178, 0xffff0000, RZ, 0xc0, !PT ;  /* 0xffff0000b22f7812 */ /* 0x000fe200078ec0ff */
[CC--:B------:R-:W-:Y:S01]  /*8ff0*/  FMUL.FTZ R46, R33.reuse, R44.reuse ;  /* 0x0000002c212e7220 */ /* 0x0c0fe20000410000 */
[----:B------:R-:W-:Y:S01]  /*9000*/  FMUL.FTZ R49, R33, R45 ;  /* 0x0000002d21317220 */ /* 0x000fe20000410000 */
[----:B------:R-:W-:Y:S01]  /*9010*/  LOP3.LUT R43, R160, 0xffff0000, RZ, 0xc0, !PT ;  /* 0xffff0000a02b7812 */ /* 0x000fe200078ec0ff */
[----:B------:R-:W-:Y:S01]  /*9020*/  IMAD.U32 R13, R34, 0x10000, RZ ;  /* 0x00010000220d7824 */ /* 0x000fe200078e00ff */
[----:B------:R-:W-:Y:S01]  /*9030*/  LOP3.LUT R12, R12, 0xffff0000, RZ, 0xc0, !PT ;  /* 0xffff00000c0c7812 */ /* 0x000fe200078ec0ff */
[----:B------:R-:W-:Y:S01]  /*9040*/  FMUL.FTZ R33, R32, R47 ;  /* 0x0000002f20217220 */ /* 0x000fe20000410000 */
[C---:B------:R-:W-:Y:S01]  /*9050*/  FFMA.FTZ R49, R40.reuse, R44, -R49 ;  /* 0x0000002c28317223 */ /* 0x040fe20000010831 */
[----:B------:R-:W-:Y:S01]  /*9060*/  FFMA.FTZ R46, R40, R45, R46 ;  /* 0x0000002d282e7223 */ /* 0x000fe2000001002e */
[----:B------:R-:W-:Y:S01]  /*9070*/  FFMA.FTZ R53, R41, R176, R56 ;  /* 0x000000b029357223 */ /* 0x000fe20000010038 */
[C---:B------:R-:W-:Y:S01]  /*9080*/  IMAD.U32 R40, R175.reuse, 0x10000, RZ ;  /* 0x00010000af287824 */ /* 0x040fe200078e00ff */
[----:B------:R-:W-:Y:S01]  /*9090*/  LOP3.LUT R34, R34, 0xffff0000, RZ, 0xc0, !PT ;  /* 0xffff000022227812 */ /* 0x000fe200078ec0ff */
[-C--:B------:R-:W-:Y:S01]  /*90a0*/  FMUL.FTZ R41, R32, R43.reuse ;  /* 0x0000002b20297220 */ /* 0x080fe20000410000 */
[----:B------:R-:W-:Y:S01]  /*90b0*/  LOP3.LUT R175, R175, 0xffff0000, RZ, 0xc0, !PT ;  /* 0xffff0000afaf7812 */ /* 0x000fe200078ec0ff */
[----:B------:R-:W-:Y:S01]  /*90c0*/  FFMA.FTZ R44, R12, R43, -R33 ;  /* 0x0000002b0c2c7223 */ /* 0x000fe20000010821 */
        /* <DEDUP_REMOVED lines=24> */
.L_x_2780:
[----:B------:R-:W-:Y:S05]  /*9250*/  BSYNC B2 ;  /* 0x0000000000027941 */ /* 0x000fea0003800000 */
.L_x_2779:
[----:B------:R-:W-:Y:S02]  /*9260*/  ULDC.64 UR4, c[0x0][0x208] ;  /* 0x0000820000047ab9 */ /* 0x000fe40000000a00 */
[----:B----4-:R4:W-:Y:S04]  /*9270*/  ST.E.128 desc[UR4][R38.64], R12 ;  /* 0x0000000c26007985 */ /* 0x0109e8000c101d04 */
[----:B0-----:R4:W-:Y:S02]  /*9280*/  @!P3 ST.E.128 desc[UR4][R36.64], R32 ;  /* 0x000000202400b985 */ /* 0x0019e4000c101d04 */
.L_x_2774:
[----:B------:R-:W-:Y:S05]  /*9290*/  BSYNC B1 ;  /* 0x0000000000017941 */ /* 0x000fea0003800000 */
.L_x_2773:
[----:B------:R-:W-:-:S03]  /*92a0*/  UMOV UR4, 0xffffffff ;  /* 0xffffffff00047882 */ /* 0x000fc60000000000 */
[----:B------:R-:W-:Y:S05]  /*92b0*/  BRA.DIV UR4, `(.L_x_2781) ;  /* 0x0000027204287947 */ /* 0x000fea000b800000 */
[----:B0---4-:R0:W4:Y:S04]  /*92c0*/  SHFL.IDX PT, R37, R119, 0x2, 0x181f ;  /* 0x00581f0077257f89 */ /* 0x01112800000e0000 */
[----:B------:R0:W0:Y:S02]  /*92d0*/  SHFL.IDX PT, R36, R120, 0x2, 0x181f ;  /* 0x00581f0078247f89 */ /* 0x00002400000e0000 */
.L_x_3110:
[----:B------:R-:W-:Y:S05]  /*92e0*/  @P5 BRA `(.L_x_2739) ;  /* 0x0000001400d05947 */ /* 0x000fea0003800000 */
[----:B------:R-:W-:Y:S01]  /*92f0*/  ISETP.NE.AND P3, PT, R4, RZ, PT ;  /* 0x000000ff0400720c */ /* 0x000fe20003f65270 */
[----:B------:R-:W-:-:S12]  /*9300*/  BSSY B1, `(.L_x_2782) ;  /* 0x000007b000017945 */ /* 0x000fd80003800000 */
[----:B------:R-:W-:Y:S05]  /*9310*/  @!P3 BRA `(.L_x_2783) ;  /* 0x0000000400e4b947 */ /* 0x000fea0003800000 */
[----:B------:R-:W5:Y:S01]  /*9320*/  LDL R13, [R1+0x60] ;  /* 0x00006000010d7983 */ /* 0x000f620000100800 */
[----:B------:R-:W-:Y:S01]  /*9330*/  SEL R11, R115, R137, !P2 ;  /* 0x00000089730b7207 */ /* 0x000fe20005000000 */
[----:B------:R-:W-:Y:S01]  /*9340*/  BSSY B2, `(.L_x_2784) ;  /* 0x0000073000027945 */ /* 0x000fe20003800000 */
[----:B------:R-:W-:Y:S02]  /*9350*/  ISETP.GE.AND P4, PT, R16, R114, PT ;  /* 0x000000721000720c */ /* 0x000fe40003f86270 */
[----:B------:R-:W-:Y:S02]  /*9360*/  SHF.R.S32.HI R12, RZ, 0x1f, R11 ;  /* 0x0000001fff0c7819 */ /* 0x000fe4000001140b */
[----:B0-----:R-:W-:Y:S02]  /*9370*/  LEA R38, P3, R10, R36, 0x1 ;  /* 0x000000240a267211 */ /* 0x001fe400078608ff */
[----:B------:R-:W-:Y:S02]  /*9380*/  LEA.HI R12, R12, R11, RZ, 0x4 ;  /* 0x0000000b0c0c7211 */ /* 0x000fe400078f20ff */
[----:B----4-:R-:W-:-:S02]  /*9390*/  LEA.HI.X R39, R10, R37, R28, 0x1, P3 ;  /* 0x000000250a277211 */ /* 0x010fc400018f0c1c */
[----:B------:R-:W-:-:S04]  /*93a0*/  LEA.HI.SX32 R12, R12, R9, 0x1c ;  /* 0x000000090c0c7211 */ /* 0x000fc800078fe2ff */
[----:B------:R-:W-:Y:S01]  /*93b0*/  SHF.R.S32.HI R11, RZ, 0x1f, R12 ;  /* 0x0000001fff0b7819 */ /* 0x000fe2000001140c */
[----:B------:R-:W-:-:S03]  /*93c0*/  IMAD.SHL.U32 R41, R12, 0x8, RZ ;  /* 0x000000080c297824 */ /* 0x000fc600078e00ff */
[----:B------:R-:W-:Y:S02]  /*93d0*/  LEA.HI R11, R11, R12, RZ, 0x3 ;  /* 0x0000000c0b0b7211 */ /* 0x000fe400078f18ff */
[----:B------:R-:W-:Y:S02]  /*93e0*/  ISETP.GE.AND P5, PT, R41, R136, PT ;  /* 0x000000882900720c */ /* 0x000fe40003fa6270 */
[----:B------:R-:W-:Y:S02]  /*93f0*/  SHF.R.S32.HI R12, RZ, 0x3, R11 ;  /* 0x00000003ff0c7819 */ /* 0x000fe4000001140b */
[----:B------:R-:W-:-:S04]  /*9400*/  LOP3.LUT R11, R0, 0x38, R41, 0xf8, !PT ;  /* 0x00000038000b7812 */ /* 0x000fc800078ef829 */
[----:B------:R-:W-:-:S05]  /*9410*/  LOP3.LUT R11, R11, R138, RZ, 0x3c, !PT ;  /* 0x0000008a0b0b7212 */ /* 0x000fca00078e3cff */
[----:B------:R-:W-:-:S04]  /*9420*/  @!P5 IMAD.WIDE R40, R41, 0x2, R36 ;  /* 0x000000022928d825 */ /* 0x000fc800078e0224 */
[----:B-----5:R-:W-:-:S04]  /*9430*/  IMAD R12, R12, 0x1400, R13 ;  /* 0x000014000c0c7824 */ /* 0x020fc800078e020d */
        /* <DEDUP_REMOVED lines=8> */
[----:B------:R-:W-:Y:S01]  /*94c0*/  SHF.R.U64 R49, R76, 0x10, R77 ;  /* 0x000000104c317819 */ /* 0x000fe2000000124d */
[----:B0-----:R-:W-:Y:S01]  /*94d0*/  IMAD.U32 R46, R33, 0x10000, RZ ;  /* 0x00010000212e7824 */ /* 0x001fe200078e00ff */
[----:B------:R-:W-:Y:S01]  /*94e0*/  SHF.R.U64 R55, R68, 0x10, R69 ;  /* 0x0000001044377819 */ /* 0x000fe20000001245 */
[----:B----4-:R-:W-:Y:S01]  /*94f0*/  IMAD.U32 R43, R13, 0x10000, RZ ;  /* 0x000100000d2b7824 */ /* 0x010fe200078e00ff */
[----:B------:R-:W-:Y:S01]  /*9500*/  SHF.R.U32.HI R76, RZ, 0x10, R77 ;  /* 0x00000010ff4c7819 */ /* 0x000fe2000001164d */
[----:B------:R-:W-:Y:S01]  /*9510*/  IMAD.U32 R48, R35, 0x10000, RZ ;  /* 0x0001000023307824 */ /* 0x000fe200078e00ff */
[----:B------:R-:W-:Y:S01]  /*9520*/  SHF.R.U32.HI R68, RZ, 0x10, R69 ;  /* 0x00000010ff447819 */ /* 0x000fe20000011645 */
[----:B------:R-:W-:Y:S01]  /*9530*/  IMAD.U32 R45, R32, 0x10000, RZ ;  /* 0x00010000202d7824 */ /* 0x000fe200078e00ff */
[----:B------:R-:W-:Y:S01]  /*9540*/  PRMT R157, R157, 0x5410, R76 ;  /* 0x000054109d9d7816 */ /* 0x000fe2000000004c */
[----:B------:R-:W-:Y:S01]  /*9550*/  IMAD.U32 R42, R12, 0x10000, RZ ;  /* 0x000100000c2a7824 */ /* 0x000fe200078e00ff */
[----:B------:R-:W-:Y:S01]  /*9560*/  PRMT R153, R153, 0x5410, R68 ;  /* 0x0000541099997816 */ /* 0x000fe20000000044 */
[----:B------:R-:W-:Y:S01]  /*9570*/  IMAD.U32 R11, R14, 0x10000, RZ ;  /* 0x000100000e0b7824 */ /* 0x000fe200078e00ff */
[----:B------:R-:W-:Y:S01]  /*9580*/  SHF.R.U64 R53, R70, 0x10, R71 ;  /* 0x0000001046357819 */ /* 0x000fe20000001247 */
[----:B------:R-:W-:Y:S01]  /*9590*/  IMAD.U32 R50, R157, 0x10000, RZ ;  /* 0x000100009d327824 */ /* 0x000fe200078e00ff */
[----:B------:R-:W-:Y:S01]  /*95a0*/  PRMT R156, R156, 0x5410, R49 ;  /* 0x000054109c9c7816 */ /* 0x000fe20000000031 */
[----:B------:R-:W-:Y:S01]  /*95b0*/  IMAD.U32 R49, R153, 0x10000, RZ ;  /* 0x0001000099317824 */ /* 0x000fe200078e00ff */
[----:B------:R-:W-:Y:S01]  /*95c0*/  SHF.R.U32.HI R70, RZ, 0x10, R71 ;  /* 0x00000010ff467819 */ /* 0x000fe20000011647 */
[-C--:B------:R-:W-:Y:S01]  /*95d0*/  FMUL.FTZ R52, R46, R50.reuse ;  /* 0x000000322e347220 */ /* 0x080fe20000410000 */
[--C-:B------:R-:W-:Y:S01]  /*95e0*/  SHF.R.U64 R51, R78, 0x10, R79.reuse ;  /* 0x000000104e337819 */ /* 0x100fe2000000124f */
[-C--:B------:R-:W-:Y:S01]  /*95f0*/  FMUL.FTZ R54, R46, R49.reuse ;  /* 0x000000312e367220 */ /* 0x080fe20000410000 */
[----:B------:R-:W-:Y:S01]  /*9600*/  SHF.R.U32.HI R78, RZ, 0x10, R79 ;  /* 0x00000010ff4e7819 */ /* 0x000fe2000001164f */
[----:B------:R-:W-:Y:S01]  /*9610*/  FFMA.FTZ R52, R43, R49, -R52 ;  /* 0x000000312b347223 */ /* 0x000fe20000010834 */
[----:B------:R-:W-:Y:S01]  /*9620*/  LOP3.LUT R47, R33, 0xffff0000, RZ, 0xc0, !PT ;  /* 0xffff0000212f7812 */ /* 0x000fe200078ec0ff */
[----:B------:R-:W-:Y:S01]  /*9630*/  FFMA.FTZ R54, R43, R50, R54 ;  /* 0x000000322b367223 */ /* 0x000fe20000010036 */
[----:B------:R-:W-:Y:S01]  /*9640*/  LOP3.LUT R157, R157, 0xffff0000, RZ, 0xc0, !PT ;  /* 0xffff00009d9d7812 */ /* 0x000fe200078ec0ff */
[----:B------:R-:W-:Y:S01]  /*9650*/  IMAD.U32 R33, R15, 0x10000, RZ ;  /* 0x000100000f217824 */ /* 0x000fe200078e00ff */
[----:B------:R-:W-:-:S02]  /*9660*/  PRMT R151, R151, 0x5410, R70 ;  /* 0x0000541097977816 */ /* 0x000fc40000000046 */
        /* <DEDUP_REMOVED lines=10> */
[----:B------:R-:W-:Y:S01]  /*9710*/  FMUL.FTZ R49, R48, R43 ;  /* 0x0000002b30317220 */ /* 0x000fe20000410000 */
[----:B------:R-:W-:Y:S01]  /*9720*/  PRMT R150, R150, 0x5410, R55 ;  /* 0x0000541096967816 */ /* 0x000fe20000000037 */
[-C--:B------:R-:W-:Y:S01]  /*9730*/  FMUL.FTZ R56, R48, R46.reuse ;  /* 0x0000002e30387220 */ /* 0x080fe20000410000 */
[----:B------:R-:W-:Y:S01]  /*9740*/  FFMA.FTZ R157, R44, R157, R47 ;  /* 0x0000009d2c9d7223 */ /* 0x000fe2000001002f */
[----:B------:R-:W-:Y:S01]  /*9750*/  LOP3.LUT R44, R151, 0xffff0000, RZ, 0xc0, !PT ;  /* 0xffff0000972c7812 */ /* 0x000fe200078ec0ff */
[----:B------:R-:W-:Y:S01]  /*9760*/  FFMA.FTZ R48, R33, R46, R49 ;  /* 0x0000002e21307223 */ /* 0x000fe20000010031 */
[----:B------:R-:W-:Y:S01]  /*9770*/  LOP3.LUT R15, R15, 0xffff0000, RZ, 0xc0, !PT ;  /* 0xffff00000f0f7812 */ /* 0x000fe200078ec0ff */
[----:B------:R-:W-:Y:S01]  /*9780*/  FFMA.FTZ R56, R33, R43, -R56 ;  /* 0x0000002b21387223 */ /* 0x000fe20000010838 */
        /* <DEDUP_REMOVED lines=15> */
[----:B------:R-:W-:Y:S01]  /*9880*/  PRMT R152, R152, 0x5410, R53 ;  /* 0x0000541098987816 */ /* 0x000fe20000000035 */
[C---:B------:R-:W-:Y:S01]  /*9890*/  FFMA.FTZ R49, R42.reuse, R33, -R49 ;  /* 0x000000212a317223 */ /* 0x040fe20000010831 */
[----:B------:R-:W-:Y:S01]  /*98a0*/  FFMA.FTZ R44, R42, R43, R44 ;  /* 0x0000002b2a2c7223 */ /* 0x000fe2000001002c */
[----:B------:R-:W-:Y:S01]  /*98b0*/  LOP3.LUT R34, R34, 0xffff0000, RZ, 0xc0, !PT ;  /* 0xffff000022227812 */ /* 0x000fe200078ec0ff */
[-C--:B------:R-:W-:Y:S01]  /*98c0*/  FMUL.FTZ R43, R32, R35.reuse ;  /* 0x00000023202b7220 */ /* 0x080fe20000410000 */
[----:B------:R-:W-:Y:S01]  /*98d0*/  FFMA.FTZ R46, R12, R35, -R15 ;  /* 0x000000230c2e7223 */ /* 0x000fe2000001080f */
[C---:B------:R-:W-:Y:S01]  /*98e0*/  LOP3.LUT R33, R154.reuse, 0xffff0000, RZ, 0xc0, !PT ;  /* 0xffff00009a217812 */ /* 0x040fe200078ec0ff */
[----:B------:R-:W-:Y:S01]  /*98f0*/  IMAD.U32 R42, R154, 0x10000, RZ ;  /* 0x000100009a2a7824 */ /* 0x000fe200078e00ff */
[C---:B------:R-:W-:Y:S01]  /*9900*/  LOP3.LUT R15, R152.reuse, 0xffff0000, RZ, 0xc0, !PT ;  /* 0xffff0000980f7812 */ /* 0x040fe200078ec0ff */
[----:B------:R-:W-:-:S02]  /*9910*/  IMAD.U32 R32, R152, 0x10000, RZ ;  /* 0x0001000098207824 */ /* 0x000fc400078e00ff */
        /* <DEDUP_REMOVED lines=21> */
.L_x_2785:
[----:B------:R-:W-:Y:S05]  /*9a70*/  BSYNC B2 ;  /* 0x0000000000027941 */ /* 0x000fea0003800000 */
.L_x_2784:
[----:B------:R-:W-:Y:S02]  /*9a80*/  ULDC.64 UR4, c[0x0][0x208] ;  /* 0x0000820000047ab9 */ /* 0x000fe40000000a00 */
[----:B----4-:R4:W-:Y:S04]  /*9a90*/  ST.E.128 desc[UR4][R38.64], R12 ;  /* 0x0000000c26007985 */ /* 0x0109e8000c101d04 */
[----:B0-----:R4:W-:Y:S02]  /*9aa0*/  @!P5 ST.E.128 desc[UR4][R40.64], R32 ;  /* 0x000000202800d985 */ /* 0x0019e4000c101d04 */
.L_x_2783:
[----:B------:R-:W-:Y:S05]  /*9ab0*/  BSYNC B1 ;  /* 0x0000000000017941 */ /* 0x000fea0003800000 */
.L_x_2782:
[----:B------:R-:W-:-:S13]  /*9ac0*/  ISETP.NE.AND P3, PT, R25, RZ, PT ;  /* 0x000000ff1900720c */ /* 0x000fda0003f65270 */
[----:B------:R-:W-:Y:S05]  /*9ad0*/  @!P3 BRA `(.L_x_2739) ;  /* 0x0000000c00d4b947 */ /* 0x000fea0003800000 */
[----:B----4-:R-:W4:Y:S01]  /*9ae0*/  LDL R14, [R1+0x60] ;  /* 0x00006000010e7983 */ /* 0x010f220000100800 */
[----:B------:R-:W-:Y:S01]  /*9af0*/  SEL R137, R115, R137, !P1 ;  /* 0x0000008973897207 */ /* 0x000fe20004800000 */
[----:B------:R-:W-:Y:S01]  /*9b00*/  BSSY B1, `(.L_x_2786) ;  /* 0x0000070000017945 */ /* 0x000fe20003800000 */
[----:B------:R-:W-:Y:S02]  /*9b10*/  ISETP.GE.AND P4, PT, R213, R114, PT ;  /* 0x00000072d500720c */ /* 0x000fe40003f86270 */
[----:B------:R-:W-:Y:S02]  /*9b20*/  SHF.R.S32.HI R12, RZ, 0x1f, R137 ;  /* 0x0000001fff0c7819 */ /* 0x000fe40000011489 */
[C---:B0-----:R-:W-:Y:S02]  /*9b30*/  LEA R38, P3, R21.reuse, R36, 0x1 ;  /* 0x0000002415267211 */ /* 0x041fe400078608ff */
[----:B------:R-:W-:Y:S02]  /*9b40*/  LEA.HI R137, R12, R137, RZ, 0x4 ;  /* 0x000000890c897211 */ /* 0x000fe400078f20ff */
[----:B------:R-:W-:-:S02]  /*9b50*/  LEA.HI.X R39, R21, R37, R29, 0x1, P3 ;  /* 0x0000002515277211 */ /* 0x000fc400018f0c1d */
[----:B------:R-:W-:-:S04]  /*9b60*/  LEA.HI.SX32 R137, R137, R20, 0x1c ;  /* 0x0000001489897211 */ /* 0x000fc800078fe2ff */
[----:B------:R-:W-:Y:S01]  /*9b70*/  SHF.R.S32.HI R12, RZ, 0x1f, R137 ;  /* 0x0000001fff0c7819 */ /* 0x000fe20000011489 */
[----:B------:R-:W-:-:S03]  /*9b80*/  IMAD.SHL.U32 R11, R137, 0x8, RZ ;  /* 0x00000008890b7824 */ /* 0x000fc600078e00ff */
[----:B------:R-:W-:Y:S02]  /*9b90*/  LEA.HI R12, R12, R137, RZ, 0x3 ;  /* 0x000000890c0c7211 */ /* 0x000fe400078f18ff */
[----:B------:R-:W-:Y:S02]  /*9ba0*/  LOP3.LUT R13, R0, 0x38, R11, 0xf8, !PT ;  /* 0x00000038000d7812 */ /* 0x000fe400078ef80b */
[----:B------:R-:W-:Y:S02]  /*9bb0*/  SHF.R.S32.HI R12, RZ, 0x3, R12 ;  /* 0x00000003ff0c7819 */ /* 0x000fe4000001140c */
[----:B------:R-:W-:-:S03]  /*9bc0*/  LOP3.LUT R13, R13, R138, RZ, 0x3c, !PT ;  /* 0x0000008a0d0d7212 */ /* 0x000fc600078e3cff */
[----:B----4-:R-:W-:-:S04]  /*9bd0*/  IMAD R12, R12, 0x1400, R14 ;  /* 0x000014000c0c7824 */ /* 0x010fc800078e020e */
[----:B------:R-:W-:Y:S02]  /*9be0*/  IMAD.IADD R15, R12, 0x1, R13 ;  /* 0x000000010c0f7824 */ /* 0x000fe400078e020d */
[C---:B------:R-:W-:Y:S02]  /*9bf0*/  IMAD R13, R212.reuse, 0x5000, R123 ;  /* 0x00005000d40d7824 */ /* 0x040fe400078e027b */
[----:B------:R-:W-:Y:S02]  /*9c00*/  IMAD R15, R212, 0x5000, R15 ;  /* 0x00005000d40f7824 */ /* 0x000fe400078e020f */
[--C-:B------:R-:W-:Y:S02]  /*9c10*/  IMAD R13, R13, 0x2, R22.reuse ;  /* 0x000000020d0d7824 */ /* 0x100fe400078e0216 */
[----:B------:R-:W-:-:S04]  /*9c20*/  IMAD R32, R15, 0x2, R22 ;  /* 0x000000020f207824 */ /* 0x000fc800078e0216 */
[----:B------:R-:W0:Y:S04]  /*9c30*/  LDS.128 R12, [R13+0x24400] ;  /* 0x024400000d0c7984 */ /* 0x000e280000000c00 */
[----:B------:R-:W4:Y:S01]  /*9c40*/  LDS.128 R32, [R32+0x24400] ;  /* 0x0244000020207984 */ /* 0x000f220000000c00 */
[----:B------:R-:W-:Y:S05]  /*9c50*/  @P4 BRA `(.L_x_2787) ;  /* 0x0000000400684947 */ /* 0x000fea0003800000 */
[----:B------:R-:W-:Y:S01]  /*9c60*/  SHF.R.U64 R55, R64, 0x10, R65 ;  /* 0x0000001040377819 */ /* 0x000fe20000001241 */
[----:B----4-:R-:W-:Y:S01]  /*9c70*/  IMAD.U32 R44, R33, 0x10000, RZ ;  /* 0x00010000212c7824 */ /* 0x010fe200078e00ff */
[----:B------:R-:W-:Y:S01]  /*9c80*/  SHF.R.U64 R49, R72, 0x10, R73 ;  /* 0x0000001048317819 */ /* 0x000fe20000001249 */
[----:B0-----:R-:W-:Y:S01]  /*9c90*/  IMAD.U32 R40, R13, 0x10000, RZ ;  /* 0x000100000d287824 */ /* 0x001fe200078e00ff */
[----:B------:R-:W-:Y:S01]  /*9ca0*/  SHF.R.U32.HI R64, RZ, 0x10, R65 ;  /* 0x00000010ff407819 */ /* 0x000fe20000011641 */
[----:B------:R-:W-:Y:S01]  /*9cb0*/  IMAD.U32 R46, R35, 0x10000, RZ ;  /* 0x00010000232e7824 */ /* 0x000fe200078e00ff */
[----:B------:R-:W-:Y:S01]  /*9cc0*/  SHF.R.U32.HI R72, RZ, 0x10, R73 ;  /* 0x00000010ff487819 */ /* 0x000fe20000011649 */
[----:B------:R-:W-:Y:S01]  /*9cd0*/  IMAD.U32 R42, R32, 0x10000, RZ ;  /* 0x00010000202a7824 */ /* 0x000fe200078e00ff */
[----:B------:R-:W-:Y:S02]  /*9ce0*/  SHF.R.U64 R51, R66, 0x10, R67 ;  /* 0x0000001042337819 */ /* 0x000fe40000001243 */
[----:B------:R-:W-:-:S02]  /*9cf0*/  PRMT R145, R145, 0x5410, R64 ;  /* 0x0000541091917816 */ /* 0x000fc40000000040 */
[----:B------:R-:W-:Y:S02]  /*9d00*/  PRMT R149, R149, 0x5410, R72 ;  /* 0x0000541095957816 */ /* 0x000fe40000000048 */
[----:B------:R-:W-:Y:S02]  /*9d10*/  SHF.R.U64 R53, R74, 0x10, R75 ;  /* 0x000000104a357819 */ /* 0x000fe4000000124b */
[----:B------:R-:W-:Y:S01]  /*9d20*/  PRMT R142, R142, 0x5410, R51 ;  /* 0x000054108e8e7816 */ /* 0x000fe20000000033 */
[----:B------:R-:W-:Y:S01]  /*9d30*/  IMAD.U32 R51, R149, 0x10000, RZ ;  /* 0x0001000095337824 */ /* 0x000fe200078e00ff */
[----:B------:R-:W-:Y:S01]  /*9d40*/  PRMT R148, R148, 0x5410, R49 ;  /* 0x0000541094947816 */ /* 0x000fe20000000031 */
[----:B------:R-:W-:Y:S01]  /*9d50*/  IMAD.U32 R49, R145, 0x10000, RZ ;  /* 0x0001000091317824 */ /* 0x000fe200078e00ff */
[----:B------:R-:W-:Y:S02]  /*9d60*/  SHF.R.U32.HI R74, RZ, 0x10, R75 ;  /* 0x00000010ff4a7819 */ /* 0x000fe4000001164b */
[----:B------:R-:W-:-:S02]  /*9d70*/  SHF.R.U32.HI R66, RZ, 0x10, R67 ;  /* 0x00000010ff427819 */ /* 0x000fc40000011643 */
[----:B------:R-:W-:Y:S01]  /*9d80*/  PRMT R144, R144, 0x5410, R55 ;  /* 0x0000541090907816 */ /* 0x000fe20000000037 */
[----:B------:R-:W-:Y:S01]  /*9d90*/  FMUL.FTZ R55, R44, R49 ;  /* 0x000000312c377220 */ /* 0x000fe20000410000 */
[----:B------:R-:W-:Y:S01]  /*9da0*/  PRMT R146, R146, 0x5410, R53 ;  /* 0x0000541092927816 */ /* 0x000fe20000000035 */
[-C--:B------:R-:W-:Y:S01]  /*9db0*/  FMUL.FTZ R53, R44, R51.reuse ;  /* 0x000000332c357220 */ /* 0x080fe20000410000 */
[----:B------:R-:W-:Y:S01]  /*9dc0*/  LOP3.LUT R45, R33, 0xffff0000, RZ, 0xc0, !PT ;  /* 0xffff0000212d7812 */ /* 0x000fe200078ec0ff */
[C---:B------:R-:W-:Y:S01]  /*9dd0*/  FFMA.FTZ R55, R40.reuse, R51, R55 ;  /* 0x0000003328377223 */ /* 0x040fe20000010037 */
[----:B------:R-:W-:Y:S01]  /*9de0*/  PRMT R147, R147, 0x5410, R74 ;  /* 0x0000541093937816 */ /* 0x000fe2000000004a */
[----:B------:R-:W-:Y:S01]  /*9df0*/  FFMA.FTZ R50, R40, R49, -R53 ;  /* 0x0000003128327223 */ /* 0x000fe20000010835 */
[----:B------:R-:W-:Y:S02]  /*9e00*/  LOP3.LUT R48, R149, 0xffff0000, RZ, 0xc0, !PT ;  /* 0xffff000095307812 */ /* 0x000fe400078ec0ff */
[----:B------:R-:W-:Y:S01]  /*9e10*/  PRMT R143, R143, 0x5410, R66 ;  /* 0x000054108f8f7816 */ /* 0x000fe20000000042 */
[----:B------:R-:W-:Y:S01]  /*9e20*/  IMAD.U32 R53, R147, 0x10000, RZ ;  /* 0x0001000093357824 */ /* 0x000fe200078e00ff */
[----:B------:R-:W-:Y:S01]  /*9e30*/  LOP3.LUT R44, R145, 0xffff0000, RZ, 0xc0, !PT ;  /* 0xffff0000912c7812 */ /* 0x000fe200078ec0ff */
[----:B------:R-:W-:Y:S01]  /*9e40*/  FMUL.FTZ R52, R45, R48 ;  /* 0x000000302d347220 */ /* 0x000fe20000410000 */
[----:B------:R-:W-:Y:S01]  /*9e50*/  LOP3.LUT R41, R13, 0xffff0000, RZ, 0xc0, !PT ;  /* 0xffff00000d297812 */ /* 0x000fe200078ec0ff */
[----:B------:R-:W-:Y:S01]  /*9e60*/  IMAD.U32 R49, R143, 0x10000, RZ ;  /* 0x000100008f317824 */ /* 0x000fe200078e00ff */
[----:B------:R-:W-:Y:S01]  /*9e70*/  LOP3.LUT R43, R32, 0xffff0000, RZ, 0xc0, !PT ;  /* 0xffff0000202b7812 */ /* 0x000fe200078ec0ff */
[-C--:B------:R-:W-:Y:S01]  /*9e80*/  FMUL.FTZ R40, R45, R44.reuse ;  /* 0x0000002c2d287220 */ /* 0x080fe20000410000 */
[C---:B------:R-:W-:Y:S01]  /*9e90*/  FMUL.FTZ R51, R46.reuse, R53 ;  /* 0x000000352e337220 */ /* 0x040fe20000410000 */
[----:B------:R-:W-:Y:S01]  /*9ea0*/  FFMA.FTZ R45, R41, R44, -R52 ;  /* 0x0000002c292d7223 */ /* 0x000fe20000010834 */
[----:B------:R-:W-:Y:S01]  /*9eb0*/  IMAD.U32 R32, R15, 0x10000, RZ ;  /* 0x000100000f207824 */ /* 0x000fe200078e00ff */
[----:B------:R-:W-:Y:S01]  /*9ec0*/  LOP3.LUT R47, R35, 0xffff0000, RZ, 0xc0, !PT ;  /* 0xffff0000232f7812 */ /* 0x000fe200078ec0ff */
[----:B------:R-:W-:Y:S01]  /*9ed0*/  FMUL.FTZ R46, R46, R49 ;  /* 0x000000312e2e7220 */ /* 0x000fe20000410000 */
[----:B------:R-:W-:Y:S01]  /*9ee0*/  LOP3.LUT R44, R147, 0xffff0000, RZ, 0xc0, !PT ;  /* 0xffff0000932c7812 */ /* 0x000fe200078ec0ff */
[----:B------:R-:W-:Y:S01]  /*9ef0*/  FFMA.FTZ R48, R41, R48, R40 ;  /* 0x0000003029307223 */ /* 0x000fe20000010028 */
[----:B------:R-:W-:Y:S01]  /*9f00*/  LOP3.LUT R40, R143, 0xffff0000, RZ, 0xc0, !PT ;  /* 0xffff00008f287812 */ /* 0x000fe200078ec0ff */
[C---:B------:R-:W-:Y:S01]  /*9f10*/  FFMA.FTZ R53, R32.reuse, R53, R46 ;  /* 0x0000003520357223 */ /* 0x040fe2000001002e */
[----:B------:R-:W-:Y:S01]  /*9f20*/  LOP3.LUT R33, R15, 0xffff0000, RZ, 0xc0, !PT ;  /* 0xffff00000f217812 */ /* 0x000fe200078ec0ff */
[----:B------:R-:W-:Y:S01]  /*9f30*/  FFMA.FTZ R51, R32, R49, -R51 ;  /* 0x0000003120337223 */ /* 0x000fe20000010833 */
[----:B------:R-:W-:Y:S01]  /*9f40*/  FMUL.FTZ R46, R47, R44 ;  /* 0x0000002c2f2e7220 */ /* 0x000fe20000410000 */
[----:B------:R-:W-:-:S02]  /*9f50*/  IMAD.U32 R41, R148, 0x10000, RZ ;  /* 0x0001000094297824 */ /* 0x000fc400078e00ff */
[-C--:B------:R-:W-:Y:S01]  /*9f60*/  FMUL.FTZ R54, R47, R40.reuse ;  /* 0x000000282f367220 */ /* 0x080fe20000410000 */
[----:B------:R-:W-:Y:S01]  /*9f70*/  IMAD.U32 R32, R144, 0x10000, RZ ;  /* 0x0001000090207824 */ /* 0x000fe200078e00ff */
[----:B------:R-:W-:Y:S01]  /*9f80*/  LOP3.LUT R148, R148, 0xffff0000, RZ, 0xc0, !PT ;  /* 0xffff000094947812 */ /* 0x000fe200078ec0ff */
[C---:B------:R-:W-:Y:S02]  /*9f90*/  IMAD.U32 R13, R12.reuse, 0x10000, RZ ;  /* 0x000100000c0d7824 */ /* 0x040fe400078e00ff */
[C---:B------:R-:W-:Y:S01]  /*9fa0*/  FFMA.FTZ R52, R33.reuse, R40, -R46 ;  /* 0x0000002821347223 */ /* 0x040fe2000001082e */
[----:B------:R-:W-:Y:S01]  /*9fb0*/  LOP3.LUT R12, R12, 0xffff0000, RZ, 0xc0, !PT ;  /* 0xffff00000c0c7812 */ /* 0x000fe200078ec0ff */
[----:B------:R-:W-:Y:S01]  /*9fc0*/  FMUL.FTZ R46, R42, R32 ;  /* 0x000000202a2e7220 */ /* 0x000fe20000410000 */
[----:B------:R-:W-:Y:S01]  /*9fd0*/  LOP3.LUT R144, R144, 0xffff0000, RZ, 0xc0, !PT ;  /* 0xffff000090907812 */ /* 0x000fe200078ec0ff */
[----:B------:R-:W-:Y:S01]  /*9fe0*/  FFMA.FTZ R54, R33, R44, R54 ;  /* 0x0000002c21367223 */ /* 0x000fe20000010036 */
[----:B------:R-:W-:Y:S01]  /*9ff0*/  FMUL.FTZ R33, R43, R148 ;  /* 0x000000942b217220 */ /* 0x000fe20000410000 */
[-C--:B------:R-:W-:Y:S01]  /*a000*/  FMUL.FTZ R40, R42, R41.reuse ;  /* 0x000000292a287220 */ /* 0x080fe20000410000 */
[----:B------:R-:W-:Y:S01]  /*a010*/  FFMA.FTZ R46, R13, R41, R46 ;  /* 0x000000290d2e7223 */ /* 0x000fe2000001002e */
[----:B------:R-:W-:-:S02]  /*a020*/  IMAD.U32 R35, R34, 0x10000, RZ ;  /* 0x0001000022237824 */ /* 0x000fc400078e00ff */
[----:B------:R-:W-:Y:S01]  /*a030*/  FFMA.FTZ R41, R12, R144, -R33 ;  /* 0x000000900c297223 */ /* 0x000fe20000010821 */
[----:B------:R-:W-:Y:S01]  /*a040*/  LOP3.LUT R34, R34, 0xffff0000, RZ, 0xc0, !PT ;  /* 0xffff000022227812 */ /* 0x000fe200078ec0ff */
[----:B------:R-:W-:Y:S01]  /*a050*/  FFMA.FTZ R42, R13, R32, -R40 ;  /* 0x000000200d2a7223 */ /* 0x000fe20000010828 */
[----:B------:R-:W-:Y:S01]  /*a060*/  FMUL.FTZ R43, R43, R144 ;  /* 0x000000902b2b7220 */ /* 0x000fe20000410000 */
[C---:B------:R-:W-:Y:S01]  /*a070*/  LOP3.LUT R33, R146.reuse, 0xffff0000, RZ, 0xc0, !PT ;  /* 0xffff000092217812 */ /* 0x040fe200078ec0ff */
[----:B------:R-:W-:Y:S01]  /*a080*/  IMAD.U32 R40, R146, 0x10000, RZ ;  /* 0x0001000092287824 */ /* 0x000fe200078e00ff */
[C---:B------:R-:W-:Y:S01]  /*a090*/  LOP3.LUT R13, R142.reuse, 0xffff0000, RZ, 0xc0, !PT ;  /* 0xffff00008e0d7812 */ /* 0x040fe200078ec0ff */
[----:B------:R-:W-:Y:S02]  /*a0a0*/  IMAD.U32 R32, R142, 0x10000, RZ ;  /* 0x000100008e207824 */ /* 0x000fe400078e00ff */
[----:B------:R-:W-:Y:S01]  /*a0b0*/  FFMA.FTZ R43, R12, R148, R43 ;  /* 0x000000940c2b7223 */ /* 0x000fe2000001002b */
[C---:B------:R-:W-:Y:S01]  /*a0c0*/  IMAD.U32 R15, R14.reuse, 0x10000, RZ ;  /* 0x000100000e0f7824 */ /* 0x040fe200078e00ff */
        /* <DEDUP_REMOVED lines=16> */
[----:B------:R-:W-:Y:S02]  /*a1d0*/  F2FP.BF16.F32.PACK_AB R15, R52, R51 ;  /* 0x00000033340f723e */ /* 0x000fe400000010ff */
[----:B------:R-:W-:-:S02]  /*a1e0*/  F2FP.BF16.F32.PACK_AB R33, R48, R55 ;  /* 0x000000373021723e */ /* 0x000fc400000010ff */
[----:B------:R-:W-:-:S07]  /*a1f0*/  F2FP.BF16.F32.PACK_AB R32, R43, R46 ;  /* 0x0000002e2b20723e */ /* 0x000fce00000010ff */
.L_x_2787:
[----:B------:R-:W-:Y:S05]  /*a200*/  BSYNC B1 ;  /* 0x0000000000017941 */ /* 0x000fea0003800000 */
.L_x_2786:
[----:B------:R-:W-:Y:S01]  /*a210*/  ISETP.GE.AND P3, PT, R11, R136, PT ;  /* 0x000000880b00720c */ /* 0x000fe20003f66270 */
[----:B------:R-:W-:Y:S02]  /*a220*/  ULDC.64 UR4, c[0x0][0x208] ;  /* 0x0000820000047ab9 */ /* 0x000fe40000000a00 */
[----:B0-----:R0:W-:Y:S10]  /*a230*/  ST.E.128 desc[UR4][R38.64], R12 ;  /* 0x0000000c26007985 */ /* 0x0011f4000c101d04 */
[----:B------:R-:W-:Y:S05]  /*a240*/  @P3 BRA `(.L_x_2739) ;  /* 0x0000000400f83947 */ /* 0x000fea0003800000 */
[----:B------:R-:W-:Y:S01]  /*a250*/  IMAD.WIDE R36, R11, 0x2, R36 ;  /* 0x000000020b247825 */ /* 0x000fe200078e0224 */
[----:B------:R-:W-:-:S04]  /*a260*/  ULDC.64 UR4, c[0x0][0x208] ;  /* 0x0000820000047ab9 */ /* 0x000fc80000000a00 */
[----:B----4-:R4:W-:Y:S01]  /*a270*/  ST.E.128 desc[UR4][R36.64], R32 ;  /* 0x0000002024007985 */ /* 0x0109e2000c101d04 */
[----:B------:R-:W-:Y:S05]  /*a280*/  BRA `(.L_x_2739) ;  /* 0x0000000400e87947 */ /* 0x000fea0003800000 */
.L_x_2693:
[----:B------:R-:W-:-:S04]  /*a290*/  ULOP3.LUT UR4, UR60, 0x1, URZ, 0xfc, !UPT ;  /* 0x000000013c047892 */ /* 0x000fc8000f8efc3f */
[----:B------:R-:W-:-:S06]  /*a2a0*/  UISETP.NE.AND UP0, UPT, UR4, 0x3, UPT ;  /* 0x000000030400788c */ /* 0x000fcc000bf05270 */
[----:B------:R-:W-:-:S13]  /*a2b0*/  PLOP3.LUT P0, PT, PT, PT, UP0, 0x80, 0x0 ;  /* 0x000000000000781c */ /* 0x000fda0003f0f008 */
[----:B------:R-:W-:Y:S05]  /*a2c0*/  @!P0 BRA `(.L_x_2788) ;  /* 0x0000000000048947 */ /* 0x000fea0003800000 */
[----:B------:R-:W-:Y:S01]  /*a2d0*/  BPT.TRAP 0x1 ;  /* 0x000000040000795c */ /* 0x000fe20000300000 */
.L_x_2788:
[----:B------:R-:W-:Y:S01]  /*a2e0*/  IMAD R89, R212, 0x8, R22 ;  /* 0x00000008d4597824 */ /* 0x000fe200078e0216 */
[----:B------:R-:W-:Y:S01]  /*a2f0*/  SHF.L.U32 R90, R228, 0x1f, RZ ;  /* 0x0000001fe45a7819 */ /* 0x000fe200000006ff */
[----:B------:R-:W-:Y:S01]  /*a300*/  BSSY B1, `(.L_x_2789) ;  /* 0x0000004000017945 */ /* 0x000fe20003800000 */
[----:B------:R-:W-:Y:S02]  /*a310*/  SHF.R.S32.HI R86, RZ, 0x1f, R84 ;  /* 0x0000001fff567819 */ /* 0x000fe40000011454 */
[----:B------:R-:W0:Y:S02]  /*a320*/  SYNCS.PHASECHK.TRANS64.TRYWAIT P3, [R89+URZ+0x38890], R90 ;  /* 0x0388905a590075a7 */ /* 0x000e24000806017f */
[----:B0-----:R-:W-:Y:S05]  /*a330*/  @!P3 BRA `(.L_x_2790) ;  /* 0x000002600054b947 */ /* 0x001fea0003800000 */
.L_x_3111:
[----:B------:R-:W-:Y:S05]  /*a340*/  BSYNC B1 ;  /* 0x0000000000017941 */ /* 0x000fea0003800000 */
.L_x_2789:
        /* <DEDUP_REMOVED lines=27> */
.L_x_3115:
        /* <DEDUP_REMOVED lines=24> */
.L_x_2793:
[----:B------:R-:W-:Y:S05]  /*a680*/  BSYNC B1 ;  /* 0x0000000000017941 */ /* 0x000fea0003800000 */
.L_x_2792:
[----:B------:R-:W-:-:S03]  /*a690*/  UMOV UR4, 0xffffffff ;  /* 0xffffffff00047882 */ /* 0x000fc60000000000 */
[----:B------:R-:W-:Y:S05]  /*a6a0*/  BRA.DIV UR4, `(.L_x_2794) ;  /* 0x0000025e04d87947 */ /* 0x000fea000b800000 */
[----:B--2-4-:R2:W4:Y:S04]  /*a6b0*/  SHFL.IDX PT, R33, R41, 0x1, 0x181f ;  /* 0x00381f0029217f89 */ /* 0x01452800000e0000 */
[----:B---3--:R2:W3:Y:S02]  /*a6c0*/  SHFL.IDX PT, R32, R40, 0x1, 0x181f ;  /* 0x00381f0028207f89 */ /* 0x0084e400000e0000 */
.L_x_3119:
        /* <DEDUP_REMOVED lines=25> */
.L_x_2796:
[----:B------:R-:W-:Y:S05]  /*a860*/  BSYNC B1 ;  /* 0x0000000000017941 */ /* 0x000fea0003800000 */
.L_x_2795:
[----:B------:R-:W-:-:S03]  /*a870*/  UMOV UR4, 0xffffffff ;  /* 0xffffffff00047882 */ /* 0x000fc60000000000 */
[----:B------:R-:W-:Y:S05]  /*a880*/  BRA.DIV UR4, `(.L_x_2797) ;  /* 0x0000025e04ac7947 */ /* 0x000fea000b800000 */
[----:B---34-:R3:W4:Y:S04]  /*a890*/  SHFL.IDX PT, R33, R41, 0x2, 0x181f ;  /* 0x00581f0029217f89 */ /* 0x01872800000e0000 */
[----:B------:R3:W0:Y:S02]  /*a8a0*/  SHFL.IDX PT, R32, R40, 0x2, 0x181f ;  /* 0x00581f0028207f89 */ /* 0x00062400000e0000 */
.L_x_3123:
        /* <DEDUP_REMOVED lines=24> */
.L_x_2739:
[----:B------:R-:W-:Y:S05]  /*aa30*/  BSYNC B0 ;  /* 0x0000000000007941 */ /* 0x000fea0003800000 */
.L_x_2692:
[----:B------:R-:W5:Y:S01]  /*aa40*/  S2R R11, SR_TID.X ;  /* 0x00000000000b7919 */ /* 0x000f620000002100 */
        /* <DEDUP_REMOVED lines=8> */
[----:B-----5:R-:W-:Y:S01]  /*aad0*/  LOP3.LUT R11, R11, 0x7f, RZ, 0xc0, !PT ;  /* 0x0000007f0b0b7812 */ /* 0x020fe200078ec0ff */
[----:B--2---:R2:W-:Y:S03]  /*aae0*/  BAR.SYNC.DEFER_BLOCKING R141, 0x80 ;  /* 0x0002008d0000751d */ /* 0x0045e60000010000 */
[----:B------:R-:W-:-:S13]  /*aaf0*/  ISETP.NE.AND P3, PT, R11, RZ, PT ;  /* 0x000000ff0b00720c */ /* 0x000fda0003f65270 */
[----:B------:R-:W-:-:S05]  /*ab00*/  @!P3 VIADD R11, R89, 0x388a0 ;  /* 0x000388a0590bb836 */ /* 0x000fca0000000000 */
[----:B------:R-:W-:-:S04]  /*ab10*/  @!P3 PRMT R11, RZ, 0x654, R11 ;  /* 0x00000654ff0bb816 */ /* 0x000fc8000000000b */
[----:B------:R2:W-:Y:S01]  /*ab20*/  @!P3 SYNCS.ARRIVE.TRANS64.RED.A1T0 RZ, [R11+URZ], RZ ;  /* 0x000000ff0bffb9a7 */ /* 0x0005e2000810043f */
[----:B------:R-:W-:Y:S05]  /*ab30*/  @!P0 BRA `(.L_x_2799) ;  /* 0x0000000000048947 */ /* 0x000fea0003800000 */
[----:B------:R-:W-:Y:S01]  /*ab40*/  BPT.TRAP 0x1 ;  /* 0x000000040000795c */ /* 0x000fe20000300000 */
.L_x_2799:
[----:B------:R-:W-:Y:S05]  /*ab50*/  BSYNC B0 ;  /* 0x0000000000007941 */ /* 0x000fea0003800000 */
.L_x_2798:
[----:B------:R-:W5:Y:S01]  /*ab60*/  SYNCS.PHASECHK.TRANS64.TRYWAIT P0, [R89+URZ+0x388b0], R90 ;  /* 0x0388b05a590075a7 */ /* 0x000f62000800017f */
[----:B------:R-:W-:Y:S01]  /*ab70*/  ULDC UR61, c[0x0][0x2f4] ;  /* 0x0000bd00003d7ab9 */ /* 0x000fe20000000800 */
[----:B------:R-:W-:Y:S04]  /*ab80*/  BSSY B0, `(.L_x_2800) ;  /* 0x0000002000007945 */ /* 0x000fe80003800000 */
[----:B-----5:R-:W-:Y:S05]  /*ab90*/  @!P0 BRA `(.L_x_2801) ;  /* 0x0000025c00348947 */ /* 0x020fea0003800000 */
.L_x_3124:
[----:B------:R-:W-:Y:S05]  /*aba0*/  BSYNC B0 ;  /* 0x0000000000007941 */ /* 0x000fea0003800000 */
.L_x_2800:
[----:B------:R-:W-:Y:S01]  /*abb0*/  ULDC.64 UR4, c[0x0][0x328] ;  /* 0x0000ca0000047ab9 */ /* 0x000fe20000000a00 */
[----:B------:R-:W-:Y:S01]  /*abc0*/  IMAD.IADD R88, R88, 0x1, -R220 ;  /* 0x0000000158587824 */ /* 0x000fe200078e0adc */
[----:B------:R-:W-:Y:S01]  /*abd0*/  BSSY B0, `(.L_x_2802) ;  /* 0x000002c000007945 */ /* 0x000fe20003800000 */
[----:B--2---:R-:W-:Y:S02]  /*abe0*/  IMAD R11, R86, UR4, RZ ;  /* 0x00000004560b7c24 */ /* 0x004fe4000f8e02ff */
[----:B0---4-:R-:W-:Y:S01]  /*abf0*/  IMAD.WIDE.U32 R12, R84, UR4, RZ ;  /* 0x00000004540c7c25 */ /* 0x011fe2000f8e00ff */
        /* <DEDUP_REMOVED lines=41> */
.L_x_2803:
[----:B------:R-:W-:Y:S05]  /*ae90*/  BSYNC B0 ;  /* 0x0000000000007941 */ /* 0x000fea0003800000 */
.L_x_2802:
        /* <DEDUP_REMOVED lines=25> */
.L_x_2805:
[----:B------:R-:W-:Y:S05]  /*b030*/  BSYNC B0 ;  /* 0x0000000000007941 */ /* 0x000fea0003800000 */
.L_x_2804:
        /* <DEDUP_REMOVED lines=26> */
.L_x_2807:
[----:B------:R-:W-:Y:S05]  /*b1e0*/  BSYNC B0 ;  /* 0x0000000000007941 */ /* 0x000fea0003800000 */
.L_x_2806:
        /* <DEDUP_REMOVED lines=18> */
.L_x_2687:
[----:B------:R-:W4:Y:S01]  /*b310*/  LDL R11, [R1+0x68] ;  /* 0x00006800010b7983 */ /* 0x000f220000100800 */
[----:B------:R-:W0:Y:S01]  /*b320*/  LDC R0, c[0x0][0x448] ;  /* 0x00011200ff007b82 */ /* 0x000e220000000800 */
[----:B------:R-:W-:Y:S01]  /*b330*/  BSSY B0, `(.L_x_2809) ;  /* 0x0000055000007945 */ /* 0x000fe20003800000 */
        /* <DEDUP_REMOVED lines=22> */
[----:B0-----:R-:W-:Y:S02]  /*b4a0*/  ISETP.NE.AND P1, PT, R0, 0x1, PT ;  /* 0x000000010000780c */ /* 0x001fe40003f25270 */
        /* <DEDUP_REMOVED lines=12> */
[----:B------:R-:W0:Y:S01]  /*b570*/  @P1 LDC R3, c[0x0][0x44c] ;  /* 0x00011300ff031b82 */ /* 0x000e220000000800 */
[----:B------:R-:W-:Y:S02]  /*b580*/  CS2R R82, SRZ ;  /* 0x0000000000527805 */ /* 0x000fe4000001ff00 */
[----:B------:R-:W-:-:S02]  /*b590*/  CS2R R56, SRZ ;  /* 0x0000000000387805 */ /* 0x000fc4000001ff00 */
[----:B------:R-:W-:Y:S02]  /*b5a0*/  CS2R R78, SRZ ;  /* 0x00000000004e7805 */ /* 0x000fe4000001ff00 */
[----:B------:R-:W-:Y:S02]  /*b5b0*/  CS2R R52, SRZ ;  /* 0x0000000000347805 */ /* 0x000fe4000001ff00 */
[----:B------:R-:W-:Y:S02]  /*b5c0*/  CS2R R166, SRZ ;  /* 0x0000000000a67805 */ /* 0x000fe4000001ff00 */
[----:B------:R-:W-:Y:S02]  /*b5d0*/  CS2R R74, SRZ ;  /* 0x00000000004a7805 */ /* 0x000fe4000001ff00 */
[----:B------:R-:W-:Y:S01]  /*b5e0*/  CS2R R48, SRZ ;  /* 0x0000000000307805 */ /* 0x000fe2000001ff00 */
[----:B------:R-:W1:Y:S01]  /*b5f0*/  @P1 LDC R2, c[0x0][0x450] ;  /* 0x00011400ff021b82 */ /* 0x000e620000000800 */
        /* <DEDUP_REMOVED lines=15> */
[----:B--2---:R-:W-:Y:S01]  /*b6f0*/  CS2R R38, SRZ ;  /* 0x0000000000267805 */ /* 0x004fe2000001ff00 */
[----:B------:R-:W-:Y:S01]  /*b700*/  IMAD.MOV.U32 R24, RZ, RZ, RZ ;  /* 0x000000ffff187224 */ /* 0x000fe200078e00ff */
[----:B------:R-:W-:Y:S02]  /*b710*/  CS2R R34, SRZ ;  /* 0x0000000000227805 */ /* 0x000fe4000001ff00 */
[----:B------:R-:W-:Y:S01]  /*b720*/  CS2R R32, SRZ ;  /* 0x0000000000207805 */ /* 0x000fe2000001ff00 */
[----:B------:R-:W-:Y:S02]  /*b730*/  IMAD.MOV.U32 R4, RZ, RZ, RZ ;  /* 0x000000ffff047224 */ /* 0x000fe400078e00ff */
[----:B------:R-:W-:-:S02]  /*b740*/  IMAD.MOV.U32 R9, RZ, RZ, RZ ;  /* 0x000000ffff097224 */ /* 0x000fc400078e00ff */
[----:B------:R-:W-:Y:S02]  /*b750*/  IMAD.MOV.U32 R26, RZ, RZ, RZ ;  /* 0x000000ffff1a7224 */ /* 0x000fe400078e00ff */
[----:B----4-:R-:W-:Y:S01]  /*b760*/  VIADD R0, R11, 0x7f ;  /* 0x0000007f0b007836 */ /* 0x010fe20000000000 */
[----:B------:R-:W-:-:S03]  /*b770*/  CS2R R10, SRZ ;  /* 0x00000000000a7805 */ /* 0x000fc6000001ff00 */
[----:B0-----:R-:W-:-:S05]  /*b780*/  @P1 IMAD.HI.U32 R3, R0, R3, RZ ;  /* 0x0000000300031227 */ /* 0x001fca00078e00ff */
[----:B-1----:R-:W-:Y:S02]  /*b790*/  @P1 SHF.R.U32.HI R0, RZ, R2, R3 ;  /* 0x00000002ff001219 */ /* 0x002fe40000011603 */
[----:B------:R-:W-:-:S03]  /*b7a0*/  PLOP3.LUT P1, PT, PT, PT, PT, 0x80, 0x0 ;  /* 0x000000000000781c */ /* 0x000fc60003f2f070 */
[----:B------:R-:W-:Y:S01]  /*b7b0*/  IMAD.IADD R0, R139, 0x1, R0 ;  /* 0x000000018b007824 */ /* 0x000fe200078e0200 */
[----:B------:R-:W-:-:S03]  /*b7c0*/  CS2R R138, SRZ ;  /* 0x00000000008a7805 */ /* 0x000fc6000001ff00 */
[----:B------:R-:W-:-:S05]  /*b7d0*/  IMAD.HI R0, R0, 0x66666667, RZ ;  /* 0x6666666700007827 */ /* 0x000fca00078e02ff */
[----:B------:R-:W-:-:S04]  /*b7e0*/  SHF.R.U32.HI R3, RZ, 0x1f, R0 ;  /* 0x0000001fff037819 */ /* 0x000fc80000011600 */
[----:B------:R-:W-:Y:S01]  /*b7f0*/  LEA.HI.SX32 R3, R0, R3, 0x1b ;  /* 0x0000000300037211 */ /* 0x000fe200078fdaff */
[----:B------:R-:W-:-:S03]  /*b800*/  IMAD.MOV.U32 R0, RZ, RZ, RZ ;  /* 0x000000ffff007224 */ /* 0x000fc600078e00ff */
[----:B------:R-:W-:Y:S02]  /*b810*/  VIMNMX R2, R140, R3, PT ;  /* 0x000000038c027248 */ /* 0x000fe40003fe0100 */
[----:B------:R-:W-:Y:S01]  /*b820*/  CS2R R140, SRZ ;  /* 0x00000000008c7805 */ /* 0x000fe2000001ff00 */
[----:B------:R-:W-:Y:S01]  /*b830*/  IMAD.MOV.U32 R3, RZ, RZ, RZ ;  /* 0x000000ffff037224 */ /* 0x000fe200078e00ff */
[----:B------:R-:W-:Y:S01]  /*b840*/  ISETP.GE.AND P2, PT, R2, 0x1, PT ;  /* 0x000000010200780c */ /* 0x000fe20003f46270 */
[----:B------:R-:W-:-:S12]  /*b850*/  @P0 BRA `(.L_x_2810) ;  /* 0x0000000000080947 */ /* 0x000fd80003800000 */
[----:B------:R-:W0:Y:S02]  /*b860*/  FENCE.VIEW.ASYNC.G ;  /* 0x00000000000073c6 */ /* 0x000e240000000100 */
[----:B0-----:R-:W-:Y:S06]  /*b870*/  BAR.ARV 0xc, 0x180 ;  /* 0x0306000000007b1d */ /* 0x001fec0000002000 */
.L_x_2810:
[----:B------:R-:W-:Y:S05]  /*b880*/  BSYNC B0 ;  /* 0x0000000000007941 */ /* 0x000fea0003800000 */
.L_x_2809:
        /* <DEDUP_REMOVED lines=36> */
.L_x_2812:
        /* <DEDUP_REMOVED lines=13> */
.L_x_2816:
[----:B-1----:R1:W2:Y:S02]  /*bba0*/  SYNCS.PHASECHK.TRANS64.TRYWAIT P0, [R22+URZ+0x38800], R3 ;  /* 0x03880003160075a7 */ /* 0x0022a4000800017f */
[----:B--2---:R-:W-:Y:S05]  /*bbb0*/  @!P0 NANOSLEEP.SYNCS 0x989680 ;  /* 0x009896800000895d */ /* 0x004fea0003900000 */
[----:B------:R-:W2:Y:S02]  /*bbc0*/  @!P0 SYNCS.PHASECHK.TRANS64 P0, [R22+URZ+0x38800], R3 ;  /* 0x03880003160085a7 */ /* 0x000ea4000800007f */
[----:B--2---:R-:W-:Y:S05]  /*bbd0*/  @!P0 BRA `(.L_x_2816) ;  /* 0xfffffffc00f08947 */ /* 0x004fea000383ffff */
.L_x_2815:
[----:B------:R-:W-:Y:S05]  /*bbe0*/  BSYNC B0 ;  /* 0x0000000000007941 */ /* 0x000fea0003800000 */
.L_x_2814:
[----:B------:R-:W-:Y:S05]  /*bbf0*/  BRA `(.L_x_2817) ;  /* 0x000000a000647947 */ /* 0x000fea0003800000 */
.L_x_2813:
[----:B------:R-:W2:Y:S01]  /*bc00*/  LDL R30, [R1+0x84] ;  /* 0x00008400011e7983 */ /* 0x000ea20000100800 */
[----:B-----5:R-:W-:Y:S01]  /*bc10*/  SHF.R.S32.HI R0, RZ, 0x1f, R135 ;  /* 0x0000001fff007819 */ /* 0x020fe20000011487 */
[----:B------:R-:W-:Y:S02]  /*bc20*/  ULDC.64 UR6, c[0x0][0x408] ;  /* 0x0001020000067ab9 */ /* 0x000fe40000000a00 */
[----:B------:R-:W-:Y:S01]  /*bc30*/  IMAD.WIDE.U32 R26, R135, UR6, RZ ;  /* 0x00000006871a7c25 */ /* 0x000fe2000f8e00ff */
[----:B--2---:R-:W-:-:S13]  /*bc40*/  R2UR UR4, R30 ;  /* 0x000000001e0472ca */ /* 0x004fda00000e0000 */
[----:B------:R-:W-:-:S03]  /*bc50*/  ULOP3.LUT UP0, URZ, UR4, 0x3ff, URZ, 0xc0, !UPT ;  /* 0x000003ff043f7892 */ /* 0x000fc6000f80c03f */
[----:B------:R-:W-:Y:S02]  /*bc60*/  ULDC.64 UR4, c[0x0][0x3f8] ;  /* 0x0000fe0000047ab9 */ /* 0x000fe40000000a00 */
[C---:B------:R-:W-:Y:S01]  /*bc70*/  IMAD R4, R0.reuse, UR4, RZ ;  /* 0x0000000400047c24 */ /* 0x040fe2000f8e02ff */
[----:B------:R-:W-:Y:S01]  /*bc80*/  PLOP3.LUT P0, PT, PT, PT, UP0, 0x80, 0x0 ;  /* 0x000000000000781c */ /* 0x000fe20003f0f008 */
[----:B------:R-:W-:Y:S02]  /*bc90*/  IMAD R0, R0, UR6, RZ ;  /* 0x0000000600007c24 */ /* 0x000fe4000f8e02ff */
[----:B------:R-:W-:-:S04]  /*bca0*/  IMAD.WIDE.U32 R24, R135, UR4, RZ ;  /* 0x0000000487187c25 */ /* 0x000fc8000f8e00ff */
[C---:B------:R-:W-:Y:S02]  /*bcb0*/  IMAD R29, R135.reuse, UR5, R4 ;  /* 0x00000005871d7c24 */ /* 0x040fe4000f8e0204 */
[----:B------:R-:W-:Y:S02]  /*bcc0*/  IMAD R31, R135, UR7, R0 ;  /* 0x00000007871f7c24 */ /* 0x000fe4000f8e0200 */
        /* <DEDUP_REMOVED lines=19> */
.L_x_2818:
[----:B------:R-:W2:Y:S01]  /*be00*/  LDL R20, [R1+0x58] ;  /* 0x0000580001147983 */ /* 0x000ea20000100800 */
[----:B------:R-:W-:-:S03]  /*be10*/  ULDC.U8 UR4, c[0x0][0x410] ;  /* 0x0001040000047ab9 */ /* 0x000fc60000000000 */
[----:B------:R-:W3:Y:S01]  /*be20*/  LDL R108, [R1+0x68] ;  /* 0x00006800016c7983 */ /* 0x000ee20000100800 */
[----:B------:R-:W-:Y:S01]  /*be30*/  R2UR UR5, R30 ;  /* 0x000000001e0572ca */ /* 0x000fe200000e0000 */
[----:B------:R-:W-:Y:S01]  /*be40*/  BSSY B0, `(.L_x_2819) ;  /* 0x00009ec000007945 */ /* 0x000fe20003800000 */
[----:B------:R-:W-:Y:S01]  /*be50*/  ISETP.NE.AND P0, PT, RZ, UR4, PT ;  /* 0x00000004ff007c0c */ /* 0x000fe2000bf05270 */
[C---:B------:R-:W-:Y:S01]  /*be60*/  VIADD R89, R220.reuse, 0x20 ;  /* 0x00000020dc597836 */ /* 0x040fe20000000000 */
[----:B------:R-:W-:Y:S01]  /*be70*/  LEA.HI R33, R33, R28, RZ, 0x3 ;  /* 0x0000001c21217211 */ /* 0x000fe200078f18ff */
[----:B------:R-:W-:Y:S01]  /*be80*/  VIADD R3, R220, 0x60 ;  /* 0x00000060dc037836 */ /* 0x000fe20000000000 */
[----:B------:R-:W-:Y:S02]  /*be90*/  SHF.R.U32.HI R21, RZ, 0x3, R229 ;  /* 0x00000003ff157819 */ /* 0x000fe400000116e5 */
[----:B------:R-:W-:Y:S02]  /*bea0*/  LOP3.LUT R0, R229, 0x38, R16, 0xf8, !PT ;  /* 0x00000038e5007812 */ /* 0x000fe400078ef810 */
[----:B------:R-:W-:-:S02]  /*beb0*/  LOP3.LUT R33, R33, 0xfffffff8, RZ, 0xc0, !PT ;  /* 0xfffffff821217812 */ /* 0x000fc400078ec0ff */
[----:B--2---:R-:W-:-:S03]  /*bec0*/  LOP3.LUT R87, R20, R0, R21, 0xf6, !PT ;  /* 0x0000000014577212 */ /* 0x004fc600078ef615 */
[----:B------:R-:W-:Y:S02]  /*bed0*/  IMAD.IADD R0, R28, 0x1, -R33 ;  /* 0x000000011c007824 */ /* 0x000fe400078e0a21 */
[----:B---3--:R-:W-:Y:S01]  /*bee0*/  IMAD.IADD R73, R220, 0x1, R108 ;  /* 0x00000001dc497824 */ /* 0x008fe200078e026c */
[----:B------:R-:W-:-:S03]  /*bef0*/  LEA R87, R87, UR5, 0x1 ;  /* 0x0000000557577c11 */ /* 0x000fc6000f8e08ff */
[----:B------:R-:W-:Y:S01]  /*bf00*/  IMAD R7, R0, 0x20, R73 ;  /* 0x0000002000077824 */ /* 0x000fe200078e0249 */
[----:B------:R-:W-:Y:S06]  /*bf10*/  @!P0 BRA `(.L_x_2820) ;  /* 0x0000004c00688947 */ /* 0x000fec0003800000 */
[----:B------:R-:W0:Y:S01]  /*bf20*/  LDC R86, c[0x0][0x448] ;  /* 0x00011200ff567b82 */ /* 0x000e220000000800 */
[----:B------:R-:W-:Y:S01]  /*bf30*/  ULDC.64 UR4, c[0x0][0x3f8] ;  /* 0x0000fe0000047ab9 */ /* 0x000fe20000000a00 */
[----:B------:R-:W-:Y:S01]  /*bf40*/  ULDC.64 UR6, c[0x0][0x408] ;  /* 0x0001020000067ab9 */ /* 0x000fe20000000a00 */
[----:B------:R-:W-:Y:S01]  /*bf50*/  IMAD.MOV.U32 R4, RZ, RZ, R24 ;  /* 0x000000ffff047224 */ /* 0x000fe200078e0018 */
[----:B------:R-:W-:Y:S01]  /*bf60*/  SHF.R.S32.HI R82, RZ, 0x1f, R221 ;  /* 0x0000001fff527819 */ /* 0x000fe200000114dd */
[----:B------:R-:W-:Y:S01]  /*bf70*/  IMAD.MOV.U32 R8, RZ, RZ, R26 ;  /* 0x000000ffff087224 */ /* 0x000fe200078e001a */
[----:B------:R-:W-:Y:S01]  /*bf80*/  SHF.R.S32.HI R83, RZ, 0x1f, R224 ;  /* 0x0000001fff537819 */ /* 0x000fe200000114e0 */
[----:B------:R-:W-:Y:S01]  /*bf90*/  IMAD.MOV.U32 R9, RZ, RZ, R31 ;  /* 0x000000ffff097224 */ /* 0x000fe200078e001f */
[----:B------:R-:W-:Y:S02]  /*bfa0*/  SHF.R.S32.HI R85, RZ, 0x1f, R222 ;  /* 0x0000001fff557819 */ /* 0x000fe400000114de */
[----:B------:R-:W-:-:S02]  /*bfb0*/  SHF.R.S32.HI R93, RZ, 0x1f, R214 ;  /* 0x0000001fff5d7819 */ /* 0x000fc400000114d6 */
        /* <DEDUP_REMOVED lines=27> */
.L_x_3130:
[----:B------:R-:W5:Y:S01]  /*c170*/  LDL R10, [R1+0x6c] ;  /* 0x00006c00010a7983 */ /* 0x000f620000100800 */
        /* <DEDUP_REMOVED lines=9> */
[----:B-----5:R-:W-:-:S05]  /*c210*/  IMAD R86, R10, R86, RZ ;  /* 0x000000560a567224 */ /* 0x020fca00078e02ff */
[----:B------:R-:W-:-:S13]  /*c220*/  ISETP.GE.AND P0, PT, R73, R86, PT ;  /* 0x000000564900720c */ /* 0x000fda0003f06270 */
[----:B------:R-:W-:Y:S05]  /*c230*/  @P0 BRA `(.L_x_2823) ;  /* 0x0000000000b80947 */ /* 0x000fea0003800000 */
[----:B------:R-:W-:Y:S01]  /*c240*/  ULDC UR4, c[0x0][0x3f4] ;  /* 0x0000fd0000047ab9 */ /* 0x000fe20000000800 */
[----:B------:R-:W-:Y:S02]  /*c250*/  CS2R R80, SRZ ;  /* 0x0000000000507805 */ /* 0x000fe4000001ff00 */
[----:B------:R-:W-:Y:S02]  /*c260*/  ISETP.GE.AND P3, PT, R214, UR4, PT ;  /* 0x00000004d6007c0c */ /* 0x000fe4000bf66270 */
[----:B------:R-:W-:Y:S02]  /*c270*/  CS2R R78, SRZ ;  /* 0x00000000004e7805 */ /* 0x000fe4000001ff00 */
[----:B------:R-:W-:Y:S01]  /*c280*/  ISETP.GE.AND P2, PT, R222, UR4, PT ;  /* 0x00000004de007c0c */ /* 0x000fe2000bf46270 */
[----:B------:R-:W-:Y:S01]  /*c290*/  ULDC.64 UR6, c[0x0][0x208] ;  /* 0x0000820000067ab9 */ /* 0x000fe20000000a00 */
[----:B------:R-:W-:Y:S02]  /*c2a0*/  ISETP.GE.AND P1, PT, R221, UR4, PT ;  /* 0x00000004dd007c0c */ /* 0x000fe4000bf26270 */
[----:B------:R-:W-:-:S05]  /*c2b0*/  ISETP.GE.AND P0, PT, R224, UR4, PT ;  /* 0x00000004e0007c0c */ /* 0x000fca000bf06270 */
[C---:B------:R-:W-:Y:S01]  /*c2c0*/  @!P3 IMAD.SHL.U32 R12, R214.reuse, 0x2, RZ ;  /* 0x00000002d60cb824 */ /* 0x040fe200078e00ff */
[----:B------:R-:W-:-:S03]  /*c2d0*/  @!P3 SHF.L.U64.HI R13, R214, 0x1, R93 ;  /* 0x00000001d60db819 */ /* 0x000fc6000001025d */
[C---:B------:R-:W-:Y:S01]  /*c2e0*/  @!P2 IMAD.SHL.U32 R24, R222.reuse, 0x2, RZ ;  /* 0x00000002de18a824 */ /* 0x040fe200078e00ff */
[----:B------:R-:W-:Y:S01]  /*c2f0*/  @!P2 SHF.L.U64.HI R25, R222, 0x1, R85 ;  /* 0x00000001de19a819 */ /* 0x000fe20000010255 */
[----:B------:R-:W-:Y:S01]  /*c300*/  @!P1 IMAD.SHL.U32 R28, R221, 0x2, RZ ;  /* 0x00000002dd1c9824 */ /* 0x000fe200078e00ff */
[CC--:B--2---:R-:W-:Y:S01]  /*c310*/  @!P3 IADD3 R10, P5, R5.reuse, R12.reuse, RZ ;  /* 0x0000000c050ab210 */ /* 0x0c4fe20007fbe0ff */
[----:B------:R-:W-:Y:S01]  /*c320*/  @!P0 IMAD.SHL.U32 R15, R224, 0x2, RZ ;  /* 0x00000002e00f8824 */ /* 0x000fe200078e00ff */
[----:B----4-:R-:W-:Y:S02]  /*c330*/  @!P3 IADD3 R12, P4, R14, R12, RZ ;  /* 0x0000000c0e0cb210 */ /* 0x010fe40007f9e0ff */
[-C--:B------:R-:W-:Y:S01]  /*c340*/  @!P2 IADD3 R20, P6, R5, R24.reuse, RZ ;  /* 0x000000180514a210 */ /* 0x080fe20007fde0ff */
[--C-:B-1----:R-:W-:Y:S01]  /*c350*/  @!P3 IMAD.X R11, R4, 0x1, R13.reuse, P5 ;  /* 0x00000001040bb824 */ /* 0x102fe200028e060d */
[----:B------:R-:W-:Y:S01]  /*c360*/  @!P1 SHF.L.U64.HI R29, R221, 0x1, R82 ;  /* 0x00000001dd1d9819 */ /* 0x000fe20000010252 */
[----:B---3--:R-:W-:Y:S01]  /*c370*/  @!P3 IMAD.X R13, R9, 0x1, R13, P4 ;  /* 0x00000001090db824 */ /* 0x008fe200020e060d */
[----:B------:R-:W-:Y:S01]  /*c380*/  @!P2 IADD3 R24, P5, R14, R24, RZ ;  /* 0x000000180e18a210 */ /* 0x000fe20007fbe0ff */
[----:B------:R-:W-:Y:S01]  /*c390*/  @!P2 IMAD.X R21, R4, 0x1, R25, P6 ;  /* 0x000000010415a824 */ /* 0x000fe200030e0619 */
[----:B------:R-:W-:-:S02]  /*c3a0*/  @!P1 IADD3 R26, P4, R5, R28, RZ ;  /* 0x0000001c051a9210 */ /* 0x000fc40007f9e0ff */
[----:B------:R-:W-:Y:S02]  /*c3b0*/  CS2R R76, SRZ ;  /* 0x00000000004c7805 */ /* 0x000fe4000001ff00 */
[----:B------:R-:W-:Y:S01]  /*c3c0*/  @!P1 IADD3 R28, P6, R14, R28, RZ ;  /* 0x0000001c0e1c9210 */ /* 0x000fe20007fde0ff */
[----:B------:R-:W-:Y:S01]  /*c3d0*/  @!P2 IMAD.X R25, R9, 0x1, R25, P5 ;  /* 0x000000010919a824 */ /* 0x000fe200028e0619 */
[----:B------:R-:W-:Y:S01]  /*c3e0*/  @!P0 SHF.L.U64.HI R32, R224, 0x1, R83 ;  /* 0x00000001e0208819 */ /* 0x000fe20000010253 */
[----:B------:R-:W-:Y:S01]  /*c3f0*/  @!P1 IMAD.X R27, R4, 0x1, R29, P4 ;  /* 0x00000001041b9824 */ /* 0x000fe200020e061d */
[-C--:B------:R-:W-:Y:S02]  /*c400*/  @!P0 IADD3 R30, P5, R5, R15.reuse, RZ ;  /* 0x0000000f051e8210 */ /* 0x080fe40007fbe0ff */
[----:B------:R-:W-:Y:S02]  /*c410*/  CS2R R74, SRZ ;  /* 0x00000000004a7805 */ /* 0x000fe4000001ff00 */
[----:B------:R-:W-:-:S02]  /*c420*/  @!P0 IADD3 R14, P4, R14, R15, RZ ;  /* 0x0000000f0e0e8210 */ /* 0x000fc40007f9e0ff */
[----:B------:R-:W-:Y:S02]  /*c430*/  CS2R R70, SRZ ;  /* 0x0000000000467805 */ /* 0x000fe4000001ff00 */
[----:B------:R-:W-:Y:S02]  /*c440*/  CS2R R68, SRZ ;  /* 0x0000000000447805 */ /* 0x000fe4000001ff00 */
[----:B------:R-:W-:Y:S02]  /*c450*/  CS2R R64, SRZ ;  /* 0x0000000000407805 */ /* 0x000fe4000001ff00 */
[----:B------:R-:W-:Y:S01]  /*c460*/  CS2R R62, SRZ ;  /* 0x00000000003e7805 */ /* 0x000fe2000001ff00 */
[C---:B------:R-:W-:Y:S01]  /*c470*/  @!P1 IMAD.X R29, R9.reuse, 0x1, R29, P6 ;  /* 0x00000001091d9824 */ /* 0x040fe200030e061d */
        /* <DEDUP_REMOVED lines=10> */
.L_x_2823:
[----:B------:R-:W-:Y:S05]  /*c520*/  BSYNC B1 ;  /* 0x0000000000017941 */ /* 0x000fea0003800000 */
.L_x_2822:
        /* <DEDUP_REMOVED lines=39> */
.L_x_3136:
        /* <DEDUP_REMOVED lines=24> */
[CC--:B---3--:R-:W-:Y:S01]  /*c920*/  @!P3 IADD3 R10, P5, R5.reuse, R12.reuse, RZ ;  /* 0x0000000c050ab210 */ /* 0x0c8fe20007fbe0ff */
[----:B------:R-:W-:Y:S01]  /*c930*/  @!P0 IMAD.SHL.U32 R31, R224, 0x2, RZ ;  /* 0x00000002e01f8824 */ /* 0x000fe200078e00ff */
[----:B----4-:R-:W-:Y:S02]  /*c940*/  @!P3 IADD3 R12, P4, R14, R12, RZ ;  /* 0x0000000c0e0cb210 */ /* 0x010fe40007f9e0ff */
[-C--:B------:R-:W-:Y:S01]  /*c950*/  @!P2 IADD3 R20, P6, R5, R24.reuse, RZ ;  /* 0x000000180514a210 */ /* 0x080fe20007fde0ff */
[--C-:B--2---:R-:W-:Y:S01]  /*c960*/  @!P3 IMAD.X R11, R4, 0x1, R13.reuse, P5 ;  /* 0x00000001040bb824 */ /* 0x104fe200028e060d */
[----:B------:R-:W-:Y:S01]  /*c970*/  @!P1 SHF.L.U64.HI R29, R221, 0x1, R82 ;  /* 0x00000001dd1d9819 */ /* 0x000fe20000010252 */
[----:B0-----:R-:W-:Y:S01]  /*c980*/  @!P3 IMAD.X R13, R9, 0x1, R13, P4 ;  /* 0x00000001090db824 */ /* 0x001fe200020e060d */
        /* <DEDUP_REMOVED lines=26> */
.L_x_2826:
[----:B------:R-:W-:Y:S05]  /*cb30*/  BSYNC B1 ;  /* 0x0000000000017941 */ /* 0x000fea0003800000 */
.L_x_2825:
        /* <DEDUP_REMOVED lines=38> */
.L_x_3142:
        /* <DEDUP_REMOVED lines=27> */
[----:B0-----:R-:W-:Y:S02]  /*cf50*/  @!P3 IADD3 R32, P4, R14, R32, RZ ;  /* 0x000000200e20b210 */ /* 0x001fe40007f9e0ff */
[-C--:B------:R-:W-:Y:S01]  /*cf60*/  @!P2 IADD3 R30, P6, R5, R24.reuse, RZ ;  /* 0x00000018051ea210 */ /* 0x080fe20007fde0ff */
[--C-:B--2---:R-:W-:Y:S01]  /*cf70*/  @!P3 IMAD.X R67, R4, 0x1, R10.reuse, P5 ;  /* 0x000000010443b824 */ /* 0x104fe200028e060a */
[----:B------:R-:W-:Y:S01]  /*cf80*/  @!P2 IADD3 R24, P5, R14, R24, RZ ;  /* 0x000000180e18a210 */ /* 0x000fe20007fbe0ff */
[----:B------:R-:W-:Y:S01]  /*cf90*/  @!P3 IMAD.X R33, R9, 0x1, R10, P4 ;  /* 0x000000010921b824 */ /* 0x000fe200020e060a */
[----:B------:R-:W-:Y:S01]  /*cfa0*/  @!P1 SHF.L.U64.HI R13, R221, 0x1, R82 ;  /* 0x00000001dd0d9819 */ /* 0x000fe20000010252 */
[--C-:B------:R-:W-:Y:S01]  /*cfb0*/  @!P2 IMAD.X R31, R4, 0x1, R11.reuse, P6 ;  /* 0x00000001041fa824 */ /* 0x100fe200030e060b */
[-C--:B------:R-:W-:Y:S01]  /*cfc0*/  @!P1 IADD3 R20, P4, R5, R12.reuse, RZ ;  /* 0x0000000c05149210 */ /* 0x080fe20007f9e0ff */
[----:B------:R-:W-:Y:S01]  /*cfd0*/  @!P2 IMAD.X R25, R9, 0x1, R11, P5 ;  /* 0x000000010919a824 */ /* 0x000fe200028e060b */
[----:B------:R-:W-:-:S02]  /*cfe0*/  @!P1 IADD3 R10, P6, R14, R12, RZ ;  /* 0x0000000c0e0a9210 */ /* 0x000fc40007fde0ff */
[----:B------:R-:W-:Y:S02]  /*cff0*/  CS2R R38, SRZ ;  /* 0x0000000000267805 */ /* 0x000fe4000001ff00 */
[----:B------:R-:W-:Y:S01]  /*d000*/  @!P0 SHF.L.U64.HI R15, R224, 0x1, R83 ;  /* 0x00000001e00f8819 */ /* 0x000fe20000010253 */
[--C-:B------:R-:W-:Y:S01]  /*d010*/  @!P1 IMAD.X R21, R4, 0x1, R13.reuse, P4 ;  /* 0x0000000104159824 */ /* 0x100fe200020e060d */
[-C--:B------:R-:W-:Y:S01]  /*d020*/  @!P0 IADD3 R12, P5, R5, R26.reuse, RZ ;  /* 0x0000001a050c8210 */ /* 0x080fe20007fbe0ff */
[----:B------:R-:W-:Y:S01]  /*d030*/  @!P1 IMAD.X R11, R9, 0x1, R13, P6 ;  /* 0x00000001090b9824 */ /* 0x000fe200030e060d */
[----:B------:R-:W-:Y:S02]  /*d040*/  @!P0 IADD3 R14, P4, R14, R26, RZ ;  /* 0x0000001a0e0e8210 */ /* 0x000fe40007f9e0ff */
[----:B------:R-:W-:Y:S02]  /*d050*/  CS2R R40, SRZ ;  /* 0x0000000000287805 */ /* 0x000fe4000001ff00 */
[----:B------:R-:W-:Y:S01]  /*d060*/  CS2R R34, SRZ ;  /* 0x0000000000227805 */ /* 0x000fe2000001ff00 */
[----:B------:R-:W-:Y:S01]  /*d070*/  @!P0 IMAD.X R13, R4, 0x1, R15, P5 ;  /* 0x00000001040d8824 */ /* 0x000fe200028e060f */
[----:B------:R-:W-:-:S02]  /*d080*/  CS2R R36, SRZ ;  /* 0x0000000000247805 */ /* 0x000fc4000001ff00 */
[----:B------:R-:W-:Y:S02]  /*d090*/  CS2R R28, SRZ ;  /* 0x00000000001c7805 */ /* 0x000fe4000001ff00 */
[----:B------:R-:W-:Y:S01]  /*d0a0*/  CS2R R26, SRZ ;  /* 0x00000000001a7805 */ /* 0x000fe2000001ff00 */
[----:B------:R-:W-:Y:S01]  /*d0b0*/  @!P0 IMAD.X R15, R9, 0x1, R15, P4 ;  /* 0x00000001090f8824 */ /* 0x000fe200020e060f */
[----:B------:R0:W5:Y:S04]  /*d0c0*/  @!P3 LD.E.64 R42, desc[UR6][R66.64] ;  /* 0x00000006422ab980 */ /* 0x000168000c101b00 */
[----:B------:R0:W5:Y:S04]  /*d0d0*/  @!P3 LD.E.64 R44, desc[UR6][R32.64] ;  /* 0x00000006202cb980 */ /* 0x000168000c101b00 */
[----:B------:R0:W5:Y:S04]  /*d0e0*/  @!P2 LD.E.64 R38, desc[UR6][R30.64] ;  /* 0x000000061e26a980 */ /* 0x000168000c101b00 */
[----:B------:R0:W5:Y:S04]  /*d0f0*/  @!P2 LD.E.64 R40, desc[UR6][R24.64] ;  /* 0x000000061828a980 */ /* 0x000168000c101b00 */
[----:B------:R0:W5:Y:S04]  /*d100*/  @!P1 LD.E.64 R34, desc[UR6][R20.64] ;  /* 0x0000000614229980 */ /* 0x000168000c101b00 */
[----:B------:R0:W5:Y:S04]  /*d110*/  @!P1 LD.E.64 R36, desc[UR6][R10.64] ;  /* 0x000000060a249980 */ /* 0x000168000c101b00 */
[----:B------:R0:W5:Y:S04]  /*d120*/  @!P0 LD.E.64 R28, desc[UR6][R12.64] ;  /* 0x000000060c1c8980 */ /* 0x000168000c101b00 */
[----:B------:R0:W5:Y:S02]  /*d130*/  @!P0 LD.E.64 R26, desc[UR6][R14.64] ;  /* 0x000000060e1a8980 */ /* 0x000164000c101b00 */
.L_x_2829:
[----:B------:R-:W-:Y:S05]  /*d140*/  BSYNC B1 ;  /* 0x0000000000017941 */ /* 0x000fea0003800000 */
.L_x_2828:
        /* <DEDUP_REMOVED lines=39> */
.L_x_3148:
        /* <DEDUP_REMOVED lines=31> */
[----:B------:R-:W-:Y:S02]  /*d5b0*/  @!P3 IADD3 R116, P4, R14, R116, RZ ;  /* 0x000000740e74b210 */ /* 0x000fe40007f9e0ff */
[-C--:B------:R-:W-:Y:S01]  /*d5c0*/  @!P2 IADD3 R114, P6, R67, R106.reuse, RZ ;  /* 0x0000006a4372a210 */ /* 0x080fe20007fde0ff */
[--C-:B--2---:R-:W-:Y:S01]  /*d5d0*/  @!P3 IMAD.X R119, R66, 0x1, R93.reuse, P5 ;  /* 0x000000014277b824 */ /* 0x104fe200028e065d */
[----:B------:R-:W-:Y:S01]  /*d5e0*/  @!P1 SHF.L.U64.HI R5, R221, 0x1, R82 ;  /* 0x00000001dd059819 */ /* 0x000fe20000010252 */
[----:B------:R-:W-:Y:S01]  /*d5f0*/  @!P3 IMAD.X R117, R72, 0x1, R93, P4 ;  /* 0x000000014875b824 */ /* 0x000fe200020e065d */
[----:B------:R-:W-:Y:S01]  /*d600*/  @!P2 IADD3 R106, P5, R14, R106, RZ ;  /* 0x0000006a0e6aa210 */ /* 0x000fe20007fbe0ff */
[----:B------:R-:W-:Y:S01]  /*d610*/  @!P2 IMAD.X R115, R66, 0x1, R85, P6 ;  /* 0x000000014273a824 */ /* 0x000fe200030e0655 */
[----:B------:R-:W-:-:S02]  /*d620*/  @!P1 IADD3 R94, P4, R67, R12, RZ ;  /* 0x0000000c435e9210 */ /* 0x000fc40007f9e0ff */
[----:B------:R-:W-:Y:S02]  /*d630*/  CS2R R20, SRZ ;  /* 0x0000000000147805 */ /* 0x000fe4000001ff00 */
[----:B------:R-:W-:Y:S01]  /*d640*/  @!P1 IADD3 R12, P6, R14, R12, RZ ;  /* 0x0000000c0e0c9210 */ /* 0x000fe20007fde0ff */
[----:B------:R-:W-:Y:S01]  /*d650*/  @!P2 IMAD.X R107, R72, 0x1, R85, P5 ;  /* 0x00000001486ba824 */ /* 0x000fe200028e0655 */
[----:B------:R-:W-:Y:S01]  /*d660*/  @!P0 SHF.L.U64.HI R7, R224, 0x1, R83 ;  /* 0x00000001e0078819 */ /* 0x000fe20000010253 */
[--C-:B------:R-:W-:Y:S01]  /*d670*/  @!P1 IMAD.X R95, R66, 0x1, R5.reuse, P4 ;  /* 0x00000001425f9824 */ /* 0x100fe200020e0605 */
[-C--:B------:R-:W-:Y:S01]  /*d680*/  @!P0 IADD3 R82, P5, R67, R15.reuse, RZ ;  /* 0x0000000f43528210 */ /* 0x080fe20007fbe0ff */
[----:B------:R-:W-:Y:S01]  /*d690*/  @!P1 IMAD.X R13, R72, 0x1, R5, P6 ;  /* 0x00000001480d9824 */ /* 0x000fe200030e0605 */
[----:B------:R-:W-:Y:S02]  /*d6a0*/  @!P0 IADD3 R14, P4, R14, R15, RZ ;  /* 0x0000000f0e0e8210 */ /* 0x000fe40007f9e0ff */
[----:B------:R-:W-:-:S02]  /*d6b0*/  CS2R R24, SRZ ;  /* 0x0000000000187805 */ /* 0x000fc4000001ff00 */
[----:B------:R-:W-:Y:S01]  /*d6c0*/  CS2R R10, SRZ ;  /* 0x00000000000a7805 */ /* 0x000fe2000001ff00 */
[--C-:B------:R-:W-:Y:S01]  /*d6d0*/  @!P0 IMAD.X R83, R66, 0x1, R7.reuse, P5 ;  /* 0x0000000142538824 */ /* 0x100fe200028e0607 */
[----:B------:R-:W-:Y:S01]  /*d6e0*/  CS2R R4, SRZ ;  /* 0x0000000000047805 */ /* 0x000fe2000001ff00 */
[----:B------:R-:W-:Y:S01]  /*d6f0*/  @!P0 IMAD.X R15, R72, 0x1, R7, P4 ;  /* 0x00000001480f8824 */ /* 0x000fe200020e0607 */
[----:B------:R-:W-:Y:S02]  /*d700*/  CS2R R6, SRZ ;  /* 0x0000000000067805 */ /* 0x000fe4000001ff00 */
[----:B------:R-:W-:Y:S01]  /*d710*/  CS2R R8, SRZ ;  /* 0x0000000000087805 */ /* 0x000fe2000001ff00 */
        /* <DEDUP_REMOVED lines=8> */
.L_x_2832:
[----:B------:R-:W-:Y:S05]  /*d7a0*/  BSYNC B1 ;  /* 0x0000000000017941 */ /* 0x000fea0003800000 */
.L_x_2831:
[----:B------:R-:W1:Y:S01]  /*d7b0*/  SYNCS.PHASECHK.TRANS64.TRYWAIT P0, [R22+URZ+0x38800], R151 ;  /* 0x03880097160075a7 */ /* 0x000e62000800017f */
[----:B0----5:R-:W-:Y:S01]  /*d7c0*/  IMAD.MOV.U32 R12, RZ, RZ, R5 ;  /* 0x000000ffff0c7224 */ /* 0x021fe200078e0005 */
[----:B------:R-:W-:Y:S01]  /*d7d0*/  BSSY B1, `(.L_x_2833) ;  /* 0x0000021000017945 */ /* 0x000fe20003800000 */
[----:B------:R-:W-:Y:S02]  /*d7e0*/  IMAD.MOV.U32 R13, RZ, RZ, R6 ;  /* 0x000000ffff0d7224 */ /* 0x000fe400078e0006 */
[----:B------:R-:W-:Y:S01]  /*d7f0*/  IMAD.MOV.U32 R14, RZ, RZ, R30 ;  /* 0x000000ffff0e7224 */ /* 0x000fe200078e001e */
[----:B---3--:R-:W-:Y:S01]  /*d800*/  PRMT R67, R12, 0x7610, R67 ;  /* 0x000076100c437816 */ /* 0x008fe20000000043 */
        /* <DEDUP_REMOVED lines=9> */
[----:B--2---:R-:W-:Y:S01]  /*d8a0*/  PRMT R66, R0, 0x7610, R66 ;  /* 0x0000761000427816 */ /* 0x004fe20000000042 */
        /* <DEDUP_REMOVED lines=19> */
.L_x_3149:
[----:B------:R-:W-:Y:S05]  /*d9e0*/  BSYNC B1 ;  /* 0x0000000000017941 */ /* 0x000fea0003800000 */
.L_x_2833:
[----:B------:R-:W-:Y:S01]  /*d9f0*/  BSSY B1, `(.L_x_2835) ;  /* 0x00000cb000017945 */ /* 0x000fe20003800000 */
[----:B------:R-:W-:Y:S02]  /*da00*/  PRMT R107, R12, 0x7610, R107 ;  /* 0x000076100c6b7816 */ /* 0x000fe4000000006b */
[----:B------:R-:W-:Y:S01]  /*da10*/  PRMT R108, R13, 0x7610, R108 ;  /* 0x000076100d6c7816 */ /* 0x000fe2000000006c */
[----:B------:R-:W-:Y:S06]  /*da20*/  @P1 BRA `(.L_x_2836) ;  /* 0x0000000c001c1947 */ /* 0x000fec0003800000 */
[----:B------:R-:W1:Y:S01]  /*da30*/  LDC R13, c[0x0][0x3f4] ;  /* 0x0000fd00ff0d7b82 */ /* 0x000e620000000800 */
[----:B------:R-:W-:Y:S01]  /*da40*/  BSSY B2, `(.L_x_2837) ;  /* 0x0000034000027945 */ /* 0x000fe20003800000 */
[-C--:B-1----:R-:W-:Y:S02]  /*da50*/  ISETP.GE.AND P0, PT, R214, R13.reuse, PT ;  /* 0x0000000dd600720c */ /* 0x082fe40003f06270 */
[-C--:B------:R-:W-:Y:S02]  /*da60*/  ISETP.GE.AND P1, PT, R222, R13.reuse, PT ;  /* 0x0000000dde00720c */ /* 0x080fe40003f26270 */
[-C--:B------:R-:W-:Y:S02]  /*da70*/  ISETP.GE.AND P2, PT, R221, R13.reuse, PT ;  /* 0x0000000ddd00720c */ /* 0x080fe40003f46270 */
[----:B------:R-:W-:-:S07]  /*da80*/  ISETP.GE.AND P3, PT, R224, R13, PT ;  /* 0x0000000de000720c */ /* 0x000fce0003f66270 */
[----:B------:R-:W-:Y:S06]  /*da90*/  @P0 BRA `(.L_x_2838) ;  /* 0x0000000000b80947 */ /* 0x000fec0003800000 */
[----:B------:R-:W1:Y:S01]  /*daa0*/  LDS.128 R12, [R87] ;  /* 0x00000000570c7984 */ /* 0x000e620000000c00 */
        /* <DEDUP_REMOVED lines=11> */
[----:B------:R-:W-:Y:S02]  /*db60*/  PRMT R147, R147, 0x5410, R80 ;  /* 0x0000541093937816 */ /* 0x000fe40000000050 */
[C---:B-1----:R-:W-:Y:S01]  /*db70*/  LOP3.LUT R79, R14.reuse, 0xffff0000, RZ, 0xc0, !PT ;  /* 0xffff00000e4f7812 */ /* 0x042fe200078ec0ff */
[----:B------:R-:W-:Y:S01]  /*db80*/  IMAD.U32 R78, R14, 0x10000, RZ ;  /* 0x000100000e4e7824 */ /* 0x000fe200078e00ff */
[C---:B------:R-:W-:Y:S01]  /*db90*/  LOP3.LUT R81, R15.reuse, 0xffff0000, RZ, 0xc0, !PT ;  /* 0xffff00000f517812 */ /* 0x040fe200078ec0ff */
[----:B------:R-:W-:-:S02]  /*dba0*/  IMAD.U32 R80, R15, 0x10000, RZ ;  /* 0x000100000f507824 */ /* 0x000fc400078e00ff */
[C---:B------:R-:W-:Y:S01]  /*dbb0*/  FMUL.FTZ R116, R79.reuse, R114 ;  /* 0x000000724f747220 */ /* 0x040fe20000410000 */
[-C--:B------:R-:W-:Y:S01]  /*dbc0*/  FMUL.FTZ R117, R79, R115.reuse ;  /* 0x000000734f757220 */ /* 0x080fe20000410000 */
[----:B------:R-:W-:Y:S01]  /*dbd0*/  FMUL.FTZ R79, R81, R150 ;  /* 0x00000096514f7220 */ /* 0x000fe20000410000 */
[----:B------:R-:W-:Y:S02]  /*dbe0*/  IMAD.U32 R14, R12, 0x10000, RZ ;  /* 0x000100000c0e7824 */ /* 0x000fe400078e00ff */
[C---:B------:R-:W-:Y:S01]  /*dbf0*/  FFMA.FTZ R119, R78.reuse, R115, R116 ;  /* 0x000000734e777223 */ /* 0x040fe20000010074 */
[----:B------:R-:W-:Y:S02]  /*dc00*/  IMAD.U32 R15, R13, 0x10000, RZ ;  /* 0x000100000d0f7824 */ /* 0x000fe400078e00ff */
[----:B------:R-:W-:Y:S01]  /*dc10*/  FFMA.FTZ R118, R78, R114, -R117 ;  /* 0x000000724e767223 */ /* 0x000fe20000010875 */
[-C--:B------:R-:W-:Y:S01]  /*dc20*/  FMUL.FTZ R115, R81, R148.reuse ;  /* 0x0000009451737220 */ /* 0x080fe20000410000 */
[----:B------:R-:W-:Y:S01]  /*dc30*/  LOP3.LUT R12, R12, 0xffff0000, RZ, 0xc0, !PT ;  /* 0xffff00000c0c7812 */ /* 0x000fe200078ec0ff */
[C---:B------:R-:W-:Y:S01]  /*dc40*/  FFMA.FTZ R148, R80.reuse, R148, -R79 ;  /* 0x0000009450947223 */ /* 0x040fe2000001084f */
[----:B------:R-:W-:Y:S01]  /*dc50*/  LOP3.LUT R13, R13, 0xffff0000, RZ, 0xc0, !PT ;  /* 0xffff00000d0d7812 */ /* 0x000fe200078ec0ff */
[C---:B------:R-:W-:Y:S01]  /*dc60*/  IMAD.U32 R81, R149.reuse, 0x10000, RZ ;  /* 0x0001000095517824 */ /* 0x040fe200078e00ff */
[----:B------:R-:W-:Y:S01]  /*dc70*/  LOP3.LUT R114, R149, 0xffff0000, RZ, 0xc0, !PT ;  /* 0xffff000095727812 */ /* 0x000fe200078ec0ff */
[C---:B------:R-:W-:Y:S01]  /*dc80*/  IMAD.U32 R79, R147.reuse, 0x10000, RZ ;  /* 0x00010000934f7824 */ /* 0x040fe200078e00ff */
        /* <DEDUP_REMOVED lines=15> */
.L_x_2838:
[----:B------:R-:W-:Y:S05]  /*dd80*/  BSYNC B2 ;  /* 0x0000000000027941 */ /* 0x000fea0003800000 */
.L_x_2837:
[----:B------:R-:W-:Y:S04]  /*dd90*/  BSSY B2, `(.L_x_2839) ;  /* 0x0000030000027945 */ /* 0x000fe80003800000 */
[----:B------:R-:W-:Y:S05]  /*dda0*/  @P1 BRA `(.L_x_2840) ;  /* 0x0000000000b81947 */ /* 0x000fea0003800000 */
[----:B-1----:R-:W1:Y:S01]  /*ddb0*/  LDS.128 R12, [R87+0x4000] ;  /* 0x00400000570c7984 */ /* 0x002e620000000c00 */
        /* <DEDUP_REMOVED lines=12> */
[C---:B-1----:R-:W-:Y:S01]  /*de80*/  LOP3.LUT R75, R14.reuse, 0xffff0000, RZ, 0xc0, !PT ;  /* 0xffff00000e4b7812 */ /* 0x042fe200078ec0ff */
        /* <DEDUP_REMOVED lines=32> */
.L_x_2840:
[----:B------:R-:W-:Y:S05]  /*e090*/  BSYNC B2 ;  /* 0x0000000000027941 */ /* 0x000fea0003800000 */
.L_x_2839:
[----:B------:R-:W-:Y:S04]  /*e0a0*/  BSSY B2, `(.L_x_2841) ;  /* 0x0000030000027945 */ /* 0x000fe80003800000 */
[----:B------:R-:W-:Y:S05]  /*e0b0*/  @P2 BRA `(.L_x_2842) ;  /* 0x0000000000b82947 */ /* 0x000fea0003800000 */
[----:B-12---:R-:W1:Y:S01]  /*e0c0*/  LDS.128 R12, [R87+0x8000] ;  /* 0x00800000570c7984 */ /* 0x006e620000000c00 */
        /* <DEDUP_REMOVED lines=16> */
[C---:B------:R-:W-:Y:S01]  /*e1d0*/  FMUL.FTZ R78, R69.reuse, R74 ;  /* 0x0000004a454e7220 */ /* 0x040fe20000410000 */
[-C--:B------:R-:W-:Y:S01]  /*e1e0*/  FMUL.FTZ R77, R69, R75.reuse ;  /* 0x0000004b454d7220 */ /* 0x080fe20000410000 */
[C---:B------:R-:W-:Y:S01]  /*e1f0*/  FMUL.FTZ R69, R71.reuse, R142 ;  /* 0x0000008e47457220 */ /* 0x040fe20000410000 */
[----:B------:R-:W-:Y:S02]  /*e200*/  IMAD.U32 R14, R12, 0x10000, RZ ;  /* 0x000100000c0e7824 */ /* 0x000fe400078e00ff */
[----:B------:R-:W-:Y:S01]  /*e210*/  FFMA.FTZ R79, R68, R75, R78 ;  /* 0x0000004b444f7223 */ /* 0x000fe2000001004e */
[-C--:B------:R-:W-:Y:S01]  /*e220*/  FMUL.FTZ R75, R71, R139.reuse ;  /* 0x0000008b474b7220 */ /* 0x080fe20000410000 */
[----:B------:R-:W-:Y:S01]  /*e230*/  FFMA.FTZ R139, R70, R139, -R69 ;  /* 0x0000008b468b7223 */ /* 0x000fe20000010845 */
[----:B------:R-:W-:Y:S02]  /*e240*/  IMAD.U32 R15, R13, 0x10000, RZ ;  /* 0x000100000d0f7824 */ /* 0x000fe400078e00ff */
        /* <DEDUP_REMOVED lines=8> */
[----:B------:R-:W-:Y:S01]  /*e2d0*/  LOP3.LUT R140, R140, 0xffff0000, RZ, 0xc0, !PT ;  /* 0xffff00008c8c7812 */ /* 0x000fe200078ec0ff */
[----:B------:R-:W-:-:S02]  /*e2e0*/  FMUL.FTZ R70, R12, R69 ;  /* 0x000000450c467220 */ /* 0x000fc40000410000 */
[C---:B------:R-:W-:Y:S01]  /*e2f0*/  FMUL.FTZ R74, R13.reuse, R68 ;  /* 0x000000440d4a7220 */ /* 0x040fe20000410000 */
[C---:B------:R-:W-:Y:S01]  /*e300*/  FFMA.FTZ R12, R14.reuse, R69, -R75 ;  /* 0x000000450e0c7223 */ /* 0x040fe2000001084b */
[-C--:B------:R-:W-:Y:S01]  /*e310*/  FMUL.FTZ R77, R13, R140.reuse ;  /* 0x0000008c0d4d7220 */ /* 0x080fe20000410000 */
[----:B------:R-:W-:Y:S01]  /*e320*/  FFMA.FTZ R71, R14, R71, R70 ;  /* 0x000000470e477223 */ /* 0x000fe20000010046 */
[----:B------:R-:W-:Y:S01]  /*e330*/  FFMA.FTZ R13, R15, R140, -R74 ;  /* 0x0000008c0f0d7223 */ /* 0x000fe2000001084a */
[----:B------:R-:W-:Y:S01]  /*e340*/  F2FP.BF16.F32.PACK_AB R14, R79, R76 ;  /* 0x0000004c4f0e723e */ /* 0x000fe200000010ff */
[----:B------:R-:W-:Y:S01]  /*e350*/  FFMA.FTZ R68, R15, R68, R77 ;  /* 0x000000440f447223 */ /* 0x000fe2000001004d */
[----:B------:R-:W-:Y:S02]  /*e360*/  F2FP.BF16.F32.PACK_AB R15, R142, R139 ;  /* 0x0000008b8e0f723e */ /* 0x000fe400000010ff */
[----:B------:R-:W-:Y:S02]  /*e370*/  F2FP.BF16.F32.PACK_AB R12, R71, R12 ;  /* 0x0000000c470c723e */ /* 0x000fe400000010ff */
[----:B------:R-:W-:-:S05]  /*e380*/  F2FP.BF16.F32.PACK_AB R13, R68, R13 ;  /* 0x0000000d440d723e */ /* 0x000fca00000010ff */
[----:B------:R3:W-:Y:S02]  /*e390*/  STS.128 [R87+0x8000], R12 ;  /* 0x0080000c57007388 */ /* 0x0007e40000000c00 */
.L_x_2842:
[----:B------:R-:W-:Y:S05]  /*e3a0*/  BSYNC B2 ;  /* 0x0000000000027941 */ /* 0x000fea0003800000 */
.L_x_2841:
[----:B------:R-:W-:Y:S05]  /*e3b0*/  @P3 BRA `(.L_x_2836) ;  /* 0x0000000000b83947 */ /* 0x000fea0003800000 */
[----:B-123--:R-:W1:Y:S01]  /*e3c0*/  LDS.128 R12, [R87+0xc000] ;  /* 0x00c00000570c7984 */ /* 0x00ee620000000c00 */
        /* <DEDUP_REMOVED lines=45> */
.L_x_2836:
[----:B------:R-:W-:Y:S05]  /*e6a0*/  BSYNC B1 ;  /* 0x0000000000017941 */ /* 0x000fea0003800000 */
.L_x_2835:
[----:B------:R-:W-:Y:S01]  /*e6b0*/  ISETP.GE.AND P0, PT, R89, R0, PT ;  /* 0x000000005900720c */ /* 0x000fe20003f06270 */
[----:B------:R-:W-:-:S12]  /*e6c0*/  BSSY B1, `(.L_x_2843) ;  /* 0x00000c9000017945 */ /* 0x000fd80003800000 */
[----:B------:R-:W-:Y:S05]  /*e6d0*/  @P0 BRA `(.L_x_2844) ;  /* 0x0000000c001c0947 */ /* 0x000fea0003800000 */
[----:B-1234-:R-:W1:Y:S01]  /*e6e0*/  LDC R13, c[0x0][0x3f4] ;  /* 0x0000fd00ff0d7b82 */ /* 0x01ee620000000800 */
[----:B------:R-:W-:Y:S01]  /*e6f0*/  BSSY B2, `(.L_x_2845) ;  /* 0x0000034000027945 */ /* 0x000fe20003800000 */
[-C--:B-1----:R-:W-:Y:S02]  /*e700*/  ISETP.GE.AND P0, PT, R214, R13.reuse, PT ;  /* 0x0000000dd600720c */ /* 0x082fe40003f06270 */
[-C--:B------:R-:W-:Y:S02]  /*e710*/  ISETP.GE.AND P1, PT, R222, R13.reuse, PT ;  /* 0x0000000dde00720c */ /* 0x080fe40003f26270 */
[-C--:B------:R-:W-:Y:S02]  /*e720*/  ISETP.GE.AND P2, PT, R221, R13.reuse, PT ;  /* 0x0000000ddd00720c */ /* 0x080fe40003f46270 */
[----:B------:R-:W-:-:S07]  /*e730*/  ISETP.GE.AND P3, PT, R224, R13, PT ;  /* 0x0000000de000720c */ /* 0x000fce0003f66270 */
[----:B------:R-:W-:Y:S06]  /*e740*/  @P0 BRA `(.L_x_2846) ;  /* 0x0000000000b80947 */ /* 0x000fec0003800000 */
[----:B------:R-:W1:Y:S01]  /*e750*/  LDS.128 R12, [R87+0x1000] ;  /* 0x00100000570c7984 */ /* 0x000e620000000c00 */
        /* <DEDUP_REMOVED lines=45> */
.L_x_2846:
[----:B------:R-:W-:Y:S05]  /*ea30*/  BSYNC B2 ;  /* 0x0000000000027941 */ /* 0x000fea0003800000 */
.L_x_2845:
[----:B------:R-:W-:Y:S04]  /*ea40*/  BSSY B2, `(.L_x_2847) ;  /* 0x0000030000027945 */ /* 0x000fe80003800000 */
[----:B------:R-:W-:Y:S05]  /*ea50*/  @P1 BRA `(.L_x_2848) ;  /* 0x0000000000b81947 */ /* 0x000fea0003800000 */
[----:B-1----:R-:W1:Y:S01]  /*ea60*/  LDS.128 R12, [R87+0x5000] ;  /* 0x00500000570c7984 */ /* 0x002e620000000c00 */
        /* <DEDUP_REMOVED lines=45> */
.L_x_2848:
[----:B------:R-:W-:Y:S05]  /*ed40*/  BSYNC B2 ;  /* 0x0000000000027941 */ /* 0x000fea0003800000 */
.L_x_2847:
        /* <DEDUP_REMOVED lines=48> */
.L_x_2850:
[----:B------:R-:W-:Y:S05]  /*f050*/  BSYNC B2 ;  /* 0x0000000000027941 */ /* 0x000fea0003800000 */
.L_x_2849:
        /* <DEDUP_REMOVED lines=47> */
.L_x_2844:
[----:B------:R-:W-:Y:S05]  /*f350*/  BSYNC B1 ;  /* 0x0000000000017941 */ /* 0x000fea0003800000 */
.L_x_2843:
[----:B-1234-:R-:W-:Y:S01]  /*f360*/  VIADD R12, R220, 0x40 ;  /* 0x00000040dc0c7836 */ /* 0x01efe20000000000 */
[----:B------:R-:W-:Y:S04]  /*f370*/  BSSY B1, `(.L_x_2851) ;  /* 0x00000ca000017945 */ /* 0x000fe80003800000 */
[----:B------:R-:W-:-:S13]  /*f380*/  ISETP.GE.AND P0, PT, R12, R0, PT ;  /* 0x000000000c00720c */ /* 0x000fda0003f06270 */
[----:B------:R-:W-:Y:S05]  /*f390*/  @P0 BRA `(.L_x_2852) ;  /* 0x0000000c001c0947 */ /* 0x000fea0003800000 */
[----:B------:R-:W1:Y:S01]  /*f3a0*/  LDC R13, c[0x0][0x3f4] ;  /* 0x0000fd00ff0d7b82 */ /* 0x000e620000000800 */
        /* <DEDUP_REMOVED lines=52> */
.L_x_2854:
[----:B------:R-:W-:Y:S05]  /*f6f0*/  BSYNC B2 ;  /* 0x0000000000027941 */ /* 0x000fea0003800000 */
.L_x_2853:
        /* <DEDUP_REMOVED lines=48> */
.L_x_2856:
[----:B------:R-:W-:Y:S05]  /*fa00*/  BSYNC B2 ;  /* 0x0000000000027941 */ /* 0x000fea0003800000 */
.L_x_2855:
        /* <DEDUP_REMOVED lines=48> */
.L_x_2858:
[----:B------:R-:W-:Y:S05]  /*fd10*/  BSYNC B2 ;  /* 0x0000000000027941 */ /* 0x000fea0003800000 */
.L_x_2857:
[----:B------:R-:W-:Y:S05]  /*fd20*/  @P3 BRA `(.L_x_2852) ;  /* 0x0000000000b83947 */ /* 0x000fea0003800000 */
[----:B-123--:R-:W1:Y:S01]  /*fd30*/  LDS.128 R12, [R87+0xe000] ;  /* 0x00e00000570c7984 */ /* 0x00ee620000000c00 */
        /* <DEDUP_REMOVED lines=45> */
.L_x_2852:
[----:B------:R-:W-:Y:S05]  /*10010*/  BSYNC B1 ;  /* 0x0000000000017941 */ /* 0x000fea0003800000 */
.L_x_2851:
[----:B------:R-:W-:-:S13]  /*10020*/  ISETP.GE.AND P0, PT, R3, R0, PT ;  /* 0x000000000300720c */ /* 0x000fda0003f06270 */
[----:B------:R-:W-:Y:S05]  /*10030*/  @P0 BRA `(.L_x_2859) ;  /* 0x0000005c00300947 */ /* 0x000fea0003800000 */
[----:B------:R-:W5:Y:S01]  /*10040*/  LDC R3, c[0x0][0x3f4] ;  /* 0x0000fd00ff037b82 */ /* 0x000f620000000800 */
[----:B------:R-:W-:Y:S01]  /*10050*/  BSSY B1, `(.L_x_2860) ;  /* 0x0000034000017945 */ /* 0x000fe20003800000 */
[-C--:B-----5:R-:W-:Y:S02]  /*10060*/  ISETP.GE.AND P0, PT, R214, R3.reuse, PT ;  /* 0x00000003d600720c */ /* 0x0a0fe40003f06270 */
[-C--:B------:R-:W-:Y:S02]  /*10070*/  ISETP.GE.AND P1, PT, R222, R3.reuse, PT ;  /* 0x00000003de00720c */ /* 0x080fe40003f26270 */
[-C--:B------:R-:W-:Y:S02]  /*10080*/  ISETP.GE.AND P2, PT, R221, R3.reuse, PT ;  /* 0x00000003dd00720c */ /* 0x080fe40003f46270 */
[----:B------:R-:W-:-:S07]  /*10090*/  ISETP.GE.AND P3, PT, R224, R3, PT ;  /* 0x00000003e000720c */ /* 0x000fce0003f66270 */
[----:B------:R-:W-:Y:S06]  /*100a0*/  @P0 BRA `(.L_x_2861) ;  /* 0x0000000000b80947 */ /* 0x000fec0003800000 */
[----:B-1234-:R-:W1:Y:S01]  /*100b0*/  LDS.128 R12, [R87+0x3000] ;  /* 0x00300000570c7984 */ /* 0x01ee620000000c00 */
        /* <DEDUP_REMOVED lines=12> */
[C---:B-1----:R-:W-:Y:S01]  /*10180*/  IMAD.U32 R26, R14.reuse, 0x10000, RZ ;  /* 0x000100000e1a7824 */ /* 0x042fe200078e00ff */
        /* <DEDUP_REMOVED lines=32> */
.L_x_2861:
[----:B------:R-:W-:Y:S05]  /*10390*/  BSYNC B1 ;  /* 0x0000000000017941 */ /* 0x000fea0003800000 */
.L_x_2860:
[----:B------:R-:W-:Y:S04]  /*103a0*/  BSSY B1, `(.L_x_2862) ;  /* 0x0000030000017945 */ /* 0x000fe80003800000 */
[----:B------:R-:W-:Y:S05]  /*103b0*/  @P1 BRA `(.L_x_2863) ;  /* 0x0000000000b81947 */ /* 0x000fea0003800000 */
        /* <DEDUP_REMOVED lines=46> */
.L_x_2863:
[----:B------:R-:W-:Y:S05]  /*106a0*/  BSYNC B1 ;  /* 0x0000000000017941 */ /* 0x000fea0003800000 */
.L_x_2862:
        /* <DEDUP_REMOVED lines=19> */
[----:B------:R-:W-:Y:S01]  /*107e0*/  FMUL.FTZ R24, R10, R20 ;  /* 0x000000140a187220 */ /* 0x000fe20000410000 */
[----:B------:R-:W-:-:S02]  /*107f0*/  IMAD.U32 R0, R12, 0x10000, RZ ;  /* 0x000100000c007824 */ /* 0x000fc400078e00ff */
[----:B------:R-:W-:Y:S01]  /*10800*/  FMUL.FTZ R21, R10, R15 ;  /* 0x0000000f0a157220 */ /* 0x000fe20000410000 */
[C---:B------:R-:W-:Y:S01]  /*10810*/  FMUL.FTZ R10, R14.reuse, R86 ;  /* 0x000000560e0a7220 */ /* 0x040fe20000410000 */
[-C--:B------:R-:W-:Y:S01]  /*10820*/  FMUL.FTZ R14, R14, R83.reuse ;  /* 0x000000530e0e7220 */ /* 0x080fe20000410000 */
[----:B------:R-:W-:Y:S01]  /*10830*/  LOP3.LUT R3, R12, 0xffff0000, RZ, 0xc0, !PT ;  /* 0xffff00000c037812 */ /* 0x000fe200078ec0ff */
[----:B------:R-:W-:Y:S02]  /*10840*/  IMAD.U32 R6, R13, 0x10000, RZ ;  /* 0x000100000d067824 */ /* 0x000fe400078e00ff */
[----:B------:R-:W-:Y:S01]  /*10850*/  FFMA.FTZ R83, R11, R83, -R10 ;  /* 0x000000530b537223 */ /* 0x000fe2000001080a */
[----:B------:R-:W-:Y:S01]  /*10860*/  IMAD.U32 R10, R85, 0x10000, RZ ;  /* 0x00010000550a7824 */ /* 0x000fe200078e00ff */
[----:B------:R-:W-:Y:S01]  /*10870*/  LOP3.LUT R12, R13, 0xffff0000, RZ, 0xc0, !PT ;  /* 0xffff00000d0c7812 */ /* 0x000fe200078ec0ff */
[----:B------:R-:W-:Y:S01]  /*10880*/  FFMA.FTZ R24, R7, R15, -R24 ;  /* 0x0000000f07187223 */ /* 0x000fe20000010818 */
[----:B------:R-:W-:Y:S01]  /*10890*/  LOP3.LUT R85, R85, 0xffff0000, RZ, 0xc0, !PT ;  /* 0xffff000055557812 */ /* 0x000fe200078ec0ff */
[----:B------:R-:W-:Y:S01]  /*108a0*/  FFMA.FTZ R21, R7, R20, R21 ;  /* 0x0000001407157223 */ /* 0x000fe20000010015 */
[C---:B------:R-:W-:Y:S01]  /*108b0*/  LOP3.LUT R13, R82.reuse, 0xffff0000, RZ, 0xc0, !PT ;  /* 0xffff0000520d7812 */ /* 0x040fe200078ec0ff */
[----:B------:R-:W-:-:S02]  /*108c0*/  IMAD.U32 R7, R82, 0x10000, RZ ;  /* 0x0001000052077824 */ /* 0x000fc400078e00ff */
[----:B------:R-:W-:Y:S01]  /*108d0*/  FFMA.FTZ R86, R11, R86, R14 ;  /* 0x000000560b567223 */ /* 0x000fe2000001000e */
[CC--:B------:R-:W-:Y:S01]  /*108e0*/  FMUL.FTZ R11, R3.reuse, R10.reuse ;  /* 0x0000000a030b7220 */ /* 0x0c0fe20000410000 */
[C---:B------:R-:W-:Y:S01]  /*108f0*/  FMUL.FTZ R15, R12.reuse, R85 ;  /* 0x000000550c0f7220 */ /* 0x040fe20000410000 */
[----:B------:R-:W-:Y:S01]  /*10900*/  FMUL.FTZ R3, R3, R7 ;  /* 0x0000000703037220 */ /* 0x000fe20000410000 */
[----:B------:R-:W-:Y:S01]  /*10910*/  FMUL.FTZ R14, R12, R13 ;  /* 0x0000000d0c0e7220 */ /* 0x000fe20000410000 */
[----:B------:R-:W-:Y:S01]  /*10920*/  FFMA.FTZ R11, R0, R7, -R11 ;  /* 0x00000007000b7223 */ /* 0x000fe2000001080b */
[----:B------:R-:W-:Y:S01]  /*10930*/  FFMA.FTZ R13, R6, R13, -R15 ;  /* 0x0000000d060d7223 */ /* 0x000fe2000001080f */
[----:B------:R-:W-:Y:S01]  /*10940*/  FFMA.FTZ R12, R0, R10, R3 ;  /* 0x0000000a000c7223 */ /* 0x000fe20000010003 */
[----:B------:R-:W-:Y:S01]  /*10950*/  FFMA.FTZ R6, R6, R85, R14 ;  /* 0x0000005506067223 */ /* 0x000fe2000001000e */
[----:B------:R-:W-:Y:S02]  /*10960*/  F2FP.BF16.F32.PACK_AB R14, R21, R24 ;  /* 0x00000018150e723e */ /* 0x000fe400000010ff */
[----:B------:R-:W-:-:S02]  /*10970*/  F2FP.BF16.F32.PACK_AB R15, R86, R83 ;  /* 0x00000053560f723e */ /* 0x000fc400000010ff */
[----:B------:R-:W-:Y:S02]  /*10980*/  F2FP.BF16.F32.PACK_AB R12, R12, R11 ;  /* 0x0000000b0c0c723e */ /* 0x000fe400000010ff */
[----:B------:R-:W-:-:S05]  /*10990*/  F2FP.BF16.F32.PACK_AB R13, R6, R13 ;  /* 0x0000000d060d723e */ /* 0x000fca00000010ff */
[----:B------:R1:W-:Y:S02]  /*109a0*/  STS.128 [R87+0xb000], R12 ;  /* 0x00b0000c57007388 */ /* 0x0003e40000000c00 */
.L_x_2865:
[----:B------:R-:W-:Y:S05]  /*109b0*/  BSYNC B1 ;  /* 0x0000000000017941 */ /* 0x000fea0003800000 */
.L_x_2864:
        /* <DEDUP_REMOVED lines=14> */
[----:B------:R-:W-:Y:S02]  /*10aa0*/  LOP3.LUT R11, R72, 0xffff0000, RZ, 0xc0, !PT ;  /* 0xffff0000480b7812 */ /* 0x000fe400078ec0ff */
[C---:B-1----:R-:W-:Y:S01]  /*10ab0*/  LOP3.LUT R6, R14.reuse, 0xffff0000, RZ, 0xc0, !PT ;  /* 0xffff00000e067812 */ /* 0x042fe200078ec0ff */
[----:B------:R-:W-:Y:S01]  /*10ac0*/  IMAD.U32 R5, R14, 0x10000, RZ ;  /* 0x000100000e057824 */ /* 0x000fe200078e00ff */
[C---:B------:R-:W-:Y:S01]  /*10ad0*/  LOP3.LUT R14, R15.reuse, 0xffff0000, RZ, 0xc0, !PT ;  /* 0xffff00000f0e7812 */ /* 0x040fe200078ec0ff */
[----:B------:R-:W-:Y:S01]  /*10ae0*/  IMAD.U32 R7, R15, 0x10000, RZ ;  /* 0x000100000f077824 */ /* 0x000fe200078e00ff */
[----:B------:R-:W-:Y:S01]  /*10af0*/  LOP3.LUT R3, R12, 0xffff0000, RZ, 0xc0, !PT ;  /* 0xffff00000c037812 */ /* 0x000fe200078ec0ff */
[C---:B------:R-:W-:Y:S01]  /*10b00*/  FMUL.FTZ R10, R6.reuse, R9 ;  /* 0x00000009060a7220 */ /* 0x040fe20000410000 */
[----:B------:R-:W-:Y:S01]  /*10b10*/  FMUL.FTZ R6, R6, R8 ;  /* 0x0000000806067220 */ /* 0x000fe20000410000 */
[----:B------:R-:W-:Y:S01]  /*10b20*/  FMUL.FTZ R20, R14, R73 ;  /* 0x000000490e147220 */ /* 0x000fe20000410000 */
[----:B------:R-:W-:-:S02]  /*10b30*/  IMAD.U32 R0, R12, 0x10000, RZ ;  /* 0x000100000c007824 */ /* 0x000fc400078e00ff */
[----:B------:R-:W-:Y:S01]  /*10b40*/  FMUL.FTZ R14, R14, R67 ;  /* 0x000000430e0e7220 */ /* 0x000fe20000410000 */
[----:B------:R-:W-:Y:S01]  /*10b50*/  FFMA.FTZ R15, R5, R9, R6 ;  /* 0x00000009050f7223 */ /* 0x000fe20000010006 */
[----:B------:R-:W-:Y:S01]  /*10b60*/  LOP3.LUT R12, R13, 0xffff0000, RZ, 0xc0, !PT ;  /* 0xffff00000d0c7812 */ /* 0x000fe200078ec0ff */
[----:B------:R-:W-:Y:S01]  /*10b70*/  FFMA.FTZ R10, R5, R8, -R10 ;  /* 0x00000008050a7223 */ /* 0x000fe2000001080a */
[----:B------:R-:W-:Y:S01]  /*10b80*/  IMAD.U32 R6, R72, 0x10000, RZ ;  /* 0x0001000048067824 */ /* 0x000fe200078e00ff */
[C---:B------:R-:W-:Y:S01]  /*10b90*/  LOP3.LUT R9, R66.reuse, 0xffff0000, RZ, 0xc0, !PT ;  /* 0xffff000042097812 */ /* 0x040fe200078ec0ff */
[----:B------:R-:W-:Y:S02]  /*10ba0*/  IMAD.U32 R5, R66, 0x10000, RZ ;  /* 0x0001000042057824 */ /* 0x000fe400078e00ff */
[C---:B------:R-:W-:Y:S01]  /*10bb0*/  FFMA.FTZ R20, R7.reuse, R67, -R20 ;  /* 0x0000004307147223 */ /* 0x040fe20000010814 */
[----:B------:R-:W-:Y:S01]  /*10bc0*/  FFMA.FTZ R73, R7, R73, R14 ;  /* 0x0000004907497223 */ /* 0x000fe2000001000e */
        /* <DEDUP_REMOVED lines=15> */
.L_x_2820:
        /* <DEDUP_REMOVED lines=16> */
[----:B------:R-:W-:-:S04]  /*10dc0*/  IMAD.WIDE.U32 R26, R7, UR6, R26 ;  /* 0x00000006071a7c25 */ /* 0x000fc8000f8e001a */
[----:B------:R-:W-:Y:S01]  /*10dd0*/  IMAD R9, R7, UR7, R4 ;  /* 0x0000000707097c24 */ /* 0x000fe2000f8e0204 */
[----:B------:R-:W-:Y:S01]  /*10de0*/  ULDC.64 UR6, c[0x0][0x400] ;  /* 0x0001000000067ab9 */ /* 0x000fe20000000a00 */
[----:B------:R-:W-:Y:S01]  /*10df0*/  IMAD.IADD R5, R25, 0x1, R5 ;  /* 0x0000000119057824 */ /* 0x000fe200078e0205 */
[----:B------:R-:W-:Y:S01]  /*10e00*/  LEA R7, P0, R24, UR4, 0x1 ;  /* 0x0000000418077c11 */ /* 0x000fe2000f8008ff */
[----:B------:R-:W-:Y:S01]  /*10e10*/  IMAD.IADD R9, R27, 0x1, R9 ;  /* 0x000000011b097824 */ /* 0x000fe200078e0209 */
[----:B------:R-:W-:Y:S01]  /*10e20*/  LEA R6, P1, R26, UR6, 0x1 ;  /* 0x000000061a067c11 */ /* 0x000fe2000f8208ff */
[----:B------:R-:W-:Y:S01]  /*10e30*/  UMOV UR4, 0xffffffff ;  /* 0xffffffff00047882 */ /* 0x000fe20000000000 */
[----:B------:R-:W-:Y:S02]  /*10e40*/  LEA.HI.X R8, R24, UR5, R5, 0x1, P0 ;  /* 0x0000000518087c11 */ /* 0x000fe400080f0c05 */
[----:B------:R-:W-:Y:S01]  /*10e50*/  LEA.HI.X R9, R26, UR7, R9, 0x1, P1 ;  /* 0x000000071a097c11 */ /* 0x000fe200088f0c09 */
[----:B------:R-:W-:Y:S08]  /*10e60*/  BRA.DIV UR4, `(.L_x_2866) ;  /* 0x0000020204687947 */ /* 0x000ff0000b800000 */
[----:B------:R0:W1:Y:S04]  /*10e70*/  SHFL.IDX PT, R4, R8, RZ, 0x181f ;  /* 0x00181fff08047589 */ /* 0x00006800000e0000 */
[----:B------:R0:W2:Y:S04]  /*10e80*/  SHFL.IDX PT, R5, R7, RZ, 0x181f ;  /* 0x00181fff07057589 */ /* 0x0000a800000e0000 */
[----:B------:R0:W3:Y:S04]  /*10e90*/  SHFL.IDX PT, R10, R9, RZ, 0x181f ;  /* 0x00181fff090a7589 */ /* 0x0000e800000e0000 */
[----:B------:R0:W4:Y:S02]  /*10ea0*/  SHFL.IDX PT, R14, R6, RZ, 0x181f ;  /* 0x00181fff060e7589 */ /* 0x00012400000e0000 */
.L_x_3155:
        /* <DEDUP_REMOVED lines=21> */
[----:B------:R-:W-:Y:S01]  /*11000*/  @!P5 IMAD.SHL.U32 R15, R23, 0x2, RZ ;  /* 0x00000002170fd824 */ /* 0x000fe200078e00ff */
[CC--:B--2---:R-:W-:Y:S02]  /*11010*/  @!P4 IADD3 R12, P0, R5.reuse, R20.reuse, RZ ;  /* 0x00000014050cc210 */ /* 0x0c4fe40007f1e0ff */
[C---:B----4-:R-:W-:Y:S02]  /*11020*/  @!P4 IADD3 R20, P1, R14.reuse, R20, RZ ;  /* 0x000000140e14c210 */ /* 0x050fe40007f3e0ff */
[-C--:B------:R-:W-:Y:S02]  /*11030*/  @!P5 IADD3 R24, P2, R5, R15.reuse, RZ ;  /* 0x0000000f0518d210 */ /* 0x080fe40007f5e0ff */
[----:B------:R-:W-:Y:S02]  /*11040*/  CS2R R68, SRZ ;  /* 0x0000000000447805 */ /* 0x000fe4000001ff00 */
[----:B------:R-:W-:Y:S02]  /*11050*/  @!P5 IADD3 R14, P3, R14, R15, RZ ;  /* 0x0000000f0e0ed210 */ /* 0x000fe40007f7e0ff */
[----:B------:R-:W-:-:S02]  /*11060*/  CS2R R70, SRZ ;  /* 0x0000000000467805 */ /* 0x000fc4000001ff00 */
[----:B------:R-:W-:Y:S02]  /*11070*/  @!P5 SHF.L.U64.HI R5, R23, 0x1, R216 ;  /* 0x000000011705d819 */ /* 0x000fe400000102d8 */
[----:B------:R-:W-:Y:S02]  /*11080*/  CS2R R56, SRZ ;  /* 0x0000000000387805 */ /* 0x000fe4000001ff00 */
[----:B------:R-:W-:Y:S02]  /*11090*/  CS2R R58, SRZ ;  /* 0x00000000003a7805 */ /* 0x000fe4000001ff00 */
[----:B------:R-:W-:Y:S02]  /*110a0*/  CS2R R64, SRZ ;  /* 0x0000000000407805 */ /* 0x000fe4000001ff00 */
[----:B------:R-:W-:Y:S01]  /*110b0*/  CS2R R66, SRZ ;  /* 0x0000000000427805 */ /* 0x000fe2000001ff00 */
[--C-:B-1----:R-:W-:Y:S02]  /*110c0*/  @!P4 IMAD.X R13, R4, 0x1, R11.reuse, P0 ;  /* 0x00000001040dc824 */ /* 0x102fe400000e060b */
[----:B---3--:R-:W-:-:S02]  /*110d0*/  @!P4 IMAD.X R21, R10, 0x1, R11, P1 ;  /* 0x000000010a15c824 */ /* 0x008fc400008e060b */
[--C-:B------:R-:W-:Y:S01]  /*110e0*/  @!P5 IMAD.X R25, R4, 0x1, R5.reuse, P2 ;  /* 0x000000010419d824 */ /* 0x100fe200010e0605 */
[----:B------:R1:W5:Y:S01]  /*110f0*/  @!P4 LD.E.128 R60, desc[UR6][R12.64] ;  /* 0x000000060c3cc980 */ /* 0x000362000c101d00 */
[----:B------:R-:W-:-:S03]  /*11100*/  @!P5 IMAD.X R15, R10, 0x1, R5, P3 ;  /* 0x000000010a0fd824 */ /* 0x000fc600018e0605 */
[----:B------:R1:W5:Y:S04]  /*11110*/  @!P4 LD.E.128 R68, desc[UR6][R20.64] ;  /* 0x000000061444c980 */ /* 0x000368000c101d00 */
[----:B------:R1:W5:Y:S04]  /*11120*/  @!P5 LD.E.128 R56, desc[UR6][R24.64] ;  /* 0x000000061838d980 */ /* 0x000368000c101d00 */
[----:B------:R1:W5:Y:S02]  /*11130*/  @!P5 LD.E.128 R64, desc[UR6][R14.64] ;  /* 0x000000060e40d980 */ /* 0x000364000c101d00 */
.L_x_2868:
[----:B------:R-:W-:Y:S05]  /*11140*/  BSYNC B1 ;  /* 0x0000000000017941 */ /* 0x000fea0003800000 */
.L_x_2867:
        /* <DEDUP_REMOVED lines=39> */
.L_x_3161:
        /* <DEDUP_REMOVED lines=20> */
[CC--:B---3--:R-:W-:Y:S02]  /*11500*/  @!P4 IADD3 R12, P0, R5.reuse, R20.reuse, RZ ;  /* 0x00000014050cc210 */ /* 0x0c8fe40007f1e0ff */
        /* <DEDUP_REMOVED lines=10> */
[--C-:B--2---:R-:W-:Y:S02]  /*115b0*/  @!P4 IMAD.X R13, R4, 0x1, R11.reuse, P0 ;  /* 0x00000001040dc824 */ /* 0x104fe400000e060b */
[----:B0-----:R-:W-:-:S02]  /*115c0*/  @!P4 IMAD.X R21, R10, 0x1, R11, P1 ;  /* 0x000000010a15c824 */ /* 0x001fc400008e060b */
[--C-:B------:R-:W-:Y:S01]  /*115d0*/  @!P5 IMAD.X R25, R4, 0x1, R5.reuse, P2 ;  /* 0x000000010419d824 */ /* 0x100fe200010e0605 */
[----:B------:R0:W5:Y:S01]  /*115e0*/  @!P4 LD.E.128 R44, desc[UR6][R12.64] ;  /* 0x000000060c2cc980 */ /* 0x000162000c101d00 */
[----:B------:R-:W-:-:S03]  /*115f0*/  @!P5 IMAD.X R15, R10, 0x1, R5, P3 ;  /* 0x000000010a0fd824 */ /* 0x000fc600018e0605 */
[----:B------:R0:W5:Y:S04]  /*11600*/  @!P4 LD.E.128 R52, desc[UR6][R20.64] ;  /* 0x000000061434c980 */ /* 0x000168000c101d00 */
[----:B------:R0:W5:Y:S04]  /*11610*/  @!P5 LD.E.128 R40, desc[UR6][R24.64] ;  /* 0x000000061828d980 */ /* 0x000168000c101d00 */
[----:B------:R0:W5:Y:S02]  /*11620*/  @!P5 LD.E.128 R48, desc[UR6][R14.64] ;  /* 0x000000060e30d980 */ /* 0x000164000c101d00 */
.L_x_2871:
[----:B------:R-:W-:Y:S05]  /*11630*/  BSYNC B1 ;  /* 0x0000000000017941 */ /* 0x000fea0003800000 */
.L_x_2870:
        /* <DEDUP_REMOVED lines=38> */
.L_x_3167:
        /* <DEDUP_REMOVED lines=22> */
[C---:B0-----:R-:W-:Y:S02]  /*11a00*/  @!P4 IADD3 R12, P1, R14.reuse, R12, RZ ;  /* 0x0000000c0e0cc210 */ /* 0x041fe40007f3e0ff */
        /* <DEDUP_REMOVED lines=10> */
[----:B------:R-:W-:-:S02]  /*11ab0*/  @!P4 IMAD.X R13, R10, 0x1, R11, P1 ;  /* 0x000000010a0dc824 */ /* 0x000fc400008e060b */
[--C-:B------:R-:W-:Y:S01]  /*11ac0*/  @!P5 IMAD.X R21, R4, 0x1, R5.reuse, P2 ;  /* 0x000000010415d824 */ /* 0x100fe200010e0605 */
[----:B------:R0:W5:Y:S01]  /*11ad0*/  @!P4 LD.E.128 R28, desc[UR6][R74.64] ;  /* 0x000000064a1cc980 */ /* 0x000162000c101d00 */
[----:B------:R-:W-:-:S03]  /*11ae0*/  @!P5 IMAD.X R15, R10, 0x1, R5, P3 ;  /* 0x000000010a0fd824 */ /* 0x000fc600018e0605 */
[----:B------:R0:W5:Y:S04]  /*11af0*/  @!P4 LD.E.128 R36, desc[UR6][R12.64] ;  /* 0x000000060c24c980 */ /* 0x000168000c101d00 */
[----:B------:R0:W5:Y:S04]  /*11b00*/  @!P5 LD.E.128 R24, desc[UR6][R20.64] ;  /* 0x000000061418d980 */ /* 0x000168000c101d00 */
[----:B------:R0:W5:Y:S02]  /*11b10*/  @!P5 LD.E.128 R32, desc[UR6][R14.64] ;  /* 0x000000060e20d980 */ /* 0x000164000c101d00 */
.L_x_2874:
[----:B------:R-:W-:Y:S05]  /*11b20*/  BSYNC B1 ;  /* 0x0000000000017941 */ /* 0x000fea0003800000 */
.L_x_2873:
        /* <DEDUP_REMOVED lines=39> */
.L_x_3173:
[----:B------:R-:W5:Y:S01]  /*11da0*/  LDL R13, [R1+0x88] ;  /* 0x00008800010d7983 */ /* 0x000f620000100800 */
[----:B------:R-:W-:Y:S01]  /*11db0*/  VIADD R73, R73, 0x60 ;  /* 0x0000006049497836 */ /* 0x000fe20000000000 */
[----:B------:R-:W-:Y:S01]  /*11dc0*/  BSSY B1, `(.L_x_2876) ;  /* 0x000002a000017945 */ /* 0x000fe20003800000 */
[----:B01--4-:R-:W-:Y:S02]  /*11dd0*/  CS2R R6, SRZ ;  /* 0x0000000000067805 */ /* 0x013fe4000001ff00 */
[----:B------:R-:W-:Y:S02]  /*11de0*/  CS2R R10, SRZ ;  /* 0x00000000000a7805 */ /* 0x000fe4000001ff00 */
[----:B------:R-:W-:Y:S02]  /*11df0*/  CS2R R14, SRZ ;  /* 0x00000000000e7805 */ /* 0x000fe4000001ff00 */
[----:B------:R-:W-:Y:S02]  /*11e00*/  ISETP.GE.AND P0, PT, R73, R86, PT ;  /* 0x000000564900720c */ /* 0x000fe40003f06270 */
[----:B------:R-:W-:-:S02]  /*11e10*/  CS2R R72, SRZ ;  /* 0x0000000000487805 */ /* 0x000fc4000001ff00 */
[----:B------:R-:W-:Y:S02]  /*11e20*/  CS2R R74, SRZ ;  /* 0x00000000004a7805 */ /* 0x000fe4000001ff00 */
[----:B-----5:R-:W-:-:S04]  /*11e30*/  LEA.HI R8, R13, R13, RZ, 0x1 ;  /* 0x0000000d0d087211 */ /* 0x020fc800078f08ff */
        /* <DEDUP_REMOVED lines=16> */
[C---:B---3--:R-:W-:Y:S02]  /*11f40*/  @!P4 IADD3 R90, P0, R21.reuse, R78, RZ ;  /* 0x0000004e155ac210 */ /* 0x048fe40007f1e0ff */
[----:B------:R-:W-:Y:S02]  /*11f50*/  @!P5 IADD3 R80, P2, R21, R82, RZ ;  /* 0x000000521550d210 */ /* 0x000fe40007f5e0ff */
[C---:B------:R-:W-:Y:S01]  /*11f60*/  @!P4 IADD3 R78, P1, R77.reuse, R78, RZ ;  /* 0x0000004e4d4ec210 */ /* 0x040fe20007f3e0ff */
[C---:B--2---:R-:W-:Y:S01]  /*11f70*/  @!P4 IMAD.X R91, R20.reuse, 0x1, R5, P0 ;  /* 0x00000001145bc824 */ /* 0x044fe200000e0605 */
[----:B------:R-:W-:Y:S01]  /*11f80*/  @!P5 IADD3 R82, P3, R77, R82, RZ ;  /* 0x000000524d52d210 */ /* 0x000fe20007f7e0ff */
[----:B------:R-:W-:Y:S01]  /*11f90*/  @!P5 IMAD.X R81, R20, 0x1, R7, P2 ;  /* 0x000000011451d824 */ /* 0x000fe200010e0607 */
[----:B------:R-:W-:Y:S01]  /*11fa0*/  CS2R R72, SRZ ;  /* 0x0000000000487805 */ /* 0x000fe2000001ff00 */
[C---:B------:R-:W-:Y:S01]  /*11fb0*/  @!P4 IMAD.X R79, R76.reuse, 0x1, R5, P1 ;  /* 0x000000014c4fc824 */ /* 0x040fe200008e0605 */
        /* <DEDUP_REMOVED lines=10> */
.L_x_2877:
[----:B------:R-:W-:Y:S05]  /*12060*/  BSYNC B1 ;  /* 0x0000000000017941 */ /* 0x000fea0003800000 */
.L_x_2876:
[----:B0-----:R-:W4:Y:S01]  /*12070*/  LDL R78, [R1+0x68] ;  /* 0x00006800014e7983 */ /* 0x001f220000100800 */
[----:B------:R-:W0:Y:S01]  /*12080*/  SYNCS.PHASECHK.TRANS64.TRYWAIT P0, [R22+URZ+0x38800], R85 ;  /* 0x03880055160075a7 */ /* 0x000e22000800017f */
[----:B--2--5:R-:W-:Y:S01]  /*12090*/  IMAD.MOV.U32 R20, RZ, RZ, R4 ;  /* 0x000000ffff147224 */ /* 0x024fe200078e0004 */
[----:B------:R-:W-:Y:S01]  /*120a0*/  BSSY B1, `(.L_x_2878) ;  /* 0x0000024000017945 */ /* 0x000fe20003800000 */
[----:B---3--:R-:W-:Y:S02]  /*120b0*/  IMAD.MOV.U32 R21, RZ, RZ, R5 ;  /* 0x000000ffff157224 */ /* 0x008fe400078e0005 */
        /* <DEDUP_REMOVED lines=25> */
[----:B------:R-:W-:-:S02]  /*12250*/  SHF.R.S32.HI R20, RZ, 0x1f, R213 ;  /* 0x0000001fff147819 */ /* 0x000fc400000114d5 */
[----:B------:R-:W-:Y:S02]  /*12260*/  PRMT R93, R21, 0x7610, R93 ;  /* 0x00007610155d7816 */ /* 0x000fe4000000005d */
[----:B------:R-:W-:Y:S01]  /*12270*/  PRMT R94, R76, 0x7610, R94 ;  /* 0x000076104c5e7816 */ /* 0x000fe2000000005e */
[----:B------:R-:W-:Y:S01]  /*12280*/  IMAD.MOV.U32 R76, RZ, RZ, R75 ;  /* 0x000000ffff4c7224 */ /* 0x000fe200078e004b */
[----:B------:R-:W-:Y:S02]  /*12290*/  PRMT R95, R77, 0x7610, R95 ;  /* 0x000076104d5f7816 */ /* 0x000fe4000000005f */
[----:B------:R-:W-:Y:S02]  /*122a0*/  LEA.HI R21, R20, R213, RZ, 0x3 ;  /* 0x000000d514157211 */ /* 0x000fe400078f18ff */
[----:B----4-:R-:W-:-:S04]  /*122b0*/  VIADDMNMX R86, R86, -R78, 0x80, PT ;  /* 0x0000008056567446 */ /* 0x010fc8000380094e */
[----:B------:R-:W-:Y:S01]  /*122c0*/  ISETP.GE.AND P1, PT, R220, R86, PT ;  /* 0x00000056dc00720c */ /* 0x000fe20003f26270 */
[----:B0-----:R-:W-:-:S12]  /*122d0*/  @!P0 BRA `(.L_x_2879) ;  /* 0x000001f400108947 */ /* 0x001fd80003800000 */
.L_x_3174:
[----:B------:R-:W-:Y:S05]  /*122e0*/  BSYNC B1 ;  /* 0x0000000000017941 */ /* 0x000fea0003800000 */
.L_x_2878:
[----:B------:R-:W-:Y:S01]  /*122f0*/  BSSY B1, `(.L_x_2880) ;  /* 0x00000e2000017945 */ /* 0x000fe20003800000 */
[----:B------:R-:W-:Y:S02]  /*12300*/  PRMT R96, R76, 0x7610, R96 ;  /* 0x000076104c607816 */ /* 0x000fe40000000060 */
[----:B0-----:R-:W-:Y:S01]  /*12310*/  SHF.R.S32.HI R85, RZ, 0x3, R21 ;  /* 0x00000003ff557819 */ /* 0x001fe20000011415 */
[----:B------:R-:W-:Y:S06]  /*12320*/  @P1 BRA `(.L_x_2881) ;  /* 0x0000000c00781947 */ /* 0x000fec0003800000 */
[----:B------:R0:W5:Y:S01]  /*12330*/  LDL R165, [R1+0x58] ;  /* 0x0000580001a57983 */ /* 0x0001620000100800 */
[----:B------:R-:W1:Y:S01]  /*12340*/  LDC R145, c[0x0][0x3f4] ;  /* 0x0000fd00ff917b82 */ /* 0x000e620000000800 */
[----:B------:R-:W-:Y:S01]  /*12350*/  BSSY B2, `(.L_x_2882) ;  /* 0x000006b000027945 */ /* 0x000fe20003800000 */
[----:B------:R-:W-:Y:S02]  /*12360*/  SHF.R.U32.HI R167, RZ, 0x3, R229 ;  /* 0x00000003ffa77819 */ /* 0x000fe400000116e5 */
[-C--:B-1----:R-:W-:Y:S02]  /*12370*/  ISETP.GE.AND P0, PT, R16, R145.reuse, PT ;  /* 0x000000911000720c */ /* 0x082fe40003f06270 */
[----:B------:R-:W-:-:S11]  /*12380*/  ISETP.GE.AND P1, PT, R213, R145, PT ;  /* 0x00000091d500720c */ /* 0x000fd60003f26270 */
[----:B0-----:R-:W-:Y:S05]  /*12390*/  @P0 BRA `(.L_x_2883) ;  /* 0x0000000400980947 */ /* 0x001fea0003800000 */
[----:B------:R-:W-:Y:S02]  /*123a0*/  LEA.HI R76, R145, R0, RZ, 0x1d ;  /* 0x00000000914c7211 */ /* 0x000fe400078fe8ff */
[--C-:B------:R-:W-:Y:S02]  /*123b0*/  SHF.R.U64 R155, R62, 0x10, R63.reuse ;  /* 0x000000103e9b7819 */ /* 0x100fe4000000123f */
[----:B------:R-:W-:Y:S01]  /*123c0*/  SHF.R.S32.HI R77, RZ, 0x1f, R76 ;  /* 0x0000001fff4d7819 */ /* 0x000fe2000001144c */
[----:B------:R-:W-:Y:S01]  /*123d0*/  IMAD.SHL.U32 R78, R76, 0x8, RZ ;  /* 0x000000084c4e7824 */ /* 0x000fe200078e00ff */
[----:B------:R-:W-:Y:S02]  /*123e0*/  SHF.R.U32.HI R62, RZ, 0x10, R63 ;  /* 0x00000010ff3e7819 */ /* 0x000fe4000001163f */
[----:B------:R-:W-:Y:S02]  /*123f0*/  LEA.HI R77, R77, R76, RZ, 0x3 ;  /* 0x0000004c4d4d7211 */ /* 0x000fe400078f18ff */
[----:B------:R-:W-:-:S02]  /*12400*/  LOP3.LUT R78, R229, 0x38, R78, 0xf8, !PT ;  /* 0x00000038e54e7812 */ /* 0x000fc400078ef84e */
[----:B------:R-:W-:Y:S01]  /*12410*/  SHF.R.U64 R63, R68, 0x10, R69 ;  /* 0x00000010443f7819 */ /* 0x000fe20000001245 */
[----:B------:R-:W-:Y:S01]  /*12420*/  IMAD.SHL.U32 R77, R77, 0x400, RZ ;  /* 0x000004004d4d7824 */ /* 0x000fe200078e00ff */
[----:B------:R-:W-:Y:S02]  /*12430*/  LOP3.LUT R78, R78, R167, RZ, 0x3c, !PT ;  /* 0x000000a74e4e7212 */ /* 0x000fe400078e3cff */
[--C-:B------:R-:W-:Y:S02]  /*12440*/  SHF.R.U64 R157, R60, 0x10, R61.reuse ;  /* 0x000000103c9d7819 */ /* 0x100fe4000000123d */
[----:B------:R-:W-:Y:S02]  /*12450*/  LOP3.LUT R77, R77, 0x7fffe000, RZ, 0xc0, !PT ;  /* 0x7fffe0004d4d7812 */ /* 0x000fe400078ec0ff */
[----:B------:R-:W-:Y:S02]  /*12460*/  SHF.R.U32.HI R60, RZ, 0x10, R61 ;  /* 0x00000010ff3c7819 */ /* 0x000fe4000001163d */
[----:B-----5:R-:W-:-:S02]  /*12470*/  IADD3 R81, R78, R77, R165 ;  /* 0x0000004d4e517210 */ /* 0x020fc40007ffe0a5 */
[----:B------:R-:W0:Y:S01]  /*12480*/  LDS.128 R76, [R87] ;  /* 0x00000000574c7984 */ /* 0x000e220000000c00 */
[----:B------:R-:W-:Y:S02]  /*12490*/  SHF.R.U32.HI R68, RZ, 0x10, R69 ;  /* 0x00000010ff447819 */ /* 0x000fe40000011645 */
[----:B------:R-:W-:Y:S01]  /*124a0*/  IMAD R146, R81, 0x2, R22 ;  /* 0x0000000251927824 */ /* 0x000fe200078e0216 */
[----:B------:R-:W-:Y:S02]  /*124b0*/  PRMT R150, R150, 0x5410, R63 ;  /* 0x0000541096967816 */ /* 0x000fe4000000003f */
[----:B------:R-:W-:Y:S02]  /*124c0*/  SHF.R.U64 R61, R70, 0x10, R71 ;  /* 0x00000010463d7819 */ /* 0x000fe40000001247 */
[----:B------:R-:W1:Y:S01]  /*124d0*/  LDS.128 R80, [R146+0x14400] ;  /* 0x0144000092507984 */ /* 0x000e620000000c00 */
[----:B------:R-:W-:Y:S01]  /*124e0*/  PRMT R154, R154, 0x5410, R157 ;  /* 0x000054109a9a7816 */ /* 0x000fe2000000009d */
[----:B------:R-:W-:Y:S01]  /*124f0*/  IMAD.U32 R157, R150, 0x10000, RZ ;  /* 0x00010000969d7824 */ /* 0x000fe200078e00ff */
[----:B------:R-:W-:-:S02]  /*12500*/  SHF.R.U32.HI R70, RZ, 0x10, R71 ;  /* 0x00000010ff467819 */ /* 0x000fc40000011647 */
[----:B------:R-:W-:Y:S02]  /*12510*/  PRMT R153, R153, 0x5410, R60 ;  /* 0x0000541099997816 */ /* 0x000fe4000000003c */
[----:B------:R-:W-:Y:S02]  /*12520*/  PRMT R152, R152, 0x5410, R155 ;  /* 0x0000541098987816 */ /* 0x000fe4000000009b */
[----:B------:R-:W-:Y:S01]  /*12530*/  PRMT R149, R149, 0x5410, R68 ;  /* 0x0000541095957816 */ /* 0x000fe20000000044 */
[----:B------:R-:W-:Y:S01]  /*12540*/  IMAD.U32 R158, R153, 0x10000, RZ ;  /* 0x00010000999e7824 */ /* 0x000fe200078e00ff */
[----:B------:R-:W-:Y:S02]  /*12550*/  PRMT R151, R151, 0x5410, R62 ;  /* 0x0000541097977816 */ /* 0x000fe4000000003e */
[----:B------:R-:W-:Y:S01]  /*12560*/  PRMT R148, R148, 0x5410, R61 ;  /* 0x0000541094947816 */ /* 0x000fe2000000003d */
[----:B------:R-:W-:Y:S01]  /*12570*/  IMAD.U32 R160, R149, 0x10000, RZ ;  /* 0x0001000095a07824 */ /* 0x000fe200078e00ff */
[----:B------:R-:W-:-:S02]  /*12580*/  PRMT R147, R147, 0x5410, R70 ;  /* 0x0000541093937816 */ /* 0x000fc40000000046 */
[----:B------:R-:W-:Y:S02]  /*12590*/  LOP3.LUT R153, R153, 0xffff0000, RZ, 0xc0, !PT ;  /* 0xffff000099997812 */ /* 0x000fe400078ec0ff */
        /* <DEDUP_REMOVED lines=9> */
[----:B------:R-:W-:Y:S01]  /*12630*/  IMAD.U32 R77, R154, 0x10000, RZ ;  /* 0x000100009a4d7824 */ /* 0x000fe200078e00ff */
[C---:B------:R-:W-:Y:S01]  /*12640*/  LOP3.LUT R78, R79.reuse, 0xffff0000, RZ, 0xc0, !PT ;  /* 0xffff00004f4e7812 */ /* 0x040fe200078ec0ff */
[C---:B-1----:R-:W-:Y:S01]  /*12650*/  IMAD.U32 R69, R80.reuse, 0x10000, RZ ;  /* 0x0001000050457824 */ /* 0x042fe200078e00ff */
[----:B------:R-:W-:Y:S01]  /*12660*/  LOP3.LUT R70, R80, 0xffff0000, RZ, 0xc0, !PT ;  /* 0xffff000050467812 */ /* 0x000fe200078ec0ff */
[----:B------:R-:W-:Y:S01]  /*12670*/  IMAD.U32 R71, R79, 0x10000, RZ ;  /* 0x000100004f477824 */ /* 0x000fe200078e00ff */
[C---:B------:R-:W-:Y:S01]  /*12680*/  LOP3.LUT R80, R81.reuse, 0xffff0000, RZ, 0xc0, !PT ;  /* 0xffff000051507812 */ /* 0x040fe200078ec0ff */
[----:B------:R-:W-:Y:S01]  /*12690*/  IMAD.U32 R79, R81, 0x10000, RZ ;  /* 0x00010000514f7824 */ /* 0x000fe200078e00ff */
[C---:B------:R-:W-:Y:S01]  /*126a0*/  LOP3.LUT R63, R82.reuse, 0xffff0000, RZ, 0xc0, !PT ;  /* 0xffff0000523f7812 */ /* 0x040fe200078ec0ff */
[----:B------:R-:W-:-:S02]  /*126b0*/  IMAD.U32 R68, R82, 0x10000, RZ ;  /* 0x0001000052447824 */ /* 0x000fc400078e00ff */
[----:B------:R-:W-:Y:S01]  /*126c0*/  FMUL.FTZ R159, R69, R157 ;  /* 0x0000009d459f7220 */ /* 0x000fe20000410000 */
[C---:B------:R-:W-:Y:S01]  /*126d0*/  IMAD.U32 R81, R83.reuse, 0x10000, RZ ;  /* 0x0001000053517824 */ /* 0x040fe200078e00ff */
[----:B------:R-:W-:Y:S01]  /*126e0*/  LOP3.LUT R82, R83, 0xffff0000, RZ, 0xc0, !PT ;  /* 0xffff000053527812 */ /* 0x000fe200078ec0ff */
[-C--:B------:R-:W-:Y:S01]  /*126f0*/  FMUL.FTZ R83, R69, R77.reuse ;  /* 0x0000004d45537220 */ /* 0x080fe20000410000 */
[C---:B------:R-:W-:Y:S01]  /*12700*/  FFMA.FTZ R69, R156.reuse, R77, -R159 ;  /* 0x0000004d9c457223 */ /* 0x040fe2000001089f */
[C---:B------:R-:W-:Y:S01]  /*12710*/  FMUL.FTZ R164, R79.reuse, R160 ;  /* 0x000000a04fa47220 */ /* 0x040fe20000410000 */
[-C--:B------:R-:W-:Y:S01]  /*12720*/  FMUL.FTZ R166, R79, R158.reuse ;  /* 0x0000009e4fa67220 */ /* 0x080fe20000410000 */
[----:B------:R-:W-:Y:S01]  /*12730*/  FFMA.FTZ R77, R156, R157, R83 ;  /* 0x0000009d9c4d7223 */ /* 0x000fe20000010053 */
[----:B------:R-:W-:Y:S02]  /*12740*/  IMAD.U32 R156, R151, 0x10000, RZ ;  /* 0x00010000979c7824 */ /* 0x000fe400078e00ff */
[----:B------:R-:W-:Y:S01]  /*12750*/  FFMA.FTZ R79, R155, R158, -R164 ;  /* 0x0000009e9b4f7223 */ /* 0x000fe200000108a4 */
[C---:B------:R-:W-:Y:S01]  /*12760*/  FMUL.FTZ R158, R81.reuse, R162 ;  /* 0x000000a2519e7220 */ /* 0x040fe20000410000 */
[----:B------:R-:W-:Y:S01]  /*12770*/  LOP3.LUT R157, R150, 0xffff0000, RZ, 0xc0, !PT ;  /* 0xffff0000969d7812 */ /* 0x000fe200078ec0ff */
[-C--:B------:R-:W-:Y:S01]  /*12780*/  FMUL.FTZ R159, R81, R156.reuse ;  /* 0x0000009c519f7220 */ /* 0x080fe20000410000 */
[----:B------:R-:W-:Y:S01]  /*12790*/  LOP3.LUT R83, R154, 0xffff0000, RZ, 0xc0, !PT ;  /* 0xffff00009a537812 */ /* 0x000fe200078ec0ff */
[C---:B------:R-:W-:Y:S01]  /*127a0*/  FFMA.FTZ R81, R71.reuse, R156, -R158 ;  /* 0x0000009c47517223 */ /* 0x040fe2000001089e */
[----:B------:R-:W-:Y:S01]  /*127b0*/  FMUL.FTZ R163, R80, R149 ;  /* 0x0000009550a37220 */ /* 0x000fe20000410000 */
[----:B------:R-:W-:Y:S01]  /*127c0*/  FFMA.FTZ R71, R71, R162, R159 ;  /* 0x000000a247477223 */ /* 0x000fe2000001009f */
[C---:B------:R-:W-:Y:S01]  /*127d0*/  FMUL.FTZ R159, R70.reuse, R157 ;  /* 0x0000009d469f7220 */ /* 0x040fe20000410000 */
[----:B------:R-:W-:Y:S01]  /*127e0*/  FMUL.FTZ R161, R70, R83 ;  /* 0x0000005346a17220 */ /* 0x000fe20000410000 */
[----:B------:R-:W-:Y:S01]  /*127f0*/  FMUL.FTZ R154, R80, R153 ;  /* 0x00000099509a7220 */ /* 0x000fe20000410000 */
[----:B------:R-:W-:Y:S01]  /*12800*/  LOP3.LUT R151, R151, 0xffff0000, RZ, 0xc0, !PT ;  /* 0xffff000097977812 */ /* 0x000fe200078ec0ff */
[----:B------:R-:W-:Y:S01]  /*12810*/  FFMA.FTZ R70, R60, R83, -R159 ;  /* 0x000000533c467223 */ /* 0x000fe2000001089f */
[----:B------:R-:W-:-:S02]  /*12820*/  IMAD.U32 R159, R148, 0x10000, RZ ;  /* 0x00010000949f7824 */ /* 0x000fc400078e00ff */
[----:B------:R-:W-:Y:S01]  /*12830*/  FFMA.FTZ R80, R60, R157, R161 ;  /* 0x0000009d3c507223 */ /* 0x000fe200000100a1 */
[----:B------:R-:W-:Y:S01]  /*12840*/  IMAD.U32 R83, R152, 0x10000, RZ ;  /* 0x0001000098537824 */ /* 0x000fe200078e00ff */
[----:B------:R-:W-:Y:S01]  /*12850*/  LOP3.LUT R148, R148, 0xffff0000, RZ, 0xc0, !PT ;  /* 0xffff000094947812 */ /* 0x000fe200078ec0ff */
[----:B------:R-:W-:Y:S01]  /*12860*/  FMUL.FTZ R157, R68, R159 ;  /* 0x0000009f449d7220 */ /* 0x000fe20000410000 */
[----:B------:R-:W-:Y:S01]  /*12870*/  LOP3.LUT R152, R152, 0xffff0000, RZ, 0xc0, !PT ;  /* 0xffff000098987812 */ /* 0x000fe200078ec0ff */
[----:B------:R-:W-:Y:S01]  /*12880*/  FFMA.FTZ R154, R76, R149, R154 ;  /* 0x000000954c9a7223 */ /* 0x000fe2000001009a */
[-C--:B------:R-:W-:Y:S01]  /*12890*/  FMUL.FTZ R149, R68, R83.reuse ;  /* 0x0000005344957220 */ /* 0x080fe20000410000 */
[----:B------:R-:W-:Y:S01]  /*128a0*/  FFMA.FTZ R157, R62, R83, -R157 ;  /* 0x000000533e9d7223 */ /* 0x000fe2000001089d */
[C---:B------:R-:W-:Y:S01]  /*128b0*/  FMUL.FTZ R60, R63.reuse, R148 ;  /* 0x000000943f3c7220 */ /* 0x040fe20000410000 */
[C---:B------:R-:W-:Y:S01]  /*128c0*/  FMUL.FTZ R83, R82.reuse, R147 ;  /* 0x0000009352537220 */ /* 0x040fe20000410000 */
[-C--:B------:R-:W-:Y:S01]  /*128d0*/  FMUL.FTZ R63, R63, R152.reuse ;  /* 0x000000983f3f7220 */ /* 0x080fe20000410000 */
[----:B------:R-:W-:Y:S01]  /*128e0*/  FMUL.FTZ R82, R82, R151 ;  /* 0x0000009752527220 */ /* 0x000fe20000410000 */
[----:B------:R-:W-:Y:S01]  /*128f0*/  FFMA.FTZ R150, R76, R153, -R163 ;  /* 0x000000994c967223 */ /* 0x000fe200000108a3 */
[----:B------:R-:W-:Y:S01]  /*12900*/  FFMA.FTZ R149, R62, R159, R149 ;  /* 0x0000009f3e957223 */ /* 0x000fe20000010095 */
[----:B------:R-:W-:Y:S01]  /*12910*/  FFMA.FTZ R62, R61, R152, -R60 ;  /* 0x000000983d3e7223 */ /* 0x000fe2000001083c */
[C---:B------:R-:W-:Y:S01]  /*12920*/  FFMA.FTZ R76, R78.reuse, R151, -R83 ;  /* 0x000000974e4c7223 */ /* 0x040fe20000010853 */
        /* <DEDUP_REMOVED lines=13> */
.L_x_2883:
[----:B------:R-:W-:Y:S05]  /*12a00*/  BSYNC B2 ;  /* 0x0000000000027941 */ /* 0x000fea0003800000 */
.L_x_2882:
[----:B------:R-:W-:Y:S05]  /*12a10*/  @P1 BRA `(.L_x_2881) ;  /* 0x0000000400bc1947 */ /* 0x000fea0003800000 */
[----:B0-----:R-:W2:Y:S01]  /*12a20*/  LDL R60, [R1+0x84] ;  /* 0x00008400013c7983 */ /* 0x001ea20000100800 */
[----:B------:R-:W-:Y:S02]  /*12a30*/  LEA.HI R145, R145, R85, RZ, 0x1d ;  /* 0x0000005591917211 */ /* 0x000fe400078fe8ff */
[----:B------:R-:W-:Y:S02]  /*12a40*/  LEA.HI R61, R20, R213, RZ, 0x6 ;  /* 0x000000d5143d7211 */ /* 0x000fe400078f30ff */
[----:B------:R-:W-:Y:S02]  /*12a50*/  LOP3.LUT R62, R229, 0x38, R21, 0xf8, !PT ;  /* 0x00000038e53e7812 */ /* 0x000fe400078ef815 */
[----:B------:R-:W-:Y:S01]  /*12a60*/  SHF.R.U64 R78, R58, 0x10, R59 ;  /* 0x000000103a4e7819 */ /* 0x000fe2000000123b */
[----:B------:R-:W-:Y:S01]  /*12a70*/  IMAD.SHL.U32 R63, R61, 0x80, RZ ;  /* 0x000000803d3f7824 */ /* 0x000fe200078e00ff */
[----:B------:R-:W-:Y:S02]  /*12a80*/  LOP3.LUT R62, R62, R167, RZ, 0x3c, !PT ;  /* 0x000000a73e3e7212 */ /* 0x000fe400078e3cff */
[----:B------:R-:W-:-:S02]  /*12a90*/  SHF.R.U64 R58, R64, 0x10, R65 ;  /* 0x00000010403a7819 */ /* 0x000fc40000001241 */
[----:B------:R-:W-:Y:S02]  /*12aa0*/  LOP3.LUT R63, R63, 0xffffe000, RZ, 0xc0, !PT ;  /* 0xffffe0003f3f7812 */ /* 0x000fe400078ec0ff */
[----:B------:R-:W-:Y:S02]  /*12ab0*/  SHF.R.U64 R80, R56, 0x10, R57 ;  /* 0x0000001038507819 */ /* 0x000fe40000001239 */
[----:B-----5:R-:W-:Y:S02]  /*12ac0*/  IADD3 R62, R62, R63, R165 ;  /* 0x0000003f3e3e7210 */ /* 0x020fe40007ffe0a5 */
[----:B------:R-:W-:Y:S02]  /*12ad0*/  SHF.R.U32.HI R59, RZ, 0x10, R59 ;  /* 0x00000010ff3b7819 */ /* 0x000fe4000001163b */
[----:B------:R-:W-:Y:S02]  /*12ae0*/  SHF.R.U32.HI R65, RZ, 0x10, R65 ;  /* 0x00000010ff417819 */ /* 0x000fe40000011641 */
[----:B------:R-:W-:-:S02]  /*12af0*/  PRMT R137, R137, 0x5410, R58 ;  /* 0x0000541089897816 */ /* 0x000fc4000000003a */
[----:B------:R-:W-:Y:S02]  /*12b00*/  PRMT R141, R141, 0x5410, R80 ;  /* 0x000054108d8d7816 */ /* 0x000fe40000000050 */
[----:B------:R-:W-:Y:S01]  /*12b10*/  SHF.R.U32.HI R57, RZ, 0x10, R57 ;  /* 0x00000010ff397819 */ /* 0x000fe20000011639 */
[----:B------:R-:W-:Y:S01]  /*12b20*/  IMAD.U32 R80, R137, 0x10000, RZ ;  /* 0x0001000089507824 */ /* 0x000fe200078e00ff */
[----:B------:R-:W-:Y:S02]  /*12b30*/  SHF.R.U64 R56, R66, 0x10, R67 ;  /* 0x0000001042387819 */ /* 0x000fe40000001243 */
[----:B------:R-:W-:Y:S02]  /*12b40*/  PRMT R144, R144, 0x5410, R59 ;  /* 0x0000541090907816 */ /* 0x000fe4000000003b */
[----:B------:R-:W-:Y:S02]  /*12b50*/  PRMT R138, R138, 0x5410, R65 ;  /* 0x000054108a8a7816 */ /* 0x000fe40000000041 */
[----:B------:R-:W-:-:S02]  /*12b60*/  SHF.R.U32.HI R67, RZ, 0x10, R67 ;  /* 0x00000010ff437819 */ /* 0x000fc40000011643 */
[----:B------:R-:W-:Y:S01]  /*12b70*/  PRMT R142, R142, 0x5410, R57 ;  /* 0x000054108e8e7816 */ /* 0x000fe20000000039 */
[----:B------:R-:W-:Y:S01]  /*12b80*/  IMAD.U32 R81, R138, 0x10000, RZ ;  /* 0x000100008a517824 */ /* 0x000fe200078e00ff */
[----:B------:R-:W-:Y:S02]  /*12b90*/  PRMT R143, R143, 0x5410, R78 ;  /* 0x000054108f8f7816 */ /* 0x000fe4000000004e */
[----:B------:R-:W-:Y:S02]  /*12ba0*/  PRMT R139, R139, 0x5410, R56 ;  /* 0x000054108b8b7816 */ /* 0x000fe40000000038 */
[----:B------:R-:W-:Y:S02]  /*12bb0*/  PRMT R140, R140, 0x5410, R67 ;  /* 0x000054108c8c7816 */ /* 0x000fe40000000043 */
[----:B------:R-:W-:Y:S02]  /*12bc0*/  LOP3.LUT R137, R137, 0xffff0000, RZ, 0xc0, !PT ;  /* 0xffff000089897812 */ /* 0x000fe400078ec0ff */
[----:B------:R-:W-:Y:S01]  /*12bd0*/  LOP3.LUT R138, R138, 0xffff0000, RZ, 0xc0, !PT ;  /* 0xffff00008a8a7812 */ /* 0x000fe200078ec0ff */
[----:B------:R-:W-:Y:S01]  /*12be0*/  IMAD.U32 R82, R140, 0x10000, RZ ;  /* 0x000100008c527824 */ /* 0x000fe200078e00ff */
[----:B--2---:R-:W-:-:S02]  /*12bf0*/  R2UR UR4, R60 ;  /* 0x000000003c0472ca */ /* 0x004fc400000e0000 */
[----:B------:R-:W-:-:S04]  /*12c00*/  SHF.R.S32.HI R60, RZ, 0x1f, R145 ;  /* 0x0000001fff3c7819 */ /* 0x000fc80000011491 */
[----:B------:R-:W-:Y:S01]  /*12c10*/  LEA.HI R61, R60, R145, RZ, 0x3 ;  /* 0x000000913c3d7211 */ /* 0x000fe200078f18ff */
[----:B------:R-:W-:-:S04]  /*12c20*/  IMAD.SHL.U32 R60, R145, 0x8, RZ ;  /* 0x00000008913c7824 */ /* 0x000fc800078e00ff */
[----:B------:R-:W-:Y:S01]  /*12c30*/  IMAD.SHL.U32 R61, R61, 0x400, RZ ;  /* 0x000004003d3d7824 */ /* 0x000fe200078e00ff */
[----:B------:R-:W-:Y:S02]  /*12c40*/  LOP3.LUT R60, R229, 0x38, R60, 0xf8, !PT ;  /* 0x00000038e53c7812 */ /* 0x000fe400078ef83c */
[----:B------:R-:W-:Y:S02]  /*12c50*/  LEA R76, R62, UR4, 0x1 ;  /* 0x000000043e4c7c11 */ /* 0x000fe4000f8e08ff */
        /* <DEDUP_REMOVED lines=8> */
[----:B------:R-:W-:Y:S01]  /*12ce0*/  IMAD.U32 R60, R141, 0x10000, RZ ;  /* 0x000100008d3c7824 */ /* 0x000fe200078e00ff */
[C---:B------:R-:W-:Y:S01]  /*12cf0*/  LOP3.LUT R56, R62.reuse, 0xffff0000, RZ, 0xc0, !PT ;  /* 0xffff00003e387812 */ /* 0x040fe200078ec0ff */
[----:B------:R-:W-:Y:S01]  /*12d00*/  IMAD.U32 R57, R62, 0x10000, RZ ;  /* 0x000100003e397824 */ /* 0x000fe200078e00ff */
[C---:B------:R-:W-:Y:S01]  /*12d10*/  LOP3.LUT R62, R63.reuse, 0xffff0000, RZ, 0xc0, !PT ;  /* 0xffff00003f3e7812 */ /* 0x040fe200078ec0ff */
[----:B------:R-:W-:Y:S01]  /*12d20*/  IMAD.U32 R67, R63, 0x10000, RZ ;  /* 0x000100003f437824 */ /* 0x000fe200078e00ff */
[----:B------:R-:W-:Y:S01]  /*12d30*/  LOP3.LUT R141, R141, 0xffff0000, RZ, 0xc0, !PT ;  /* 0xffff00008d8d7812 */ /* 0x000fe200078ec0ff */
[----:B-1----:R-:W-:Y:S01]  /*12d40*/  IMAD.U32 R59, R68, 0x10000, RZ ;  /* 0x00010000443b7824 */ /* 0x002fe200078e00ff */
[C---:B------:R-:W-:Y:S01]  /*12d50*/  LOP3.LUT R58, R70.reuse, 0xffff0000, RZ, 0xc0, !PT ;  /* 0xffff0000463a7812 */ /* 0x040fe200078ec0ff */
[----:B------:R-:W-:Y:S01]  /*12d60*/  IMAD.U32 R78, R70, 0x10000, RZ ;  /* 0x00010000464e7824 */ /* 0x000fe200078e00ff */
[----:B------:R-:W-:Y:S01]  /*12d70*/  LOP3.LUT R70, R71, 0xffff0000, RZ, 0xc0, !PT ;  /* 0xffff000047467812 */ /* 0x000fe200078ec0ff */
[----:B------:R-:W-:Y:S01]  /*12d80*/  FMUL.FTZ R83, R59, R80 ;  /* 0x000000503b537220 */ /* 0x000fe20000410000 */
[----:B------:R-:W-:-:S02]  /*12d90*/  IMAD.U32 R79, R71, 0x10000, RZ ;  /* 0x00010000474f7824 */ /* 0x000fc400078e00ff */
[-C--:B------:R-:W-:Y:S01]  /*12da0*/  FMUL.FTZ R87, R59, R60.reuse ;  /* 0x0000003c3b577220 */ /* 0x080fe20000410000 */
[----:B------:R-:W-:Y:S02]  /*12db0*/  IMAD.U32 R63, R69, 0x10000, RZ ;  /* 0x00010000453f7824 */ /* 0x000fe400078e00ff */
[----:B------:R-:W-:Y:S01]  /*12dc0*/  FFMA.FTZ R59, R64, R60, -R83 ;  /* 0x0000003c403b7223 */ /* 0x000fe20000010853 */
[----:B------:R-:W-:Y:S02]  /*12dd0*/  IMAD.U32 R71, R142, 0x10000, RZ ;  /* 0x000100008e477824 */ /* 0x000fe400078e00ff */
[----:B------:R-:W-:Y:S01]  /*12de0*/  FFMA.FTZ R60, R64, R80, R87 ;  /* 0x00000050403c7223 */ /* 0x000fe20000010057 */
[----:B------:R-:W-:Y:S01]  /*12df0*/  IMAD.U32 R66, R61, 0x10000, RZ ;  /* 0x000100003d427824 */ /* 0x000fe200078e00ff */
[----:B------:R-:W-:Y:S01]  /*12e00*/  LOP3.LUT R68, R68, 0xffff0000, RZ, 0xc0, !PT ;  /* 0xffff000044447812 */ /* 0x000fe200078ec0ff */
[----:B------:R-:W-:Y:S01]  /*12e10*/  FMUL.FTZ R83, R63, R81 ;  /* 0x000000513f537220 */ /* 0x000fe20000410000 */
[----:B------:R-:W-:-:S02]  /*12e20*/  IMAD.U32 R64, R144, 0x10000, RZ ;  /* 0x0001000090407824 */ /* 0x000fc400078e00ff */
[-C--:B------:R-:W-:Y:S01]  /*12e30*/  FMUL.FTZ R87, R63, R71.reuse ;  /* 0x000000473f577220 */ /* 0x080fe20000410000 */
[----:B------:R-:W-:Y:S01]  /*12e40*/  FMUL.FTZ R80, R79, R82 ;  /* 0x000000524f507220 */ /* 0x000fe20000410000 */
[----:B------:R-:W-:Y:S01]  /*12e50*/  LOP3.LUT R69, R69, 0xffff0000, RZ, 0xc0, !PT ;  /* 0xffff000045457812 */ /* 0x000fe200078ec0ff */
[C---:B------:R-:W-:Y:S01]  /*12e60*/  FFMA.FTZ R63, R66.reuse, R71, -R83 ;  /* 0x00000047423f7223 */ /* 0x040fe20000010853 */
[-C--:B------:R-:W-:Y:S01]  /*12e70*/  FMUL.FTZ R79, R79, R64.reuse ;  /* 0x000000404f4f7220 */ /* 0x080fe20000410000 */
[----:B------:R-:W-:Y:S01]  /*12e80*/  FFMA.FTZ R87, R66, R81, R87 ;  /* 0x0000005142577223 */ /* 0x000fe20000010057 */
[----:B------:R-:W-:Y:S01]  /*12e90*/  FMUL.FTZ R66, R68, R137 ;  /* 0x0000008944427220 */ /* 0x000fe20000410000 */
[----:B------:R-:W-:Y:S01]  /*12ea0*/  LOP3.LUT R142, R142, 0xffff0000, RZ, 0xc0, !PT ;  /* 0xffff00008e8e7812 */ /* 0x000fe200078ec0ff */
[C---:B------:R-:W-:Y:S01]  /*12eb0*/  FFMA.FTZ R64, R67.reuse, R64, -R80 ;  /* 0x0000004043407223 */ /* 0x040fe20000010850 */
[----:B------:R-:W-:Y:S01]  /*12ec0*/  FFMA.FTZ R79, R67, R82, R79 ;  /* 0x00000052434f7223 */ /* 0x000fe2000001004f */
[-C--:B------:R-:W-:Y:S01]  /*12ed0*/  FMUL.FTZ R80, R68, R141.reuse ;  /* 0x0000008d44507220 */ /* 0x080fe20000410000 */
[----:B------:R-:W-:Y:S01]  /*12ee0*/  LOP3.LUT R61, R61, 0xffff0000, RZ, 0xc0, !PT ;  /* 0xffff00003d3d7812 */ /* 0x000fe200078ec0ff */
[----:B------:R-:W-:Y:S01]  /*12ef0*/  FFMA.FTZ R68, R65, R141, -R66 ;  /* 0x0000008d41447223 */ /* 0x000fe20000010842 */
[----:B------:R-:W-:-:S02]  /*12f00*/  IMAD.U32 R67, R139, 0x10000, RZ ;  /* 0x000100008b437824 */ /* 0x000fc400078e00ff */
[----:B------:R-:W-:Y:S01]  /*12f10*/  FMUL.FTZ R82, R69, R138 ;  /* 0x0000008a45527220 */ /* 0x000fe20000410000 */
[----:B------:R-:W-:Y:S02]  /*12f20*/  IMAD.U32 R66, R143, 0x10000, RZ ;  /* 0x000100008f427824 */ /* 0x000fe400078e00ff */
[-C--:B------:R-:W-:Y:S01]  /*12f30*/  FMUL.FTZ R69, R69, R142.reuse ;  /* 0x0000008e45457220 */ /* 0x080fe20000410000 */
[----:B------:R-:W-:Y:S01]  /*12f40*/  FFMA.FTZ R137, R65, R137, R80 ;  /* 0x0000008941897223 */ /* 0x000fe20000010050 */
[CC--:B------:R-:W-:Y:S01]  /*12f50*/  FMUL.FTZ R80, R78.reuse, R67.reuse ;  /* 0x000000434e507220 */ /* 0x0c0fe20000410000 */
[C---:B------:R-:W-:Y:S01]  /*12f60*/  FFMA.FTZ R82, R61.reuse, R142, -R82 ;  /* 0x0000008e3d527223 */ /* 0x040fe20000010852 */
[----:B------:R-:W-:Y:S01]  /*12f70*/  FFMA.FTZ R138, R61, R138, R69 ;  /* 0x0000008a3d8a7223 */ /* 0x000fe20000010045 */
[-C--:B------:R-:W-:Y:S01]  /*12f80*/  FMUL.FTZ R78, R78, R66.reuse ;  /* 0x000000424e4e7220 */ /* 0x080fe20000410000 */
[----:B------:R-:W-:Y:S01]  /*12f90*/  LOP3.LUT R139, R139, 0xffff0000, RZ, 0xc0, !PT ;  /* 0xffff00008b8b7812 */ /* 0x000fe200078ec0ff */
[C---:B------:R-:W-:Y:S01]  /*12fa0*/  FFMA.FTZ R80, R57.reuse, R66, -R80 ;  /* 0x0000004239507223 */ /* 0x040fe20000010850 */
[----:B------:R-:W-:Y:S01]  /*12fb0*/  LOP3.LUT R65, R140, 0xffff0000, RZ, 0xc0, !PT ;  /* 0xffff00008c417812 */ /* 0x000fe200078ec0ff */
[----:B------:R-:W-:Y:S01]  /*12fc0*/  FFMA.FTZ R78, R57, R67, R78 ;  /* 0x00000043394e7223 */ /* 0x000fe2000001004e */
[----:B------:R-:W-:Y:S01]  /*12fd0*/  LOP3.LUT R143, R143, 0xffff0000, RZ, 0xc0, !PT ;  /* 0xffff00008f8f7812 */ /* 0x000fe200078ec0ff */
[----:B------:R-:W-:Y:S01]  /*12fe0*/  FMUL.FTZ R57, R58, R139 ;  /* 0x0000008b3a397220 */ /* 0x000fe20000410000 */
[----:B------:R-:W-:Y:S01]  /*12ff0*/  LOP3.LUT R61, R144, 0xffff0000, RZ, 0xc0, !PT ;  /* 0xffff0000903d7812 */ /* 0x000fe200078ec0ff */
[----:B------:R-:W-:Y:S01]  /*13000*/  FMUL.FTZ R67, R70, R65 ;  /* 0x0000004146437220 */ /* 0x000fe20000410000 */
[----:B------:R-:W-:Y:S01]  /*13010*/  F2FP.BF16.F32.PACK_AB R60, R137, R60 ;  /* 0x0000003c893c723e */ /* 0x000fe200000010ff */
        /* <DEDUP_REMOVED lines=15> */
.L_x_2881:
[----:B------:R-:W-:Y:S05]  /*13110*/  BSYNC B1 ;  /* 0x0000000000017941 */ /* 0x000fea0003800000 */
.L_x_2880:
        /* <DEDUP_REMOVED lines=17> */
[----:B-1----:R-:W-:Y:S02]  /*13230*/  LEA.HI R56, R64, R0, RZ, 0x1d ;  /* 0x0000000040387211 */ /* 0x002fe400078fe8ff */
[----:B-----5:R-:W-:Y:S02]  /*13240*/  R2UR UR4, R82 ;  /* 0x00000000520472ca */ /* 0x020fe400000e0000 */
[----:B------:R-:W-:Y:S01]  /*13250*/  SHF.R.S32.HI R59, RZ, 0x1f, R56 ;  /* 0x0000001fff3b7819 */ /* 0x000fe20000011438 */
[----:B------:R-:W-:Y:S01]  /*13260*/  IMAD.SHL.U32 R57, R56, 0x8, RZ ;  /* 0x0000000838397824 */ /* 0x000fe200078e00ff */
[----:B------:R-:W-:Y:S02]  /*13270*/  LOP3.LUT R58, R81, 0x38, R16, 0xf8, !PT ;  /* 0x00000038513a7812 */ /* 0x000fe400078ef810 */
[----:B------:R-:W-:Y:S02]  /*13280*/  LEA.HI R59, R59, R56, RZ, 0x3 ;  /* 0x000000383b3b7211 */ /* 0x000fe400078f18ff */
[----:B------:R-:W-:-:S02]  /*13290*/  LOP3.LUT R56, R81, 0x38, R57, 0xf8, !PT ;  /* 0x0000003851387812 */ /* 0x000fc400078ef839 */
[----:B------:R-:W-:Y:S01]  /*132a0*/  LOP3.LUT R58, R78, R58, R80, 0xf6, !PT ;  /* 0x0000003a4e3a7212 */ /* 0x000fe200078ef650 */
[----:B------:R-:W-:Y:S01]  /*132b0*/  IMAD.SHL.U32 R59, R59, 0x400, RZ ;  /* 0x000004003b3b7824 */ /* 0x000fe200078e00ff */
[----:B------:R-:W-:Y:S02]  /*132c0*/  LOP3.LUT R56, R56, R80, RZ, 0x3c, !PT ;  /* 0x0000005038387212 */ /* 0x000fe400078e3cff */
[----:B------:R-:W-:Y:S02]  /*132d0*/  LEA R65, R58, UR4, 0x1 ;  /* 0x000000043a417c11 */ /* 0x000fe4000f8e08ff */
[----:B------:R-:W-:Y:S02]  /*132e0*/  LOP3.LUT R59, R59, 0x7fffe000, RZ, 0xc0, !PT ;  /* 0x7fffe0003b3b7812 */ /* 0x000fe400078ec0ff */
[----:B0-----:R-:W-:Y:S02]  /*132f0*/  SHF.R.U64 R68, R46, 0x10, R47 ;  /* 0x000000102e447819 */ /* 0x001fe4000000122f */
[----:B------:R-:W-:-:S02]  /*13300*/  IADD3 R61, R56, R59, R78 ;  /* 0x0000003b383d7210 */ /* 0x000fc40007ffe04e */
[----:B------:R-:W0:Y:S01]  /*13310*/  LDS.128 R56, [R65] ;  /* 0x0000000041387984 */ /* 0x000e220000000c00 */
[----:B------:R-:W-:Y:S02]  /*13320*/  SHF.R.U64 R70, R44, 0x10, R45 ;  /* 0x000000102c467819 */ /* 0x000fe4000000122d */
[----:B------:R-:W-:Y:S01]  /*13330*/  IMAD R66, R61, 0x2, R22 ;  /* 0x000000023d427824 */ /* 0x000fe200078e0216 */
[----:B------:R-:W-:Y:S02]  /*13340*/  SHF.R.U64 R46, R52, 0x10, R53 ;  /* 0x00000010342e7819 */ /* 0x000fe40000001235 */
[----:B------:R-:W-:Y:S02]  /*13350*/  SHF.R.U32.HI R45, RZ, 0x10, R45 ;  /* 0x00000010ff2d7819 */ /* 0x000fe4000001162d */
[----:B------:R-:W1:Y:S01]  /*13360*/  LDS.128 R60, [R66+0x14400] ;  /* 0x01440000423c7984 */ /* 0x000e620000000c00 */
[----:B------:R-:W-:Y:S02]  /*13370*/  SHF.R.U64 R44, R54, 0x10, R55 ;  /* 0x00000010362c7819 */ /* 0x000fe40000001237 */
[----:B------:R-:W-:-:S02]  /*13380*/  PRMT R133, R133, 0x5410, R70 ;  /* 0x0000541085857816 */ /* 0x000fc40000000046 */
[----:B------:R-:W-:Y:S02]  /*13390*/  PRMT R129, R129, 0x5410, R46 ;  /* 0x0000541081817816 */ /* 0x000fe4000000002e */
[----:B------:R-:W-:Y:S01]  /*133a0*/  SHF.R.U32.HI R47, RZ, 0x10, R47 ;  /* 0x00000010ff2f7819 */ /* 0x000fe2000001162f */
[----:B------:R-:W-:Y:S01]  /*133b0*/  IMAD.U32 R69, R133, 0x10000, RZ ;  /* 0x0001000085457824 */ /* 0x000fe200078e00ff */
[----:B------:R-:W-:Y:S01]  /*133c0*/  SHF.R.U32.HI R53, RZ, 0x10, R53 ;  /* 0x00000010ff357819 */ /* 0x000fe20000011635 */
[----:B------:R-:W-:Y:S01]  /*133d0*/  IMAD.U32 R71, R129, 0x10000, RZ ;  /* 0x0001000081477824 */ /* 0x000fe200078e00ff */
[----:B------:R-:W-:Y:S02]  /*133e0*/  SHF.R.U32.HI R55, RZ, 0x10, R55 ;  /* 0x00000010ff377819 */ /* 0x000fe40000011637 */
[----:B------:R-:W-:Y:S02]  /*133f0*/  PRMT R134, R134, 0x5410, R45 ;  /* 0x0000541086867816 */ /* 0x000fe4000000002d */
[----:B------:R-:W-:-:S02]  /*13400*/  PRMT R131, R131, 0x5410, R44 ;  /* 0x0000541083837816 */ /* 0x000fc4000000002c */
[----:B------:R-:W-:Y:S02]  /*13410*/  PRMT R136, R136, 0x5410, R47 ;  /* 0x0000541088887816 */ /* 0x000fe4000000002f */
[----:B------:R-:W-:Y:S02]  /*13420*/  PRMT R130, R130, 0x5410, R53 ;  /* 0x0000541082827816 */ /* 0x000fe40000000035 */
[----:B------:R-:W-:Y:S02]  /*13430*/  PRMT R132, R132, 0x5410, R55 ;  /* 0x0000541084847816 */ /* 0x000fe40000000037 */
[----:B------:R-:W-:-:S03]  /*13440*/  PRMT R135, R135, 0x5410, R68 ;  /* 0x0000541087877816 */ /* 0x000fc60000000044 */
[----:B------:R-:W-:Y:S02]  /*13450*/  IMAD.U32 R68, R132, 0x10000, RZ ;  /* 0x0001000084447824 */ /* 0x000fe400078e00ff */
        /* <DEDUP_REMOVED lines=14> */
[----:B------:R-:W-:-:S02]  /*13540*/  IMAD.U32 R67, R63, 0x10000, RZ ;  /* 0x000100003f437824 */ /* 0x000fc400078e00ff */
[C---:B------:R-:W-:Y:S01]  /*13550*/  FMUL.FTZ R77, R54.reuse, R71 ;  /* 0x00000047364d7220 */ /* 0x040fe20000410000 */
[----:B------:R-:W-:Y:S01]  /*13560*/  LOP3.LUT R62, R63, 0xffff0000, RZ, 0xc0, !PT ;  /* 0xffff00003f3e7812 */ /* 0x000fe200078ec0ff */
[-C--:B------:R-:W-:Y:S01]  /*13570*/  FMUL.FTZ R79, R54, R69.reuse ;  /* 0x00000045364f7220 */ /* 0x080fe20000410000 */
[----:B------:R-:W-:Y:S02]  /*13580*/  IMAD.U32 R63, R130, 0x10000, RZ ;  /* 0x00010000823f7824 */ /* 0x000fe400078e00ff */
[----:B------:R-:W-:Y:S01]  /*13590*/  FFMA.FTZ R77, R44, R69, -R77 ;  /* 0x000000452c4d7223 */ /* 0x000fe2000001084d */
[----:B------:R-:W-:Y:S02]  /*135a0*/  IMAD.U32 R54, R134, 0x10000, RZ ;  /* 0x0001000086367824 */ /* 0x000fe400078e00ff */
[----:B------:R-:W-:Y:S01]  /*135b0*/  FFMA.FTZ R79, R44, R71, R79 ;  /* 0x000000472c4f7223 */ /* 0x000fe2000001004f */
[----:B------:R-:W-:Y:S01]  /*135c0*/  FMUL.FTZ R69, R57, R63 ;  /* 0x0000003f39457220 */ /* 0x000fe20000410000 */
[----:B------:R-:W-:-:S02]  /*135d0*/  IMAD.U32 R44, R136, 0x10000, RZ ;  /* 0x00010000882c7824 */ /* 0x000fc400078e00ff */
[----:B------:R-:W-:Y:S01]  /*135e0*/  FMUL.FTZ R70, R67, R68 ;  /* 0x0000004443467220 */ /* 0x000fe20000410000 */
[-C--:B------:R-:W-:Y:S01]  /*135f0*/  FMUL.FTZ R57, R57, R54.reuse ;  /* 0x0000003639397220 */ /* 0x080fe20000410000 */
[C---:B------:R-:W-:Y:S01]  /*13600*/  FFMA.FTZ R69, R46.reuse, R54, -R69 ;  /* 0x000000362e457223 */ /* 0x040fe20000010845 */
[-C--:B------:R-:W-:Y:S01]  /*13610*/  FMUL.FTZ R71, R67, R44.reuse ;  /* 0x0000002c43477220 */ /* 0x080fe20000410000 */
[----:B------:R-:W-:Y:S01]  /*13620*/  LOP3.LUT R54, R129, 0xffff0000, RZ, 0xc0, !PT ;  /* 0xffff000081367812 */ /* 0x000fe200078ec0ff */
[----:B------:R-:W-:Y:S01]  /*13630*/  FFMA.FTZ R67, R53, R44, -R70 ;  /* 0x0000002c35437223 */ /* 0x000fe20000010846 */
[----:B------:R-:W-:Y:S01]  /*13640*/  FFMA.FTZ R63, R46, R63, R57 ;  /* 0x0000003f2e3f7223 */ /* 0x000fe20000010039 */
[----:B------:R-:W-:Y:S01]  /*13650*/  LOP3.LUT R44, R133, 0xffff0000, RZ, 0xc0, !PT ;  /* 0xffff0000852c7812 */ /* 0x000fe200078ec0ff */
[----:B------:R-:W-:Y:S01]  /*13660*/  FFMA.FTZ R71, R53, R68, R71 ;  /* 0x0000004435477223 */ /* 0x000fe20000010047 */
[----:B------:R-:W-:Y:S01]  /*13670*/  LOP3.LUT R57, R130, 0xffff0000, RZ, 0xc0, !PT ;  /* 0xffff000082397812 */ /* 0x000fe200078ec0ff */
[C---:B------:R-:W-:Y:S01]  /*13680*/  FMUL.FTZ R46, R55.reuse, R54 ;  /* 0x00000036372e7220 */ /* 0x040fe20000410000 */
[----:B------:R-:W-:Y:S01]  /*13690*/  LOP3.LUT R53, R134, 0xffff0000, RZ, 0xc0, !PT ;  /* 0xffff000086357812 */ /* 0x000fe200078ec0ff */
[----:B------:R-:W-:-:S02]  /*136a0*/  FMUL.FTZ R70, R55, R44 ;  /* 0x0000002c37467220 */ /* 0x000fc40000410000 */
[C---:B------:R-:W-:Y:S01]  /*136b0*/  FMUL.FTZ R55, R60.reuse, R57 ;  /* 0x000000393c377220 */ /* 0x040fe20000410000 */
[----:B------:R-:W-:Y:S01]  /*136c0*/  FFMA.FTZ R68, R45, R44, -R46 ;  /* 0x0000002c2d447223 */ /* 0x000fe2000001082e */
[-C--:B------:R-:W-:Y:S01]  /*136d0*/  FMUL.FTZ R60, R60, R53.reuse ;  /* 0x000000353c3c7220 */ /* 0x080fe20000410000 */
[----:B------:R-:W-:Y:S02]  /*136e0*/  IMAD.U32 R46, R131, 0x10000, RZ ;  /* 0x00010000832e7824 */ /* 0x000fe400078e00ff */
[----:B------:R-:W-:Y:S01]  /*136f0*/  FFMA.FTZ R70, R45, R54, R70 ;  /* 0x000000362d467223 */ /* 0x000fe20000010046 */
[----:B------:R-:W-:Y:S02]  /*13700*/  IMAD.U32 R44, R135, 0x10000, RZ ;  /* 0x00010000872c7824 */ /* 0x000fe400078e00ff */
[C---:B------:R-:W-:Y:S01]  /*13710*/  FFMA.FTZ R54, R56.reuse, R53, -R55 ;  /* 0x0000003538367223 */ /* 0x040fe20000010837 */
[----:B------:R-:W-:Y:S01]  /*13720*/  FFMA.FTZ R60, R56, R57, R60 ;  /* 0x00000039383c7223 */ /* 0x000fe2000001003c */
[C---:B------:R-:W-:Y:S01]  /*13730*/  FMUL.FTZ R76, R59.reuse, R46 ;  /* 0x0000002e3b4c7220 */ /* 0x040fe20000410000 */
[----:B------:R-:W-:Y:S01]  /*13740*/  FMUL.FTZ R56, R59, R44 ;  /* 0x0000002c3b387220 */ /* 0x000fe20000410000 */
[----:B------:R-:W-:-:S02]  /*13750*/  LOP3.LUT R131, R131, 0xffff0000, RZ, 0xc0, !PT ;  /* 0xffff000083837812 */ /* 0x000fc400078ec0ff */
[----:B------:R-:W-:Y:S01]  /*13760*/  LOP3.LUT R53, R132, 0xffff0000, RZ, 0xc0, !PT ;  /* 0xffff000084357812 */ /* 0x000fe200078ec0ff */
[----:B------:R-:W-:Y:S01]  /*13770*/  FFMA.FTZ R76, R47, R44, -R76 ;  /* 0x0000002c2f4c7223 */ /* 0x000fe2000001084c */
[----:B------:R-:W-:Y:S01]  /*13780*/  LOP3.LUT R135, R135, 0xffff0000, RZ, 0xc0, !PT ;  /* 0xffff000087877812 */ /* 0x000fe200078ec0ff */
[----:B------:R-:W-:Y:S01]  /*13790*/  FFMA.FTZ R56, R47, R46, R56 ;  /* 0x0000002e2f387223 */ /* 0x000fe20000010038 */
[----:B------:R-:W-:Y:S01]  /*137a0*/  LOP3.LUT R45, R136, 0xffff0000, RZ, 0xc0, !PT ;  /* 0xffff0000882d7812 */ /* 0x000fe200078ec0ff */
[C---:B------:R-:W-:Y:S01]  /*137b0*/  FMUL.FTZ R47, R61.reuse, R131 ;  /* 0x000000833d2f7220 */ /* 0x040fe20000410000 */
[C---:B------:R-:W-:Y:S01]  /*137c0*/  FMUL.FTZ R55, R62.reuse, R53 ;  /* 0x000000353e377220 */ /* 0x040fe20000410000 */
[----:B------:R-:W-:Y:S02]  /*137d0*/  FMUL.FTZ R44, R61, R135 ;  /* 0x000000873d2c7220 */ /* 0x000fe40000410000 */
        /* <DEDUP_REMOVED lines=15> */
.L_x_2887:
[----:B------:R-:W-:Y:S05]  /*138d0*/  BSYNC B2 ;  /* 0x0000000000027941 */ /* 0x000fea0003800000 */
.L_x_2886:
[----:B------:R-:W-:Y:S05]  /*138e0*/  @P1 BRA `(.L_x_2885) ;  /* 0x0000000400b81947 */ /* 0x000fea0003800000 */
[----:B------:R-:W-:Y:S02]  /*138f0*/  LEA.HI R64, R64, R85, RZ, 0x1d ;  /* 0x0000005540407211 */ /* 0x000fe400078fe8ff */
[----:B--2---:R-:W-:Y:S02]  /*13900*/  LEA.HI R44, R20, R213, RZ, 0x6 ;  /* 0x000000d5142c7211 */ /* 0x004fe400078f30ff */
[----:B------:R-:W-:Y:S02]  /*13910*/  SHF.R.S32.HI R45, RZ, 0x1f, R64 ;  /* 0x0000001fff2d7819 */ /* 0x000fe40000011440 */
[----:B-----5:R-:W-:Y:S01]  /*13920*/  R2UR UR4, R82 ;  /* 0x00000000520472ca */ /* 0x020fe200000e0000 */
[----:B------:R-:W-:Y:S01]  /*13930*/  IMAD.SHL.U32 R46, R44, 0x80, RZ ;  /* 0x000000802c2e7824 */ /* 0x000fe200078e00ff */
[----:B------:R-:W-:Y:S01]  /*13940*/  LEA.HI R45, R45, R64, RZ, 0x3 ;  /* 0x000000402d2d7211 */ /* 0x000fe200078f18ff */
[----:B------:R-:W-:Y:S01]  /*13950*/  IMAD.SHL.U32 R44, R64, 0x8, RZ ;  /* 0x00000008402c7824 */ /* 0x000fe200078e00ff */
[----:B------:R-:W-:-:S02]  /*13960*/  LOP3.LUT R47, R81, 0x38, R21, 0xf8, !PT ;  /* 0x00000038512f7812 */ /* 0x000fc400078ef815 */
[----:B------:R-:W-:Y:S01]  /*13970*/  LOP3.LUT R46, R46, 0xffffe000, RZ, 0xc0, !PT ;  /* 0xffffe0002e2e7812 */ /* 0x000fe200078ec0ff */
[----:B------:R-:W-:Y:S01]  /*13980*/  IMAD.SHL.U32 R45, R45, 0x400, RZ ;  /* 0x000004002d2d7824 */ /* 0x000fe200078e00ff */
[----:B------:R-:W-:Y:S02]  /*13990*/  LOP3.LUT R44, R81, 0x38, R44, 0xf8, !PT ;  /* 0x00000038512c7812 */ /* 0x000fe400078ef82c */
[-C--:B------:R-:W-:Y:S02]  /*139a0*/  LOP3.LUT R47, R47, R80.reuse, RZ, 0x3c, !PT ;  /* 0x000000502f2f7212 */ /* 0x080fe400078e3cff */
[----:B------:R-:W-:Y:S02]  /*139b0*/  LOP3.LUT R44, R44, R80, RZ, 0x3c, !PT ;  /* 0x000000502c2c7212 */ /* 0x000fe400078e3cff */
[----:B------:R-:W-:Y:S02]  /*139c0*/  LOP3.LUT R45, R45, 0x7fffe000, RZ, 0xc0, !PT ;  /* 0x7fffe0002d2d7812 */ /* 0x000fe400078ec0ff */
[----:B------:R-:W-:-:S02]  /*139d0*/  IADD3 R46, R47, R46, R78 ;  /* 0x0000002e2f2e7210 */ /* 0x000fc40007ffe04e */
[----:B-1----:R-:W-:Y:S02]  /*139e0*/  IADD3 R57, R44, R45, R78 ;  /* 0x0000002d2c397210 */ /* 0x002fe40007ffe04e */
[----:B------:R-:W-:Y:S02]  /*139f0*/  LEA R56, R46, UR4, 0x1 ;  /* 0x000000042e387c11 */ /* 0x000fe4000f8e08ff */
[--C-:B------:R-:W-:Y:S01]  /*13a00*/  SHF.R.U64 R58, R40, 0x10, R41.reuse ;  /* 0x00000010283a7819 */ /* 0x100fe20000001229 */
[----:B------:R-:W-:Y:S01]  /*13a10*/  IMAD R57, R57, 0x2, R22 ;  /* 0x0000000239397824 */ /* 0x000fe200078e0216 */
[----:B0-----:R-:W-:Y:S01]  /*13a20*/  SHF.R.U32.HI R61, RZ, 0x10, R41 ;  /* 0x00000010ff3d7819 */ /* 0x001fe20000011629 */
[----:B------:R-:W0:Y:S01]  /*13a30*/  LDS.128 R44, [R56] ;  /* 0x00000000382c7984 */ /* 0x000e220000000c00 */
[--C-:B------:R-:W-:Y:S02]  /*13a40*/  SHF.R.U64 R40, R42, 0x10, R43.reuse ;  /* 0x000000102a287819 */ /* 0x100fe4000000122b */
[----:B------:R-:W-:Y:S01]  /*13a50*/  SHF.R.U32.HI R59, RZ, 0x10, R43 ;  /* 0x00000010ff3b7819 */ /* 0x000fe2000001162b */
[----:B------:R-:W1:Y:S01]  /*13a60*/  LDS.128 R52, [R57+0x14400] ;  /* 0x0144000039347984 */ /* 0x000e620000000c00 */
[----:B------:R-:W-:-:S02]  /*13a70*/  SHF.R.U64 R43, R48, 0x10, R49 ;  /* 0x00000010302b7819 */ /* 0x000fc40000001231 */
[----:B------:R-:W-:Y:S02]  /*13a80*/  SHF.R.U64 R41, R50, 0x10, R51 ;  /* 0x0000001032297819 */ /* 0x000fe40000001233 */
[----:B------:R-:W-:Y:S02]  /*13a90*/  SHF.R.U32.HI R48, RZ, 0x10, R49 ;  /* 0x00000010ff307819 */ /* 0x000fe40000011631 */
[----:B------:R-:W-:Y:S02]  /*13aa0*/  PRMT R127, R127, 0x5410, R40 ;  /* 0x000054107f7f7816 */ /* 0x000fe40000000028 */
[----:B------:R-:W-:Y:S02]  /*13ab0*/  PRMT R124, R124, 0x5410, R43 ;  /* 0x000054107c7c7816 */ /* 0x000fe4000000002b */
        /* <DEDUP_REMOVED lines=8> */
[----:B------:R-:W-:Y:S01]  /*13b40*/  IMAD.U32 R61, R123, 0x10000, RZ ;  /* 0x000100007b3d7824 */ /* 0x000fe200078e00ff */
[----:B------:R-:W-:Y:S02]  /*13b50*/  PRMT R121, R121, 0x5410, R50 ;  /* 0x0000541079797816 */ /* 0x000fe40000000032 */
        /* <DEDUP_REMOVED lines=17> */
[-C--:B------:R-:W-:Y:S01]  /*13c70*/  FMUL.FTZ R63, R47, R60.reuse ;  /* 0x0000003c2f3f7220 */ /* 0x080fe20000410000 */
[----:B------:R-:W-:Y:S01]  /*13c80*/  LOP3.LUT R54, R55, 0xffff0000, RZ, 0xc0, !PT ;  /* 0xffff000037367812 */ /* 0x000fe200078ec0ff */
[-C--:B------:R-:W-:Y:S01]  /*13c90*/  FMUL.FTZ R55, R47, R59.reuse ;  /* 0x0000003b2f377220 */ /* 0x080fe20000410000 */
[----:B------:R-:W-:Y:S02]  /*13ca0*/  IMAD.U32 R47, R126, 0x10000, RZ ;  /* 0x000100007e2f7824 */ /* 0x000fe400078e00ff */
[----:B------:R-:W-:Y:S01]  /*13cb0*/  FFMA.FTZ R63, R40, R59, -R63 ;  /* 0x0000003b283f7223 */ /* 0x000fe2000001083f */
[----:B------:R-:W-:Y:S01]  /*13cc0*/  FMUL.FTZ R65, R50, R61 ;  /* 0x0000003d32417220 */ /* 0x000fe20000410000 */
        /* <DEDUP_REMOVED lines=48> */
.L_x_2885:
[----:B------:R-:W-:Y:S05]  /*13fd0*/  BSYNC B1 ;  /* 0x0000000000017941 */ /* 0x000fea0003800000 */
.L_x_2884:
[----:B---3--:R-:W-:Y:S01]  /*13fe0*/  VIADD R40, R220, 0x40 ;  /* 0x00000040dc287836 */ /* 0x008fe20000000000 */
[----:B------:R-:W-:Y:S04]  /*13ff0*/  BSSY B1, `(.L_x_2888) ;  /* 0x00000e7000017945 */ /* 0x000fe80003800000 */
[----:B------:R-:W-:-:S13]  /*14000*/  ISETP.GE.AND P0, PT, R40, R86, PT ;  /* 0x000000562800720c */ /* 0x000fda0003f06270 */
[----:B------:R-:W-:Y:S05]  /*14010*/  @P0 BRA `(.L_x_2889) ;  /* 0x0000000c00900947 */ /* 0x000fea0003800000 */
[----:B01----:R0:W5:Y:S01]  /*14020*/  LDL R62, [R1+0x84] ;  /* 0x00008400013e7983 */ /* 0x0031620000100800 */
[----:B------:R-:W1:Y:S03]  /*14030*/  LDC R49, c[0x0][0x3f4] ;  /* 0x0000fd00ff317b82 */ /* 0x000e660000000800 */
[----:B------:R0:W5:Y:S01]  /*14040*/  LDL R60, [R1+0x60] ;  /* 0x00006000013c7983 */ /* 0x0001620000100800 */
[----:B------:R-:W-:Y:S01]  /*14050*/  IMAD.SHL.U32 R50, R40, 0x40, RZ ;  /* 0x0000004028327824 */ /* 0x000fe200078e00ff */
[----:B------:R-:W-:Y:S04]  /*14060*/  BSSY B2, `(.L_x_2890) ;  /* 0x0000070000027945 */ /* 0x000fe80003800000 */
[----:B------:R-:W-:-:S04]  /*14070*/  LOP3.LUT R50, R50, 0x1c0, RZ, 0xc0, !PT ;  /* 0x000001c032327812 */ /* 0x000fc800078ec0ff */
[----:B------:R-:W-:Y:S02]  /*14080*/  SHF.R.U32.HI R48, RZ, 0x3, R50 ;  /* 0x00000003ff307819 */ /* 0x000fe40000011632 */
[-C--:B-1----:R-:W-:Y:S02]  /*14090*/  ISETP.GE.AND P0, PT, R16, R49.reuse, PT ;  /* 0x000000311000720c */ /* 0x082fe40003f06270 */
[----:B------:R-:W-:-:S11]  /*140a0*/  ISETP.GE.AND P1, PT, R213, R49, PT ;  /* 0x00000031d500720c */ /* 0x000fd60003f26270 */
[----:B0-----:R-:W-:Y:S05]  /*140b0*/  @P0 BRA `(.L_x_2891) ;  /* 0x0000000400a80947 */ /* 0x001fea0003800000 */
[----:B------:R-:W-:Y:S02]  /*140c0*/  LEA.HI R40, R49, R0, RZ, 0x1d ;  /* 0x0000000031287211 */ /* 0x000fe400078fe8ff */
[----:B-----5:R-:W-:Y:S02]  /*140d0*/  R2UR UR4, R62 ;  /* 0x000000003e0472ca */ /* 0x020fe400000e0000 */
[----:B------:R-:W-:Y:S01]  /*140e0*/  SHF.R.S32.HI R43, RZ, 0x1f, R40 ;  /* 0x0000001fff2b7819 */ /* 0x000fe20000011428 */
[----:B------:R-:W-:Y:S01]  /*140f0*/  IMAD.SHL.U32 R41, R40, 0x8, RZ ;  /* 0x0000000828297824 */ /* 0x000fe200078e00ff */
[C---:B--2---:R-:W-:Y:S02]  /*14100*/  LOP3.LUT R45, R50.reuse, 0x38, R16, 0xf8, !PT ;  /* 0x00000038322d7812 */ /* 0x044fe400078ef810 */
[----:B------:R-:W-:Y:S02]  /*14110*/  LEA.HI R43, R43, R40, RZ, 0x3 ;  /* 0x000000282b2b7211 */ /* 0x000fe400078f18ff */
[----:B------:R-:W-:-:S02]  /*14120*/  LOP3.LUT R41, R50, 0x38, R41, 0xf8, !PT ;  /* 0x0000003832297812 */ /* 0x000fc400078ef829 */
[----:B------:R-:W-:Y:S01]  /*14130*/  LOP3.LUT R45, R60, R45, R48, 0xf6, !PT ;  /* 0x0000002d3c2d7212 */ /* 0x000fe200078ef630 */
[----:B------:R-:W-:Y:S01]  /*14140*/  IMAD.SHL.U32 R43, R43, 0x400, RZ ;  /* 0x000004002b2b7824 */ /* 0x000fe200078e00ff */
[----:B------:R-:W-:Y:S02]  /*14150*/  LOP3.LUT R41, R41, R48, RZ, 0x3c, !PT ;  /* 0x0000003029297212 */ /* 0x000fe400078e3cff */
[----:B------:R-:W-:Y:S02]  /*14160*/  LEA R51, R45, UR4, 0x1 ;  /* 0x000000042d337c11 */ /* 0x000fe4000f8e08ff */
[----:B------:R-:W-:Y:S02]  /*14170*/  LOP3.LUT R40, R43, 0x7fffe000, RZ, 0xc0, !PT ;  /* 0x7fffe0002b287812 */ /* 0x000fe400078ec0ff */
[----:B------:R-:W-:Y:S02]  /*14180*/  SHF.R.U64 R54, R30, 0x10, R31 ;  /* 0x000000101e367819 */ /* 0x000fe4000000121f */
        /* <DEDUP_REMOVED lines=93> */
.L_x_2891:
[----:B------:R-:W-:Y:S05]  /*14760*/  BSYNC B2 ;  /* 0x0000000000027941 */ /* 0x000fea0003800000 */
.L_x_2890:
[----:B------:R-:W-:Y:S05]  /*14770*/  @P1 BRA `(.L_x_2889) ;  /* 0x0000000400b81947 */ /* 0x000fea0003800000 */
[----:B------:R-:W-:Y:S02]  /*14780*/  LEA.HI R49, R49, R85, RZ, 0x1d ;  /* 0x0000005531317211 */ /* 0x000fe400078fe8ff */
[----:B0-----:R-:W-:Y:S02]  /*14790*/  LEA.HI R29, R20, R213, RZ, 0x6 ;  /* 0x000000d5141d7211 */ /* 0x001fe400078f30ff */
        /* <DEDUP_REMOVED lines=13> */
[----:B------:R-:W-:Y:S02]  /*14870*/  IADD3 R37, R29, R28, R60 ;  /* 0x0000001c1d257210 */ /* 0x000fe40007ffe03c */
[----:B------:R-:W-:Y:S02]  /*14880*/  LEA R50, R30, UR4, 0x1 ;  /* 0x000000041e327c11 */ /* 0x000fe4000f8e08ff */
[----:B--2---:R-:W-:Y:S01]  /*14890*/  SHF.R.U64 R44, R24, 0x10, R25 ;  /* 0x00000010182c7819 */ /* 0x004fe20000001219 */
[----:B------:R-:W-:Y:S01]  /*148a0*/  IMAD R40, R37, 0x2, R22 ;  /* 0x0000000225287824 */ /* 0x000fe200078e0216 */
[----:B------:R-:W-:Y:S01]  /*148b0*/  SHF.R.U64 R42, R26, 0x10, R27 ;  /* 0x000000101a2a7819 */ /* 0x000fe2000000121b */
[----:B------:R-:W0:Y:S01]  /*148c0*/  LDS.128 R28, [R50] ;  /* 0x00000000321c7984 */ /* 0x000e220000000c00 */
[----:B------:R-:W-:Y:S02]  /*148d0*/  SHF.R.U32.HI R25, RZ, 0x10, R25 ;  /* 0x00000010ff197819 */ /* 0x000fe40000011619 */
[----:B------:R-:W-:Y:S01]  /*148e0*/  SHF.R.U64 R26, R32, 0x10, R33 ;  /* 0x00000010201a7819 */ /* 0x000fe20000001221 */
[----:B------:R-:W1:Y:S01]  /*148f0*/  LDS.128 R36, [R40+0x14400] ;  /* 0x0144000028247984 */ /* 0x000e620000000c00 */
[----:B------:R-:W-:-:S02]  /*14900*/  SHF.R.U64 R24, R34, 0x10, R35 ;  /* 0x0000001022187819 */ /* 0x000fc40000001223 */
[----:B------:R-:W-:Y:S02]  /*14910*/  SHF.R.U32.HI R27, RZ, 0x10, R27 ;  /* 0x00000010ff1b7819 */ /* 0x000fe4000001161b */
[----:B------:R-:W-:Y:S02]  /*14920*/  PRMT R102, R102, 0x5410, R25 ;  /* 0x0000541066667816 */ /* 0x000fe40000000019 */
[----:B------:R-:W-:Y:S02]  /*14930*/  PRMT R97, R97, 0x5410, R26 ;  /* 0x0000541061617816 */ /* 0x000fe4000000001a */
[----:B------:R-:W-:Y:S02]  /*14940*/  PRMT R99, R99, 0x5410, R24 ;  /* 0x0000541063637816 */ /* 0x000fe40000000018 */
[----:B------:R-:W-:Y:S01]  /*14950*/  PRMT R101, R101, 0x5410, R44 ;  /* 0x0000541065657816 */ /* 0x000fe2000000002c */
[----:B------:R-:W-:Y:S01]  /*14960*/  IMAD.U32 R43, R97, 0x10000, RZ ;  /* 0x00010000612b7824 */ /* 0x000fe200078e00ff */
[----:B------:R-:W-:-:S02]  /*14970*/  PRMT R104, R104, 0x5410, R27 ;  /* 0x0000541068687816 */ /* 0x000fc4000000001b */
[----:B------:R-:W-:Y:S02]  /*14980*/  SHF.R.U32.HI R33, RZ, 0x10, R33 ;  /* 0x00000010ff217819 */ /* 0x000fe40000011621 */
[----:B------:R-:W-:Y:S01]  /*14990*/  PRMT R103, R103, 0x5410, R42 ;  /* 0x0000541067677816 */ /* 0x000fe2000000002a */
[----:B------:R-:W-:Y:S01]  /*149a0*/  IMAD.U32 R42, R101, 0x10000, RZ ;  /* 0x00010000652a7824 */ /* 0x000fe200078e00ff */
[----:B------:R-:W-:Y:S02]  /*149b0*/  SHF.R.U32.HI R35, RZ, 0x10, R35 ;  /* 0x00000010ff237819 */ /* 0x000fe40000011623 */
[----:B------:R-:W-:Y:S02]  /*149c0*/  PRMT R98, R98, 0x5410, R33 ;  /* 0x0000541062627816 */ /* 0x000fe40000000021 */
[----:B------:R-:W-:Y:S02]  /*149d0*/  PRMT R100, R100, 0x5410, R35 ;  /* 0x0000541064647816 */ /* 0x000fe40000000023 */
        /* <DEDUP_REMOVED lines=13> */
[CC--:B------:R-:W-:Y:S01]  /*14ab0*/  FMUL.FTZ R45, R31.reuse, R43.reuse ;  /* 0x0000002b1f2d7220 */ /* 0x0c0fe20000410000 */
[-C--:B------:R-:W-:Y:S01]  /*14ac0*/  FMUL.FTZ R31, R31, R42.reuse ;  /* 0x0000002a1f1f7220 */ /* 0x080fe20000410000 */
[C---:B------:R-:W-:Y:S01]  /*14ad0*/  IMAD.U32 R35, R38.reuse, 0x10000, RZ ;  /* 0x0001000026237824 */ /* 0x040fe200078e00ff */
[----:B------:R-:W-:Y:S01]  /*14ae0*/  LOP3.LUT R37, R38, 0xffff0000, RZ, 0xc0, !PT ;  /* 0xffff000026257812 */ /* 0x000fe200078ec0ff */
[----:B------:R-:W-:Y:S01]  /*14af0*/  FFMA.FTZ R45, R24, R42, -R45 ;  /* 0x0000002a182d7223 */ /* 0x000fe2000001082d */
[C---:B------:R-:W-:Y:S01]  /*14b00*/  IMAD.U32 R41, R39.reuse, 0x10000, RZ ;  /* 0x0001000027297824 */ /* 0x040fe200078e00ff */
[----:B------:R-:W-:Y:S01]  /*14b10*/  LOP3.LUT R38, R39, 0xffff0000, RZ, 0xc0, !PT ;  /* 0xffff000027267812 */ /* 0x000fe200078ec0ff */
[----:B------:R-:W-:Y:S01]  /*14b20*/  IMAD.U32 R39, R98, 0x10000, RZ ;  /* 0x0001000062277824 */ /* 0x000fe200078e00ff */
[----:B------:R-:W-:Y:S01]  /*14b30*/  LOP3.LUT R42, R101, 0xffff0000, RZ, 0xc0, !PT ;  /* 0xffff0000652a7812 */ /* 0x000fe200078ec0ff */
[----:B------:R-:W-:Y:S01]  /*14b40*/  FFMA.FTZ R43, R24, R43, R31 ;  /* 0x0000002b182b7223 */ /* 0x000fe2000001001f */
[----:B------:R-:W-:-:S02]  /*14b50*/  IMAD.U32 R31, R102, 0x10000, RZ ;  /* 0x00010000661f7824 */ /* 0x000fc400078e00ff */
[C---:B------:R-:W-:Y:S01]  /*14b60*/  FMUL.FTZ R47, R34.reuse, R39 ;  /* 0x00000027222f7220 */ /* 0x040fe20000410000 */
[C---:B------:R-:W-:Y:S01]  /*14b70*/  FMUL.FTZ R46, R33.reuse, R44 ;  /* 0x0000002c212e7220 */ /* 0x040fe20000410000 */
[----:B------:R-:W-:Y:S01]  /*14b80*/  FMUL.FTZ R24, R33, R42 ;  /* 0x0000002a21187220 */ /* 0x000fe20000410000 */
[-C--:B------:R-:W-:Y:S01]  /*14b90*/  FMUL.FTZ R34, R34, R31.reuse ;  /* 0x0000001f22227220 */ /* 0x080fe20000410000 */
[----:B------:R-:W-:Y:S02]  /*14ba0*/  IMAD.U32 R33, R100, 0x10000, RZ ;  /* 0x0001000064217824 */ /* 0x000fe400078e00ff */
[----:B------:R-:W-:Y:S01]  /*14bb0*/  FFMA.FTZ R47, R26, R31, -R47 ;  /* 0x0000001f1a2f7223 */ /* 0x000fe2000001082f */
[C---:B------:R-:W-:Y:S01]  /*14bc0*/  FFMA.FTZ R44, R25.reuse, R44, R24 ;  /* 0x0000002c192c7223 */ /* 0x040fe20000010018 */
[----:B------:R-:W-:Y:S02]  /*14bd0*/  IMAD.U32 R24, R104, 0x10000, RZ ;  /* 0x0001000068187824 */ /* 0x000fe400078e00ff */
[----:B------:R-:W-:Y:S01]  /*14be0*/  FFMA.FTZ R34, R26, R39, R34 ;  /* 0x000000271a227223 */ /* 0x000fe20000010022 */
[----:B------:R-:W-:Y:S01]  /*14bf0*/  FFMA.FTZ R46, R25, R42, -R46 ;  /* 0x0000002a192e7223 */ /* 0x000fe2000001082e */
[C---:B------:R-:W-:Y:S01]  /*14c00*/  FMUL.FTZ R39, R41.reuse, R33 ;  /* 0x0000002129277220 */ /* 0x040fe20000410000 */
[----:B------:R-:W-:Y:S01]  /*14c10*/  LOP3.LUT R31, R98, 0xffff0000, RZ, 0xc0, !PT ;  /* 0xffff0000621f7812 */ /* 0x000fe200078ec0ff */
[-C--:B------:R-:W-:Y:S01]  /*14c20*/  FMUL.FTZ R49, R41, R24.reuse ;  /* 0x0000001829317220 */ /* 0x080fe20000410000 */
[----:B------:R-:W-:Y:S01]  /*14c30*/  LOP3.LUT R25, R102, 0xffff0000, RZ, 0xc0, !PT ;  /* 0xffff000066197812 */ /* 0x000fe200078ec0ff */
[----:B------:R-:W-:Y:S01]  /*14c40*/  FFMA.FTZ R41, R32, R24, -R39 ;  /* 0x0000001820297223 */ /* 0x000fe20000010827 */
[----:B------:R-:W-:-:S02]  /*14c50*/  IMAD.U32 R26, R99, 0x10000, RZ ;  /* 0x00010000631a7824 */ /* 0x000fc400078e00ff */
[C---:B------:R-:W-:Y:S01]  /*14c60*/  FMUL.FTZ R39, R36.reuse, R31 ;  /* 0x0000001f24277220 */ /* 0x040fe20000410000 */
[----:B------:R-:W-:Y:S02]  /*14c70*/  IMAD.U32 R24, R103, 0x10000, RZ ;  /* 0x0001000067187824 */ /* 0x000fe400078e00ff */
[----:B------:R-:W-:Y:S01]  /*14c80*/  FMUL.FTZ R36, R36, R25 ;  /* 0x0000001924247220 */ /* 0x000fe20000410000 */
[C---:B------:R-:W-:Y:S01]  /*14c90*/  FMUL.FTZ R42, R35.reuse, R26 ;  /* 0x0000001a232a7220 */ /* 0x040fe20000410000 */
[----:B------:R-:W-:Y:S01]  /*14ca0*/  FFMA.FTZ R49, R32, R33, R49 ;  /* 0x0000002120317223 */ /* 0x000fe20000010031 */
        /* <DEDUP_REMOVED lines=10> */
[----:B------:R-:W-:-:S02]  /*14d50*/  FMUL.FTZ R35, R38, R31 ;  /* 0x0000001f26237220 */ /* 0x000fc40000410000 */
[-C--:B------:R-:W-:Y:S01]  /*14d60*/  FMUL.FTZ R37, R37, R24.reuse ;  /* 0x0000001825257220 */ /* 0x080fe20000410000 */
[C---:B------:R-:W-:Y:S01]  /*14d70*/  FFMA.FTZ R27, R29.reuse, R24, -R26 ;  /* 0x000000181d1b7223 */ /* 0x040fe2000001081a */
[-C--:B------:R-:W-:Y:S01]  /*14d80*/  FMUL.FTZ R48, R38, R25.reuse ;  /* 0x0000001926307220 */ /* 0x080fe20000410000 */
[----:B------:R-:W-:Y:S01]  /*14d90*/  FFMA.FTZ R38, R30, R25, -R35 ;  /* 0x000000191e267223 */ /* 0x000fe20000010823 */
[----:B------:R-:W-:Y:S01]  /*14da0*/  FFMA.FTZ R37, R29, R28, R37 ;  /* 0x0000001c1d257223 */ /* 0x000fe20000010025 */
[----:B------:R-:W-:Y:S01]  /*14db0*/  F2FP.BF16.F32.PACK_AB R24, R46, R45 ;  /* 0x0000002d2e18723e */ /* 0x000fe200000010ff */
[----:B------:R-:W-:Y:S01]  /*14dc0*/  FFMA.FTZ R48, R30, R31, R48 ;  /* 0x0000001f1e307223 */ /* 0x000fe20000010030 */
        /* <DEDUP_REMOVED lines=9> */
.L_x_2889:
[----:B------:R-:W-:Y:S05]  /*14e60*/  BSYNC B1 ;  /* 0x0000000000017941 */ /* 0x000fea0003800000 */
.L_x_2888:
[----:B------:R-:W-:-:S13]  /*14e70*/  ISETP.GE.AND P0, PT, R3, R86, PT ;  /* 0x000000560300720c */ /* 0x000fda0003f06270 */
[----:B------:R-:W-:Y:S05]  /*14e80*/  @P0 BRA `(.L_x_2859) ;  /* 0x0000000c009c0947 */ /* 0x000fea0003800000 */
[----:B--2---:R2:W5:Y:S01]  /*14e90*/  LDL R45, [R1+0x84] ;  /* 0x00008400012d7983 */ /* 0x0045620000100800 */
[----:B---3--:R-:W3:Y:S01]  /*14ea0*/  LDC R40, c[0x0][0x3f4] ;  /* 0x0000fd00ff287b82 */ /* 0x008ee20000000800 */
[----:B------:R-:W-:Y:S01]  /*14eb0*/  SHF.R.S32.HI R26, RZ, 0x1f, R3 ;  /* 0x0000001fff1a7819 */ /* 0x000fe20000011403 */
[----:B------:R-:W-:Y:S01]  /*14ec0*/  IMAD.SHL.U32 R24, R3, 0x40, RZ ;  /* 0x0000004003187824 */ /* 0x000fe200078e00ff */
[----:B------:R-:W-:Y:S02]  /*14ed0*/  BSSY B1, `(.L_x_2892) ;  /* 0x0000073000017945 */ /* 0x000fe40003800000 */
[----:B------:R-:W-:Y:S02]  /*14ee0*/  LEA.HI R26, R26, R3, RZ, 0x3 ;  /* 0x000000031a1a7211 */ /* 0x000fe400078f18ff */
[----:B------:R-:W-:-:S03]  /*14ef0*/  LOP3.LUT R41, R24, 0x1c0, RZ, 0xc0, !PT ;  /* 0x000001c018297812 */ /* 0x000fc600078ec0ff */
[----:B------:R-:W-:Y:S01]  /*14f00*/  IMAD.SHL.U32 R26, R26, 0x40, RZ ;  /* 0x000000401a1a7824 */ /* 0x000fe200078e00ff */
[----:B------:R-:W-:-:S04]  /*14f10*/  SHF.R.U32.HI R43, RZ, 0x3, R41 ;  /* 0x00000003ff2b7819 */ /* 0x000fc80000011629 */
[----:B------:R-:W-:Y:S02]  /*14f20*/  LOP3.LUT R42, R26, 0xfffffe00, RZ, 0xc0, !PT ;  /* 0xfffffe001a2a7812 */ /* 0x000fe400078ec0ff */
[-C--:B---3--:R-:W-:Y:S02]  /*14f30*/  ISETP.GE.AND P0, PT, R16, R40.reuse, PT ;  /* 0x000000281000720c */ /* 0x088fe40003f06270 */
[----:B------:R-:W-:-:S11]  /*14f40*/  ISETP.GE.AND P1, PT, R213, R40, PT ;  /* 0x00000028d500720c */ /* 0x000fd60003f26270 */
[----:B--2---:R-:W-:Y:S05]  /*14f50*/  @P0 BRA `(.L_x_2893) ;  /* 0x0000000400a80947 */ /* 0x004fea0003800000 */
[----:B------:R-:W-:Y:S02]  /*14f60*/  LEA.HI R0, R40, R0, RZ, 0x1d ;  /* 0x0000000028007211 */ /* 0x000fe400078fe8ff */
        /* <DEDUP_REMOVED lines=11> */
[----:B------:R-:W-:Y:S01]  /*15020*/  SHF.R.U64 R4, R4, 0x10, R5 ;  /* 0x0000001004047819 */ /* 0x000fe20000001205 */
[----:B------:R-:W2:Y:S01]  /*15030*/  LDS.128 R24, [R44] ;  /* 0x000000002c187984 */ /* 0x000ea20000000c00 */
[----:B------:R-:W-:-:S02]  /*15040*/  IADD3 R3, R0, R3, R42 ;  /* 0x0000000300037210 */ /* 0x000fc40007ffe02a */
[--C-:B------:R-:W-:Y:S02]  /*15050*/  SHF.R.U64 R32, R12, 0x10, R13.reuse ;  /* 0x000000100c207819 */ /* 0x100fe4000000120d */
[----:B------:R-:W-:Y:S01]  /*15060*/  SHF.R.U32.HI R13, RZ, 0x10, R13 ;  /* 0x00000010ff0d7819 */ /* 0x000fe2000001160d */
[----:B------:R-:W-:Y:S01]  /*15070*/  IMAD R3, R3, 0x2, R22 ;  /* 0x0000000203037824 */ /* 0x000fe200078e0216 */
[----:B------:R-:W-:Y:S02]  /*15080*/  SHF.R.U64 R0, R6, 0x10, R7 ;  /* 0x0000001006007819 */ /* 0x000fe40000001207 */
[----:B------:R-:W-:Y:S02]  /*15090*/  PRMT R105, R105, 0x5410, R4 ;  /* 0x0000541069697816 */ /* 0x000fe40000000004 */
[----:B0-----:R-:W0:Y:S01]  /*150a0*/  LDS.128 R28, [R3+0x14400] ;  /* 0x01440000031c7984 */ /* 0x001e220000000c00 */
[----:B------:R-:W-:Y:S02]  /*150b0*/  SHF.R.U32.HI R5, RZ, 0x10, R5 ;  /* 0x00000010ff057819 */ /* 0x000fe40000011605 */
[----:B------:R-:W-:Y:S01]  /*150c0*/  SHF.R.U32.HI R7, RZ, 0x10, R7 ;  /* 0x00000010ff077819 */ /* 0x000fe20000011607 */
[----:B------:R-:W-:Y:S01]  /*150d0*/  IMAD.U32 R33, R105, 0x10000, RZ ;  /* 0x0001000069217824 */ /* 0x000fe200078e00ff */
[----:B------:R-:W-:-:S02]  /*150e0*/  PRMT R109, R109, 0x5410, R32 ;  /* 0x000054106d6d7816 */ /* 0x000fc40000000020 */
[--C-:B------:R-:W-:Y:S02]  /*150f0*/  SHF.R.U64 R12, R14, 0x10, R15.reuse ;  /* 0x000000100e0c7819 */ /* 0x100fe4000000120f */
[----:B------:R-:W-:Y:S01]  /*15100*/  SHF.R.U32.HI R15, RZ, 0x10, R15 ;  /* 0x00000010ff0f7819 */ /* 0x000fe2000001160f */
[----:B------:R-:W-:Y:S01]  /*15110*/  IMAD.U32 R32, R109, 0x10000, RZ ;  /* 0x000100006d207824 */ /* 0x000fe200078e00ff */
[----:B------:R-:W-:Y:S02]  /*15120*/  PRMT R110, R110, 0x5410, R13 ;  /* 0x000054106e6e7816 */ /* 0x000fe4000000000d */
[----:B------:R-:W-:Y:S02]  /*15130*/  PRMT R106, R106, 0x5410, R5 ;  /* 0x000054106a6a7816 */ /* 0x000fe40000000005 */
[----:B------:R-:W-:Y:S02]  /*15140*/  PRMT R107, R107, 0x5410, R0 ;  /* 0x000054106b6b7816 */ /* 0x000fe40000000000 */
[----:B------:R-:W-:Y:S01]  /*15150*/  PRMT R108, R108, 0x5410, R7 ;  /* 0x000054106c6c7816 */ /* 0x000fe20000000007 */
[----:B------:R-:W-:Y:S01]  /*15160*/  IMAD.U32 R34, R106, 0x10000, RZ ;  /* 0x000100006a227824 */ /* 0x000fe200078e00ff */
[----:B------:R-:W-:-:S02]  /*15170*/  PRMT R111, R111, 0x5410, R12 ;  /* 0x000054106f6f7816 */ /* 0x000fc4000000000c */
[----:B------:R-:W-:Y:S02]  /*15180*/  PRMT R112, R112, 0x5410, R15 ;  /* 0x0000541070707816 */ /* 0x000fe4000000000f */
[----:B------:R-:W-:Y:S02]  /*15190*/  LOP3.LUT R105, R105, 0xffff0000, RZ, 0xc0, !PT ;  /* 0xffff000069697812 */ /* 0x000fe400078ec0ff */
[----:B------:R-:W-:Y:S01]  /*151a0*/  LOP3.LUT R109, R109, 0xffff0000, RZ, 0xc0, !PT ;  /* 0xffff00006d6d7812 */ /* 0x000fe200078ec0ff */
[C---:B--2---:R-:W-:Y:S01]  /*151b0*/  IMAD.U32 R0, R24.reuse, 0x10000, RZ ;  /* 0x0001000018007824 */ /* 0x044fe200078e00ff */
[----:B------:R-:W-:Y:S01]  /*151c0*/  LOP3.LUT R4, R24, 0xffff0000, RZ, 0xc0, !PT ;  /* 0xffff000018047812 */ /* 0x000fe200078ec0ff */
        /* <DEDUP_REMOVED lines=15> */
[----:B------:R-:W-:Y:S01]  /*152c0*/  FMUL.FTZ R31, R13, R32 ;  /* 0x000000200d1f7220 */ /* 0x000fe20000410000 */
[----:B------:R-:W-:Y:S01]  /*152d0*/  FMUL.FTZ R36, R15, R34 ;  /* 0x000000220f247220 */ /* 0x000fe20000410000 */
[----:B------:R-:W-:Y:S01]  /*152e0*/  FFMA.FTZ R35, R0, R32, -R35 ;  /* 0x0000002000237223 */ /* 0x000fe20000010823 */
[----:B------:R-:W-:Y:S02]  /*152f0*/  IMAD.U32 R32, R110, 0x10000, RZ ;  /* 0x000100006e207824 */ /* 0x000fe400078e00ff */
[----:B------:R-:W-:Y:S01]  /*15300*/  FFMA.FTZ R31, R0, R33, R31 ;  /* 0x00000021001f7223 */ /* 0x000fe2000001001f */
[----:B------:R-:W-:Y:S02]  /*15310*/  IMAD.U32 R13, R108, 0x10000, RZ ;  /* 0x000100006c0d7824 */ /* 0x000fe400078e00ff */
[----:B------:R-:W-:-:S02]  /*15320*/  IMAD.U32 R0, R112, 0x10000, RZ ;  /* 0x0001000070007824 */ /* 0x000fc400078e00ff */
[-C--:B------:R-:W-:Y:S01]  /*15330*/  FMUL.FTZ R38, R15, R32.reuse ;  /* 0x000000200f267220 */ /* 0x080fe20000410000 */
[----:B------:R-:W-:Y:S01]  /*15340*/  FFMA.FTZ R36, R5, R32, -R36 ;  /* 0x0000002005247223 */ /* 0x000fe20000010824 */
[CC--:B------:R-:W-:Y:S01]  /*15350*/  FMUL.FTZ R15, R29.reuse, R13.reuse ;  /* 0x0000000d1d0f7220 */ /* 0x0c0fe20000410000 */
[----:B------:R-:W-:Y:S01]  /*15360*/  FMUL.FTZ R32, R29, R0 ;  /* 0x000000001d207220 */ /* 0x000fe20000410000 */
[----:B------:R-:W-:Y:S01]  /*15370*/  FFMA.FTZ R38, R5, R34, R38 ;  /* 0x0000002205267223 */ /* 0x000fe20000010026 */
[----:B------:R-:W-:Y:S01]  /*15380*/  LOP3.LUT R5, R110, 0xffff0000, RZ, 0xc0, !PT ;  /* 0xffff00006e057812 */ /* 0x000fe200078ec0ff */
[C---:B------:R-:W-:Y:S01]  /*15390*/  FFMA.FTZ R34, R12.reuse, R0, -R15 ;  /* 0x000000000c227223 */ /* 0x040fe2000001080f */
[----:B------:R-:W-:Y:S01]  /*153a0*/  FFMA.FTZ R37, R12, R13, R32 ;  /* 0x0000000d0c257223 */ /* 0x000fe20000010020 */
[----:B------:R-:W-:Y:S02]  /*153b0*/  IMAD.U32 R12, R107, 0x10000, RZ ;  /* 0x000100006b0c7824 */ /* 0x000fe400078e00ff */
[----:B------:R-:W-:Y:S01]  /*153c0*/  FMUL.FTZ R15, R14, R105 ;  /* 0x000000690e0f7220 */ /* 0x000fe20000410000 */
[----:B------:R-:W-:Y:S01]  /*153d0*/  LOP3.LUT R13, R106, 0xffff0000, RZ, 0xc0, !PT ;  /* 0xffff00006a0d7812 */ /* 0x000fe200078ec0ff */
[----:B------:R-:W-:Y:S01]  /*153e0*/  FMUL.FTZ R29, R14, R109 ;  /* 0x0000006d0e1d7220 */ /* 0x000fe20000410000 */
[----:B------:R-:W-:-:S02]  /*153f0*/  IMAD.U32 R0, R111, 0x10000, RZ ;  /* 0x000100006f007824 */ /* 0x000fc400078e00ff */
[C---:B------:R-:W-:Y:S01]  /*15400*/  FMUL.FTZ R33, R25.reuse, R12 ;  /* 0x0000000c19217220 */ /* 0x040fe20000410000 */
[----:B------:R-:W-:Y:S01]  /*15410*/  FFMA.FTZ R14, R4, R109, -R15 ;  /* 0x0000006d040e7223 */ /* 0x000fe2000001080f */
[C---:B------:R-:W-:Y:S01]  /*15420*/  FMUL.FTZ R32, R28.reuse, R5 ;  /* 0x000000051c207220 */ /* 0x040fe20000410000 */
[----:B------:R-:W-:Y:S01]  /*15430*/  FMUL.FTZ R15, R28, R13 ;  /* 0x0000000d1c0f7220 */ /* 0x000fe20000410000 */
[----:B------:R-:W-:Y:S01]  /*15440*/  FFMA.FTZ R28, R4, R105, R29 ;  /* 0x00000069041c7223 */ /* 0x000fe2000001001d */
[-C--:B------:R-:W-:Y:S01]  /*15450*/  FMUL.FTZ R25, R25, R0.reuse ;  /* 0x0000000019197220 */ /* 0x080fe20000410000 */
[----:B------:R-:W-:Y:S01]  /*15460*/  FFMA.FTZ R33, R6, R0, -R33 ;  /* 0x0000000006217223 */ /* 0x000fe20000010821 */
[----:B------:R-:W-:Y:S01]  /*15470*/  LOP3.LUT R4, R107, 0xffff0000, RZ, 0xc0, !PT ;  /* 0xffff00006b047812 */ /* 0x000fe200078ec0ff */
[C---:B------:R-:W-:Y:S01]  /*15480*/  FFMA.FTZ R29, R24.reuse, R13, R32 ;  /* 0x0000000d181d7223 */ /* 0x040fe20000010020 */
[----:B------:R-:W-:Y:S01]  /*15490*/  LOP3.LUT R0, R111, 0xffff0000, RZ, 0xc0, !PT ;  /* 0xffff00006f007812 */ /* 0x000fe200078ec0ff */
[----:B------:R-:W-:Y:S01]  /*154a0*/  FFMA.FTZ R15, R24, R5, -R15 ;  /* 0x00000005180f7223 */ /* 0x000fe2000001080f */
[----:B------:R-:W-:Y:S01]  /*154b0*/  LOP3.LUT R13, R108, 0xffff0000, RZ, 0xc0, !PT ;  /* 0xffff00006c0d7812 */ /* 0x000fe200078ec0ff */
[----:B------:R-:W-:Y:S01]  /*154c0*/  FFMA.FTZ R25, R6, R12, R25 ;  /* 0x0000000c06197223 */ /* 0x000fe20000010019 */
[----:B------:R-:W-:Y:S01]  /*154d0*/  LOP3.LUT R5, R112, 0xffff0000, RZ, 0xc0, !PT ;  /* 0xffff000070057812 */ /* 0x000fe200078ec0ff */
[C---:B------:R-:W-:Y:S01]  /*154e0*/  FMUL.FTZ R6, R27.reuse, R4 ;  /* 0x000000041b067220 */ /* 0x040fe20000410000 */
[-C--:B------:R-:W-:Y:S01]  /*154f0*/  FMUL.FTZ R27, R27, R0.reuse ;  /* 0x000000001b1b7220 */ /* 0x080fe20000410000 */
[----:B------:R-:W-:Y:S01]  /*15500*/  FMUL.FTZ R39, R30, R13 ;  /* 0x0000000d1e277220 */ /* 0x000fe20000410000 */
[----:B------:R-:W-:Y:S01]  /*15510*/  F2FP.BF16.F32.PACK_AB R12, R28, R31 ;  /* 0x0000001f1c0c723e */ /* 0x000fe200000010ff */
        /* <DEDUP_REMOVED lines=14> */
.L_x_2893:
[----:B------:R-:W-:Y:S05]  /*15600*/  BSYNC B1 ;  /* 0x0000000000017941 */ /* 0x000fea0003800000 */
.L_x_2892:
[----:B------:R-:W-:Y:S05]  /*15610*/  @P1 BRA `(.L_x_2859) ;  /* 0x0000000400b81947 */ /* 0x000fea0003800000 */
[----:B------:R-:W-:Y:S02]  /*15620*/  LEA.HI R40, R40, R85, RZ, 0x1d ;  /* 0x0000005528287211 */ /* 0x000fe400078fe8ff */
[----:B------:R-:W-:Y:S02]  /*15630*/  LOP3.LUT R0, R41, 0x38, R21, 0xf8, !PT ;  /* 0x0000003829007812 */ /* 0x000fe400078ef815 */
[----:B--2---:R-:W-:Y:S02]  /*15640*/  SHF.R.S32.HI R3, RZ, 0x1f, R40 ;  /* 0x0000001fff037819 */ /* 0x004fe40000011428 */
[----:B------:R-:W-:Y:S01]  /*15650*/  LOP3.LUT R4, R0, R43, RZ, 0x3c, !PT ;  /* 0x0000002b00047212 */ /* 0x000fe200078e3cff */
[----:B------:R-:W-:Y:S01]  /*15660*/  IMAD.SHL.U32 R0, R40, 0x8, RZ ;  /* 0x0000000828007824 */ /* 0x000fe200078e00ff */
[----:B------:R-:W-:Y:S02]  /*15670*/  LEA.HI R3, R3, R40, RZ, 0x3 ;  /* 0x0000002803037211 */ /* 0x000fe400078f18ff */
[----:B------:R-:W-:-:S02]  /*15680*/  LEA.HI R20, R20, R213, RZ, 0x6 ;  /* 0x000000d514147211 */ /* 0x000fc400078f30ff */
[----:B------:R-:W-:Y:S01]  /*15690*/  LOP3.LUT R0, R41, 0x38, R0, 0xf8, !PT ;  /* 0x0000003829007812 */ /* 0x000fe200078ef800 */
[----:B------:R-:W-:Y:S01]  /*156a0*/  IMAD.SHL.U32 R3, R3, 0x400, RZ ;  /* 0x0000040003037824 */ /* 0x000fe200078e00ff */
[----:B-----5:R-:W-:Y:S01]  /*156b0*/  R2UR UR4, R45 ;  /* 0x000000002d0472ca */ /* 0x020fe200000e0000 */
[----:B------:R-:W-:Y:S01]  /*156c0*/  IMAD.SHL.U32 R20, R20, 0x80, RZ ;  /* 0x0000008014147824 */ /* 0x000fe200078e00ff */
[----:B------:R-:W-:Y:S02]  /*156d0*/  LOP3.LUT R0, R0, R43, RZ, 0x3c, !PT ;  /* 0x0000002b00007212 */ /* 0x000fe400078e3cff */
[----:B------:R-:W-:Y:S02]  /*156e0*/  LOP3.LUT R3, R3, 0x7fffe000, RZ, 0xc0, !PT ;  /* 0x7fffe00003037812 */ /* 0x000fe400078ec0ff */
[----:B------:R-:W-:Y:S02]  /*156f0*/  LOP3.LUT R5, R20, 0xffffe000, RZ, 0xc0, !PT ;  /* 0xffffe00014057812 */ /* 0x000fe400078ec0ff */
[----:B------:R-:W-:-:S02]  /*15700*/  IADD3 R3, R0, R3, R42 ;  /* 0x0000000300037210 */ /* 0x000fc40007ffe02a */
[----:B------:R-:W-:Y:S02]  /*15710*/  IADD3 R4, R4, R5, R42 ;  /* 0x0000000504047210 */ /* 0x000fe40007ffe02a */
[----:B------:R-:W-:Y:S01]  /*15720*/  SHF.R.U64 R24, R72, 0x10, R73 ;  /* 0x0000001048187819 */ /* 0x000fe20000001249 */
[----:B------:R-:W-:Y:S01]  /*15730*/  IMAD R3, R3, 0x2, R22 ;  /* 0x0000000203037824 */ /* 0x000fe200078e0216 */
[----:B------:R-:W-:Y:S02]  /*15740*/  LEA R26, R4, UR4, 0x1 ;  /* 0x00000004041a7c11 */ /* 0x000fe4000f8e08ff */
[----:B------:R-:W-:Y:S02]  /*15750*/  SHF.R.U64 R21, R8, 0x10, R9 ;  /* 0x0000001008157819 */ /* 0x000fe40000001209 */
[----:B------:R-:W2:Y:S01]  /*15760*/  LDS.128 R12, [R3+0x14400] ;  /* 0x01440000030c7984 */ /* 0x000ea20000000c00 */
[----:B------:R-:W-:Y:S02]  /*15770*/  SHF.R.U32.HI R73, RZ, 0x10, R73 ;  /* 0x00000010ff497819 */ /* 0x000fe40000011649 */
[----:B------:R-:W-:Y:S01]  /*15780*/  SHF.R.U32.HI R9, RZ, 0x10, R9 ;  /* 0x00000010ff097819 */ /* 0x000fe20000011609 */
[----:B------:R-:W3:Y:S01]  /*15790*/  LDS.128 R4, [R26] ;  /* 0x000000001a047984 */ /* 0x000ee20000000c00 */
[----:B------:R-:W-:-:S02]  /*157a0*/  SHF.R.U64 R20, R74, 0x10, R75 ;  /* 0x000000104a147819 */ /* 0x000fc4000000124b */
[----:B------:R-:W-:Y:S02]  /*157b0*/  PRMT R94, R94, 0x5410, R73 ;  /* 0x000054105e5e7816 */ /* 0x000fe40000000049 */
[----:B------:R-:W-:Y:S02]  /*157c0*/  PRMT R90, R90, 0x5410, R9 ;  /* 0x000054105a5a7816 */ /* 0x000fe40000000009 */
[----:B------:R-:W-:Y:S01]  /*157d0*/  PRMT R95, R95, 0x5410, R20 ;  /* 0x000054105f5f7816 */ /* 0x000fe20000000014 */
[----:B------:R-:W-:Y:S01]  /*157e0*/  IMAD.U32 R25, R94, 0x10000, RZ ;  /* 0x000100005e197824 */ /* 0x000fe200078e00ff */
[----:B------:R-:W-:Y:S01]  /*157f0*/  SHF.R.U64 R0, R10, 0x10, R11 ;  /* 0x000000100a007819 */ /* 0x000fe2000000120b */
[----:B------:R-:W-:Y:S01]  /*15800*/  IMAD.U32 R27, R90, 0x10000, RZ ;  /* 0x000100005a1b7824 */ /* 0x000fe200078e00ff */
[----:B------:R-:W-:Y:S02]  /*15810*/  SHF.R.U32.HI R75, RZ, 0x10, R75 ;  /* 0x00000010ff4b7819 */ /* 0x000fe4000001164b */
[----:B------:R-:W-:-:S02]  /*15820*/  SHF.R.U32.HI R11, RZ, 0x10, R11 ;  /* 0x00000010ff0b7819 */ /* 0x000fc4000001160b */
[----:B------:R-:W-:Y:S02]  /*15830*/  LOP3.LUT R90, R90, 0xffff0000, RZ, 0xc0, !PT ;  /* 0xffff00005a5a7812 */ /* 0x000fe400078ec0ff */
[----:B------:R-:W-:Y:S02]  /*15840*/  PRMT R96, R96, 0x5410, R75 ;  /* 0x0000541060607816 */ /* 0x000fe4000000004b */
[----:B------:R-:W-:Y:S02]  /*15850*/  PRMT R92, R92, 0x5410, R11 ;  /* 0x000054105c5c7816 */ /* 0x000fe4000000000b */
[----:B------:R-:W-:Y:S02]  /*15860*/  LOP3.LUT R94, R94, 0xffff0000, RZ, 0xc0, !PT ;  /* 0xffff00005e5e7812 */ /* 0x000fe400078ec0ff */
[----:B------:R-:W-:Y:S01]  /*15870*/  PRMT R91, R91, 0x5410, R0 ;  /* 0x000054105b5b7816 */ /* 0x000fe20000000000 */
[----:B0-----:R-:W-:Y:S01]  /*15880*/  IMAD.U32 R29, R92, 0x10000, RZ ;  /* 0x000100005c1d7824 */ /* 0x001fe200078e00ff */
[----:B------:R-:W-:-:S02]  /*15890*/  PRMT R93, R93, 0x5410, R24 ;  /* 0x000054105d5d7816 */ /* 0x000fc40000000018 */
[----:B------:R-:W-:Y:S02]  /*158a0*/  PRMT R88, R88, 0x5410, R21 ;  /* 0x0000541058587816 */ /* 0x000fe40000000015 */
[----:B------:R-:W-:Y:S01]  /*158b0*/  LOP3.LUT R92, R92, 0xffff0000, RZ, 0xc0, !PT ;  /* 0xffff00005c5c7812 */ /* 0x000fe200078ec0ff */
[C---:B--2---:R-:W-:Y:S01]  /*158c0*/  IMAD.U32 R20, R13.reuse, 0x10000, RZ ;  /* 0x000100000d147824 */ /* 0x044fe200078e00ff */
[----:B------:R-:W-:Y:S01]  /*158d0*/  LOP3.LUT R13, R13, 0xffff0000, RZ, 0xc0, !PT ;  /* 0xffff00000d0d7812 */ /* 0x000fe200078ec0ff */
[C---:B------:R-:W-:Y:S01]  /*158e0*/  IMAD.U32 R24, R15.reuse, 0x10000, RZ ;  /* 0x000100000f187824 */ /* 0x040fe200078e00ff */
[----:B------:R-:W-:Y:S01]  /*158f0*/  LOP3.LUT R15, R15, 0xffff0000, RZ, 0xc0, !PT ;  /* 0xffff00000f0f7812 */ /* 0x000fe200078ec0ff */
[C---:B---3--:R-:W-:Y:S02]  /*15900*/  IMAD.U32 R8, R5.reuse, 0x10000, RZ ;  /* 0x0001000005087824 */ /* 0x048fe400078e00ff */
[C---:B------:R-:W-:Y:S01]  /*15910*/  FMUL.FTZ R31, R20.reuse, R27 ;  /* 0x0000001b141f7220 */ /* 0x040fe20000410000 */
[----:B------:R-:W-:Y:S01]  /*15920*/  FMUL.FTZ R33, R20, R25 ;  /* 0x0000001914217220 */ /* 0x000fe20000410000 */
[----:B------:R-:W-:Y:S01]  /*15930*/  LOP3.LUT R5, R5, 0xffff0000, RZ, 0xc0, !PT ;  /* 0xffff000005057812 */ /* 0x000fe200078ec0ff */
[----:B------:R-:W-:-:S02]  /*15940*/  IMAD.U32 R21, R14, 0x10000, RZ ;  /* 0x000100000e157824 */ /* 0x000fc400078e00ff */
[C---:B------:R-:W-:Y:S01]  /*15950*/  FFMA.FTZ R31, R8.reuse, R25, -R31 ;  /* 0x00000019081f7223 */ /* 0x040fe2000001081f */
[----:B------:R-:W-:Y:S01]  /*15960*/  FFMA.FTZ R33, R8, R27, R33 ;  /* 0x0000001b08217223 */ /* 0x000fe20000010021 */
[C---:B------:R-:W-:Y:S01]  /*15970*/  FMUL.FTZ R8, R13.reuse, R90 ;  /* 0x0000005a0d087220 */ /* 0x040fe20000410000 */
[----:B------:R-:W-:Y:S02]  /*15980*/  IMAD.U32 R25, R96, 0x10000, RZ ;  /* 0x0001000060197824 */ /* 0x000fe400078e00ff */
[-C--:B------:R-:W-:Y:S01]  /*15990*/  FMUL.FTZ R13, R13, R94.reuse ;  /* 0x0000005e0d0d7220 */ /* 0x080fe20000410000 */
[----:B------:R-:W-:Y:S02]  /*159a0*/  IMAD.U32 R20, R91, 0x10000, RZ ;  /* 0x000100005b147824 */ /* 0x000fe400078e00ff */
[----:B------:R-:W-:Y:S01]  /*159b0*/  FFMA.FTZ R94, R5, R94, -R8 ;  /* 0x0000005e055e7223 */ /* 0x000fe20000010808 */
[----:B------:R-:W-:Y:S01]  /*159c0*/  LOP3.LUT R14, R14, 0xffff0000, RZ, 0xc0, !PT ;  /* 0xffff00000e0e7812 */ /* 0x000fe200078ec0ff */
[----:B------:R-:W-:Y:S01]  /*159d0*/  IMAD.U32 R8, R95, 0x10000, RZ ;  /* 0x000100005f087824 */ /* 0x000fe200078e00ff */
[----:B------:R-:W-:Y:S01]  /*159e0*/  LOP3.LUT R91, R91, 0xffff0000, RZ, 0xc0, !PT ;  /* 0xffff00005b5b7812 */ /* 0x000fe200078ec0ff */
[----:B------:R-:W-:-:S02]  /*159f0*/  IMAD.U32 R10, R7, 0x10000, RZ ;  /* 0x00010000070a7824 */ /* 0x000fc400078e00ff */
[C---:B------:R-:W-:Y:S01]  /*15a00*/  FMUL.FTZ R35, R24.reuse, R29 ;  /* 0x0000001d18237220 */ /* 0x040fe20000410000 */
[-C--:B------:R-:W-:Y:S01]  /*15a10*/  FMUL.FTZ R27, R24, R25.reuse ;  /* 0x00000019181b7220 */ /* 0x080fe20000410000 */
[----:B------:R-:W-:Y:S01]  /*15a20*/  LOP3.LUT R95, R95, 0xffff0000, RZ, 0xc0, !PT ;  /* 0xffff00005f5f7812 */ /* 0x000fe200078ec0ff */
[C---:B------:R-:W-:Y:S02]  /*15a30*/  IMAD.U32 R9, R6.reuse, 0x10000, RZ ;  /* 0x0001000006097824 */ /* 0x040fe400078e00ff */
[----:B------:R-:W-:Y:S01]  /*15a40*/  FFMA.FTZ R90, R5, R90, R13 ;  /* 0x0000005a055a7223 */ /* 0x000fe2000001000d */
[----:B------:R-:W-:Y:S01]  /*15a50*/  LOP3.LUT R6, R6, 0xffff0000, RZ, 0xc0, !PT ;  /* 0xffff000006067812 */ /* 0x000fe200078ec0ff */
[C---:B------:R-:W-:Y:S01]  /*15a60*/  FFMA.FTZ R35, R10.reuse, R25, -R35 ;  /* 0x000000190a237223 */ /* 0x040fe20000010823 */
[----:B------:R-:W-:Y:S01]  /*15a70*/  FFMA.FTZ R27, R10, R29, R27 ;  /* 0x0000001d0a1b7223 */ /* 0x000fe2000001001b */
[----:B------:R-:W-:Y:S01]  /*15a80*/  FMUL.FTZ R5, R14, R91 ;  /* 0x0000005b0e057220 */ /* 0x000fe20000410000 */
[C---:B------:R-:W-:Y:S01]  /*15a90*/  FMUL.FTZ R10, R21.reuse, R20 ;  /* 0x00000014150a7220 */ /* 0x040fe20000410000 */
[----:B------:R-:W-:Y:S01]  /*15aa0*/  FMUL.FTZ R24, R21, R8 ;  /* 0x0000000815187220 */ /* 0x000fe20000410000 */
[----:B------:R-:W-:Y:S01]  /*15ab0*/  LOP3.LUT R96, R96, 0xffff0000, RZ, 0xc0, !PT ;  /* 0xffff000060607812 */ /* 0x000fe200078ec0ff */
[----:B------:R-:W-:Y:S01]  /*15ac0*/  FMUL.FTZ R14, R14, R95 ;  /* 0x0000005f0e0e7220 */ /* 0x000fe20000410000 */
[----:B------:R-:W-:Y:S01]  /*15ad0*/  LOP3.LUT R7, R7, 0xffff0000, RZ, 0xc0, !PT ;  /* 0xffff000007077812 */ /* 0x000fe200078ec0ff */
[----:B------:R-:W-:-:S02]  /*15ae0*/  IMAD.U32 R11, R12, 0x10000, RZ ;  /* 0x000100000c0b7824 */ /* 0x000fc400078e00ff */
[C---:B------:R-:W-:Y:S01]  /*15af0*/  FFMA.FTZ R10, R9.reuse, R8, -R10 ;  /* 0x00000008090a7223 */ /* 0x040fe2000001080a */
[----:B------:R-:W-:Y:S01]  /*15b00*/  FFMA.FTZ R24, R9, R20, R24 ;  /* 0x0000001409187223 */ /* 0x000fe20000010018 */
[C---:B------:R-:W-:Y:S01]  /*15b10*/  FFMA.FTZ R95, R6.reuse, R95, -R5 ;  /* 0x0000005f065f7223 */ /* 0x040fe20000010805 */
[----:B------:R-:W-:Y:S01]  /*15b20*/  FFMA.FTZ R91, R6, R91, R14 ;  /* 0x0000005b065b7223 */ /* 0x000fe2000001000e */
[----:B------:R-:W-:Y:S01]  /*15b30*/  LOP3.LUT R12, R12, 0xffff0000, RZ, 0xc0, !PT ;  /* 0xffff00000c0c7812 */ /* 0x000fe200078ec0ff */
[C---:B------:R-:W-:Y:S01]  /*15b40*/  FMUL.FTZ R8, R15.reuse, R92 ;  /* 0x0000005c0f087220 */ /* 0x040fe20000410000 */
[-C--:B------:R-:W-:Y:S01]  /*15b50*/  FMUL.FTZ R14, R15, R96.reuse ;  /* 0x000000600f0e7220 */ /* 0x080fe20000410000 */
[C---:B------:R-:W-:Y:S01]  /*15b60*/  IMAD.U32 R5, R93.reuse, 0x10000, RZ ;  /* 0x000100005d057824 */ /* 0x040fe200078e00ff */
[C---:B------:R-:W-:Y:S01]  /*15b70*/  LOP3.LUT R9, R88.reuse, 0xffff0000, RZ, 0xc0, !PT ;  /* 0xffff000058097812 */ /* 0x040fe200078ec0ff */
[----:B------:R-:W-:Y:S01]  /*15b80*/  IMAD.U32 R6, R88, 0x10000, RZ ;  /* 0x0001000058067824 */ /* 0x000fe200078e00ff */
[----:B------:R-:W-:Y:S01]  /*15b90*/  LOP3.LUT R93, R93, 0xffff0000, RZ, 0xc0, !PT ;  /* 0xffff00005d5d7812 */ /* 0x000fe200078ec0ff */
[C---:B------:R-:W-:Y:S01]  /*15ba0*/  IMAD.U32 R0, R4.reuse, 0x10000, RZ ;  /* 0x0001000004007824 */ /* 0x040fe200078e00ff */
[----:B------:R-:W-:Y:S01]  /*15bb0*/  LOP3.LUT R4, R4, 0xffff0000, RZ, 0xc0, !PT ;  /* 0xffff000004047812 */ /* 0x000fe200078ec0ff */
[C---:B------:R-:W-:Y:S01]  /*15bc0*/  FFMA.FTZ R96, R7.reuse, R96, -R8 ;  /* 0x0000006007607223 */ /* 0x040fe20000010808 */
        /* <DEDUP_REMOVED lines=19> */
.L_x_2859:
[----:B------:R-:W-:Y:S05]  /*15d00*/  BSYNC B0 ;  /* 0x0000000000007941 */ /* 0x000fea0003800000 */
.L_x_2819:
[----:B------:R-:W-:Y:S01]  /*15d10*/  @!PT LDS RZ, [RZ] ;  /* 0x00000000fffff984 */ /* 0x000fe20000000800 */
[----:B------:R-:W-:Y:S01]  /*15d20*/  @!PT LDS RZ, [RZ] ;  /* 0x00000000fffff984 */ /* 0x000fe20000000800 */
[----:B------:R-:W-:Y:S01]  /*15d30*/  @!PT LDS RZ, [RZ] ;  /* 0x00000000fffff984 */ /* 0x000fe20000000800 */
[----:B------:R-:W-:Y:S01]  /*15d40*/  @!PT LDS RZ, [RZ] ;  /* 0x00000000fffff984 */ /* 0x000fe20000000800 */
[----:B------:R0:W-:Y:S06]  /*15d50*/  MEMBAR.ALL.CTA ;  /* 0x0000000000007992 */ /* 0x0001ec0000008000 */
[----:B0-----:R-:W0:Y:S01]  /*15d60*/  FENCE.VIEW.ASYNC.S ;  /* 0x00000000000073c6 */ /* 0x001e220000000000 */
[----:B------:R-:W-:Y:S05]  /*15d70*/  WARPSYNC.ALL ;  /* 0x0000000000007948 */ /* 0x000fea0003800000 */
[----:B0-----:R-:W-:Y:S06]  /*15d80*/  BAR.SYNC.DEFER_BLOCKING 0xd, 0x100 ;  /* 0x0344000000007b1d */ /* 0x001fec0000010000 */
.L_x_2817:
[----:B------:R-:W-:-:S06]  /*15d90*/  ULOP3.LUT UR4, UR60, 0x1, URZ, 0xfc, !UPT ;  /* 0x000000013c047892 */ /* 0x000fcc000f8efc3f */
[----:B------:R-:W-:-:S05]  /*15da0*/  IMAD.U32 R0, RZ, RZ, UR4 ;  /* 0x00000004ff007e24 */ /* 0x000fca000f8e00ff */
[----:B------:R-:W-:-:S13]  /*15db0*/  ISETP.NE.AND P0, PT, R0, 0x3, PT ;  /* 0x000000030000780c */ /* 0x000fda0003f05270 */
[----:B------:R-:W-:Y:S05]  /*15dc0*/  @!P0 BRA `(.L_x_2894) ;  /* 0x0000000000048947 */ /* 0x000fea0003800000 */
[----:B------:R-:W-:Y:S01]  /*15dd0*/  BPT.TRAP 0x1 ;  /* 0x000000040000795c */ /* 0x000fe20000300000 */
.L_x_2894:
[----:B------:R-:W-:Y:S01]  /*15de0*/  IMAD R0, R219, 0x8, R22 ;  /* 0x00000008db007824 */ /* 0x000fe200078e0216 */
[----:B012-4-:R-:W-:-:S04]  /*15df0*/  SHF.L.U32 R3, R225, 0x1f, RZ ;  /* 0x0000001fe1037819 */ /* 0x017fc800000006ff */
[----:B------:R0:W1:Y:S01]  /*15e00*/  SYNCS.PHASECHK.TRANS64.TRYWAIT P1, [R0+URZ+0x38830], R3 ;  /* 0x03883003000075a7 */ /* 0x000062000802017f */
[----:B------:R-:W-:Y:S05]  /*15e10*/  @!P0 BRA `(.L_x_2895) ;  /* 0x0000000000048947 */ /* 0x000fea0003800000 */
[----:B------:R-:W-:Y:S01]  /*15e20*/  BPT.TRAP 0x1 ;  /* 0x000000040000795c */ /* 0x000fe20000300000 */
.L_x_2895:
[----:B-1----:R-:W-:Y:S05]  /*15e30*/  @P1 BRA `(.L_x_2896) ;  /* 0x0000000000081947 */ /* 0x002fea0003800000 */
[----:B------:R-:W1:Y:S02]  /*15e40*/  SYNCS.PHASECHK.TRANS64.TRYWAIT P1, [R0+URZ+0x38830], R3 ;  /* 0x03883003000075a7 */ /* 0x000e64000802017f */
[----:B-1----:R-:W-:Y:S05]  /*15e50*/  @!P1 BRA `(.L_x_2897) ;  /* 0x000001b800449947 */ /* 0x002fea0003800000 */
.L_x_2896:
[----:B------:R-:W-:Y:S05]  /*15e60*/  WARPSYNC.ALL ;  /* 0x0000000000007948 */ /* 0x000fea0003800000 */
[----:B01----:R-:W-:Y:S01]  /*15e70*/  VIADD R3, R22, 0x24400 ;  /* 0x0002440016037836 */ /* 0x003fe20000000000 */
[----:B------:R-:W-:Y:S01]  /*15e80*/  R2UR UR20, R84 ;  /* 0x00000000541472ca */ /* 0x000fe200000e0000 */
[----:B------:R-:W-:Y:S01]  /*15e90*/  IMAD.MOV.U32 R5, RZ, RZ, 0x40000040 ;  /* 0x40000040ff057424 */ /* 0x000fe200078e00ff */
[----:B-----5:R-:W-:Y:S01]  /*15ea0*/  WARPGROUP.ARRIVE ;  /* 0x00000000000079c5 */ /* 0x020fe20000000000 */
[----:B------:R-:W-:Y:S01]  /*15eb0*/  UMOV UR25, 0x40000040 ;  /* 0x4000004000197882 */ /* 0x000fe20000000000 */
[----:B------:R-:W-:Y:S01]  /*15ec0*/  SHF.R.U32.HI R3, RZ, 0x4, R3 ;  /* 0x00000004ff037819 */ /* 0x000fe20000011603 */
[----:B------:R-:W-:Y:S01]  /*15ed0*/  IMAD.MOV.U32 R7, RZ, RZ, 0x40000040 ;  /* 0x40000040ff077424 */ /* 0x000fe200078e00ff */
[----:B------:R-:W-:Y:S01]  /*15ee0*/  R2UR UR27, R5 ;  /* 0x00000000051b72ca */ /* 0x000fe200000e0000 */
[----:B------:R-:W-:Y:S01]  /*15ef0*/  UMOV UR17, UR25 ;  /* 0x0000001900117c82 */ /* 0x000fe20008000000 */
[----:B------:R-:W-:Y:S01]  /*15f00*/  LOP3.LUT R3, R3, 0x3fff, RZ, 0xc0, !PT ;  /* 0x00003fff03037812 */ /* 0x000fe200078ec0ff */
[----:B------:R-:W-:Y:S01]  /*15f10*/  UMOV UR5, UR17 ;  /* 0x0000001100057c82 */ /* 0x000fe20008000000 */
[----:B------:R-:W-:Y:S01]  /*15f20*/  R2UR UR7, R7 ;  /* 0x00000000070772ca */ /* 0x000fe200000e0000 */
[----:B------:R-:W-:Y:S01]  /*15f30*/  IMAD.MOV.U32 R9, RZ, RZ, 0x40000040 ;  /* 0x40000040ff097424 */ /* 0x000fe200078e00ff */
[----:B------:R-:W-:Y:S01]  /*15f40*/  LOP3.LUT R4, R3, 0x10000, RZ, 0xfc, !PT ;  /* 0x0001000003047812 */ /* 0x000fe200078efcff */
[----:B------:R-:W-:Y:S01]  /*15f50*/  ULOP3.LUT UR20, UR20, 0x10000, URZ, 0xfc, !UPT ;  /* 0x0001000014147892 */ /* 0x000fe2000f8efc3f */
[----:B------:R-:W-:Y:S01]  /*15f60*/  R2UR UR15, R7 ;  /* 0x00000000070f72ca */ /* 0x000fe200000e0000 */
[----:B------:R-:W-:Y:S01]  /*15f70*/  UMOV UR9, UR17 ;  /* 0x0000001100097c82 */ /* 0x000fe20008000000 */
[C---:B------:R-:W-:Y:S01]  /*15f80*/  R2UR UR11, R9.reuse ;  /* 0x00000000090b72ca */ /* 0x040fe200000e0000 */
[----:B------:R0:W-:Y:S01]  /*15f90*/  STL [R1+0x54], R4 ;  /* 0x0000540401007387 */ /* 0x0001e20000100800 */
[----:B------:R-:W-:Y:S01]  /*15fa0*/  UMOV UR13, UR17 ;  /* 0x00000011000d7c82 */ /* 0x000fe20008000000 */
[----:B------:R-:W-:Y:S01]  /*15fb0*/  R2UR UR19, R9 ;  /* 0x00000000091372ca */ /* 0x000fe200000e0000 */
[----:B------:R-:W-:Y:S01]  /*15fc0*/  UMOV UR24, UR20 ;  /* 0x0000001400187c82 */ /* 0x000fe20008000000 */
[----:B------:R-:W-:Y:S01]  /*15fd0*/  IMAD.MOV.U32 R7, RZ, RZ, 0x40000040 ;  /* 0x40000040ff077424 */ /* 0x000fe200078e00ff */
[----:B------:R-:W-:Y:S01]  /*15fe0*/  UMOV UR16, UR24 ;  /* 0x0000001800107c82 */ /* 0x000fe20008000000 */
[----:B---3--:R-:W-:Y:S01]  /*15ff0*/  IMAD.U32 R12, RZ, RZ, UR24 ;  /* 0x00000018ff0c7e24 */ /* 0x008fe2000f8e00ff */
[----:B------:R-:W-:Y:S01]  /*16000*/  UMOV UR4, UR16 ;  /* 0x0000001000047c82 */ /* 0x000fe20008000000 */
[----:B------:R-:W-:Y:S01]  /*16010*/  UMOV UR8, UR16 ;  /* 0x0000001000087c82 */ /* 0x000fe20008000000 */
[----:B------:R-:W-:Y:S01]  /*16020*/  UMOV UR12, UR16 ;  /* 0x00000010000c7c82 */ /* 0x000fe20008000000 */
[----:B0-----:R-:W-:Y:S01]  /*16030*/  IMAD R4, R219, 0xa00, R4 ;  /* 0x00000a00db047824 */ /* 0x001fe200078e0204 */
[----:B------:R-:W-:Y:S01]  /*16040*/  UIADD3 UR56, UR20, 0x804, URZ ;  /* 0x0000080414387890 */ /* 0x000fe2000fffe03f */
[----:B------:R-:W-:Y:S01]  /*16050*/  IMAD.U32 R13, RZ, RZ, UR25 ;  /* 0x00000019ff0d7e24 */ /* 0x000fe2000f8e00ff */
[----:B------:R-:W-:Y:S01]  /*16060*/  UMOV UR57, 0x40000040 ;  /* 0x4000004000397882 */ /* 0x000fe20000000000 */
[C---:B------:R-:W-:Y:S01]  /*16070*/  VIADD R6, R4.reuse, 0x80 ;  /* 0x0000008004067836 */ /* 0x040fe20000000000 */
[C---:B------:R-:W-:Y:S01]  /*16080*/  R2UR UR26, R4.reuse ;  /* 0x00000000041a72ca */ /* 0x040fe200000e0000 */
[----:B------:R-:W-:Y:S01]  /*16090*/  VIADD R8, R4, 0x100 ;  /* 0x0000010004087836 */ /* 0x000fe20000000000 */
[----:B------:R0:W-:Y:S01]  /*160a0*/  STL.64 [R1+0x48], R12 ;  /* 0x0000480c01007387 */ /* 0x0001e20000100a00 */
[----:B------:R-:W-:Y:S01]  /*160b0*/  IMAD.MOV.U32 R9, RZ, RZ, 0x40000040 ;  /* 0x40000040ff097424 */ /* 0x000fe200078e00ff */
[----:B------:R-:W-:Y:S01]  /*160c0*/  R2UR UR6, R6 ;  /* 0x00000000060672ca */ /* 0x000fe200000e0000 */
[----:B------:R-:W-:Y:S01]  /*160d0*/  VIADD R6, R4, 0x180 ;  /* 0x0000018004067836 */ /* 0x000fe20000000000 */
[----:B------:R-:W-:Y:S01]  /*160e0*/  R2UR UR10, R8 ;  /* 0x00000000080a72ca */ /* 0x000fe200000e0000 */
[C---:B------:R-:W-:Y:S01]  /*160f0*/  VIADD R8, R4.reuse, 0x200 ;  /* 0x0000020004087836 */ /* 0x040fe20000000000 */
[----:B------:R-:W-:Y:S01]  /*16100*/  UIADD3 UR52, UR20, 0x806, URZ ;  /* 0x0000080614347890 */ /* 0x000fe2000fffe03f */
[----:B------:R-:W-:Y:S01]  /*16110*/  VIADD R10, R4, 0x102 ;  /* 0x00000102040a7836 */ /* 0x000fe20000000000 */
[----:B------:R-:W-:Y:S01]  /*16120*/  R2UR UR14, R6 ;  /* 0x00000000060e72ca */ /* 0x000fe200000e0000 */
[----:B------:R-:W-:Y:S01]  /*16130*/  VIADD R6, R4, 0x2 ;  /* 0x0000000204067836 */ /* 0x000fe20000000000 */
[----:B------:R-:W-:Y:S01]  /*16140*/  R2UR UR18, R8 ;  /* 0x00000000081272ca */ /* 0x000fe200000e0000 */
[----:B------:R-:W-:Y:S01]  /*16150*/  HGMMA.64x16x16.F32.BF16 R56, gdesc[UR24], RZ, !UPT, gsb0 ;  /* 0x00200000183879f0 */ /* 0x000fe2000c0018ff */
[----:B------:R-:W-:Y:S01]  /*16160*/  R2UR UR27, R7 ;  /* 0x00000000071b72ca */ /* 0x000fe200000e0000 */
[----:B------:R-:W-:Y:S01]  /*16170*/  UMOV UR25, 0x40000040 ;  /* 0x4000004000197882 */ /* 0x000fe20000000000 */
        /* <DEDUP_REMOVED lines=9> */
[----:B0-----:R-:W-:Y:S01]  /*16210*/  IMAD.U32 R13, RZ, RZ, UR25 ;  /* 0x00000019ff0d7e24 */ /* 0x001fe2000f8e00ff */
[----:B------:R-:W-:Y:S01]  /*16220*/  UMOV UR45, 0x40000040 ;  /* 0x40000040002d7882 */ /* 0x000fe20000000000 */
[----:B------:R-:W-:Y:S01]  /*16230*/  UIADD3 UR40, UR20, 0xc04, URZ ;  /* 0x00000c0414287890 */ /* 0x000fe2000fffe03f */
[----:B------:R-:W-:Y:S01]  /*16240*/  IMAD.MOV.U32 R5, RZ, RZ, 0x40000040 ;  /* 0x40000040ff057424 */ /* 0x000fe200078e00ff */
        /* <DEDUP_REMOVED lines=405> */
[----:B------:R0:W-:Y:S01]  /*17ba0*/  STL.64 [R1], R12 ;  /* 0x0000000c01007387 */ /* 0x0001e20000100a00 */
        /* <DEDUP_REMOVED lines=298> */
.L_x_2898:
[----:B------:R-:W2:Y:S01]  /*18e50*/  LDL R6, [R1+0x78] ;  /* 0x0000780001067983 */ /* 0x000ea20000100800 */
[----:B------:R-:W0:Y:S01]  /*18e60*/  LDC R3, c[0x0][0x448] ;  /* 0x00011200ff037b82 */ /* 0x000e220000000800 */
[----:B------:R-:W-:Y:S02]  /*18e70*/  ULDC UR4, c[0x0][0x988] ;  /* 0x0002620000047ab9 */ /* 0x000fe40000000800 */
[----:B------:R-:W2:Y:S04]  /*18e80*/  LDL R71, [R1+0x68] ;  /* 0x0000680001477983 */ /* 0x000ea80000100800 */
[----:B------:R-:W3:Y:S04]  /*18e90*/  LDL R65, [R1+0x70] ;  /* 0x0000700001417983 */ /* 0x000ee80000100800 */
[----:B------:R-:W4:Y:S04]  /*18ea0*/  LDL R7, [R1+0x74] ;  /* 0x0000740001077983 */ /* 0x000f280000100800 */
[----:B------:R-:W5:Y:S04]  /*18eb0*/  LDL R67, [R1+0x6c] ;  /* 0x00006c0001437983 */ /* 0x000f680000100800 */
[----:B------:R-:W5:Y:S01]  /*18ec0*/  LDL R69, [R1+0x50] ;  /* 0x0000500001457983 */ /* 0x000f620000100800 */
[----:B------:R-:W-:Y:S01]  /*18ed0*/  VIADD R0, R0, 0x38840 ;  /* 0x0003884000007836 */ /* 0x000fe20000000000 */
[----:B------:R-:W-:Y:S01]  /*18ee0*/  ULDC UR38, c[0x0][0x988] ;  /* 0x0002620000267ab9 */ /* 0x000fe20000000800 */
[----:B------:R-:W-:Y:S01]  /*18ef0*/  ULDC UR39, c[0x0][0x988] ;  /* 0x0002620000277ab9 */ /* 0x000fe20000000800 */
[----:B0-----:R-:W-:-:S13]  /*18f00*/  ISETP.NE.AND P1, PT, R3, 0x1, PT ;  /* 0x000000010300780c */ /* 0x001fda0003f25270 */
[----:B------:R-:W0:Y:S08]  /*18f10*/  @P1 LDC R4, c[0x0][0x44c] ;  /* 0x00011300ff041b82 */ /* 0x000e300000000800 */
[----:B------:R-:W1:Y:S01]  /*18f20*/  @P1 LDC R5, c[0x0][0x450] ;  /* 0x00011400ff051b82 */ /* 0x000e620000000800 */
[----:B--2---:R-:W-:-:S04]  /*18f30*/  IMAD.IADD R3, R6, 0x1, R71 ;  /* 0x0000000106037824 */ /* 0x004fc800078e0247 */
[----:B0-----:R-:W-:-:S05]  /*18f40*/  @P1 IMAD.HI.U32 R4, R3, R4, RZ ;  /* 0x0000000403041227 */ /* 0x001fca00078e00ff */
[----:B-1----:R-:W-:-:S05]  /*18f50*/  @P1 SHF.R.U32.HI R3, RZ, R5, R4 ;  /* 0x00000005ff031219 */ /* 0x002fca0000011604 */
[----:B------:R-:W0:Y:S01]  /*18f60*/  SHFL.IDX PT, R6, R3, 0x1, 0x1c1f ;  /* 0x003c1f0003067f89 */ /* 0x000e2200000e0000 */
[----:B------:R-:W-:Y:S02]  /*18f70*/  IMAD.MOV.U32 R5, RZ, RZ, -0x50 ;  /* 0xffffffb0ff057424 */ /* 0x000fe400078e00ff */
[C---:B---3--:R-:W-:Y:S02]  /*18f80*/  IMAD R4, R2.reuse, -0x50, R65 ;  /* 0xffffffb002047824 */ /* 0x048fe400078e0241 */
[----:B------:R-:W-:Y:S02]  /*18f90*/  IMAD R5, R2, R5, 0x51 ;  /* 0x0000005102057424 */ /* 0x000fe400078e0205 */
[----:B------:R-:W-:Y:S02]  /*18fa0*/  VIADD R4, R4, 0x50 ;  /* 0x0000005004047836 */ /* 0x000fe40000000000 */
[C---:B----4-:R-:W-:Y:S02]  /*18fb0*/  IMAD R5, R7.reuse, -0x2, R5 ;  /* 0xfffffffe07057824 */ /* 0x050fe400078e0205 */
[----:B------:R-:W-:-:S03]  /*18fc0*/  IMAD R4, R7, -0x2, R4 ;  /* 0xfffffffe07047824 */ /* 0x000fc600078e0204 */
[----:B-----5:R-:W-:-:S04]  /*18fd0*/  IADD3 R5, -R67, R5, R65 ;  /* 0x0000000543057210 */ /* 0x020fc80007ffe141 */
[----:B0-----:R-:W-:-:S04]  /*18fe0*/  VIADDMNMX R6, R6, R5, R4, PT ;  /* 0x0000000506067246 */ /* 0x001fc80003800104 */
[C---:B------:R-:W-:Y:S02]  /*18ff0*/  ISETP.GT.AND P2, PT, R6.reuse, RZ, PT ;  /* 0x000000ff0600720c */ /* 0x040fe40003f44270 */
[C---:B------:R-:W-:Y:S02]  /*19000*/  ISETP.GT.AND P3, PT, R6.reuse, 0x1, PT ;  /* 0x000000010600780c */ /* 0x040fe40003f64270 */
[----:B------:R-:W-:Y:S02]  /*19010*/  ISETP.GT.AND P4, PT, R6, 0x8, PT ;  /* 0x000000080600780c */ /* 0x000fe40003f84270 */
[----:B------:R-:W-:Y:S02]  /*19020*/  FSEL R58, R58, -INF , P2 ;  /* 0xff8000003a3a7808 */ /* 0x000fe40001000000 */
[----:B------:R-:W-:Y:S02]  /*19030*/  FSEL R59, R59, -INF , P3 ;  /* 0xff8000003b3b7808 */ /* 0x000fe40001800000 */
        /* <DEDUP_REMOVED lines=50> */
[----:B------:R-:W-:Y:S01]  /*19360*/  FMNMX.FTZ R7, R84, R7, !PT ;  /* 0x0000000754077209 */ /* 0x000fe20007810000 */
[----:B------:R-:W0:Y:S01]  /*19370*/  SHFL.IDX PT, R3, R3, RZ, 0x1c1f ;  /* 0x001c1fff03037589 */ /* 0x000e2200000e0000 */
[----:B------:R-:W-:Y:S02]  /*19380*/  FSEL R6, R31, -INF , P2 ;  /* 0xff8000001f067808 */ /* 0x000fe40001000000 */
[----:B------:R-:W-:-:S04]  /*19390*/  FMNMX.FTZ R7, R86, R7, !PT ;  /* 0x0000000756077209 */ /* 0x000fc80007810000 */
[----:B------:R-:W-:-:S05]  /*193a0*/  FMNMX.FTZ R7, R6, R7, !PT ;  /* 0x0000000706077209 */ /* 0x000fca0007810000 */
[----:B------:R-:W1:Y:S01]  /*193b0*/  SHFL.BFLY PT, R8, R7, 0x2, 0x1f ;  /* 0x0c401f0007087f89 */ /* 0x000e6200000e0000 */
[----:B0-----:R-:W-:-:S04]  /*193c0*/  VIADDMNMX R4, R3, R5, R4, PT ;  /* 0x0000000503047246 */ /* 0x001fc80003800104 */
[C---:B------:R-:W-:Y:S02]  /*193d0*/  ISETP.GT.AND P2, PT, R4.reuse, RZ, PT ;  /* 0x000000ff0400720c */ /* 0x040fe40003f44270 */
[C---:B------:R-:W-:Y:S02]  /*193e0*/  ISETP.GT.AND P3, PT, R4.reuse, 0x1, PT ;  /* 0x000000010400780c */ /* 0x040fe40003f64270 */
[----:B------:R-:W-:Y:S02]  /*193f0*/  ISETP.GT.AND P4, PT, R4, 0x8, PT ;  /* 0x000000080400780c */ /* 0x000fe40003f84270 */
[----:B------:R-:W-:Y:S02]  /*19400*/  FSEL R56, R56, -INF , P2 ;  /* 0xff80000038387808 */ /* 0x000fe40001000000 */
[----:B------:R-:W-:Y:S02]  /*19410*/  FSEL R57, R57, -INF , P3 ;  /* 0xff80000039397808 */ /* 0x000fe40001800000 */
[----:B-1----:R-:W-:-:S02]  /*19420*/  FMNMX.FTZ R5, R7, R8, !PT ;  /* 0x0000000807057209 */ /* 0x002fc40007810000 */
[----:B------:R-:W-:Y:S02]  /*19430*/  ISETP.GT.AND P2, PT, R4, 0x9, PT ;  /* 0x000000090400780c */ /* 0x000fe40003f44270 */
[----:B------:R-:W-:Y:S02]  /*19440*/  FSEL R60, R60, -INF , P4 ;  /* 0xff8000003c3c7808 */ /* 0x000fe40002000000 */
[----:B------:R-:W-:Y:S01]  /*19450*/  FMNMX.FTZ R3, R56, R57, !PT ;  /* 0x0000003938037209 */ /* 0x000fe20007810000 */
[----:B------:R-:W0:Y:S01]  /*19460*/  SHFL.BFLY PT, R14, R5, 0x1, 0x1f ;  /* 0x0c201f00050e7f89 */ /* 0x000e2200000e0000 */
        /* <DEDUP_REMOVED lines=18> */
[----:B0-----:R-:W-:Y:S02]  /*19590*/  FMNMX.FTZ R5, R5, R14, !PT ;  /* 0x0000000e05057209 */ /* 0x001fe40007810000 */
        /* <DEDUP_REMOVED lines=26> */
[----:B------:R-:W-:Y:S01]  /*19740*/  FMNMX.FTZ R7, R24, R7, !PT ;  /* 0x0000000718077209 */ /* 0x000fe20007810000 */
[----:B------:R-:W-:Y:S01]  /*19750*/  IMAD.U32 R3, RZ, RZ, UR4 ;  /* 0x00000004ff037e24 */ /* 0x000fe2000f8e00ff */
[----:B------:R-:W-:Y:S01]  /*19760*/  ISETP.GT.AND P3, PT, R4, 0x49, PT ;  /* 0x000000490400780c */ /* 0x000fe20003f64270 */
[----:B------:R-:W0:Y:S01]  /*19770*/  @P1 LDC R25, c[0x0][0x44c] ;  /* 0x00011300ff191b82 */ /* 0x000e220000000800 */
[----:B------:R-:W-:Y:S02]  /*19780*/  FSEL R28, R28, -INF , P2 ;  /* 0xff8000001c1c7808 */ /* 0x000fe40001000000 */
[----:B------:R-:W-:Y:S02]  /*19790*/  FMNMX.FTZ R7, R34, R7, !PT ;  /* 0x0000000722077209 */ /* 0x000fe40007810000 */
[----:B------:R-:W-:Y:S02]  /*197a0*/  FSEL R38, R29, -INF , P3 ;  /* 0xff8000001d267808 */ /* 0x000fe40001800000 */
[----:B------:R-:W-:Y:S01]  /*197b0*/  FMNMX.FTZ R7, R28, R7, !PT ;  /* 0x000000071c077209 */ /* 0x000fe20007810000 */
[C---:B------:R-:W-:Y:S01]  /*197c0*/  FMUL.FTZ R9, R5.reuse, R3 ;  /* 0x0000000305097220 */ /* 0x040fe20000410000 */
[----:B------:R-:W-:Y:S01]  /*197d0*/  FSETP.NEU.FTZ.AND P5, PT, R5, -INF , PT ;  /* 0xff8000000500780b */ /* 0x000fe20003fbd000 */
[----:B------:R-:W1:Y:S01]  /*197e0*/  @P1 LDC R29, c[0x0][0x450] ;  /* 0x00011400ff1d1b82 */ /* 0x000e620000000800 */
[----:B------:R-:W-:-:S05]  /*197f0*/  FMNMX.FTZ R7, R38, R7, !PT ;  /* 0x0000000726077209 */ /* 0x000fca0007810000 */
[----:B------:R-:W2:Y:S01]  /*19800*/  SHFL.BFLY PT, R4, R7, 0x2, 0x1f ;  /* 0x0c401f0007047f89 */ /* 0x000ea200000e0000 */
[----:B------:R-:W-:Y:S02]  /*19810*/  FSEL R27, R9, RZ, P5 ;  /* 0x000000ff091b7208 */ /* 0x000fe40002800000 */
[----:B--2---:R-:W-:-:S05]  /*19820*/  FMNMX.FTZ R9, R7, R4, !PT ;  /* 0x0000000407097209 */ /* 0x004fca0007810000 */
[----:B------:R-:W2:Y:S01]  /*19830*/  SHFL.BFLY PT, R4, R9, 0x1, 0x1f ;  /* 0x0c201f0009047f89 */ /* 0x000ea200000e0000 */
[-CC-:B------:R-:W-:Y:S01]  /*19840*/  FFMA.FTZ R209, R58, R3.reuse, -R27.reuse ;  /* 0x000000033ad17223 */ /* 0x180fe2000001081b */
[-CC-:B------:R-:W-:Y:S01]  /*19850*/  FFMA.FTZ R59, R59, R3.reuse, -R27.reuse ;  /* 0x000000033b3b7223 */ /* 0x180fe2000001081b */
[----:B------:R-:W-:Y:S01]  /*19860*/  FFMA.FTZ R62, R62, R3, -R27 ;  /* 0x000000033e3e7223 */ /* 0x000fe2000001081b */
[----:B--2---:R-:W-:-:S04]  /*19870*/  FMNMX.FTZ R4, R9, R4, !PT ;  /* 0x0000000409047209 */ /* 0x004fc80007810000 */
[C---:B------:R-:W-:Y:S01]  /*19880*/  FSETP.NEU.FTZ.AND P2, PT, R4.reuse, -INF , PT ;  /* 0xff8000000400780b */ /* 0x040fe20003f5d000 */
[----:B------:R-:W-:-:S05]  /*19890*/  FMUL.FTZ R7, R4, R3 ;  /* 0x0000000304077220 */ /* 0x000fca0000410000 */
[----:B------:R-:W-:-:S05]  /*198a0*/  FSEL R7, R7, RZ, P2 ;  /* 0x000000ff07077208 */ /* 0x000fca0001000000 */
[-CC-:B------:R-:W-:Y:S01]  /*198b0*/  FFMA.FTZ R56, R56, R3.reuse, -R7.reuse ;  /* 0x0000000338387223 */ /* 0x180fe20000010807 */
[-CC-:B------:R-:W-:Y:S01]  /*198c0*/  FFMA.FTZ R57, R57, R3.reuse, -R7.reuse ;  /* 0x0000000339397223 */ /* 0x180fe20000010807 */
[-CC-:B------:R-:W-:Y:S01]  /*198d0*/  FFMA.FTZ R60, R60, R3.reuse, -R7.reuse ;  /* 0x000000033c3c7223 */ /* 0x180fe20000010807 */
[----:B------:R-:W-:Y:S01]  /*198e0*/  MUFU.EX2 R209, R209 ;  /* 0x000000d100d17308 */ /* 0x000fe20000000800 */
[-C--:B------:R-:W-:Y:S01]  /*198f0*/  FFMA.FTZ R8, R8, R3.reuse, -R7 ;  /* 0x0000000308087223 */ /* 0x080fe20000010807 */
[----:B------:R-:W-:-:S06]  /*19900*/  FFMA.FTZ R64, R64, R3, -R27 ;  /* 0x0000000340407223 */ /* 0x000fcc000001081b */
[----:B------:R-:W-:Y:S01]  /*19910*/  MUFU.EX2 R56, R56 ;  /* 0x0000003800387308 */ /* 0x000fe20000000800 */
[-CC-:B------:R-:W-:Y:S01]  /*19920*/  FFMA.FTZ R48, R48, R3.reuse, -R7.reuse ;  /* 0x0000000330307223 */ /* 0x180fe20000010807 */
[----:B------:R-:W-:-:S06]  /*19930*/  FFMA.FTZ R10, R10, R3, -R7 ;  /* 0x000000030a0a7223 */ /* 0x000fcc0000010807 */
[----:B------:R-:W-:Y:S01]  /*19940*/  MUFU.EX2 R57, R57 ;  /* 0x0000003900397308 */ /* 0x000fe20000000800 */
[----:B------:R-:W-:-:S07]  /*19950*/  FFMA.FTZ R50, R50, R3, -R27 ;  /* 0x0000000332327223 */ /* 0x000fce000001081b */
[----:B------:R-:W2:Y:S08]  /*19960*/  MUFU.EX2 R58, R59 ;  /* 0x0000003b003a7308 */ /* 0x000eb00000000800 */
[----:B------:R-:W-:Y:S08]  /*19970*/  MUFU.EX2 R60, R60 ;  /* 0x0000003c003c7308 */ /* 0x000ff00000000800 */
[----:B------:R-:W3:Y:S01]  /*19980*/  MUFU.EX2 R62, R62 ;  /* 0x0000003e003e7308 */ /* 0x000ee20000000800 */
[-C--:B------:R-:W-:Y:S01]  /*19990*/  FFMA.FTZ R66, R66, R3.reuse, -R27 ;  /* 0x0000000342427223 */ /* 0x080fe2000001081b */
[----:B------:R-:W-:-:S06]  /*199a0*/  FFMA.FTZ R52, R52, R3, -R7 ;  /* 0x0000000334347223 */ /* 0x000fcc0000010807 */
[----:B------:R4:W-:Y:S01]  /*199b0*/  MUFU.EX2 R9, R8 ;  /* 0x0000000800097308 */ /* 0x0009e20000000800 */
[----:B------:R-:W-:-:S07]  /*199c0*/  FFMA.FTZ R12, R12, R3, -R7 ;  /* 0x000000030c0c7223 */ /* 0x000fce0000010807 */
[----:B------:R-:W5:Y:S01]  /*199d0*/  MUFU.EX2 R211, R64 ;  /* 0x0000004000d37308 */ /* 0x000f620000000800 */
[----:B----4-:R-:W-:-:S07]  /*199e0*/  IMAD.MOV.U32 R8, RZ, RZ, R71 ;  /* 0x000000ffff087224 */ /* 0x010fce00078e0047 */
[----:B------:R0:W-:Y:S01]  /*199f0*/  MUFU.EX2 R11, R10 ;  /* 0x0000000a000b7308 */ /* 0x0001e20000000800 */
[----:B------:R-:W-:-:S07]  /*19a00*/  FFMA.FTZ R54, R54, R3, -R27 ;  /* 0x0000000336367223 */ /* 0x000fce000001081b */
[----:B------:R-:W4:Y:S01]  /*19a10*/  MUFU.EX2 R48, R48 ;  /* 0x0000003000307308 */ /* 0x000f220000000800 */
[----:B0-----:R-:W-:-:S04]  /*19a20*/  @P1 IMAD.HI.U32 R10, R71, R25, RZ ;  /* 0x00000019470a1227 */ /* 0x001fc800078e00ff */
[----:B--2---:R-:W-:Y:S01]  /*19a30*/  FADD.FTZ R25, R209, R58 ;  /* 0x0000003ad1197221 */ /* 0x004fe20000010000 */
[----:B-1----:R-:W-:Y:S02]  /*19a40*/  @P1 SHF.R.U32.HI R8, RZ, R29, R10 ;  /* 0x0000001dff081219 */ /* 0x002fe4000001160a */
[----:B------:R-:W0:Y:S01]  /*19a50*/  MUFU.EX2 R50, R50 ;  /* 0x0000003200327308 */ /* 0x000e220000000800 */
[----:B------:R-:W-:Y:S01]  /*19a60*/  FADD.FTZ R29, R56, R57 ;  /* 0x00000039381d7221 */ /* 0x000fe20000010000 */
[-C--:B------:R-:W-:Y:S01]  /*19a70*/  FFMA.FTZ R40, R40, R3.reuse, -R7 ;  /* 0x0000000328287223 */ /* 0x080fe20000010807 */
[----:B------:R-:W-:-:S05]  /*19a80*/  FFMA.FTZ R68, R68, R3, -R27 ;  /* 0x0000000344447223 */ /* 0x000fca000001081b */
[----:B------:R-:W1:Y:S01]  /*19a90*/  MUFU.EX2 R205, R66 ;  /* 0x0000004200cd7308 */ /* 0x000e620000000800 */
[----:B---3--:R-:W-:Y:S01]  /*19aa0*/  FADD.FTZ R10, R62, R25 ;  /* 0x000000193e0a7221 */ /* 0x008fe20000010000 */
[----:B------:R-:W-:-:S06]  /*19ab0*/  FFMA.FTZ R42, R42, R3, -R27 ;  /* 0x000000032a2a7223 */ /* 0x000fcc000001081b */
[----:B------:R2:W-:Y:S01]  /*19ac0*/  MUFU.EX2 R13, R12 ;  /* 0x0000000c000d7308 */ /* 0x0005e20000000800 */
[----:B------:R-:W-:-:S07]  /*19ad0*/  PRMT R0, R69, 0x654, R0 ;  /* 0x0000065445007816 */ /* 0x000fce0000000000 */
[----:B------:R-:W3:Y:S01]  /*19ae0*/  MUFU.EX2 R52, R52 ;  /* 0x0000003400347308 */ /* 0x000ee20000000800 */
[----:B--2---:R-:W-:Y:S01]  /*19af0*/  IADD3 R12, R8, R65, -R67 ;  /* 0x00000041080c7210 */ /* 0x004fe20007ffe843 */
[----:B------:R-:W-:Y:S01]  /*19b00*/  FADD.FTZ R8, R60, R29 ;  /* 0x0000001d3c087221 */ /* 0x000fe20000010000 */
[----:B-----5:R-:W-:Y:S01]  /*19b10*/  FADD.FTZ R31, R211, R10 ;  /* 0x0000000ad31f7221 */ /* 0x020fe20000010000 */
[-CC-:B------:R-:W-:Y:S01]  /*19b20*/  FFMA.FTZ R14, R14, R3.reuse, -R7.reuse ;  /* 0x000000030e0e7223 */ /* 0x180fe20000010807 */
[-C--:B------:R-:W-:Y:S01]  /*19b30*/  FFMA.FTZ R44, R44, R3.reuse, -R7 ;  /* 0x000000032c2c7223 */ /* 0x080fe20000010807 */
[----:B------:R-:W-:Y:S01]  /*19b40*/  FADD.FTZ R29, R9, R8 ;  /* 0x00000008091d7221 */ /* 0x000fe20000010000 */
[----:B------:R0:W-:Y:S01]  /*19b50*/  SYNCS.ARRIVE.TRANS64.RED.A1T0 RZ, [R0+URZ], RZ ;  /* 0x000000ff00ff79a7 */ /* 0x0001e2000810043f */
[----:B------:R-:W2:Y:S02]  /*19b60*/  MUFU.EX2 R54, R54 ;  /* 0x0000003600367308 */ /* 0x000ea40000000800 */
[----:B----4-:R-:W-:Y:S01]  /*19b70*/  FADD.FTZ R8, R48, R29 ;  /* 0x0000001d30087221 */ /* 0x010fe20000010000 */
[----:B------:R-:W-:-:S05]  /*19b80*/  FFMA.FTZ R70, R70, R3, -R27 ;  /* 0x0000000346467223 */ /* 0x000fca000001081b */
[----:B------:R-:W4:Y:S01]  /*19b90*/  MUFU.EX2 R207, R68 ;  /* 0x0000004400cf7308 */ /* 0x000f220000000800 */
[----:B0-----:R-:W-:Y:S01]  /*19ba0*/  FADD.FTZ R0, R50, R31 ;  /* 0x0000001f32007221 */ /* 0x001fe20000010000 */
[----:B------:R-:W-:Y:S01]  /*19bb0*/  FFMA.FTZ R46, R46, R3, -R27 ;  /* 0x000000032e2e7223 */ /* 0x000fe2000001081b */
[----:B------:R-:W-:-:S05]  /*19bc0*/  FADD.FTZ R29, R11, R8 ;  /* 0x000000080b1d7221 */ /* 0x000fca0000010000 */
[----:B------:R-:W0:Y:S01]  /*19bd0*/  MUFU.EX2 R40, R40 ;  /* 0x0000002800287308 */ /* 0x000e220000000800 */
[----:B-1----:R-:W-:Y:S01]  /*19be0*/  FADD.FTZ R31, R205, R0 ;  /* 0x00000000cd1f7221 */ /* 0x002fe20000010000 */
[-C--:B------:R-:W-:Y:S01]  /*19bf0*/  FFMA.FTZ R20, R20, R3.reuse, -R7 ;  /* 0x0000000314147223 */ /* 0x080fe20000010807 */
[----:B------:R-:W-:-:S05]  /*19c00*/  FFMA.FTZ R0, R6, R3, -R27 ;  /* 0x0000000306007223 */ /* 0x000fca000001081b */
[----:B------:R-:W1:Y:S01]  /*19c10*/  MUFU.EX2 R42, R42 ;  /* 0x0000002a002a7308 */ /* 0x000e620000000800 */
[----:B---3--:R-:W-:Y:S01]  /*19c20*/  FADD.FTZ R6, R52, R29 ;  /* 0x0000001d34067221 */ /* 0x008fe20000010000 */
[----:B------:R-:W-:-:S06]  /*19c30*/  FFMA.FTZ R32, R32, R3, -R7 ;  /* 0x0000000320207223 */ /* 0x000fcc0000010807 */
[----:B------:R-:W3:Y:S01]  /*19c40*/  MUFU.EX2 R15, R14 ;  /* 0x0000000e000f7308 */ /* 0x000ee20000000800 */
[----:B------:R-:W-:Y:S01]  /*19c50*/  FFMA.FTZ R72, R72, R3, -R27 ;  /* 0x0000000348487223 */ /* 0x000fe2000001081b */
[----:B--2---:R-:W-:-:S06]  /*19c60*/  FADD.FTZ R8, R54, R31 ;  /* 0x0000001f36087221 */ /* 0x004fcc0000010000 */
[----:B------:R-:W2:Y:S01]  /*19c70*/  MUFU.EX2 R201, R70 ;  /* 0x0000004600c97308 */ /* 0x000ea20000000800 */
[----:B------:R-:W-:Y:S01]  /*19c80*/  FFMA.FTZ R74, R74, R3, -R27 ;  /* 0x000000034a4a7223 */ /* 0x000fe2000001081b */
[----:B------:R-:W-:-:S06]  /*19c90*/  FADD.FTZ R29, R13, R6 ;  /* 0x000000060d1d7221 */ /* 0x000fcc0000010000 */
[----:B------:R-:W5:Y:S01]  /*19ca0*/  MUFU.EX2 R44, R44 ;  /* 0x0000002c002c7308 */ /* 0x000f620000000800 */
[----:B------:R-:W-:Y:S01]  /*19cb0*/  FFMA.FTZ R26, R26, R3, -R7 ;  /* 0x000000031a1a7223 */ /* 0x000fe20000010807 */
[----:B----4-:R-:W-:-:S06]  /*19cc0*/  FADD.FTZ R31, R207, R8 ;  /* 0x00000008cf1f7221 */ /* 0x010fcc0000010000 */
[----:B------:R-:W4:Y:S01]  /*19cd0*/  MUFU.EX2 R46, R46 ;  /* 0x0000002e002e7308 */ /* 0x000f220000000800 */
[----:B0-----:R-:W-:Y:S01]  /*19ce0*/  FADD.FTZ R8, R40, R29 ;  /* 0x0000001d28087221 */ /* 0x001fe20000010000 */
[----:B------:R-:W-:-:S06]  /*19cf0*/  FFMA.FTZ R36, R36, R3, -R7 ;  /* 0x0000000324247223 */ /* 0x000fcc0000010807 */
[----:B------:R-:W0:Y:S01]  /*19d00*/  MUFU.EX2 R21, R20 ;  /* 0x0000001400157308 */ /* 0x000e220000000800 */
[----:B-1----:R-:W-:Y:S01]  /*19d10*/  FADD.FTZ R6, R42, R31 ;  /* 0x0000001f2a067221 */ /* 0x002fe20000010000 */
[----:B---3--:R-:W-:-:S06]  /*19d20*/  FADD.FTZ R29, R15, R8 ;  /* 0x000000080f1d7221 */ /* 0x008fcc0000010000 */
[----:B------:R-:W1:Y:S08]  /*19d30*/  MUFU.EX2 R203, R72 ;  /* 0x0000004800cb7308 */ /* 0x000e700000000800 */
[----:B------:R-:W3:Y:S01]  /*19d40*/  MUFU.EX2 R32, R32 ;  /* 0x0000002000207308 */ /* 0x000ee20000000800 */
[----:B------:R-:W-:Y:S01]  /*19d50*/  FFMA.FTZ R30, R30, R3, -R7 ;  /* 0x000000031e1e7223 */ /* 0x000fe20000010807 */
[----:B--2---:R-:W-:-:S06]  /*19d60*/  FADD.FTZ R31, R201, R6 ;  /* 0x00000006c91f7221 */ /* 0x004fcc0000010000 */
[----:B------:R-:W2:Y:S01]  /*19d70*/  MUFU.EX2 R74, R74 ;  /* 0x0000004a004a7308 */ /* 0x000ea20000000800 */
[----:B-----5:R-:W-:Y:S01]  /*19d80*/  FADD.FTZ R8, R44, R29 ;  /* 0x0000001d2c087221 */ /* 0x020fe20000010000 */
[----:B------:R-:W-:-:S06]  /*19d90*/  FFMA.FTZ R24, R24, R3, -R7 ;  /* 0x0000000318187223 */ /* 0x000fcc0000010807 */
[----:B------:R-:W5:Y:S01]  /*19da0*/  MUFU.EX2 R25, R26 ;  /* 0x0000001a00197308 */ /* 0x000f620000000800 */
[-CC-:B------:R-:W-:Y:S01]  /*19db0*/  FFMA.FTZ R76, R76, R3.reuse, -R27.reuse ;  /* 0x000000034c4c7223 */ /* 0x180fe2000001081b */
[-CC-:B------:R-:W-:Y:S01]  /*19dc0*/  FFMA.FTZ R78, R78, R3.reuse, -R27.reuse ;  /* 0x000000034e4e7223 */ /* 0x180fe2000001081b */
[-CC-:B------:R-:W-:Y:S01]  /*19dd0*/  FFMA.FTZ R80, R80, R3.reuse, -R27.reuse ;  /* 0x0000000350507223 */ /* 0x180fe2000001081b */
[-CC-:B------:R-:W-:Y:S01]  /*19de0*/  FFMA.FTZ R82, R82, R3.reuse, -R27.reuse ;  /* 0x0000000352527223 */ /* 0x180fe2000001081b */
[----:B------:R-:W-:-:S03]  /*19df0*/  FFMA.FTZ R84, R84, R3, -R27 ;  /* 0x0000000354547223 */ /* 0x000fc6000001081b */
[----:B------:R-:W5:Y:S01]  /*19e00*/  MUFU.EX2 R36, R36 ;  /* 0x0000002400247308 */ /* 0x000f620000000800 */
[-C--:B------:R-:W-:Y:S01]  /*19e10*/  FFMA.FTZ R86, R86, R3.reuse, -R27 ;  /* 0x0000000356567223 */ /* 0x080fe2000001081b */
[----:B----4-:R-:W-:Y:S01]  /*19e20*/  FADD.FTZ R10, R46, R31 ;  /* 0x0000001f2e0a7221 */ /* 0x010fe20000010000 */
[----:B0-----:R-:W-:Y:S01]  /*19e30*/  FADD.FTZ R29, R21, R8 ;  /* 0x00000008151d7221 */ /* 0x001fe20000010000 */
[----:B------:R-:W-:-:S04]  /*19e40*/  FFMA.FTZ R34, R34, R3, -R7 ;  /* 0x0000000322227223 */ /* 0x000fc80000010807 */
[----:B------:R-:W0:Y:S01]  /*19e50*/  MUFU.EX2 R27, R30 ;  /* 0x0000001e001b7308 */ /* 0x000e220000000800 */
[----:B-1----:R-:W-:Y:S01]  /*19e60*/  FADD.FTZ R31, R203, R10 ;  /* 0x0000000acb1f7221 */ /* 0x002fe20000010000 */
[----:B---3--:R-:W-:Y:S01]  /*19e70*/  FADD.FTZ R8, R32, R29 ;  /* 0x0000001d20087221 */ /* 0x008fe20000010000 */
[-CC-:B------:R-:W-:Y:S01]  /*19e80*/  FFMA.FTZ R28, R28, R3.reuse, -R7.reuse ;  /* 0x000000031c1c7223 */ /* 0x180fe20000010807 */
[----:B------:R-:W-:-:S04]  /*19e90*/  FFMA.FTZ R38, R38, R3, -R7 ;  /* 0x0000000326267223 */ /* 0x000fc80000010807 */
[----:B------:R-:W1:Y:S01]  /*19ea0*/  MUFU.EX2 R24, R24 ;  /* 0x0000001800187308 */ /* 0x000e620000000800 */
[----:B--2---:R-:W-:Y:S01]  /*19eb0*/  FADD.FTZ R10, R74, R31 ;  /* 0x0000001f4a0a7221 */ /* 0x004fe20000010000 */
[----:B-----5:R-:W-:Y:S01]  /*19ec0*/  FADD.FTZ R31, R25, R8 ;  /* 0x00000008191f7221 */ /* 0x020fe20000010000 */
[----:B------:R-:W-:-:S05]  /*19ed0*/  IMAD.HI R12, R12, 0x66666667, RZ ;  /* 0x666666670c0c7827 */ /* 0x000fca00078e02ff */
[----:B------:R-:W2:Y:S01]  /*19ee0*/  MUFU.EX2 R197, R76 ;  /* 0x0000004c00c57308 */ /* 0x000ea20000000800 */
[----:B------:R-:W-:-:S07]  /*19ef0*/  FADD.FTZ R8, R36, R31 ;  /* 0x0000001f24087221 */ /* 0x000fce0000010000 */
[----:B------:R-:W3:Y:S01]  /*19f00*/  MUFU.EX2 R7, R34 ;  /* 0x0000002200077308 */ /* 0x000ee20000000800 */
[----:B------:R-:W-:Y:S01]  /*19f10*/  F2FP.BF16.F32.PACK_AB R210, R9, R60 ;  /* 0x0000003c09d2723e */ /* 0x000fe200000010ff */
[----:B0-----:R-:W-:-:S06]  /*19f20*/  FADD.FTZ R9, R27, R8 ;  /* 0x000000081b097221 */ /* 0x001fcc0000010000 */
[----:B------:R-:W0:Y:S01]  /*19f30*/  MUFU.EX2 R78, R78 ;  /* 0x0000004e004e7308 */ /* 0x000e220000000800 */
[----:B------:R-:W-:-:S07]  /*19f40*/  SHF.R.U32.HI R33, RZ, 0x1f, R12 ;  /* 0x0000001fff217819 */ /* 0x000fce000001160c */
[----:B------:R-:W-:Y:S01]  /*19f50*/  MUFU.EX2 R28, R28 ;  /* 0x0000001c001c7308 */ /* 0x000fe20000000800 */
[----:B------:R-:W-:Y:S01]  /*19f60*/  LEA.HI.SX32 R6, R12, R33, 0x1b ;  /* 0x000000210c067211 */ /* 0x000fe200078fdaff */
[----:B-1----:R-:W-:-:S06]  /*19f70*/  FADD.FTZ R8, R24, R9 ;  /* 0x0000000918087221 */ /* 0x002fcc0000010000 */
[----:B------:R-:W1:Y:S01]  /*19f80*/  MUFU.EX2 R199, R80 ;  /* 0x0000005000c77308 */ /* 0x000e620000000800 */
[----:B--2---:R-:W-:Y:S01]  /*19f90*/  FADD.FTZ R29, R197, R10 ;  /* 0x0000000ac51d7221 */ /* 0x004fe20000010000 */
[----:B---3--:R-:W-:-:S06]  /*19fa0*/  FADD.FTZ R9, R7, R8 ;  /* 0x0000000807097221 */ /* 0x008fcc0000010000 */
[----:B------:R-:W2:Y:S01]  /*19fb0*/  MUFU.EX2 R82, R82 ;  /* 0x0000005200527308 */ /* 0x000ea20000000800 */
[----:B------:R-:W-:Y:S01]  /*19fc0*/  VIMNMX R14, RZ, R6, !PT ;  /* 0x00000006ff0e7248 */ /* 0x000fe20007fe0100 */
[----:B0-----:R-:W-:-:S06]  /*19fd0*/  FADD.FTZ R10, R78, R29 ;  /* 0x0000001d4e0a7221 */ /* 0x001fcc0000010000 */
[----:B------:R-:W0:Y:S01]  /*19fe0*/  MUFU.EX2 R193, R84 ;  /* 0x0000005400c17308 */ /* 0x000e220000000800 */
[----:B------:R3:W-:Y:S01]  /*19ff0*/  STL [R1+0x5c], R14 ;  /* 0x00005c0e01007387 */ /* 0x0007e20000100800 */
[----:B-1----:R-:W-:-:S06]  /*1a000*/  FADD.FTZ R31, R199, R10 ;  /* 0x0000000ac71f7221 */ /* 0x002fcc0000010000 */
[----:B------:R-:W1:Y:S08]  /*1a010*/  MUFU.EX2 R86, R86 ;  /* 0x0000005600567308 */ /* 0x000e700000000800 */
[----:B------:R4:W5:Y:S01]  /*1a020*/  MUFU.EX2 R195, R0 ;  /* 0x0000000000c37308 */ /* 0x0009620000000800 */
[----:B--2---:R-:W-:Y:S01]  /*1a030*/  FADD.FTZ R10, R82, R31 ;  /* 0x0000001f520a7221 */ /* 0x004fe20000010000 */
[----:B----4-:R-:W-:Y:S01]  /*1a040*/  FADD.FTZ R0, R28, R9 ;  /* 0x000000091c007221 */ /* 0x010fe20000010000 */
[----:B------:R-:W-:-:S05]  /*1a050*/  VIADD R9, R2, 0xfffffffe ;  /* 0xfffffffe02097836 */ /* 0x000fca0000000000 */
[----:B------:R-:W2:Y:S01]  /*1a060*/  MUFU.EX2 R29, R38 ;  /* 0x00000026001d7308 */ /* 0x000ea20000000800 */
[----:B------:R-:W-:Y:S02]  /*1a070*/  ISETP.GE.AND P2, PT, R9, R14, PT ;  /* 0x0000000e0900720c */ /* 0x000fe40003f46270 */
[----:B------:R-:W-:Y:S01]  /*1a080*/  F2FP.BF16.F32.PACK_AB R204, R11, R48 ;  /* 0x000000300bcc723e */ /* 0x000fe200000010ff */
[----:B0-----:R-:W-:Y:S01]  /*1a090*/  FADD.FTZ R11, R193, R10 ;  /* 0x0000000ac10b7221 */ /* 0x001fe20000010000 */
[----:B------:R-:W-:Y:S03]  /*1a0a0*/  BSSY B0, `(.L_x_2899) ;  /* 0x0000557000007945 */ /* 0x000fe60003800000 */
[----:B-1----:R-:W-:Y:S01]  /*1a0b0*/  FADD.FTZ R226, R86, R11 ;  /* 0x0000000b56e27221 */ /* 0x002fe20000010000 */
[----:B------:R-:W-:Y:S01]  /*1a0c0*/  F2FP.BF16.F32.PACK_AB R209, R58, R209 ;  /* 0x000000d13ad1723e */ /* 0x000fe200000010ff */
[----:B------:R-:W-:Y:S01]  /*1a0d0*/  IMAD.MOV.U32 R2, RZ, RZ, 0x3f800000 ;  /* 0x3f800000ff027424 */ /* 0x000fe200078e00ff */
[----:B------:R-:W-:Y:S01]  /*1a0e0*/  F2FP.BF16.F32.PACK_AB R211, R211, R62 ;  /* 0x0000003ed3d3723e */ /* 0x000fe200000010ff */
[----:B-----5:R-:W-:Y:S01]  /*1a0f0*/  FADD.FTZ R226, R195, R226 ;  /* 0x000000e2c3e27221 */ /* 0x020fe20000010000 */
[----:B------:R-:W-:Y:S01]  /*1a100*/  F2FP.BF16.F32.PACK_AB R205, R205, R50 ;  /* 0x00000032cdcd723e */ /* 0x000fe200000010ff */
[----:B--2---:R-:W-:Y:S01]  /*1a110*/  FADD.FTZ R227, R29, R0 ;  /* 0x000000001de37221 */ /* 0x004fe20000010000 */
[----:B------:R-:W-:Y:S01]  /*1a120*/  F2FP.BF16.F32.PACK_AB R207, R207, R54 ;  /* 0x00000036cfcf723e */ /* 0x000fe200000010ff */
[----:B------:R-:W-:Y:S01]  /*1a130*/  IMAD.MOV.U32 R0, RZ, RZ, 0x3f800000 ;  /* 0x3f800000ff007424 */ /* 0x000fe200078e00ff */
[----:B------:R-:W-:-:S02]  /*1a140*/  F2FP.BF16.F32.PACK_AB R201, R201, R42 ;  /* 0x0000002ac9c9723e */ /* 0x000fc400000010ff */
[----:B------:R-:W-:Y:S02]  /*1a150*/  CS2R R150, SRZ ;  /* 0x0000000000967805 */ /* 0x000fe4000001ff00 */
[----:B------:R-:W-:Y:S02]  /*1a160*/  F2FP.BF16.F32.PACK_AB R203, R203, R46 ;  /* 0x0000002ecbcb723e */ /* 0x000fe400000010ff */
[----:B------:R-:W-:Y:S02]  /*1a170*/  CS2R R148, SRZ ;  /* 0x0000000000947805 */ /* 0x000fe4000001ff00 */
[----:B------:R-:W-:Y:S02]  /*1a180*/  F2FP.BF16.F32.PACK_AB R197, R197, R74 ;  /* 0x0000004ac5c5723e */ /* 0x000fe400000010ff */
[----:B------:R-:W-:Y:S02]  /*1a190*/  CS2R R146, SRZ ;  /* 0x0000000000927805 */ /* 0x000fe4000001ff00 */
        /* <DEDUP_REMOVED lines=72> */
[----:B---3--:R-:W-:Y:S06]  /*1a620*/  @!P2 BRA `(.L_x_2900) ;  /* 0x0000004c00f8a947 */ /* 0x008fec0003800000 */
[----:B------:R-:W-:Y:S01]  /*1a630*/  BSSY B1, `(.L_x_2900) ;  /* 0x00004fd000017945 */ /* 0x000fe20003800000 */
[----:B------:R-:W-:Y:S02]  /*1a640*/  IMAD.MOV.U32 R223, RZ, RZ, R5 ;  /* 0x000000ffffdf7224 */ /* 0x000fe400078e0005 */
[----:B------:R-:W-:Y:S02]  /*1a650*/  IMAD.MOV.U32 R20, RZ, RZ, R4 ;  /* 0x000000ffff147224 */ /* 0x000fe400078e0004 */
[----:B------:R-:W-:Y:S02]  /*1a660*/  IMAD.MOV.U32 R11, RZ, RZ, R225 ;  /* 0x000000ffff0b7224 */ /* 0x000fe400078e00e1 */
[----:B------:R-:W-:Y:S02]  /*1a670*/  IMAD.MOV.U32 R8, RZ, RZ, R219 ;  /* 0x000000ffff087224 */ /* 0x000fe400078e00db */
[----:B------:R-:W-:Y:S02]  /*1a680*/  IMAD.MOV.U32 R2, RZ, RZ, 0x3f800000 ;  /* 0x3f800000ff027424 */ /* 0x000fe400078e00ff */
[----:B------:R-:W-:-:S07]  /*1a690*/  IMAD.MOV.U32 R151, RZ, RZ, RZ ;  /* 0x000000ffff977224 */ /* 0x000fce00078e00ff */
.L_x_2913:
[----:B------:R-:W-:-:S04]  /*1a6a0*/  ISETP.NE.AND P2, PT, R8, 0x1, PT ;  /* 0x000000010800780c */ /* 0x000fc80003f45270 */
[----:B------:R-:W-:-:S04]  /*1a6b0*/  SEL R4, RZ, 0x1, P2 ;  /* 0x00000001ff047807 */ /* 0x000fc80001000000 */
[----:B------:R-:W-:Y:S01]  /*1a6c0*/  LOP3.LUT R225, R11, R4, RZ, 0x3c, !PT ;  /* 0x000000040be17212 */ /* 0x000fe200078e3cff */
[----:B------:R-:W-:Y:S06]  /*1a6d0*/  @!P0 BRA `(.L_x_2901) ;  /* 0x0000000000048947 */ /* 0x000fec0003800000 */
[----:B------:R-:W-:Y:S01]  /*1a6e0*/  BPT.TRAP 0x1 ;  /* 0x000000040000795c */ /* 0x000fe20000300000 */
.L_x_2901:
        /* <DEDUP_REMOVED lines=8> */
.L_x_2902:
[----:B------:R-:W2:Y:S01]  /*1a770*/  LDL R4, [R1+0x54] ;  /* 0x0000540001047983 */ /* 0x000ea20000100800 */
[----:B------:R-:W-:Y:S01]  /*1a780*/  BSSY B2, `(.L_x_2903) ;  /* 0x0000007000027945 */ /* 0x000fe20003800000 */
[----:B------:R-:W-:Y:S02]  /*1a790*/  IMAD.MOV.U32 R5, RZ, RZ, 0x40000040 ;  /* 0x40000040ff057424 */ /* 0x000fe400078e00ff */
[----:B--2---:R-:W-:-:S04]  /*1a7a0*/  IMAD R4, R219, 0xa00, R4 ;  /* 0x00000a00db047824 */ /* 0x004fc800078e0204 */
[----:B------:R-:W-:Y:S01]  /*1a7b0*/  VIADD R6, R4, 0x80 ;  /* 0x0000008004067836 */ /* 0x000fe20000000000 */
[----:B-1----:R-:W-:Y:S06]  /*1a7c0*/  @P2 BRA `(.L_x_2904) ;  /* 0x0000000000082947 */ /* 0x002fec0003800000 */
[----:B------:R-:W1:Y:S02]  /*1a7d0*/  SYNCS.PHASECHK.TRANS64.TRYWAIT P2, [R10+URZ+0x38830], R3 ;  /* 0x038830030a0075a7 */ /* 0x000e64000804017f */
[----:B-1----:R-:W-:Y:S05]  /*1a7e0*/  @!P2 BRA `(.L_x_2905) ;  /* 0x0000016c00f4a947 */ /* 0x002fea0003800000 */
.L_x_2904:
[----:B------:R-:W-:Y:S05]  /*1a7f0*/  BSYNC B2 ;  /* 0x0000000000027941 */ /* 0x000fea0003800000 */
.L_x_2903:
[----:B------:R-:W2:Y:S04]  /*1a800*/  LDL.64 R152, [R1+0x38] ;  /* 0x0000380001987983 */ /* 0x000ea80000100a00 */
[----:B------:R-:W3:Y:S04]  /*1a810*/  LDL.64 R156, [R1+0x48] ;  /* 0x00004800019c7983 */ /* 0x000ee80000100a00 */
[----:B------:R-:W4:Y:S01]  /*1a820*/  LDL.64 R154, [R1+0x40] ;  /* 0x00004000019a7983 */ /* 0x000f220000100a00 */
[----:B------:R-:W-:Y:S02]  /*1a830*/  R2UR UR10, R4 ;  /* 0x00000000040a72ca */ /* 0x000fe400000e0000 */
[----:B------:R-:W-:Y:S01]  /*1a840*/  R2UR UR11, R5 ;  /* 0x00000000050b72ca */ /* 0x000fe200000e0000 */
[----:B------:R-:W-:Y:S01]  /*1a850*/  WARPGROUP.ARRIVE ;  /* 0x00000000000079c5 */ /* 0x000fe20000000000 */
[----:B------:R-:W-:Y:S01]  /*1a860*/  IMAD.MOV.U32 R7, RZ, RZ, 0x40000040 ;  /* 0x40000040ff077424 */ /* 0x000fe200078e00ff */
[----:B------:R-:W-:-:S04]  /*1a870*/  R2UR UR6, R6 ;  /* 0x00000000060672ca */ /* 0x000fc800000e0000 */
[----:B------:R-:W-:Y:S01]  /*1a880*/  R2UR UR7, R7 ;  /* 0x00000000070772ca */ /* 0x000fe200000e0000 */
[C---:B------:R-:W-:Y:S02]  /*1a890*/  VIADD R6, R4.reuse, 0x100 ;  /* 0x0000010004067836 */ /* 0x040fe40000000000 */
[----:B------:R-:W-:Y:S02]  /*1a8a0*/  IMAD.MOV.U32 R7, RZ, RZ, 0x40000040 ;  /* 0x40000040ff077424 */ /* 0x000fe400078e00ff */
        /* <DEDUP_REMOVED lines=103> */
[----:B------:R-:W-:Y:S02]  /*1af20*/  VIADD R6, R4, 0x84 ;  /* 0x0000008404067836 */ /* 0x000fe40000000000 */
[----:B------:R-:W-:Y:S01]  /*1af30*/  IMAD.MOV.U32 R7, RZ, RZ, 0x40000040 ;  /* 0x40000040ff077424 */ /* 0x000fe200078e00ff */
[----:B------:R-:W-:-:S02]  /*1af40*/  WARPGROUP.DEPBAR.LE gsb0, 0x0 ;  /* 0x00008000000079c5 */ /* 0x000fc40000010000 */
        /* <DEDUP_REMOVED lines=220> */
[----:B------:R-:W2:Y:S01]  /*1bd10*/  LDL.64 R12, [R1] ;  /* 0x00000000010c7983 */ /* 0x000ea20000100a00 */
        /* <DEDUP_REMOVED lines=537> */
.L_x_2906:
[----:B------:R-:W-:Y:S01]  /*1deb0*/  SHF.L.U32 R0, R11, 0x1f, RZ ;  /* 0x0000001f0b007819 */ /* 0x000fe200000006ff */
[----:B------:R-:W-:-:S04]  /*1dec0*/  IMAD R6, R8, 0x8, R22 ;  /* 0x0000000808067824 */ /* 0x000fc800078e0216 */
[----:B------:R2:W3:Y:S01]  /*1ded0*/  SYNCS.PHASECHK.TRANS64.TRYWAIT P2, [R6+URZ+0x38850], R0 ;  /* 0x03885000060075a7 */ /* 0x0004e2000804017f */
[----:B------:R-:W-:Y:S05]  /*1dee0*/  @!P0 BRA `(.L_x_2907) ;  /* 0x0000000000048947 */ /* 0x000fea0003800000 */
[----:B------:R-:W-:Y:S01]  /*1def0*/  BPT.TRAP 0x1 ;  /* 0x000000040000795c */ /* 0x000fe20000300000 */
.L_x_2907:
[----:B------:R-:W-:Y:S04]  /*1df00*/  BSSY B2, `(.L_x_2908) ;  /* 0x0000004000027945 */ /* 0x000fe80003800000 */
[----:B---3--:R-:W-:Y:S05]  /*1df10*/  @P2 BRA `(.L_x_2909) ;  /* 0x0000000000082947 */ /* 0x008fea0003800000 */
[----:B------:R-:W3:Y:S02]  /*1df20*/  SYNCS.PHASECHK.TRANS64.TRYWAIT P2, [R6+URZ+0x38850], R0 ;  /* 0x03885000060075a7 */ /* 0x000ee4000804017f */
[----:B---3--:R-:W-:Y:S05]  /*1df30*/  @!P2 BRA `(.L_x_2910) ;  /* 0x000001380034a947 */ /* 0x008fea0003800000 */
.L_x_2909:
[----:B------:R-:W-:Y:S05]  /*1df40*/  BSYNC B2 ;  /* 0x0000000000027941 */ /* 0x000fea0003800000 */
.L_x_2908:
[----:B--23--:R-:W-:Y:S01]  /*1df50*/  VIADD R0, R22, 0x400 ;  /* 0x0000040016007836 */ /* 0x00cfe20000000000 */
[----:B------:R-:W-:Y:S01]  /*1df60*/  WARPGROUP.ARRIVE ;  /* 0x00000000000079c5 */ /* 0x000fe20000000000 */
[----:B01----:R-:W-:Y:S02]  /*1df70*/  IMAD.MOV.U32 R3, RZ, RZ, 0x40000040 ;  /* 0x40000040ff037424 */ /* 0x003fe400078e00ff */
        /* <DEDUP_REMOVED lines=42> */
.L_x_2911:
[----:B------:R-:W2:Y:S01]  /*1e220*/  LDL R8, [R1+0x68] ;  /* 0x0000680001087983 */ /* 0x000ea20000100800 */
[----:B------:R-:W0:Y:S03]  /*1e230*/  @P1 LDC R3, c[0x0][0x44c] ;  /* 0x00011300ff031b82 */ /* 0x000e260000000800 */
[----:B------:R-:W2:Y:S04]  /*1e240*/  LDL R2, [R1+0x78] ;  /* 0x0000780001027983 */ /* 0x000ea80000100800 */
[----:B------:R-:W3:Y:S01]  /*1e250*/  LDL R7, [R1+0x74] ;  /* 0x0000740001077983 */ /* 0x000ee20000100800 */
[----:B------:R-:W1:Y:S03]  /*1e260*/  @P1 LDC R0, c[0x0][0x450] ;  /* 0x00011400ff001b82 */ /* 0x000e660000000800 */
[----:B------:R-:W4:Y:S04]  /*1e270*/  LDL R5, [R1+0x70] ;  /* 0x0000700001057983 */ /* 0x000f280000100800 */
[----:B------:R-:W4:Y:S01]  /*1e280*/  LDL R4, [R1+0x6c] ;  /* 0x00006c0001047983 */ /* 0x000f220000100800 */
[----:B--2---:R-:W-:-:S04]  /*1e290*/  IMAD.IADD R2, R2, 0x1, R8 ;  /* 0x0000000102027824 */ /* 0x004fc800078e0208 */
[----:B0-----:R-:W-:-:S05]  /*1e2a0*/  @P1 IMAD.HI.U32 R3, R2, R3, RZ ;  /* 0x0000000302031227 */ /* 0x001fca00078e00ff */
[----:B-1----:R-:W-:Y:S01]  /*1e2b0*/  @P1 SHF.R.U32.HI R2, RZ, R0, R3 ;  /* 0x00000000ff021219 */ /* 0x002fe20000011603 */
[----:B------:R-:W-:-:S04]  /*1e2c0*/  IMAD.MOV.U32 R0, RZ, RZ, -0x50 ;  /* 0xffffffb0ff007424 */ /* 0x000fc800078e00ff */
[----:B------:R-:W0:Y:S01]  /*1e2d0*/  SHFL.IDX PT, R3, R2, RZ, 0x1c1f ;  /* 0x001c1fff02037589 */ /* 0x000e2200000e0000 */
[----:B------:R-:W-:-:S04]  /*1e2e0*/  IMAD R0, R9, R0, 0x1 ;  /* 0x0000000109007424 */ /* 0x000fc800078e0200 */
[----:B---3--:R-:W-:-:S05]  /*1e2f0*/  IMAD R0, R7, -0x2, R0 ;  /* 0xfffffffe07007824 */ /* 0x008fca00078e0200 */
[----:B----4-:R-:W-:-:S05]  /*1e300*/  IADD3 R0, -R4, R0, R5 ;  /* 0x0000000004007210 */ /* 0x010fca0007ffe105 */
[----:B0-----:R-:W-:-:S05]  /*1e310*/  IMAD.IADD R3, R0, 0x1, R3 ;  /* 0x0000000100037824 */ /* 0x001fca00078e0203 */
        /* <DEDUP_REMOVED lines=55> */
[----:B------:R-:W-:Y:S01]  /*1e690*/  FSEL R156, R156, -INF , P6 ;  /* 0xff8000009c9c7808 */ /* 0x000fe20003000000 */
[----:B------:R-:W0:Y:S01]  /*1e6a0*/  SHFL.IDX PT, R3, R2, 0x1, 0x1c1f ;  /* 0x003c1f0002037f89 */ /* 0x000e2200000e0000 */
[----:B------:R-:W-:Y:S02]  /*1e6b0*/  FMNMX.FTZ R4, R153, R4, !PT ;  /* 0x0000000499047209 */ /* 0x000fe40007810000 */
[----:B------:R-:W-:Y:S02]  /*1e6c0*/  FSEL R157, R157, -INF , P5 ;  /* 0xff8000009d9d7808 */ /* 0x000fe40002800000 */
[----:B------:R-:W-:-:S04]  /*1e6d0*/  FMNMX.FTZ R4, R156, R4, !PT ;  /* 0x000000049c047209 */ /* 0x000fc80007810000 */
[----:B------:R-:W-:-:S05]  /*1e6e0*/  FMNMX.FTZ R4, R157, R4, !PT ;  /* 0x000000049d047209 */ /* 0x000fca0007810000 */
[----:B------:R-:W1:Y:S01]  /*1e6f0*/  SHFL.BFLY PT, R2, R4, 0x2, 0x1f ;  /* 0x0c401f0004027f89 */ /* 0x000e6200000e0000 */
[----:B0-----:R-:W-:Y:S02]  /*1e700*/  IMAD.IADD R0, R0, 0x1, R3 ;  /* 0x0000000100007824 */ /* 0x001fe400078e0203 */
[----:B------:R-:W-:-:S03]  /*1e710*/  IMAD.U32 R3, RZ, RZ, UR39 ;  /* 0x00000027ff037e24 */ /* 0x000fc6000f8e00ff */
[C---:B------:R-:W-:Y:S02]  /*1e720*/  ISETP.GT.AND P3, PT, R0.reuse, 0x1, PT ;  /* 0x000000010000780c */ /* 0x040fe40003f64270 */
[----:B------:R-:W-:Y:S02]  /*1e730*/  ISETP.GT.AND P4, PT, R0, 0x8, PT ;  /* 0x000000080000780c */ /* 0x000fe40003f84270 */
[----:B------:R-:W-:Y:S02]  /*1e740*/  FSEL R187, R187, -INF , P3 ;  /* 0xff800000bbbb7808 */ /* 0x000fe40001800000 */
[----:B------:R-:W-:Y:S02]  /*1e750*/  FSEL R190, R190, -INF , P4 ;  /* 0xff800000bebe7808 */ /* 0x000fe40002000000 */
[----:B------:R-:W-:Y:S02]  /*1e760*/  ISETP.GT.AND P2, PT, R0, RZ, PT ;  /* 0x000000ff0000720c */ /* 0x000fe40003f44270 */
[----:B-1----:R-:W-:-:S02]  /*1e770*/  FMNMX.FTZ R4, R4, R2, !PT ;  /* 0x0000000204047209 */ /* 0x002fc40007810000 */
[C---:B------:R-:W-:Y:S02]  /*1e780*/  ISETP.GT.AND P5, PT, R0.reuse, 0x9, PT ;  /* 0x000000090000780c */ /* 0x040fe40003fa4270 */
[C---:B------:R-:W-:Y:S01]  /*1e790*/  ISETP.GT.AND P3, PT, R0.reuse, 0x11, PT ;  /* 0x000000110000780c */ /* 0x040fe20003f64270 */
[----:B------:R-:W0:Y:S01]  /*1e7a0*/  SHFL.BFLY PT, R2, R4, 0x1, 0x1f ;  /* 0x0c201f0004027f89 */ /* 0x000e2200000e0000 */
[----:B------:R-:W-:Y:S02]  /*1e7b0*/  ISETP.GT.AND P4, PT, R0, 0x18, PT ;  /* 0x000000180000780c */ /* 0x000fe40003f84270 */
[----:B------:R-:W-:Y:S02]  /*1e7c0*/  FSEL R186, R186, -INF , P2 ;  /* 0xff800000baba7808 */ /* 0x000fe40001000000 */
[----:B------:R-:W-:Y:S02]  /*1e7d0*/  FSEL R191, R191, -INF , P5 ;  /* 0xff800000bfbf7808 */ /* 0x000fe40002800000 */
[----:B------:R-:W-:-:S02]  /*1e7e0*/  FSEL R179, R179, -INF , P3 ;  /* 0xff800000b3b37808 */ /* 0x000fc40001800000 */
[----:B------:R-:W-:Y:S02]  /*1e7f0*/  FSEL R182, R182, -INF , P4 ;  /* 0xff800000b6b67808 */ /* 0x000fe40002000000 */
[C---:B------:R-:W-:Y:S02]  /*1e800*/  ISETP.GT.AND P2, PT, R0.reuse, 0x10, PT ;  /* 0x000000100000780c */ /* 0x040fe40003f44270 */
[C---:B------:R-:W-:Y:S02]  /*1e810*/  ISETP.GT.AND P5, PT, R0.reuse, 0x19, PT ;  /* 0x000000190000780c */ /* 0x040fe40003fa4270 */
[C---:B------:R-:W-:Y:S02]  /*1e820*/  ISETP.GT.AND P3, PT, R0.reuse, 0x21, PT ;  /* 0x000000210000780c */ /* 0x040fe40003f64270 */
[----:B------:R-:W-:Y:S02]  /*1e830*/  ISETP.GT.AND P4, PT, R0, 0x28, PT ;  /* 0x000000280000780c */ /* 0x000fe40003f84270 */
[----:B------:R-:W-:-:S02]  /*1e840*/  FSEL R178, R178, -INF , P2 ;  /* 0xff800000b2b27808 */ /* 0x000fc40001000000 */
[----:B------:R-:W-:Y:S02]  /*1e850*/  FSEL R183, R183, -INF , P5 ;  /* 0xff800000b7b77808 */ /* 0x000fe40002800000 */
[----:B------:R-:W-:Y:S02]  /*1e860*/  FSEL R171, R171, -INF , P3 ;  /* 0xff800000abab7808 */ /* 0x000fe40001800000 */
[----:B------:R-:W-:Y:S02]  /*1e870*/  FSEL R174, R174, -INF , P4 ;  /* 0xff800000aeae7808 */ /* 0x000fe40002000000 */
[C---:B------:R-:W-:Y:S02]  /*1e880*/  ISETP.GT.AND P2, PT, R0.reuse, 0x20, PT ;  /* 0x000000200000780c */ /* 0x040fe40003f44270 */
[C---:B------:R-:W-:Y:S02]  /*1e890*/  ISETP.GT.AND P5, PT, R0.reuse, 0x29, PT ;  /* 0x000000290000780c */ /* 0x040fe40003fa4270 */
[----:B------:R-:W-:-:S02]  /*1e8a0*/  ISETP.GT.AND P4, PT, R0, 0x30, PT ;  /* 0x000000300000780c */ /* 0x000fc40003f84270 */
[C---:B------:R-:W-:Y:S02]  /*1e8b0*/  ISETP.GT.AND P3, PT, R0.reuse, 0x31, PT ;  /* 0x000000310000780c */ /* 0x040fe40003f64270 */
[----:B------:R-:W-:Y:S02]  /*1e8c0*/  ISETP.GT.AND P6, PT, R0, 0x38, PT ;  /* 0x000000380000780c */ /* 0x000fe40003fc4270 */
[----:B------:R-:W-:Y:S02]  /*1e8d0*/  FSEL R170, R170, -INF , P2 ;  /* 0xff800000aaaa7808 */ /* 0x000fe40001000000 */
[----:B------:R-:W-:Y:S02]  /*1e8e0*/  FSEL R175, R175, -INF , P5 ;  /* 0xff800000afaf7808 */ /* 0x000fe40002800000 */
[----:B------:R-:W-:Y:S02]  /*1e8f0*/  FSEL R162, R162, -INF , P4 ;  /* 0xff800000a2a27808 */ /* 0x000fe40002000000 */
[----:B------:R-:W-:-:S02]  /*1e900*/  FSEL R163, R163, -INF , P3 ;  /* 0xff800000a3a37808 */ /* 0x000fc40001800000 */
[----:B------:R-:W-:Y:S02]  /*1e910*/  FSEL R166, R166, -INF , P6 ;  /* 0xff800000a6a67808 */ /* 0x000fe40003000000 */
[C---:B------:R-:W-:Y:S02]  /*1e920*/  ISETP.GT.AND P5, PT, R0.reuse, 0x39, PT ;  /* 0x000000390000780c */ /* 0x040fe40003fa4270 */
[C---:B------:R-:W-:Y:S02]  /*1e930*/  ISETP.GT.AND P2, PT, R0.reuse, 0x40, PT ;  /* 0x000000400000780c */ /* 0x040fe40003f44270 */
[C---:B------:R-:W-:Y:S02]  /*1e940*/  ISETP.GT.AND P4, PT, R0.reuse, 0x41, PT ;  /* 0x000000410000780c */ /* 0x040fe40003f84270 */
[C---:B------:R-:W-:Y:S02]  /*1e950*/  ISETP.GT.AND P3, PT, R0.reuse, 0x48, PT ;  /* 0x000000480000780c */ /* 0x040fe40003f64270 */
[----:B------:R-:W-:-:S02]  /*1e960*/  ISETP.GT.AND P6, PT, R0, 0x49, PT ;  /* 0x000000490000780c */ /* 0x000fc40003fc4270 */
[----:B0-----:R-:W-:Y:S02]  /*1e970*/  FMNMX.FTZ R4, R4, R2, !PT ;  /* 0x0000000204047209 */ /* 0x001fe40007810000 */
[----:B------:R-:W-:Y:S02]  /*1e980*/  FMNMX.FTZ R0, R186, R223, !PT ;  /* 0x000000dfba007209 */ /* 0x000fe40007810000 */
[----:B------:R-:W-:Y:S02]  /*1e990*/  FSEL R167, R167, -INF , P5 ;  /* 0xff800000a7a77808 */ /* 0x000fe40002800000 */
[----:B------:R-:W-:Y:S01]  /*1e9a0*/  FMNMX.FTZ R2, R187, R0, !PT ;  /* 0x00000000bb027209 */ /* 0x000fe20007810000 */
[C---:B------:R-:W-:Y:S01]  /*1e9b0*/  FMUL.FTZ R0, R4.reuse, R3 ;  /* 0x0000000304007220 */ /* 0x040fe20000410000 */
[----:B------:R-:W-:Y:S02]  /*1e9c0*/  FSETP.NEU.FTZ.AND P5, PT, R4, -INF , PT ;  /* 0xff8000000400780b */ /* 0x000fe40003fbd000 */
[----:B------:R-:W-:-:S02]  /*1e9d0*/  FMNMX.FTZ R2, R190, R2, !PT ;  /* 0x00000002be027209 */ /* 0x000fc40007810000 */
[----:B------:R-:W-:Y:S02]  /*1e9e0*/  FSEL R0, R0, RZ, P5 ;  /* 0x000000ff00007208 */ /* 0x000fe40002800000 */
[----:B------:R-:W-:-:S03]  /*1e9f0*/  FMNMX.FTZ R2, R191, R2, !PT ;  /* 0x00000002bf027209 */ /* 0x000fc60007810000 */
[-CC-:B------:R-:W-:Y:S02]  /*1ea00*/  FFMA.FTZ R208, R184, R3.reuse, -R0.reuse ;  /* 0x00000003b8d07223 */ /* 0x180fe40000010800 */
[----:B------:R-:W2:Y:S01]  /*1ea10*/  LDL R184, [R1+0x50] ;  /* 0x0000500001b87983 */ /* 0x000ea20000100800 */
[----:B------:R-:W-:Y:S01]  /*1ea20*/  FMNMX.FTZ R2, R178, R2, !PT ;  /* 0x00000002b2027209 */ /* 0x000fe20007810000 */
[-CC-:B------:R-:W-:Y:S01]  /*1ea30*/  FFMA.FTZ R204, R176, R3.reuse, -R0.reuse ;  /* 0x00000003b0cc7223 */ /* 0x180fe20000010800 */
[----:B------:R-:W-:Y:S01]  /*1ea40*/  FSEL R176, R154, -INF , P2 ;  /* 0xff8000009ab07808 */ /* 0x000fe20001000000 */
[-CC-:B------:R-:W-:Y:S01]  /*1ea50*/  FFMA.FTZ R192, R152, R3.reuse, -R0.reuse ;  /* 0x0000000398c07223 */ /* 0x180fe20000010800 */
        /* <DEDUP_REMOVED lines=14> */
[-CC-:B------:R-:W-:Y:S01]  /*1eb40*/  FFMA.FTZ R200, R168, R3.reuse, -R0.reuse ;  /* 0x00000003a8c87223 */ /* 0x180fe20000010800 */
        /* <DEDUP_REMOVED lines=11> */
[----:B------:R-:W-:Y:S01]  /*1ec00*/  FFMA.FTZ R194, R157, R3, -R0 ;  /* 0x000000039dc27223 */ /* 0x000fe20000010800 */
[----:B------:R-:W-:Y:S01]  /*1ec10*/  FSEL R0, R4, RZ, P5 ;  /* 0x000000ff04007208 */ /* 0x000fe20002800000 */
[----:B------:R-:W-:Y:S01]  /*1ec20*/  MUFU.EX2 R208, R208 ;  /* 0x000000d000d07308 */ /* 0x000fe20000000800 */
[----:B------:R-:W-:Y:S01]  /*1ec30*/  FMNMX.FTZ R2, R162, R2, !PT ;  /* 0x00000002a2027209 */ /* 0x000fe20007810000 */
[----:B------:R-:W-:-:S02]  /*1ec40*/  VIADD R10, R10, 0x38840 ;  /* 0x000388400a0a7836 */ /* 0x000fc40000000000 */
[----:B------:R-:W-:Y:S01]  /*1ec50*/  FADD.FTZ R0, -R0, R20 ;  /* 0x0000001400007221 */ /* 0x000fe20000010100 */
[----:B------:R-:W-:-:S03]  /*1ec60*/  FMNMX.FTZ R2, R163, R2, !PT ;  /* 0x00000002a3027209 */ /* 0x000fc60007810000 */
[----:B------:R-:W-:Y:S01]  /*1ec70*/  FMUL.FTZ R0, R0, R3 ;  /* 0x0000000300007220 */ /* 0x000fe20000410000 */
[----:B------:R-:W-:Y:S01]  /*1ec80*/  FMNMX.FTZ R2, R166, R2, !PT ;  /* 0x00000002a6027209 */ /* 0x000fe20007810000 */
[----:B------:R-:W-:Y:S03]  /*1ec90*/  MUFU.EX2 R8, R8 ;  /* 0x0000000800087308 */ /* 0x000fe60000000800 */
[----:B------:R-:W-:-:S04]  /*1eca0*/  FMNMX.FTZ R2, R167, R2, !PT ;  /* 0x00000002a7027209 */ /* 0x000fc80007810000 */
[----:B------:R-:W-:Y:S01]  /*1ecb0*/  FMNMX.FTZ R2, R176, R2, !PT ;  /* 0x00000002b0027209 */ /* 0x000fe20007810000 */
[----:B------:R-:W0:Y:S03]  /*1ecc0*/  MUFU.EX2 R0, R0 ;  /* 0x0000000000007308 */ /* 0x000e260000000800 */
[----:B------:R-:W-:-:S04]  /*1ecd0*/  FMNMX.FTZ R2, R155, R2, !PT ;  /* 0x000000029b027209 */ /* 0x000fc80007810000 */
[----:B------:R-:W-:Y:S01]  /*1ece0*/  FMNMX.FTZ R2, R158, R2, !PT ;  /* 0x000000029e027209 */ /* 0x000fe20007810000 */
[----:B------:R-:W-:Y:S03]  /*1ecf0*/  MUFU.EX2 R210, R210 ;  /* 0x000000d200d27308 */ /* 0x000fe60000000800 */
[----:B------:R-:W-:-:S05]  /*1ed00*/  FMNMX.FTZ R2, R159, R2, !PT ;  /* 0x000000029f027209 */ /* 0x000fca0007810000 */
[----:B------:R-:W1:Y:S01]  /*1ed10*/  SHFL.BFLY PT, R5, R2, 0x2, 0x1f ;  /* 0x0c401f0002057f89 */ /* 0x000e6200000e0000 */
[----:B------:R-:W-:Y:S01]  /*1ed20*/  MUFU.EX2 R7, R7 ;  /* 0x0000000700077308 */ /* 0x000fe20000000800 */
[----:B0-----:R-:W-:-:S07]  /*1ed30*/  FFMA.FTZ R227, R0, R227, R208 ;  /* 0x000000e300e37223 */ /* 0x001fce00000100d0 */
[----:B------:R-:W-:Y:S08]  /*1ed40*/  MUFU.EX2 R204, R204 ;  /* 0x000000cc00cc7308 */ /* 0x000ff00000000800 */
[----:B------:R-:W-:Y:S01]  /*1ed50*/  MUFU.EX2 R11, R11 ;  /* 0x0000000b000b7308 */ /* 0x000fe20000000800 */
[----:B-1----:R-:W-:-:S07]  /*1ed60*/  FMNMX.FTZ R2, R2, R5, !PT ;  /* 0x0000000502027209 */ /* 0x002fce0007810000 */
[----:B------:R-:W-:Y:S01]  /*1ed70*/  MUFU.EX2 R206, R206 ;  /* 0x000000ce00ce7308 */ /* 0x000fe20000000800 */
[----:B------:R-:W0:Y:S07]  /*1ed80*/  SHFL.BFLY PT, R5, R2, 0x1, 0x1f ;  /* 0x0c201f0002057f89 */ /* 0x000e2e00000e0000 */
[----:B------:R-:W-:Y:S08]  /*1ed90*/  MUFU.EX2 R154, R154 ;  /* 0x0000009a009a7308 */ /* 0x000ff00000000800 */
[----:B------:R-:W-:Y:S08]  /*1eda0*/  MUFU.EX2 R200, R200 ;  /* 0x000000c800c87308 */ /* 0x000ff00000000800 */
[----:B------:R-:W-:Y:S01]  /*1edb0*/  MUFU.EX2 R21, R21 ;  /* 0x0000001500157308 */ /* 0x000fe20000000800 */
[----:B0-----:R-:W-:-:S04]  /*1edc0*/  FMNMX.FTZ R5, R2, R5, !PT ;  /* 0x0000000502057209 */ /* 0x001fc80007810000 */
[C---:B------:R-:W-:Y:S01]  /*1edd0*/  FSETP.NEU.FTZ.AND P2, PT, R5.reuse, -INF , PT ;  /* 0xff8000000500780b */ /* 0x040fe20003f5d000 */
[C---:B------:R-:W-:Y:S02]  /*1ede0*/  FMUL.FTZ R156, R5.reuse, R3 ;  /* 0x00000003059c7220 */ /* 0x040fe40000410000 */
[----:B------:R-:W-:Y:S01]  /*1edf0*/  MUFU.EX2 R202, R202 ;  /* 0x000000ca00ca7308 */ /* 0x000fe20000000800 */
[----:B------:R-:W-:Y:S02]  /*1ee00*/  FSEL R2, R5, RZ, P2 ;  /* 0x000000ff05027208 */ /* 0x000fe40001000000 */
[----:B------:R-:W-:-:S03]  /*1ee10*/  FSEL R156, R156, RZ, P2 ;  /* 0x000000ff9c9c7208 */ /* 0x000fc60001000000 */
[----:B------:R-:W-:Y:S02]  /*1ee20*/  FADD.FTZ R2, -R2, R223 ;  /* 0x000000df02027221 */ /* 0x000fe40000010100 */
[----:B------:R-:W-:Y:S01]  /*1ee30*/  MUFU.EX2 R15, R15 ;  /* 0x0000000f000f7308 */ /* 0x000fe20000000800 */
[-CC-:B------:R-:W-:Y:S01]  /*1ee40*/  FFMA.FTZ R209, R186, R3.reuse, -R156.reuse ;  /* 0x00000003bad17223 */ /* 0x180fe2000001089c */
[-CC-:B------:R-:W-:Y:S01]  /*1ee50*/  FFMA.FTZ R161, R187, R3.reuse, -R156.reuse ;  /* 0x00000003bba17223 */ /* 0x180fe2000001089c */
[-C--:B------:R-:W-:Y:S01]  /*1ee60*/  FMUL.FTZ R2, R2, R3.reuse ;  /* 0x0000000302027220 */ /* 0x080fe20000410000 */
        /* <DEDUP_REMOVED lines=18> */
[----:B------:R-:W-:-:S02]  /*1ef90*/  FFMA.FTZ R195, R158, R3, -R156 ;  /* 0x000000039ec37223 */ /* 0x000fc4000001089c */
[----:B------:R-:W1:Y:S08]  /*1efa0*/  MUFU.EX2 R161, R161 ;  /* 0x000000a100a17308 */ /* 0x000e700000000800 */
[----:B------:R-:W3:Y:S01]  /*1efb0*/  MUFU.EX2 R211, R211 ;  /* 0x000000d300d37308 */ /* 0x000ee20000000800 */
[----:B0-----:R-:W-:-:S07]  /*1efc0*/  FFMA.FTZ R226, R2, R226, R209 ;  /* 0x000000e202e27223 */ /* 0x001fce00000100d1 */
[----:B------:R-:W0:Y:S08]  /*1efd0*/  MUFU.EX2 R160, R160 ;  /* 0x000000a000a07308 */ /* 0x000e300000000800 */
[----:B------:R-:W4:Y:S08]  /*1efe0*/  MUFU.EX2 R205, R205 ;  /* 0x000000cd00cd7308 */ /* 0x000f300000000800 */
[----:B------:R-:W5:Y:S08]  /*1eff0*/  MUFU.EX2 R157, R157 ;  /* 0x0000009d009d7308 */ /* 0x000f700000000800 */
[----:B------:R-:W5:Y:S08]  /*1f000*/  MUFU.EX2 R207, R207 ;  /* 0x000000cf00cf7308 */ /* 0x000f700000000800 */
[----:B------:R-:W5:Y:S08]  /*1f010*/  MUFU.EX2 R153, R153 ;  /* 0x0000009900997308 */ /* 0x000f700000000800 */
[----:B------:R-:W5:Y:S08]  /*1f020*/  MUFU.EX2 R201, R201 ;  /* 0x000000c900c97308 */ /* 0x000f700000000800 */
[----:B------:R-:W5:Y:S08]  /*1f030*/  MUFU.EX2 R20, R20 ;  /* 0x0000001400147308 */ /* 0x000f700000000800 */
[----:B------:R5:W-:Y:S08]  /*1f040*/  MUFU.EX2 R158, R163 ;  /* 0x000000a3009e7308 */ /* 0x000bf00000000800 */
[----:B------:R-:W5:Y:S08]  /*1f050*/  MUFU.EX2 R203, R203 ;  /* 0x000000cb00cb7308 */ /* 0x000f700000000800 */
[----:B------:R-:W5:Y:S08]  /*1f060*/  MUFU.EX2 R162, R175 ;  /* 0x000000af00a27308 */ /* 0x000f700000000800 */
[----:B------:R-:W5:Y:S08]  /*1f070*/  MUFU.EX2 R196, R196 ;  /* 0x000000c400c47308 */ /* 0x000f700000000800 */
[----:B------:R-:W5:Y:S08]  /*1f080*/  MUFU.EX2 R197, R197 ;  /* 0x000000c500c57308 */ /* 0x000f700000000800 */
[----:B------:R-:W5:Y:S08]  /*1f090*/  MUFU.EX2 R14, R14 ;  /* 0x0000000e000e7308 */ /* 0x000f700000000800 */
[----:B------:R-:W5:Y:S08]  /*1f0a0*/  MUFU.EX2 R198, R198 ;  /* 0x000000c600c67308 */ /* 0x000f700000000800 */
[----:B------:R-:W5:Y:S08]  /*1f0b0*/  MUFU.EX2 R199, R199 ;  /* 0x000000c700c77308 */ /* 0x000f700000000800 */
[----:B------:R-:W5:Y:S01]  /*1f0c0*/  MUFU.EX2 R13, R13 ;  /* 0x0000000d000d7308 */ /* 0x000f620000000800 */
[----:B--2---:R-:W-:-:S07]  /*1f0d0*/  PRMT R10, R184, 0x654, R10 ;  /* 0x00000654b80a7816 */ /* 0x004fce000000000a */
[----:B------:R-:W-:Y:S01]  /*1f0e0*/  MUFU.EX2 R192, R192 ;  /* 0x000000c000c07308 */ /* 0x000fe20000000800 */
[----:B------:R2:W-:Y:S07]  /*1f0f0*/  SYNCS.ARRIVE.TRANS64.RED.A1T0 RZ, [R10+URZ], RZ ;  /* 0x000000ff0aff79a7 */ /* 0x0005ee000810043f */
[----:B------:R-:W-:Y:S01]  /*1f100*/  MUFU.EX2 R193, R193 ;  /* 0x000000c100c17308 */ /* 0x000fe20000000800 */
[----:B--2---:R-:W-:Y:S01]  /*1f110*/  FFMA.FTZ R10, R159, R3, -R156 ;  /* 0x000000039f0a7223 */ /* 0x004fe2000001089c */
[----:B------:R-:W-:Y:S01]  /*1f120*/  FADD.FTZ R156, R8, R227 ;  /* 0x000000e3089c7221 */ /* 0x000fe20000010000 */
[----:B-1----:R-:W-:-:S03]  /*1f130*/  FADD.FTZ R159, R161, R226 ;  /* 0x000000e2a19f7221 */ /* 0x002fc60000010000 */
[----:B------:R-:W-:Y:S01]  /*1f140*/  FADD.FTZ R156, R210, R156 ;  /* 0x0000009cd29c7221 */ /* 0x000fe20000010000 */
[----:B---3--:R-:W-:Y:S01]  /*1f150*/  FADD.FTZ R159, R211, R159 ;  /* 0x0000009fd39f7221 */ /* 0x008fe20000010000 */
[----:B------:R-:W-:Y:S02]  /*1f160*/  MUFU.EX2 R12, R12 ;  /* 0x0000000c000c7308 */ /* 0x000fe40000000800 */
[----:B------:R-:W-:Y:S01]  /*1f170*/  FADD.FTZ R156, R7, R156 ;  /* 0x0000009c079c7221 */ /* 0x000fe20000010000 */
[----:B0-----:R-:W-:-:S03]  /*1f180*/  FADD.FTZ R159, R160, R159 ;  /* 0x0000009fa09f7221 */ /* 0x001fc60000010000 */
[----:B------:R-:W-:Y:S01]  /*1f190*/  FADD.FTZ R156, R204, R156 ;  /* 0x0000009ccc9c7221 */ /* 0x000fe20000010000 */
[----:B----4-:R-:W-:Y:S01]  /*1f1a0*/  FADD.FTZ R159, R205, R159 ;  /* 0x0000009fcd9f7221 */ /* 0x010fe20000010000 */
[----:B------:R-:W-:Y:S02]  /*1f1b0*/  MUFU.EX2 R155, R155 ;  /* 0x0000009b009b7308 */ /* 0x000fe40000000800 */
[----:B------:R-:W-:Y:S01]  /*1f1c0*/  FADD.FTZ R156, R11, R156 ;  /* 0x0000009c0b9c7221 */ /* 0x000fe20000010000 */
[----:B-----5:R-:W-:-:S03]  /*1f1d0*/  FADD.FTZ R163, R157, R159 ;  /* 0x0000009f9da37221 */ /* 0x020fc60000010000 */
[----:B------:R-:W-:Y:S01]  /*1f1e0*/  FADD.FTZ R159, R206, R156 ;  /* 0x0000009cce9f7221 */ /* 0x000fe20000010000 */
[----:B------:R-:W-:Y:S01]  /*1f1f0*/  FADD.FTZ R163, R207, R163 ;  /* 0x000000a3cfa37221 */ /* 0x000fe20000010000 */
[----:B------:R-:W0:Y:S02]  /*1f200*/  MUFU.EX2 R156, R167 ;  /* 0x000000a7009c7308 */ /* 0x000e240000000800 */
[----:B------:R-:W-:Y:S01]  /*1f210*/  FADD.FTZ R159, R154, R159 ;  /* 0x0000009f9a9f7221 */ /* 0x000fe20000010000 */
[----:B------:R-:W-:-:S03]  /*1f220*/  FADD.FTZ R163, R153, R163 ;  /* 0x000000a399a37221 */ /* 0x000fc60000010000 */
[----:B------:R-:W-:Y:S01]  /*1f230*/  FADD.FTZ R159, R200, R159 ;  /* 0x0000009fc89f7221 */ /* 0x000fe20000010000 */
[----:B------:R-:W-:Y:S01]  /*1f240*/  FADD.FTZ R163, R201, R163 ;  /* 0x000000a3c9a37221 */ /* 0x000fe20000010000 */
[----:B------:R-:W1:Y:S02]  /*1f250*/  MUFU.EX2 R152, R152 ;  /* 0x0000009800987308 */ /* 0x000e640000000800 */
[----:B------:R-:W-:Y:S01]  /*1f260*/  FADD.FTZ R159, R21, R159 ;  /* 0x0000009f159f7221 */ /* 0x000fe20000010000 */
[----:B------:R-:W-:-:S03]  /*1f270*/  FADD.FTZ R163, R20, R163 ;  /* 0x000000a314a37221 */ /* 0x000fc60000010000 */
[----:B------:R-:W-:Y:S01]  /*1f280*/  FADD.FTZ R159, R202, R159 ;  /* 0x0000009fca9f7221 */ /* 0x000fe20000010000 */
[----:B------:R-:W-:Y:S01]  /*1f290*/  FADD.FTZ R163, R203, R163 ;  /* 0x000000a3cba37221 */ /* 0x000fe20000010000 */
[----:B------:R-:W2:Y:S02]  /*1f2a0*/  MUFU.EX2 R195, R195 ;  /* 0x000000c300c37308 */ /* 0x000ea40000000800 */
[----:B------:R-:W-:Y:S01]  /*1f2b0*/  FADD.FTZ R159, R15, R159 ;  /* 0x0000009f0f9f7221 */ /* 0x000fe20000010000 */
[----:B------:R-:W-:-:S03]  /*1f2c0*/  FADD.FTZ R163, R162, R163 ;  /* 0x000000a3a2a37221 */ /* 0x000fc60000010000 */
[----:B------:R-:W-:Y:S01]  /*1f2d0*/  FADD.FTZ R159, R196, R159 ;  /* 0x0000009fc49f7221 */ /* 0x000fe20000010000 */
[----:B------:R-:W-:Y:S01]  /*1f2e0*/  FADD.FTZ R163, R197, R163 ;  /* 0x000000a3c5a37221 */ /* 0x000fe20000010000 */
[----:B------:R-:W3:Y:S02]  /*1f2f0*/  MUFU.EX2 R194, R194 ;  /* 0x000000c200c27308 */ /* 0x000ee40000000800 */
[----:B------:R-:W-:Y:S01]  /*1f300*/  FADD.FTZ R159, R14, R159 ;  /* 0x0000009f0e9f7221 */ /* 0x000fe20000010000 */
[----:B------:R-:W-:-:S03]  /*1f310*/  FADD.FTZ R163, R158, R163 ;  /* 0x000000a39ea37221 */ /* 0x000fc60000010000 */
[----:B------:R-:W-:Y:S01]  /*1f320*/  FADD.FTZ R159, R198, R159 ;  /* 0x0000009fc69f7221 */ /* 0x000fe20000010000 */
[----:B------:R-:W-:Y:S01]  /*1f330*/  FADD.FTZ R163, R199, R163 ;  /* 0x000000a3c7a37221 */ /* 0x000fe20000010000 */
[----:B------:R-:W4:Y:S02]  /*1f340*/  MUFU.EX2 R10, R10 ;  /* 0x0000000a000a7308 */ /* 0x000f240000000800 */
[----:B------:R-:W-:Y:S01]  /*1f350*/  FADD.FTZ R159, R13, R159 ;  /* 0x0000009f0d9f7221 */ /* 0x000fe20000010000 */
[----:B0-----:R-:W-:-:S03]  /*1f360*/  FADD.FTZ R163, R156, R163 ;  /* 0x000000a39ca37221 */ /* 0x001fc60000010000 */
[----:B------:R-:W-:Y:S01]  /*1f370*/  FADD.FTZ R159, R192, R159 ;  /* 0x0000009fc09f7221 */ /* 0x000fe20000010000 */
[----:B------:R-:W-:-:S03]  /*1f380*/  FADD.FTZ R163, R193, R163 ;  /* 0x000000a3c1a37221 */ /* 0x000fc60000010000 */
[----:B------:R-:W-:Y:S01]  /*1f390*/  FADD.FTZ R159, R12, R159 ;  /* 0x0000009f0c9f7221 */ /* 0x000fe20000010000 */
[----:B------:R-:W-:-:S03]  /*1f3a0*/  FADD.FTZ R163, R155, R163 ;  /* 0x000000a39ba37221 */ /* 0x000fc60000010000 */
[----:B-1----:R-:W-:Y:S01]  /*1f3b0*/  FADD.FTZ R159, R152, R159 ;  /* 0x0000009f989f7221 */ /* 0x002fe20000010000 */
[----:B--2---:R-:W-:-:S03]  /*1f3c0*/  FADD.FTZ R163, R195, R163 ;  /* 0x000000a3c3a37221 */ /* 0x004fc60000010000 */
[----:B---3--:R-:W-:Y:S01]  /*1f3d0*/  FADD.FTZ R227, R194, R159 ;  /* 0x0000009fc2e37221 */ /* 0x008fe20000010000 */
[----:B----4-:R-:W-:Y:S01]  /*1f3e0*/  FADD.FTZ R226, R10, R163 ;  /* 0x000000a30ae27221 */ /* 0x010fe20000010000 */
[----:B------:R-:W-:Y:S06]  /*1f3f0*/  @!P0 BRA `(.L_x_2912) ;  /* 0x0000000000048947 */ /* 0x000fec0003800000 */
[----:B------:R-:W-:Y:S01]  /*1f400*/  BPT.TRAP 0x1 ;  /* 0x000000040000795c */ /* 0x000fe20000300000 */
.L_x_2912:
        /* <DEDUP_REMOVED lines=8> */
[----:B------:R-:W-:Y:S01]  /*1f490*/  F2FP.BF16.F32.PACK_AB R201, R20, R201 ;  /* 0x000000c914c9723e */ /* 0x000fe200000010ff */
[----:B------:R-:W-:Y:S01]  /*1f4a0*/  IMAD.MOV.U32 R20, RZ, RZ, R4 ;  /* 0x000000ffff147224 */ /* 0x000fe200078e0004 */
[----:B------:R0:W-:Y:S01]  /*1f4b0*/  SYNCS.ARRIVE.TRANS64.RED.A1T0 RZ, [R6+URZ], RZ ;  /* 0x000000ff06ff79a7 */ /* 0x0001e2000810043f */
        /* <DEDUP_REMOVED lines=17> */
[C---:B--2---:R-:W-:Y:S01]  /*1f5d0*/  ISETP.GT.AND P2, PT, R9.reuse, R159, PT ;  /* 0x0000009f0900720c */ /* 0x044fe20003f44270 */
[----:B------:R-:W-:-:S12]  /*1f5e0*/  VIADD R9, R9, 0xffffffff ;  /* 0xffffffff09097836 */ /* 0x000fd80000000000 */
[----:B0-----:R-:W-:Y:S05]  /*1f5f0*/  @P2 BRA `(.L_x_2913) ;  /* 0xffffffb000282947 */ /* 0x001fea000383ffff */
[----:B------:R-:W-:Y:S05]  /*1f600*/  BSYNC B1 ;  /* 0x0000000000017941 */ /* 0x000fea0003800000 */
.L_x_2900:
[----:B------:R-:W-:Y:S05]  /*1f610*/  BSYNC B0 ;  /* 0x0000000000007941 */ /* 0x000fea0003800000 */
.L_x_2899:
[----:B------:R-:W-:Y:S01]  /*1f620*/  ISETP.GE.AND P1, PT, R9, RZ, PT ;  /* 0x000000ff0900720c */ /* 0x000fe20003f26270 */
[----:B------:R-:W-:-:S12]  /*1f630*/  BSSY B0, `(.L_x_2914) ;  /* 0x0000494000007945 */ /* 0x000fd80003800000 */
[----:B------:R-:W-:Y:S05]  /*1f640*/  @!P1 BRA `(.L_x_2915) ;  /* 0x0000004800489947 */ /* 0x000fea0003800000 */
[----:B------:R-:W-:Y:S02]  /*1f650*/  IMAD.MOV.U32 R20, RZ, RZ, R5 ;  /* 0x000000ffff147224 */ /* 0x000fe400078e0005 */
[----:B------:R-:W-:Y:S02]  /*1f660*/  IMAD.MOV.U32 R11, RZ, RZ, R4 ;  /* 0x000000ffff0b7224 */ /* 0x000fe400078e0004 */
[----:B------:R-:W-:Y:S02]  /*1f670*/  IMAD.MOV.U32 R10, RZ, RZ, R225 ;  /* 0x000000ffff0a7224 */ /* 0x000fe400078e00e1 */
[----:B------:R-:W-:-:S07]  /*1f680*/  IMAD.MOV.U32 R8, RZ, RZ, R219 ;  /* 0x000000ffff087224 */ /* 0x000fce00078e00db */
.L_x_2928:
[----:B------:R-:W-:-:S05]  /*1f690*/  VIADD R219, R8, 0x1 ;  /* 0x0000000108db7836 */ /* 0x000fca0000000000 */
[----:B------:R-:W-:-:S04]  /*1f6a0*/  ISETP.NE.AND P1, PT, R219, 0x2, PT ;  /* 0x00000002db00780c */ /* 0x000fc80003f25270 */
[----:B------:R-:W-:Y:S02]  /*1f6b0*/  SEL R225, RZ, 0x1, P1 ;  /* 0x00000001ffe17807 */ /* 0x000fe40000800000 */
[----:B------:R-:W-:Y:S02]  /*1f6c0*/  SEL R219, R219, RZ, P1 ;  /* 0x000000ffdbdb7207 */ /* 0x000fe40000800000 */
[----:B------:R-:W-:Y:S01]  /*1f6d0*/  LOP3.LUT R225, R10, R225, RZ, 0x3c, !PT ;  /* 0x000000e10ae17212 */ /* 0x000fe200078e3cff */
[----:B------:R-:W-:Y:S06]  /*1f6e0*/  @!P0 BRA `(.L_x_2916) ;  /* 0x0000000000048947 */ /* 0x000fec0003800000 */
[----:B------:R-:W-:Y:S01]  /*1f6f0*/  BPT.TRAP 0x1 ;  /* 0x000000040000795c */ /* 0x000fe20000300000 */
.L_x_2916:
[----:B------:R-:W-:Y:S01]  /*1f700*/  IMAD R3, R219, 0x8, R22 ;  /* 0x00000008db037824 */ /* 0x000fe200078e0216 */
[----:B------:R-:W-:-:S04]  /*1f710*/  SHF.L.U32 R6, R225, 0x1f, RZ ;  /* 0x0000001fe1067819 */ /* 0x000fc800000006ff */
[----:B------:R0:W1:Y:S01]  /*1f720*/  SYNCS.PHASECHK.TRANS64.TRYWAIT P1, [R3+URZ+0x38830], R6 ;  /* 0x03883006030075a7 */ /* 0x000062000802017f */
[----:B------:R-:W-:Y:S05]  /*1f730*/  @!P0 BRA `(.L_x_2917) ;  /* 0x0000000000048947 */ /* 0x000fea0003800000 */
[----:B------:R-:W-:Y:S01]  /*1f740*/  BPT.TRAP 0x1 ;  /* 0x000000040000795c */ /* 0x000fe20000300000 */
.L_x_2917:
        /* <DEDUP_REMOVED lines=8> */
.L_x_2919:
[----:B------:R-:W-:Y:S05]  /*1f7d0*/  BSYNC B1 ;  /* 0x0000000000017941 */ /* 0x000fea0003800000 */
.L_x_2918:
[----:B------:R-:W2:Y:S04]  /*1f7e0*/  LDL.64 R152, [R1+0x38] ;  /* 0x0000380001987983 */ /* 0x000ea80000100a00 */
[----:B------:R-:W3:Y:S04]  /*1f7f0*/  LDL.64 R156, [R1+0x48] ;  /* 0x00004800019c7983 */ /* 0x000ee80000100a00 */
[----:B------:R-:W4:Y:S01]  /*1f800*/  LDL.64 R154, [R1+0x40] ;  /* 0x00004000019a7983 */ /* 0x000f220000100a00 */
[----:B------:R-:W-:Y:S02]  /*1f810*/  R2UR UR10, R4 ;  /* 0x00000000040a72ca */ /* 0x000fe400000e0000 */
[----:B------:R-:W-:Y:S01]  /*1f820*/  R2UR UR11, R5 ;  /* 0x00000000050b72ca */ /* 0x000fe200000e0000 */
[----:B------:R-:W-:Y:S01]  /*1f830*/  WARPGROUP.ARRIVE ;  /* 0x00000000000079c5 */ /* 0x000fe20000000000 */
[----:B01----:R-:W-:-:S02]  /*1f840*/  IMAD.MOV.U32 R6, RZ, RZ, R12 ;  /* 0x000000ffff067224 */ /* 0x003fc400078e000c */
[----:B------:R-:W-:-:S03]  /*1f850*/  IMAD.MOV.U32 R7, RZ, RZ, 0x40000040 ;  /* 0x40000040ff077424 */ /* 0x000fc600078e00ff */
[----:B------:R-:W-:Y:S02]  /*1f860*/  R2UR UR6, R6 ;  /* 0x00000000060672ca */ /* 0x000fe400000e0000 */
[----:B------:R-:W-:Y:S01]  /*1f870*/  R2UR UR7, R7 ;  /* 0x00000000070772ca */ /* 0x000fe200000e0000 */
[C---:B------:R-:W-:Y:S02]  /*1f880*/  VIADD R6, R4.reuse, 0x100 ;  /* 0x0000010004067836 */ /* 0x040fe40000000000 */
[----:B------:R-:W-:Y:S02]  /*1f890*/  IMAD.MOV.U32 R7, RZ, RZ, 0x40000040 ;  /* 0x40000040ff077424 */ /* 0x000fe400078e00ff */
[----:B------:R-:W-:Y:S02]  /*1f8a0*/  VIADD R12, R4, 0x180 ;  /* 0x00000180040c7836 */ /* 0x000fe40000000000 */
[----:B------:R-:W-:Y:S01]  /*1f8b0*/  IMAD.MOV.U32 R13, RZ, RZ, 0x40000040 ;  /* 0x40000040ff0d7424 */ /* 0x000fe200078e00ff */
[----:B--2---:R-:W-:-:S02]  /*1f8c0*/  R2UR UR46, R152 ;  /* 0x00000000982e72ca */ /* 0x004fc400000e0000 */
[----:B------:R-:W-:Y:S02]  /*1f8d0*/  R2UR UR47, R153 ;  /* 0x00000000992f72ca */ /* 0x000fe400000e0000 */
        /* <DEDUP_REMOVED lines=860> */
.L_x_2921:
[----:B------:R-:W-:Y:S01]  /*22ea0*/  SHF.L.U32 R0, R10, 0x1f, RZ ;  /* 0x0000001f0a007819 */ /* 0x000fe200000006ff */
[----:B------:R-:W-:-:S04]  /*22eb0*/  IMAD R6, R8, 0x8, R22 ;  /* 0x0000000808067824 */ /* 0x000fc800078e0216 */
[----:B------:R0:W1:Y:S01]  /*22ec0*/  SYNCS.PHASECHK.TRANS64.TRYWAIT P1, [R6+URZ+0x38850], R0 ;  /* 0x03885000060075a7 */ /* 0x000062000802017f */
[----:B------:R-:W-:Y:S05]  /*22ed0*/  @!P0 BRA `(.L_x_2922) ;  /* 0x0000000000048947 */ /* 0x000fea0003800000 */
[----:B------:R-:W-:Y:S01]  /*22ee0*/  BPT.TRAP 0x1 ;  /* 0x000000040000795c */ /* 0x000fe20000300000 */
.L_x_2922:
[----:B------:R-:W-:Y:S04]  /*22ef0*/  BSSY B1, `(.L_x_2923) ;  /* 0x0000004000017945 */ /* 0x000fe80003800000 */
[----:B-1----:R-:W-:Y:S05]  /*22f00*/  @P1 BRA `(.L_x_2924) ;  /* 0x0000000000081947 */ /* 0x002fea0003800000 */
[----:B------:R-:W1:Y:S02]  /*22f10*/  SYNCS.PHASECHK.TRANS64.TRYWAIT P1, [R6+URZ+0x38850], R0 ;  /* 0x03885000060075a7 */ /* 0x000e64000802017f */
[----:B-1----:R-:W-:Y:S05]  /*22f20*/  @!P1 BRA `(.L_x_2925) ;  /* 0x000000e800609947 */ /* 0x002fea0003800000 */
.L_x_2924:
[----:B------:R-:W-:Y:S05]  /*22f30*/  BSYNC B1 ;  /* 0x0000000000017941 */ /* 0x000fea0003800000 */
.L_x_2923:
        /* <DEDUP_REMOVED lines=45> */
.L_x_2926:
[----:B------:R-:W2:Y:S01]  /*23210*/  LDL R223, [R1+0x50] ;  /* 0x0000500001df7983 */ /* 0x000ea20000100800 */
        /* <DEDUP_REMOVED lines=51> */
[-C--:B------:R-:W-:Y:S01]  /*23550*/  FFMA.FTZ R192, R152, R3.reuse, -R8 ;  /* 0x0000000398c07223 */ /* 0x080fe20000010808 */
[C---:B------:R-:W-:Y:S01]  /*23560*/  FADD.FTZ R2, -R5.reuse, R20 ;  /* 0x0000001405027221 */ /* 0x040fe20000010100 */
[-C--:B------:R-:W-:Y:S01]  /*23570*/  FMUL.FTZ R152, R5, R3.reuse ;  /* 0x0000000305987220 */ /* 0x080fe20000410000 */
[-C--:B------:R-:W-:Y:S01]  /*23580*/  FMUL.FTZ R0, R0, R3.reuse ;  /* 0x0000000300007220 */ /* 0x080fe20000410000 */
[-C--:B------:R-:W-:Y:S01]  /*23590*/  FFMA.FTZ R208, R184, R3.reuse, -R8 ;  /* 0x00000003b8d07223 */ /* 0x080fe20000010808 */
        /* <DEDUP_REMOVED lines=24> */
[-C--:B------:R-:W-:Y:S01]  /*23720*/  FFMA.FTZ R8, R157, R3.reuse, -R8 ;  /* 0x000000039d087223 */ /* 0x080fe20000010808 */
        /* <DEDUP_REMOVED lines=10> */
[-CC-:B------:R-:W-:Y:S01]  /*237d0*/  FFMA.FTZ R175, R175, R3.reuse, -R152.reuse ;  /* 0x00000003afaf7223 */ /* 0x180fe20000010898 */
[----:B------:R-:W-:Y:S01]  /*237e0*/  FFMA.FTZ R197, R162, R3, -R152 ;  /* 0x00000003a2c57223 */ /* 0x000fe20000010898 */
[----:B------:R-:W3:Y:S01]  /*237f0*/  MUFU.EX2 R21, R21 ;  /* 0x0000001500157308 */ /* 0x000ee20000000800 */
[----:B0-----:R-:W-:Y:S01]  /*23800*/  FFMA.FTZ R227, R0, R227, R208 ;  /* 0x000000e300e37223 */ /* 0x001fe200000100d0 */
[-CC-:B------:R-:W-:Y:S01]  /*23810*/  FFMA.FTZ R163, R163, R3.reuse, -R152.reuse ;  /* 0x00000003a3a37223 */ /* 0x180fe20000010898 */
[-CC-:B------:R-:W-:Y:S01]  /*23820*/  FFMA.FTZ R199, R166, R3.reuse, -R152.reuse ;  /* 0x00000003a6c77223 */ /* 0x180fe20000010898 */
[-CC-:B------:R-:W-:Y:S01]  /*23830*/  FFMA.FTZ R167, R167, R3.reuse, -R152.reuse ;  /* 0x00000003a7a77223 */ /* 0x180fe20000010898 */
[-CC-:B------:R-:W-:Y:S01]  /*23840*/  FFMA.FTZ R154, R155, R3.reuse, -R152.reuse ;  /* 0x000000039b9a7223 */ /* 0x180fe20000010898 */
[-CC-:B------:R-:W-:Y:S01]  /*23850*/  FFMA.FTZ R195, R158, R3.reuse, -R152.reuse ;  /* 0x000000039ec37223 */ /* 0x180fe20000010898 */
[----:B------:R-:W-:Y:S01]  /*23860*/  FFMA.FTZ R152, R159, R3, -R152 ;  /* 0x000000039f987223 */ /* 0x000fe20000010898 */
[----:B------:R-:W0:Y:S01]  /*23870*/  MUFU.EX2 R160, R160 ;  /* 0x000000a000a07308 */ /* 0x000e220000000800 */
[----:B-1----:R-:W-:Y:S01]  /*23880*/  FFMA.FTZ R226, R2, R226, R209 ;  /* 0x000000e202e27223 */ /* 0x002fe200000100d1 */
[----:B------:R-:W-:-:S04]  /*23890*/  IMAD R161, R219, 0x8, R22 ;  /* 0x00000008dba17824 */ /* 0x000fc800078e0216 */
[----:B------:R-:W-:Y:S02]  /*238a0*/  VIADD R164, R161, 0x38840 ;  /* 0x00038840a1a47836 */ /* 0x000fe40000000000 */
[----:B------:R-:W1:Y:S01]  /*238b0*/  MUFU.EX2 R210, R210 ;  /* 0x000000d200d27308 */ /* 0x000e620000000800 */
[----:B---3--:R-:W-:-:S07]  /*238c0*/  FADD.FTZ R155, R21, R227 ;  /* 0x000000e3159b7221 */ /* 0x008fce0000010000 */
[----:B------:R-:W3:Y:S01]  /*238d0*/  MUFU.EX2 R211, R211 ;  /* 0x000000d300d37308 */ /* 0x000ee20000000800 */
[----:B0-----:R-:W-:-:S07]  /*238e0*/  FADD.FTZ R159, R160, R226 ;  /* 0x000000e2a09f7221 */ /* 0x001fce0000010000 */
[----:B------:R-:W0:Y:S01]  /*238f0*/  MUFU.EX2 R20, R20 ;  /* 0x0000001400147308 */ /* 0x000e220000000800 */
[----:B-1----:R-:W-:-:S07]  /*23900*/  FADD.FTZ R155, R210, R155 ;  /* 0x0000009bd29b7221 */ /* 0x002fce0000010000 */
        /* <DEDUP_REMOVED lines=12> */
[----:B------:R-:W1:Y:S08]  /*239d0*/  MUFU.EX2 R207, R207 ;  /* 0x000000cf00cf7308 */ /* 0x000e700000000800 */
[----:B------:R-:W4:Y:S08]  /*239e0*/  MUFU.EX2 R14, R14 ;  /* 0x0000000e000e7308 */ /* 0x000f300000000800 */
[----:B------:R-:W5:Y:S08]  /*239f0*/  MUFU.EX2 R153, R153 ;  /* 0x0000009900997308 */ /* 0x000f700000000800 */
[----:B------:R-:W5:Y:S01]  /*23a00*/  MUFU.EX2 R200, R200 ;  /* 0x000000c800c87308 */ /* 0x000f620000000800 */
[----:B--2---:R-:W-:-:S04]  /*23a10*/  PRMT R164, R223, 0x654, R164 ;  /* 0x00000654dfa47816 */ /* 0x004fc800000000a4 */
[----:B------:R2:W-:Y:S03]  /*23a20*/  SYNCS.ARRIVE.TRANS64.RED.A1T0 RZ, [R164+URZ], RZ ;  /* 0x000000ffa4ff79a7 */ /* 0x0005e6000810043f */
[----:B------:R-:W2:Y:S08]  /*23a30*/  MUFU.EX2 R201, R201 ;  /* 0x000000c900c97308 */ /* 0x000eb00000000800 */
[----:B------:R-:W2:Y:S08]  /*23a40*/  MUFU.EX2 R13, R13 ;  /* 0x0000000d000d7308 */ /* 0x000eb00000000800 */
[----:B------:R-:W2:Y:S08]  /*23a50*/  MUFU.EX2 R161, R171 ;  /* 0x000000ab00a17308 */ /* 0x000eb00000000800 */
[----:B------:R3:W-:Y:S08]  /*23a60*/  MUFU.EX2 R158, R163 ;  /* 0x000000a3009e7308 */ /* 0x0007f00000000800 */
[----:B------:R-:W2:Y:S01]  /*23a70*/  MUFU.EX2 R202, R202 ;  /* 0x000000ca00ca7308 */ /* 0x000ea20000000800 */
[----:B---3--:R-:W-:Y:S01]  /*23a80*/  FADD.FTZ R163, R156, R159 ;  /* 0x0000009f9ca37221 */ /* 0x008fe20000010000 */
[----:B0-----:R-:W-:-:S03]  /*23a90*/  FADD.FTZ R159, R206, R155 ;  /* 0x0000009bce9f7221 */ /* 0x001fc60000010000 */
[----:B-1----:R-:W-:Y:S01]  /*23aa0*/  FADD.FTZ R163, R207, R163 ;  /* 0x000000a3cfa37221 */ /* 0x002fe20000010000 */
[----:B----4-:R-:W-:Y:S02]  /*23ab0*/  FADD.FTZ R159, R14, R159 ;  /* 0x0000009f0e9f7221 */ /* 0x010fe40000010000 */
[----:B------:R-:W0:Y:S01]  /*23ac0*/  MUFU.EX2 R203, R203 ;  /* 0x000000cb00cb7308 */ /* 0x000e220000000800 */
[----:B-----5:R-:W-:Y:S01]  /*23ad0*/  FADD.FTZ R163, R153, R163 ;  /* 0x000000a399a37221 */ /* 0x020fe20000010000 */
[----:B------:R-:W-:-:S03]  /*23ae0*/  FADD.FTZ R159, R200, R159 ;  /* 0x0000009fc89f7221 */ /* 0x000fc60000010000 */
[----:B--2---:R-:W-:Y:S01]  /*23af0*/  FADD.FTZ R163, R201, R163 ;  /* 0x000000a3c9a37221 */ /* 0x004fe20000010000 */
[----:B------:R-:W-:Y:S02]  /*23b00*/  FADD.FTZ R159, R13, R159 ;  /* 0x0000009f0d9f7221 */ /* 0x000fe40000010000 */
[----:B------:R-:W1:Y:S01]  /*23b10*/  MUFU.EX2 R12, R12 ;  /* 0x0000000c000c7308 */ /* 0x000e620000000800 */
[----:B------:R-:W-:Y:S01]  /*23b20*/  FADD.FTZ R163, R161, R163 ;  /* 0x000000a3a1a37221 */ /* 0x000fe20000010000 */
[----:B------:R-:W-:-:S06]  /*23b30*/  FADD.FTZ R159, R202, R159 ;  /* 0x0000009fca9f7221 */ /* 0x000fcc0000010000 */
        /* <DEDUP_REMOVED lines=9> */
[----:B-1----:R-:W-:-:S04]  /*23bd0*/  FADD.FTZ R163, R197, R163 ;  /* 0x000000a3c5a37221 */ /* 0x002fc80000010000 */
[----:B------:R-:W-:-:S03]  /*23be0*/  FADD.FTZ R163, R158, R163 ;  /* 0x000000a39ea37221 */ /* 0x000fc60000010000 */
        /* <DEDUP_REMOVED lines=26> */
.L_x_2927:
[C---:B------:R-:W-:Y:S01]  /*23d90*/  ISETP.GT.AND P1, PT, R9.reuse, RZ, PT ;  /* 0x000000ff0900720c */ /* 0x040fe20003f24270 */
[----:B------:R-:W-:Y:S01]  /*23da0*/  VIADD R6, R6, 0x38860 ;  /* 0x0003886006067836 */ /* 0x000fe20000000000 */
[----:B------:R-:W-:Y:S01]  /*23db0*/  F2FP.BF16.F32.PACK_AB R210, R20, R210 ;  /* 0x000000d214d2723e */ /* 0x000fe200000010ff */
[----:B------:R-:W-:Y:S01]  /*23dc0*/  VIADD R9, R9, 0xffffffff ;  /* 0xffffffff09097836 */ /* 0x000fe20000000000 */
[----:B------:R-:W-:Y:S01]  /*23dd0*/  F2FP.BF16.F32.PACK_AB R196, R11, R196 ;  /* 0x000000c40bc4723e */ /* 0x000fe200000010ff */
[----:B------:R-:W-:Y:S01]  /*23de0*/  IMAD.MOV.U32 R20, RZ, RZ, R5 ;  /* 0x000000ffff147224 */ /* 0x000fe200078e0005 */
[----:B------:R-:W-:Y:S01]  /*23df0*/  PRMT R6, R223, 0x654, R6 ;  /* 0x00000654df067816 */ /* 0x000fe20000000006 */
[----:B------:R-:W-:Y:S01]  /*23e00*/  IMAD.MOV.U32 R11, RZ, RZ, R4 ;  /* 0x000000ffff0b7224 */ /* 0x000fe200078e0004 */
[----:B------:R-:W-:Y:S01]  /*23e10*/  F2FP.BF16.F32.PACK_AB R198, R10, R198 ;  /* 0x000000c60ac6723e */ /* 0x000fe200000010ff */
[----:B------:R-:W-:Y:S01]  /*23e20*/  IMAD.MOV.U32 R10, RZ, RZ, R225 ;  /* 0x000000ffff0a7224 */ /* 0x000fe200078e00e1 */
        /* <DEDUP_REMOVED lines=18> */
[----:B------:R-:W-:Y:S01]  /*23f50*/  F2FP.BF16.F32.PACK_AB R195, R152, R195 ;  /* 0x000000c398c3723e */ /* 0x000fe200000010ff */
[----:B0-----:R-:W-:Y:S06]  /*23f60*/  @P1 BRA `(.L_x_2928) ;  /* 0xffffffb400c81947 */ /* 0x001fec000383ffff */
.L_x_2915:
[----:B------:R-:W-:Y:S05]  /*23f70*/  BSYNC B0 ;  /* 0x0000000000007941 */ /* 0x000fea0003800000 */
.L_x_2914:
        /* <DEDUP_REMOVED lines=131> */
.L_x_2929:
[----:B------:R-:W-:Y:S01]  /*247b0*/  IMAD R8, R219, 0x8, R22 ;  /* 0x00000008db087824 */ /* 0x000fe200078e0216 */
[----:B------:R-:W-:-:S04]  /*247c0*/  SHF.L.U32 R7, R225, 0x1f, RZ ;  /* 0x0000001fe1077819 */ /* 0x000fc800000006ff */
[----:B------:R0:W1:Y:S01]  /*247d0*/  SYNCS.PHASECHK.TRANS64.TRYWAIT P1, [R8+URZ+0x38850], R7 ;  /* 0x03885007080075a7 */ /* 0x000062000802017f */
[----:B------:R-:W-:Y:S05]  /*247e0*/  @!P0 BRA `(.L_x_2930) ;  /* 0x0000000000048947 */ /* 0x000fea0003800000 */
[----:B------:R-:W-:Y:S01]  /*247f0*/  BPT.TRAP 0x1 ;  /* 0x000000040000795c */ /* 0x000fe20000300000 */
.L_x_2930:
        /* <DEDUP_REMOVED lines=9> */
.L_x_2932:
[----:B------:R-:W-:Y:S05]  /*24890*/  BSYNC B0 ;  /* 0x0000000000007941 */ /* 0x000fea0003800000 */
.L_x_2931:
[----:B------:R-:W-:Y:S01]  /*248a0*/  IMAD.MOV.U32 R6, RZ, RZ, R0 ;  /* 0x000000ffff067224 */ /* 0x000fe200078e0000 */
[----:B------:R-:W-:Y:S01]  /*248b0*/  WARPGROUP.ARRIVE ;  /* 0x00000000000079c5 */ /* 0x000fe20000000000 */
[----:B01----:R-:W-:Y:S02]  /*248c0*/  IMAD.MOV.U32 R7, RZ, RZ, 0x40000040 ;  /* 0x40000040ff077424 */ /* 0x003fe400078e00ff */
[----:B------:R-:W-:Y:S01]  /*248d0*/  IMAD.MOV.U32 R2, RZ, RZ, RZ ;  /* 0x000000ffff027224 */ /* 0x000fe200078e00ff */
        /* <DEDUP_REMOVED lines=25> */
[----:B------:R-:W0:Y:S02]  /*24a70*/  SHFL.BFLY PT, R0, R227, 0x2, 0x1f ;  /* 0x0c401f00e3007f89 */ /* 0x000e2400000e0000 */
[----:B0-----:R-:W-:Y:S01]  /*24a80*/  FADD.FTZ R0, R0, R227 ;  /* 0x000000e300007221 */ /* 0x001fe20000010000 */
[----:B------:R-:W-:Y:S02]  /*24a90*/  WARPGROUP.DEPBAR.LE gsb0, 0x0 ;  /* 0x00008000000079c5 */ /* 0x000fe40000010000 */
[----:B------:R-:W-:-:S15]  /*24aa0*/  WARPGROUP.ARRIVE ;  /* 0x00000000000079c5 */ /* 0x000fde0000000000 */
[----:B------:R-:W-:-:S03]  /*24ab0*/  NOP ;  /* 0x0000000000007918 */ /* 0x000fc60000000000 */
[----:B------:R-:W-:Y:S01]  /*24ac0*/  HGMMA.64x256x16.F32.BF16 R24, R196, gdesc[UR4].tnspB, R24, gsb0 ;  /* 0x43e00004c4187df0 */ /* 0x000fe20008001818 */
[----:B------:R-:W-:Y:S02]  /*24ad0*/  R2UR UR6, R6 ;  /* 0x00000000060672ca */ /* 0x000fe400000e0000 */
[----:B------:R-:W-:Y:S02]  /*24ae0*/  R2UR UR7, R7 ;  /* 0x00000000070772ca */ /* 0x000fe400000e0000 */
[----:B------:R-:W0:Y:S02]  /*24af0*/  SHFL.BFLY PT, R7, R226, 0x2, 0x1f ;  /* 0x0c401f00e2077f89 */ /* 0x000e2400000e0000 */
[----:B0-----:R-:W-:Y:S02]  /*24b00*/  FADD.FTZ R6, R7, R226 ;  /* 0x000000e207067221 */ /* 0x001fe40000010000 */
[----:B------:R-:W0:Y:S04]  /*24b10*/  SHFL.BFLY PT, R7, R0, 0x1, 0x1f ;  /* 0x0c201f0000077f89 */ /* 0x000e2800000e0000 */
[----:B------:R-:W1:Y:S01]  /*24b20*/  SHFL.BFLY PT, R9, R6, 0x1, 0x1f ;  /* 0x0c201f0006097f89 */ /* 0x000e6200000e0000 */
[----:B0-----:R-:W-:Y:S01]  /*24b30*/  FADD.FTZ R13, R0, R7 ;  /* 0x00000007000d7221 */ /* 0x001fe20000010000 */
[----:B------:R-:W-:-:S02]  /*24b40*/  IMAD.MOV.U32 R7, RZ, RZ, RZ ;  /* 0x000000ffff077224 */ /* 0x000fc400078e00ff */
        /* <DEDUP_REMOVED lines=17> */
[----:B------:R-:W-:Y:S03]  /*24c60*/  HGMMA.64x256x16.F32.BF16 R24, R192, gdesc[UR4].tnspB, R24, gsb0 ;  /* 0x43e00004c0187df0 */ /* 0x000fe60008001818 */
[----:B------:R-:W-:Y:S02]  /*24c70*/  WARPGROUP.DEPBAR.LE gsb0, 0x0 ;  /* 0x00008000000079c5 */ /* 0x000fe40000010000 */
[----:B--23--:R-:W-:Y:S05]  /*24c80*/  @!P0 BRA `(.L_x_2934) ;  /* 0x0000000000048947 */ /* 0x00cfea0003800000 */
[----:B------:R-:W-:Y:S01]  /*24c90*/  BPT.TRAP 0x1 ;  /* 0x000000040000795c */ /* 0x000fe20000300000 */
.L_x_2934:
[----:B------:R-:W2:Y:S01]  /*24ca0*/  LDL.LU R3, [R1+0x50] ;  /* 0x0000500001037983 */ /* 0x000ea20000300800 */
[----:B------:R-:W-:Y:S02]  /*24cb0*/  VIADD R4, R8, 0x38860 ;  /* 0x0003886008047836 */ /* 0x000fe40000000000 */
[-C--:B------:R-:W-:Y:S01]  /*24cc0*/  FMUL.FTZ R8, R24, R7.reuse ;  /* 0x0000000718087220 */ /* 0x080fe20000410000 */
[----:B------:R-:W-:Y:S01]  /*24cd0*/  FMUL.FTZ R25, R25, R7 ;  /* 0x0000000719197220 */ /* 0x000fe20000410000 */
[----:B------:R-:W3:Y:S01]  /*24ce0*/  LDL.LU R5, [R1+0x88] ;  /* 0x0000880001057983 */ /* 0x000ee20000300800 */
[----:B------:R-:W-:-:S05]  /*24cf0*/  VIADD R219, R219, 0x1 ;  /* 0x00000001dbdb7836 */ /* 0x000fca0000000000 */
        /* <DEDUP_REMOVED lines=63> */
[-C--:B0-----:R-:W-:Y:S01]  /*250f0*/  FMUL.FTZ R26, R26, R2.reuse ;  /* 0x000000021a1a7220 */ /* 0x081fe20000410000 */
        /* <DEDUP_REMOVED lines=71> */
.L_x_2811:
[----:B------:R-:W0:Y:S08]  /*25570*/  S2UR UR4, SR_CgaCtaId ;  /* 0x00000000000479c3 */ /* 0x000e300000008800 */
[----:B------:R-:W-:Y:S01]  /*25580*/  BAR.SYNC.DEFER_BLOCKING 0x5, 0x180 ;  /* 0x0146000000007b1d */ /* 0x000fe20000010000 */
[----:B------:R-:W-:-:S05]  /*25590*/  MOV R22, 0x400 ;  /* 0x0000040000167802 */ /* 0x000fca0000000f00 */
[----:B------:R-:W-:Y:S01]  /*255a0*/  BSSY B0, `(.L_x_2935) ;  /* 0x00002f7000007945 */ /* 0x000fe20003800000 */
[----:B0-----:R-:W-:-:S05]  /*255b0*/  IMAD.U32 R2, RZ, RZ, UR4 ;  /* 0x00000004ff027e24 */ /* 0x001fca000f8e00ff */
[----:B------:R0:W-:Y:S01]  /*255c0*/  STL [R1+0x50], R2 ;  /* 0x0000500201007387 */ /* 0x0001e20000100800 */
[----:B------:R-:W-:-:S05]  /*255d0*/  LEA R22, R2, R22, 0x18 ;  /* 0x0000001602167211 */ /* 0x000fca00078ec0ff */
[----:B------:R0:W2:Y:S01]  /*255e0*/  LDS.128 R28, [R22+0x388d0] ;  /* 0x0388d000161c7984 */ /* 0x0000a20000000c00 */
[----:B------:R-:W-:Y:S06]  /*255f0*/  BAR.ARV 0x4, 0x180 ;  /* 0x0106000000007b1d */ /* 0x000fec0000002000 */
[----:B------:R-:W-:Y:S05]  /*25600*/  @P1 BRA `(.L_x_2936) ;  /* 0x0000002000441947 */ /* 0x000fea0003800000 */
[----:B0-----:R-:W3:Y:S04]  /*25610*/  LDL R2, [R1+0x8c] ;  /* 0x00008c0001027983 */ /* 0x001ee80000100800 */
[----:B------:R-:W4:Y:S04]  /*25620*/  LDL R179, [R1+0x7c] ;  /* 0x00007c0001b37983 */ /* 0x000f280000100800 */
[----:B------:R-:W4:Y:S04]  /*25630*/  LDL R180, [R1+0x78] ;  /* 0x0000780001b47983 */ /* 0x000f280000100800 */
[----:B------:R-:W4:Y:S01]  /*25640*/  LDL R178, [R1+0x68] ;  /* 0x0000680001b27983 */ /* 0x000f220000100800 */
[----:B-1----:R-:W0:Y:S01]  /*25650*/  S2R R5, SR_SWINHI ;  /* 0x0000000000057919 */ /* 0x002e220000002f00 */
[----:B------:R-:W-:Y:S01]  /*25660*/  F2FP.BF16.F32.PACK_AB R8, R25, R8 ;  /* 0x000000081908723e */ /* 0x000fe200000010ff */
[----:B------:R-:W-:Y:S01]  /*25670*/  ULDC.64 UR4, c[0x0][0xc00] ;  /* 0x0003000000047ab9 */ /* 0x000fe20000000a00 */
[----:B------:R-:W-:-:S02]  /*25680*/  MOV R20, R22 ;  /* 0x0000001600147202 */ /* 0x000fc40000000f00 */
[----:B0-----:R-:W-:Y:S02]  /*25690*/  MOV R21, R5 ;  /* 0x0000000500157202 */ /* 0x001fe40000000f00 */
[----:B------:R-:W-:Y:S02]  /*256a0*/  F2FP.BF16.F32.PACK_AB R9, R9, R26 ;  /* 0x0000001a0909723e */ /* 0x000fe400000010ff */
[----:B------:R-:W-:Y:S02]  /*256b0*/  F2FP.BF16.F32.PACK_AB R10, R3, R10 ;  /* 0x0000000a030a723e */ /* 0x000fe400000010ff */
[----:B------:R-:W-:Y:S02]  /*256c0*/  F2FP.BF16.F32.PACK_AB R11, R11, R4 ;  /* 0x000000040b0b723e */ /* 0x000fe400000010ff */
[----:B------:R-:W-:Y:S02]  /*256d0*/  F2FP.BF16.F32.PACK_AB R144, R145, R144 ;  /* 0x000000909190723e */ /* 0x000fe400000010ff */
[----:B------:R-:W-:-:S02]  /*256e0*/  F2FP.BF16.F32.PACK_AB R145, R147, R146 ;  /* 0x000000929391723e */ /* 0x000fc400000010ff */
[----:B------:R-:W-:Y:S02]  /*256f0*/  F2FP.BF16.F32.PACK_AB R146, R149, R148 ;  /* 0x000000949592723e */ /* 0x000fe400000010ff */
[----:B------:R-:W-:Y:S01]  /*25700*/  F2FP.BF16.F32.PACK_AB R147, R151, R150 ;  /* 0x000000969793723e */ /* 0x000fe200000010ff */
[----:B------:R-:W-:Y:S01]  /*25710*/  ULDC.64 UR6, c[0x0][0x208] ;  /* 0x0000820000067ab9 */ /* 0x000fe20000000a00 */
[----:B------:R-:W-:Y:S01]  /*25720*/  BAR.SYNC.DEFER_BLOCKING 0x1, 0x100 ;  /* 0x0044000000007b1d */ /* 0x000fe20000010000 */
[----:B---3--:R-:W-:-:S03]  /*25730*/  IMAD.WIDE R104, R2, 0x2, R20 ;  /* 0x0000000202687825 */ /* 0x008fc600078e0214 */
[C---:B------:R-:W-:Y:S02]  /*25740*/  IADD3 R64, P3, R104.reuse, 0x4000, RZ ;  /* 0x0000400068407810 */ /* 0x040fe40007f7e0ff */
[----:B------:R-:W-:Y:S02]  /*25750*/  IADD3 R12, P1, R104, 0x20, RZ ;  /* 0x00000020680c7810 */ /* 0x000fe40007f3e0ff */
[----:B------:R-:W-:-:S03]  /*25760*/  LOP3.LUT R100, R64, 0x380, RZ, 0xc0, !PT ;  /* 0x0000038040647812 */ /* 0x000fc600078ec0ff */
[--C-:B------:R-:W-:Y:S01]  /*25770*/  IMAD.X R13, RZ, RZ, R105.reuse, P1 ;  /* 0x000000ffff0d7224 */ /* 0x100fe200008e0669 */
[----:B------:R-:W-:Y:S02]  /*25780*/  SHF.R.U64 R100, R100, 0x3, RZ ;  /* 0x0000000364647819 */ /* 0x000fe400000012ff */
[----:B------:R-:W-:Y:S02]  /*25790*/  IADD3 R80, P1, R104, 0x8000, RZ ;  /* 0x0000800068507810 */ /* 0x000fe40007f3e0ff */
[----:B------:R-:W-:Y:S02]  /*257a0*/  LOP3.LUT R64, R100, R64, RZ, 0x3c, !PT ;  /* 0x0000004064407212 */ /* 0x000fe400078e3cff */
[----:B------:R-:W-:Y:S01]  /*257b0*/  LOP3.LUT R100, R80, 0x380, RZ, 0xc0, !PT ;  /* 0x0000038050647812 */ /* 0x000fe200078ec0ff */
[----:B------:R-:W-:Y:S01]  /*257c0*/  IMAD.X R65, RZ, RZ, R105, P3 ;  /* 0x000000ffff417224 */ /* 0x000fe200018e0669 */
[----:B------:R-:W-:Y:S02]  /*257d0*/  IADD3 R14, P0, R104, 0x40, RZ ;  /* 0x00000040680e7810 */ /* 0x000fe40007f1e0ff */
[----:B------:R-:W-:-:S02]  /*257e0*/  SHF.R.U64 R100, R100, 0x3, RZ ;  /* 0x0000000364647819 */ /* 0x000fc400000012ff */
[C---:B------:R-:W-:Y:S02]  /*257f0*/  IADD3 R72, P5, R104.reuse, 0x4040, RZ ;  /* 0x0000404068487810 */ /* 0x040fe40007fbe0ff */
[C---:B------:R-:W-:Y:S02]  /*25800*/  IADD3 R76, P2, R104.reuse, 0x4060, RZ ;  /* 0x00004060684c7810 */ /* 0x040fe40007f5e0ff */
[C---:B------:R-:W-:Y:S02]  /*25810*/  IADD3 R92, P3, R104.reuse, 0x8060, RZ ;  /* 0x00008060685c7810 */ /* 0x040fe40007f7e0ff */
[C---:B------:R-:W-:Y:S02]  /*25820*/  LOP3.LUT R5, R104.reuse, 0x380, RZ, 0xc0, !PT ;  /* 0x0000038068057812 */ /* 0x040fe400078ec0ff */
[C---:B------:R-:W-:Y:S02]  /*25830*/  IADD3 R60, P4, R104.reuse, 0x60, RZ ;  /* 0x00000060683c7810 */ /* 0x040fe40007f9e0ff */
[----:B------:R-:W-:-:S02]  /*25840*/  IADD3 R68, P6, R104, 0x4020, RZ ;  /* 0x0000402068447810 */ /* 0x000fc40007fde0ff */
[----:B------:R-:W-:Y:S02]  /*25850*/  LOP3.LUT R176, R14, 0x380, RZ, 0xc0, !PT ;  /* 0x000003800eb07812 */ /* 0x000fe400078ec0ff */
[----:B------:R-:W-:Y:S01]  /*25860*/  LOP3.LUT R80, R100, R80, RZ, 0x3c, !PT ;  /* 0x0000005064507212 */ /* 0x000fe200078e3cff */
[--C-:B------:R-:W-:Y:S01]  /*25870*/  IMAD.X R73, RZ, RZ, R105.reuse, P5 ;  /* 0x000000ffff497224 */ /* 0x100fe200028e0669 */
[----:B------:R-:W-:Y:S01]  /*25880*/  LOP3.LUT R177, R12, 0x380, RZ, 0xc0, !PT ;  /* 0x000003800cb17812 */ /* 0x000fe200078ec0ff */
[--C-:B------:R-:W-:Y:S01]  /*25890*/  IMAD.X R77, RZ, RZ, R105.reuse, P2 ;  /* 0x000000ffff4d7224 */ /* 0x100fe200010e0669 */
[----:B------:R-:W-:Y:S02]  /*258a0*/  LOP3.LUT R100, R92, 0x380, RZ, 0xc0, !PT ;  /* 0x000003805c647812 */ /* 0x000fe400078ec0ff */
[----:B------:R-:W-:Y:S01]  /*258b0*/  SHF.R.U64 R5, R5, 0x3, RZ ;  /* 0x0000000305057819 */ /* 0x000fe200000012ff */
[--C-:B------:R-:W-:Y:S01]  /*258c0*/  IMAD.X R15, RZ, RZ, R105.reuse, P0 ;  /* 0x000000ffff0f7224 */ /* 0x100fe200000e0669 */
[C---:B------:R-:W-:Y:S01]  /*258d0*/  IADD3 R2, P5, R104.reuse, 0xc020, RZ ;  /* 0x0000c02068027810 */ /* 0x040fe20007fbe0ff */
[--C-:B------:R-:W-:Y:S01]  /*258e0*/  IMAD.X R61, RZ, RZ, R105.reuse, P4 ;  /* 0x000000ffff3d7224 */ /* 0x100fe200020e0669 */
[----:B--2---:R-:W-:Y:S01]  /*258f0*/  IADD3 R28, P2, R104, 0xc040, RZ ;  /* 0x0000c040681c7810 */ /* 0x004fe20007f5e0ff */
[--C-:B------:R-:W-:Y:S01]  /*25900*/  IMAD.X R69, RZ, RZ, R105.reuse, P6 ;  /* 0x000000ffff457224 */ /* 0x100fe200030e0669 */
[----:B------:R-:W-:Y:S01]  /*25910*/  SHF.R.U64 R176, R176, 0x3, RZ ;  /* 0x00000003b0b07819 */ /* 0x000fe200000012ff */
[----:B------:R-:W-:Y:S01]  /*25920*/  IMAD.X R81, RZ, RZ, R105, P1 ;  /* 0x000000ffff517224 */ /* 0x000fe200008e0669 */
[----:B------:R-:W-:-:S02]  /*25930*/  IADD3 R84, P0, R104, 0x8020, RZ ;  /* 0x0000802068547810 */ /* 0x000fc40007f1e0ff */
[C---:B------:R-:W-:Y:S02]  /*25940*/  IADD3 R88, P4, R104.reuse, 0x8040, RZ ;  /* 0x0000804068587810 */ /* 0x040fe40007f9e0ff */
[C---:B------:R-:W-:Y:S02]  /*25950*/  IADD3 R96, P6, R104.reuse, 0xc000, RZ ;  /* 0x0000c00068607810 */ /* 0x040fe40007fde0ff */
[----:B------:R-:W-:Y:S02]  /*25960*/  IADD3 R128, P1, R104, 0xc060, RZ ;  /* 0x0000c06068807810 */ /* 0x000fe40007f3e0ff */
[----:B------:R-:W-:Y:S02]  /*25970*/  SHF.R.U64 R177, R177, 0x3, RZ ;  /* 0x00000003b1b17819 */ /* 0x000fe400000012ff */
[----:B------:R-:W-:Y:S02]  /*25980*/  SHF.R.U64 R100, R100, 0x3, RZ ;  /* 0x0000000364647819 */ /* 0x000fe400000012ff */
[----:B------:R-:W-:-:S02]  /*25990*/  LOP3.LUT R104, R5, R104, RZ, 0x3c, !PT ;  /* 0x0000006805687212 */ /* 0x000fc400078e3cff */
[----:B-----5:R-:W-:Y:S02]  /*259a0*/  LOP3.LUT R135, R60, 0x380, RZ, 0xc0, !PT ;  /* 0x000003803c877812 */ /* 0x020fe400078ec0ff */
[----:B------:R-:W-:Y:S02]  /*259b0*/  LOP3.LUT R25, R2, 0x380, RZ, 0xc0, !PT ;  /* 0x0000038002197812 */ /* 0x000fe400078ec0ff */
[----:B------:R-:W-:Y:S02]  /*259c0*/  LOP3.LUT R26, R28, 0x380, RZ, 0xc0, !PT ;  /* 0x000003801c1a7812 */ /* 0x000fe400078ec0ff */
[----:B------:R-:W-:Y:S02]  /*259d0*/  LOP3.LUT R14, R176, R14, RZ, 0x3c, !PT ;  /* 0x0000000eb00e7212 */ /* 0x000fe400078e3cff */
[----:B------:R-:W-:Y:S02]  /*259e0*/  LOP3.LUT R12, R177, R12, RZ, 0x3c, !PT ;  /* 0x0000000cb10c7212 */ /* 0x000fe400078e3cff */
[----:B------:R-:W-:-:S02]  /*259f0*/  LOP3.LUT R176, R72, 0x380, RZ, 0xc0, !PT ;  /* 0x0000038048b07812 */ /* 0x000fc400078ec0ff */
[----:B------:R-:W-:Y:S02]  /*25a00*/  LOP3.LUT R92, R100, R92, RZ, 0x3c, !PT ;  /* 0x0000005c645c7212 */ /* 0x000fe400078e3cff */
[----:B------:R-:W-:Y:S02]  /*25a10*/  LOP3.LUT R177, R68, 0x380, RZ, 0xc0, !PT ;  /* 0x0000038044b17812 */ /* 0x000fe400078ec0ff */
[----:B------:R-:W-:Y:S02]  /*25a20*/  MOV R104, R104 ;  /* 0x0000006800687202 */ /* 0x000fe40000000f00 */
[----:B------:R-:W-:Y:S02]  /*25a30*/  LOP3.LUT R100, R128, 0x380, RZ, 0xc0, !PT ;  /* 0x0000038080647812 */ /* 0x000fe400078ec0ff */
[----:B------:R-:W-:Y:S02]  /*25a40*/  SHF.R.U64 R135, R135, 0x3, RZ ;  /* 0x0000000387877819 */ /* 0x000fe400000012ff */
[----:B------:R-:W-:-:S02]  /*25a50*/  SHF.R.U64 R25, R25, 0x3, RZ ;  /* 0x0000000319197819 */ /* 0x000fc400000012ff */
[----:B------:R-:W-:Y:S01]  /*25a60*/  SHF.R.U64 R3, R26, 0x3, RZ ;  /* 0x000000031a037819 */ /* 0x000fe200000012ff */
[--C-:B------:R-:W-:Y:S01]  /*25a70*/  IMAD.X R85, RZ, RZ, R105.reuse, P0 ;  /* 0x000000ffff557224 */ /* 0x100fe200000e0669 */
[----:B------:R-:W-:Y:S01]  /*25a80*/  SHF.R.U64 R176, R176, 0x3, RZ ;  /* 0x00000003b0b07819 */ /* 0x000fe200000012ff */
[--C-:B------:R-:W-:Y:S01]  /*25a90*/  IMAD.X R89, RZ, RZ, R105.reuse, P4 ;  /* 0x000000ffff597224 */ /* 0x100fe200020e0669 */
[----:B------:R-:W-:Y:S01]  /*25aa0*/  SHF.R.U64 R177, R177, 0x3, RZ ;  /* 0x00000003b1b17819 */ /* 0x000fe200000012ff */
[--C-:B------:R-:W-:Y:S02]  /*25ab0*/  IMAD.X R93, RZ, RZ, R105.reuse, P3 ;  /* 0x000000ffff5d7224 */ /* 0x100fe400018e0669 */
[--C-:B------:R-:W-:Y:S02]  /*25ac0*/  IMAD.X R97, RZ, RZ, R105.reuse, P6 ;  /* 0x000000ffff617224 */ /* 0x100fe400030e0669 */
[--C-:B------:R-:W-:Y:S02]  /*25ad0*/  IMAD.X R101, RZ, RZ, R105.reuse, P5 ;  /* 0x000000ffff657224 */ /* 0x100fe400028e0669 */
[----:B------:R-:W-:-:S02]  /*25ae0*/  IMAD.X R5, RZ, RZ, R105, P2 ;  /* 0x000000ffff057224 */ /* 0x000fc400010e0669 */
[----:B------:R-:W-:Y:S01]  /*25af0*/  IMAD.X R27, RZ, RZ, R105, P1 ;  /* 0x000000ffff1b7224 */ /* 0x000fe200008e0669 */
[----:B------:R-:W-:Y:S01]  /*25b00*/  SHF.R.U64 R105, R100, 0x3, RZ ;  /* 0x0000000364697819 */ /* 0x000fe200000012ff */
[----:B------:R0:W-:Y:S01]  /*25b10*/  STSM.16.M88.4 [R104], R8 ;  /* 0x0000000868007844 */ /* 0x0001e20000000200 */
[----:B------:R-:W-:Y:S02]  /*25b20*/  LOP3.LUT R60, R135, R60, RZ, 0x3c, !PT ;  /* 0x0000003c873c7212 */ /* 0x000fe400078e3cff */
[----:B------:R-:W-:Y:S02]  /*25b30*/  LOP3.LUT R100, R25, R2, RZ, 0x3c, !PT ;  /* 0x0000000219647212 */ /* 0x000fe400078e3cff */
[----:B------:R-:W-:Y:S02]  /*25b40*/  LOP3.LUT R4, R3, R28, RZ, 0x3c, !PT ;  /* 0x0000001c03047212 */ /* 0x000fe400078e3cff */
[----:B------:R-:W-:Y:S01]  /*25b50*/  LOP3.LUT R135, R76, 0x380, RZ, 0xc0, !PT ;  /* 0x000003804c877812 */ /* 0x000fe200078ec0ff */
[----:B------:R-:W1:Y:S01]  /*25b60*/  LDC R28, c[0x0][0xbe8] ;  /* 0x0002fa00ff1c7b82 */ /* 0x000e620000000800 */
[----:B------:R-:W-:-:S02]  /*25b70*/  MOV R3, R12 ;  /* 0x0000000c00037202 */ /* 0x000fc40000000f00 */
[----:B------:R-:W-:Y:S02]  /*25b80*/  MOV R25, R14 ;  /* 0x0000000e00197202 */ /* 0x000fe40000000f00 */
[----:B------:R-:W-:Y:S02]  /*25b90*/  LOP3.LUT R72, R176, R72, RZ, 0x3c, !PT ;  /* 0x00000048b0487212 */ /* 0x000fe400078e3cff */
[----:B------:R-:W-:Y:S02]  /*25ba0*/  F2FP.BF16.F32.PACK_AB R12, R41, R158 ;  /* 0x0000009e290c723e */ /* 0x000fe400000010ff */
[----:B0-----:R-:W-:Y:S02]  /*25bb0*/  F2FP.BF16.F32.PACK_AB R8, R33, R32 ;  /* 0x000000202108723e */ /* 0x001fe400000010ff */
[----:B------:R-:W-:Y:S02]  /*25bc0*/  F2FP.BF16.F32.PACK_AB R9, R35, R34 ;  /* 0x000000222309723e */ /* 0x000fe400000010ff */
[----:B------:R-:W-:-:S02]  /*25bd0*/  F2FP.BF16.F32.PACK_AB R10, R37, R24 ;  /* 0x00000018250a723e */ /* 0x000fc400000010ff */
[----:B------:R-:W-:Y:S02]  /*25be0*/  F2FP.BF16.F32.PACK_AB R11, R39, R38 ;  /* 0x00000026270b723e */ /* 0x000fe400000010ff */
[----:B------:R-:W-:Y:S02]  /*25bf0*/  F2FP.BF16.F32.PACK_AB R13, R43, R42 ;  /* 0x0000002a2b0d723e */ /* 0x000fe400000010ff */
[----:B------:R-:W-:Y:S02]  /*25c00*/  F2FP.BF16.F32.PACK_AB R14, R45, R159 ;  /* 0x0000009f2d0e723e */ /* 0x000fe400000010ff */
[----:B------:R-:W-:Y:S02]  /*25c10*/  F2FP.BF16.F32.PACK_AB R15, R47, R46 ;  /* 0x0000002e2f0f723e */ /* 0x000fe400000010ff */
[----:B------:R-:W-:Y:S02]  /*25c20*/  LOP3.LUT R68, R177, R68, RZ, 0x3c, !PT ;  /* 0x00000044b1447212 */ /* 0x000fe400078e3cff */
[----:B------:R-:W-:-:S02]  /*25c30*/  LOP3.LUT R176, R84, 0x380, RZ, 0xc0, !PT ;  /* 0x0000038054b07812 */ /* 0x000fc400078ec0ff */
[----:B------:R-:W-:Y:S02]  /*25c40*/  LOP3.LUT R26, R105, R128, RZ, 0x3c, !PT ;  /* 0x00000080691a7212 */ /* 0x000fe400078e3cff */
[----:B------:R-:W-:Y:S02]  /*25c50*/  LOP3.LUT R177, R88, 0x380, RZ, 0xc0, !PT ;  /* 0x0000038058b17812 */ /* 0x000fe400078ec0ff */
[----:B------:R-:W-:Y:S01]  /*25c60*/  MOV R4, R4 ;  /* 0x0000000400047202 */ /* 0x000fe20000000f00 */
[----:B------:R-:W-:Y:S01]  /*25c70*/  STSM.16.M88.4 [R3], R8 ;  /* 0x0000000803007844 */ /* 0x000fe20000000200 */
[----:B------:R-:W-:Y:S01]  /*25c80*/  SHF.R.U64 R135, R135, 0x3, RZ ;  /* 0x0000000387877819 */ /* 0x000fe200000012ff */
[----:B------:R-:W0:Y:S01]  /*25c90*/  S2R R5, SR_TID.X ;  /* 0x0000000000057919 */ /* 0x000e220000002100 */
[----:B------:R-:W-:Y:S02]  /*25ca0*/  SHF.R.U64 R176, R176, 0x3, RZ ;  /* 0x00000003b0b07819 */ /* 0x000fe400000012ff */
[----:B------:R-:W-:Y:S01]  /*25cb0*/  MOV R2, R26 ;  /* 0x0000001a00027202 */ /* 0x000fe20000000f00 */
[----:B------:R2:W-:Y:S01]  /*25cc0*/  STSM.16.M88.4 [R25], R12 ;  /* 0x0000000c19007844 */ /* 0x0005e20000000200 */
[----:B------:R-:W-:-:S02]  /*25cd0*/  SHF.R.U64 R177, R177, 0x3, RZ ;  /* 0x00000003b1b17819 */ /* 0x000fc400000012ff */
[----:B------:R-:W-:Y:S02]  /*25ce0*/  MOV R60, R60 ;  /* 0x0000003c003c7202 */ /* 0x000fe40000000f00 */
[----:B------:R-:W-:Y:S02]  /*25cf0*/  F2FP.BF16.F32.PACK_AB R24, R49, R160 ;  /* 0x000000a03118723e */ /* 0x000fe400000010ff */
[----:B------:R-:W-:Y:S02]  /*25d00*/  F2FP.BF16.F32.PACK_AB R26, R53, R161 ;  /* 0x000000a1351a723e */ /* 0x000fe400000010ff */
[----:B------:R-:W-:Y:S02]  /*25d10*/  F2FP.BF16.F32.PACK_AB R27, R55, R54 ;  /* 0x00000036371b723e */ /* 0x000fe400000010ff */
[----:B------:R-:W-:Y:S02]  /*25d20*/  LOP3.LUT R76, R135, R76, RZ, 0x3c, !PT ;  /* 0x0000004c874c7212 */ /* 0x000fe400078e3cff */
[----:B------:R-:W-:-:S02]  /*25d30*/  MOV R64, R64 ;  /* 0x0000004000407202 */ /* 0x000fc40000000f00 */
[----:B------:R-:W-:Y:S02]  /*25d40*/  F2FP.BF16.F32.PACK_AB R32, R57, R162 ;  /* 0x000000a23920723e */ /* 0x000fe400000010ff */
[----:B--2---:R-:W-:Y:S02]  /*25d50*/  F2FP.BF16.F32.PACK_AB R25, R51, R50 ;  /* 0x000000323319723e */ /* 0x004fe400000010ff */
[----:B------:R-:W-:Y:S02]  /*25d60*/  F2FP.BF16.F32.PACK_AB R33, R59, R58 ;  /* 0x0000003a3b21723e */ /* 0x000fe400000010ff */
[----:B------:R-:W-:Y:S02]  /*25d70*/  F2FP.BF16.F32.PACK_AB R34, R36, R163 ;  /* 0x000000a32422723e */ /* 0x000fe400000010ff */
[----:B------:R-:W-:Y:S02]  /*25d80*/  F2FP.BF16.F32.PACK_AB R35, R63, R62 ;  /* 0x0000003e3f23723e */ /* 0x000fe400000010ff */
[----:B------:R-:W-:-:S02]  /*25d90*/  MOV R68, R68 ;  /* 0x0000004400447202 */ /* 0x000fc40000000f00 */
[----:B------:R-:W-:Y:S02]  /*25da0*/  F2FP.BF16.F32.PACK_AB R8, R40, R164 ;  /* 0x000000a42808723e */ /* 0x000fe400000010ff */
[----:B------:R-:W-:Y:S02]  /*25db0*/  F2FP.BF16.F32.PACK_AB R9, R67, R66 ;  /* 0x000000424309723e */ /* 0x000fe400000010ff */
[----:B------:R-:W-:Y:S02]  /*25dc0*/  F2FP.BF16.F32.PACK_AB R10, R44, R165 ;  /* 0x000000a52c0a723e */ /* 0x000fe400000010ff */
[----:B------:R-:W-:Y:S02]  /*25dd0*/  F2FP.BF16.F32.PACK_AB R11, R71, R70 ;  /* 0x00000046470b723e */ /* 0x000fe400000010ff */
[----:B------:R-:W-:Y:S01]  /*25de0*/  LOP3.LUT R84, R176, R84, RZ, 0x3c, !PT ;  /* 0x00000054b0547212 */ /* 0x000fe200078e3cff */
[----:B------:R-:W-:Y:S01]  /*25df0*/  STSM.16.M88.4 [R60], R24 ;  /* 0x000000183c007844 */ /* 0x000fe20000000200 */
[----:B------:R-:W-:-:S02]  /*25e00*/  LOP3.LUT R135, R96, 0x380, RZ, 0xc0, !PT ;  /* 0x0000038060877812 */ /* 0x000fc400078ec0ff */
[----:B------:R-:W-:Y:S02]  /*25e10*/  LOP3.LUT R88, R177, R88, RZ, 0x3c, !PT ;  /* 0x00000058b1587212 */ /* 0x000fe400078e3cff */
[----:B------:R-:W-:Y:S02]  /*25e20*/  MOV R72, R72 ;  /* 0x0000004800487202 */ /* 0x000fe40000000f00 */
[----:B------:R-:W-:Y:S02]  /*25e30*/  F2FP.BF16.F32.PACK_AB R12, R48, R166 ;  /* 0x000000a6300c723e */ /* 0x000fe400000010ff */
[----:B------:R-:W-:Y:S02]  /*25e40*/  F2FP.BF16.F32.PACK_AB R13, R75, R74 ;  /* 0x0000004a4b0d723e */ /* 0x000fe400000010ff */
[----:B------:R-:W-:Y:S02]  /*25e50*/  F2FP.BF16.F32.PACK_AB R14, R52, R167 ;  /* 0x000000a7340e723e */ /* 0x000fe400000010ff */
[----:B------:R-:W-:Y:S01]  /*25e60*/  F2FP.BF16.F32.PACK_AB R15, R79, R78 ;  /* 0x0000004e4f0f723e */ /* 0x000fe200000010ff */
[----:B------:R-:W-:Y:S01]  /*25e70*/  STSM.16.M88.4 [R64], R32 ;  /* 0x0000002040007844 */ /* 0x000fe20000000200 */
        /* <DEDUP_REMOVED lines=10> */
[----:B------:R-:W-:Y:S02]  /*25f20*/  F2FP.BF16.F32.PACK_AB R43, R95, R94 ;  /* 0x0000005e5f2b723e */ /* 0x000fe400000010ff */
[----:B------:R-:W-:Y:S02]  /*25f30*/  MOV R84, R84 ;  /* 0x0000005400547202 */ /* 0x000fe40000000f00 */
[----:B------:R-:W-:Y:S02]  /*25f40*/  F2FP.BF16.F32.PACK_AB R44, R155, R172 ;  /* 0x000000ac9b2c723e */ /* 0x000fe400000010ff */
[----:B------:R-:W-:-:S02]  /*25f50*/  F2FP.BF16.F32.PACK_AB R45, R99, R98 ;  /* 0x00000062632d723e */ /* 0x000fc400000010ff */
[----:B------:R-:W-:Y:S02]  /*25f60*/  F2FP.BF16.F32.PACK_AB R46, R156, R173 ;  /* 0x000000ad9c2e723e */ /* 0x000fe400000010ff */
[----:B------:R-:W-:Y:S01]  /*25f70*/  F2FP.BF16.F32.PACK_AB R47, R103, R102 ;  /* 0x00000066672f723e */ /* 0x000fe200000010ff */
[----:B------:R3:W-:Y:S01]  /*25f80*/  STSM.16.M88.4 [R72], R12 ;  /* 0x0000000c48007844 */ /* 0x0007e20000000200 */
[----:B------:R-:W-:Y:S01]  /*25f90*/  SHF.R.U64 R135, R135, 0x3, RZ ;  /* 0x0000000387877819 */ /* 0x000fe200000012ff */
[----:B----4-:R-:W-:Y:S01]  /*25fa0*/  IMAD.SHL.U32 R3, R179, 0x4, RZ ;  /* 0x00000004b3037824 */ /* 0x010fe200078e00ff */
[----:B------:R-:W-:Y:S02]  /*25fb0*/  MOV R88, R88 ;  /* 0x0000005800587202 */ /* 0x000fe40000000f00 */
[----:B--2---:R-:W-:Y:S02]  /*25fc0*/  F2FP.BF16.F32.PACK_AB R8, R157, R174 ;  /* 0x000000ae9d08723e */ /* 0x004fe400000010ff */
[----:B------:R-:W-:-:S02]  /*25fd0*/  F2FP.BF16.F32.PACK_AB R9, R107, R106 ;  /* 0x0000006a6b09723e */ /* 0x000fc400000010ff */
[----:B------:R-:W-:Y:S02]  /*25fe0*/  F2FP.BF16.F32.PACK_AB R10, R109, R108 ;  /* 0x0000006c6d0a723e */ /* 0x000fe400000010ff */
[----:B------:R-:W-:Y:S01]  /*25ff0*/  F2FP.BF16.F32.PACK_AB R11, R111, R110 ;  /* 0x0000006e6f0b723e */ /* 0x000fe200000010ff */
[----:B------:R-:W-:Y:S01]  /*26000*/  STSM.16.M88.4 [R76], R36 ;  /* 0x000000244c007844 */ /* 0x000fe20000000200 */
[----:B------:R-:W-:Y:S02]  /*26010*/  SHF.R.S32.HI R82, RZ, 0x1f, R179 ;  /* 0x0000001fff527819 */ /* 0x000fe400000114b3 */
[----:B------:R-:W-:Y:S01]  /*26020*/  LOP3.LUT R96, R135, R96, RZ, 0x3c, !PT ;  /* 0x0000006087607212 */ /* 0x000fe200078e3cff */
[----:B------:R-:W-:Y:S01]  /*26030*/  STSM.16.M88.4 [R80], R40 ;  /* 0x0000002850007844 */ /* 0x000fe20000000200 */
[----:B------:R-:W-:-:S03]  /*26040*/  MOV R92, R92 ;  /* 0x0000005c005c7202 */ /* 0x000fc60000000f00 */
[----:B------:R-:W-:Y:S01]  /*26050*/  STSM.16.M88.4 [R84], R44 ;  /* 0x0000002c54007844 */ /* 0x000fe20000000200 */
[----:B---3--:R-:W-:-:S03]  /*26060*/  F2FP.BF16.F32.PACK_AB R12, R113, R112 ;  /* 0x00000070710c723e */ /* 0x008fc600000010ff */
[----:B------:R2:W-:Y:S01]  /*26070*/  STSM.16.M88.4 [R88], R8 ;  /* 0x0000000858007844 */ /* 0x0005e20000000200 */
[----:B------:R-:W-:Y:S02]  /*26080*/  F2FP.BF16.F32.PACK_AB R13, R115, R114 ;  /* 0x00000072730d723e */ /* 0x000fe400000010ff */
[----:B------:R-:W-:Y:S02]  /*26090*/  F2FP.BF16.F32.PACK_AB R14, R117, R116 ;  /* 0x00000074750e723e */ /* 0x000fe400000010ff */
[----:B------:R-:W-:Y:S02]  /*260a0*/  F2FP.BF16.F32.PACK_AB R15, R119, R118 ;  /* 0x00000076770f723e */ /* 0x000fe400000010ff */
[----:B------:R-:W-:Y:S02]  /*260b0*/  MOV R96, R96 ;  /* 0x0000006000607202 */ /* 0x000fe40000000f00 */
[----:B------:R-:W-:Y:S02]  /*260c0*/  F2FP.BF16.F32.PACK_AB R24, R121, R120 ;  /* 0x000000787918723e */ /* 0x000fe400000010ff */
[----:B------:R-:W-:-:S02]  /*260d0*/  F2FP.BF16.F32.PACK_AB R25, R123, R122 ;  /* 0x0000007a7b19723e */ /* 0x000fc400000010ff */
[----:B------:R-:W-:Y:S02]  /*260e0*/  F2FP.BF16.F32.PACK_AB R26, R125, R124 ;  /* 0x0000007c7d1a723e */ /* 0x000fe400000010ff */
[----:B--2---:R-:W-:Y:S02]  /*260f0*/  SHF.L.U64.HI R11, R179, 0x2, R82 ;  /* 0x00000002b30b7819 */ /* 0x004fe40000010252 */
[----:B------:R-:W-:Y:S02]  /*26100*/  IADD3 R8, P1, R3, UR4, RZ ;  /* 0x0000000403087c10 */ /* 0x000fe4000ff3e0ff */
[----:B------:R-:W-:Y:S02]  /*26110*/  F2FP.BF16.F32.PACK_AB R27, R127, R126 ;  /* 0x0000007e7f1b723e */ /* 0x000fe400000010ff */
[----:B------:R-:W-:Y:S02]  /*26120*/  ISETP.NE.U32.AND P0, PT, RZ, UR4, PT ;  /* 0x00000004ff007c0c */ /* 0x000fe4000bf05070 */
[----:B------:R-:W-:-:S02]  /*26130*/  MOV R100, R100 ;  /* 0x0000006400647202 */ /* 0x000fc40000000f00 */
        /* <DEDUP_REMOVED lines=8> */
[----:B------:R-:W-:Y:S01]  /*261c0*/  IADD3.X R9, R11, UR5, RZ, P1, !PT ;  /* 0x000000050b097c10 */ /* 0x000fe20008ffe4ff */
[----:B------:R2:W-:Y:S01]  /*261d0*/  STSM.16.M88.4 [R92], R12 ;  /* 0x0000000c5c007844 */ /* 0x0005e20000000200 */
[----:B-1----:R-:W-:Y:S02]  /*261e0*/  ISETP.NE.AND P1, PT, R28, 0x1, PT ;  /* 0x000000011c00780c */ /* 0x002fe40003f25270 */
[----:B------:R-:W-:Y:S01]  /*261f0*/  ISETP.NE.AND.EX P0, PT, RZ, UR5, PT, P0 ;  /* 0x00000005ff007c0c */ /* 0x000fe2000bf05300 */
[----:B------:R-:W-:Y:S01]  /*26200*/  STSM.16.M88.4 [R96], R24 ;  /* 0x0000001860007844 */ /* 0x000fe20000000200 */
[----:B------:R-:W-:-:S02]  /*26210*/  ULDC.64 UR4, c[0x0][0xc08] ;  /* 0x0003020000047ab9 */ /* 0x000fc40000000a00 */
[----:B------:R-:W-:Y:S01]  /*26220*/  ISETP.NE.U32.AND P2, PT, RZ, UR4, PT ;  /* 0x00000004ff007c0c */ /* 0x000fe2000bf45070 */
[----:B------:R-:W-:Y:S04]  /*26230*/  STSM.16.M88.4 [R100], R32 ;  /* 0x0000002064007844 */ /* 0x000fe80000000200 */
[----:B------:R1:W-:Y:S01]  /*26240*/  STSM.16.M88.4 [R4], R36 ;  /* 0x0000002404007844 */ /* 0x0003e20000000200 */
[----:B------:R-:W-:-:S03]  /*26250*/  ISETP.NE.AND.EX P2, PT, RZ, UR5, PT, P2 ;  /* 0x00000005ff007c0c */ /* 0x000fc6000bf45320 */
[----:B------:R3:W-:Y:S01]  /*26260*/  STSM.16.M88.4 [R2], R144 ;  /* 0x0000009002007844 */ /* 0x0007e20000000200 */
[----:B0-----:R-:W-:Y:S01]  /*26270*/  VIADD R5, R5, 0xffffff80 ;  /* 0xffffff8005057836 */ /* 0x001fe20000000000 */
[----:B--2---:R-:W0:Y:S08]  /*26280*/  @P1 LDC R15, c[0x0][0xbf0] ;  /* 0x0002fc00ff0f1b82 */ /* 0x004e300000000800 */
[----:B-1----:R-:W1:Y:S01]  /*26290*/  @P1 LDC R4, c[0x0][0xbec] ;  /* 0x0002fb00ff041b82 */ /* 0x002e620000000800 */
[----:B---3--:R-:W-:-:S04]  /*262a0*/  SHF.R.S32.HI R2, RZ, 0x1f, R5 ;  /* 0x0000001fff027819 */ /* 0x008fc80000011405 */
[CC--:B------:R-:W-:Y:S02]  /*262b0*/  LEA.HI R7, R2.reuse, R5.reuse, RZ, 0x3 ;  /* 0x0000000502077211 */ /* 0x0c0fe400078f18ff */
[----:B------:R-:W-:Y:S01]  /*262c0*/  LEA.HI R10, R2, R5, RZ, 0x7 ;  /* 0x00000005020a7211 */ /* 0x000fe200078f38ff */
[----:B------:R-:W-:Y:S01]  /*262d0*/  BAR.SYNC.DEFER_BLOCKING 0x1, 0x100 ;  /* 0x0044000000007b1d */ /* 0x000fe20000010000 */
[----:B------:R-:W-:Y:S01]  /*262e0*/  @P2 IADD3 R2, P3, R3, UR4, RZ ;  /* 0x0000000403022c10 */ /* 0x000fe2000ff7e0ff */
[----:B------:R-:W-:Y:S01]  /*262f0*/  IMAD.MOV.U32 R81, RZ, RZ, RZ ;  /* 0x000000ffff517224 */ /* 0x000fe200078e00ff */
[----:B------:R-:W-:-:S03]  /*26300*/  LOP3.LUT R14, R7, 0xfffffff8, RZ, 0xc0, !PT ;  /* 0xfffffff8070e7812 */ /* 0x000fc600078ec0ff */
[----:B------:R-:W-:Y:S01]  /*26310*/  ULDC UR4, c[0x0][0xa88] ;  /* 0x0002a20000047ab9 */ /* 0x000fe20000000800 */
[----:B------:R-:W-:Y:S01]  /*26320*/  @P2 IADD3.X R3, R11, UR5, RZ, P3, !PT ;  /* 0x000000050b032c10 */ /* 0x000fe20009ffe4ff */
[----:B------:R-:W-:Y:S01]  /*26330*/  IMAD.U32 R7, RZ, RZ, UR4 ;  /* 0x00000004ff077e24 */ /* 0x000fe2000f8e00ff */
[----:B------:R-:W-:Y:S01]  /*26340*/  LOP3.LUT R12, R10, 0xffffff80, RZ, 0xc0, !PT ;  /* 0xffffff800a0c7812 */ /* 0x000fe200078ec0ff */
[C---:B------:R-:W-:Y:S01]  /*26350*/  IMAD.IADD R83, R5.reuse, 0x1, -R14 ;  /* 0x0000000105537824 */ /* 0x040fe200078e0a0e */
[----:B------:R-:W-:Y:S01]  /*26360*/  SHF.R.S32.HI R27, RZ, 0x7, R10 ;  /* 0x00000007ff1b7819 */ /* 0x000fe2000001140a */
[----:B------:R-:W-:Y:S02]  /*26370*/  IMAD.IADD R25, R180, 0x1, R178 ;  /* 0x00000001b4197824 */ /* 0x000fe400078e02b2 */
[----:B------:R-:W-:Y:S01]  /*26380*/  IMAD.IADD R12, R5, 0x1, -R12 ;  /* 0x00000001050c7824 */ /* 0x000fe200078e0a0c */
[----:B------:R2:W5:Y:S04]  /*26390*/  @P0 LDG.E R81, desc[UR6][R8.64] ;  /* 0x0000000608510981 */ /* 0x000568000c1e1900 */
[----:B------:R2:W5:Y:S01]  /*263a0*/  @P2 LDG.E R7, desc[UR6][R2.64] ;  /* 0x0000000602072981 */ /* 0x000562000c1e1900 */
[----:B------:R-:W-:Y:S05]  /*263b0*/  @P2 BRA `(.L_x_2937) ;  /* 0x0000000000142947 */ /* 0x000fea0003800000 */
[----:B------:R-:W-:Y:S05]  /*263c0*/  @!P0 BRA `(.L_x_2937) ;  /* 0x0000000000108947 */ /* 0x000fea0003800000 */
[----:B------:R-:W-:Y:S02]  /*263d0*/  ULDC.64 UR4, c[0x0][0x208] ;  /* 0x0000820000047ab9 */ /* 0x000fe40000000a00 */
[----:B--2---:R-:W2:Y:S04]  /*263e0*/  LDG.E R2, desc[UR4][R8.64] ;  /* 0x0000000408027981 */ /* 0x004ea8000c1e1900 */
[----:B-----5:R-:W2:Y:S02]  /*263f0*/  LDG.E R7, desc[UR4][R8.64+0x4] ;  /* 0x0000040408077981 */ /* 0x020ea4000c1e1900 */
[----:B--2---:R-:W-:-:S07]  /*26400*/  IMAD.IADD R7, R7, 0x1, -R2 ;  /* 0x0000000107077824 */ /* 0x004fce00078e0a02 */
.L_x_2937:
[----:B------:R-:W3:Y:S01]  /*26410*/  LDL.LU R88, [R1+0x80] ;  /* 0x0000800001587983 */ /* 0x000ee20000300800 */
[----:B------:R-:W-:Y:S01]  /*26420*/  ULDC.64 UR4, c[0x0][0xb90] ;  /* 0x0002e40000047ab9 */ /* 0x000fe20000000a00 */
[----:B-12---:R-:W-:Y:S01]  /*26430*/  @P1 IMAD.HI.U32 R8, R25, R4, RZ ;  /* 0x0000000419081227 */ /* 0x006fe200078e00ff */
[--C-:B-----5:R-:W-:Y:S01]  /*26440*/  SHF.R.S32.HI R3, RZ, 0x1f, R81.reuse ;  /* 0x0000001fff037819 */ /* 0x120fe20000011451 */
[----:B------:R-:W1:Y:S01]  /*26450*/  @P1 LDC R86, c[0x0][0xbec] ;  /* 0x0002fb00ff561b82 */ /* 0x000e620000000800 */
[----:B------:R-:W-:Y:S01]  /*26460*/  SEL R80, R179, RZ, !P0 ;  /* 0x000000ffb3507207 */ /* 0x000fe20004000000 */
[----:B------:R-:W-:Y:S01]  /*26470*/  IMAD.MOV.U32 R2, RZ, RZ, R81 ;  /* 0x000000ffff027224 */ /* 0x000fe200078e0051 */
[----:B------:R-:W-:Y:S01]  /*26480*/  SEL R82, R82, RZ, !P0 ;  /* 0x000000ff52527207 */ /* 0x000fe20004000000 */
[----:B------:R-:W-:Y:S01]  /*26490*/  IMAD R11, R220, 0x8, R83 ;  /* 0x00000008dc0b7824 */ /* 0x000fe200078e0253 */
[----:B------:R-:W-:Y:S01]  /*264a0*/  LEA.HI R10, R10, R27, RZ, 0x1 ;  /* 0x0000001b0a0a7211 */ /* 0x000fe200078f08ff */
[----:B------:R-:W-:Y:S01]  /*264b0*/  IMAD.MOV.U32 R9, RZ, RZ, R25 ;  /* 0x000000ffff097224 */ /* 0x000fe200078e0019 */
[----:B0-----:R-:W-:Y:S01]  /*264c0*/  @P1 SHF.R.U32.HI R9, RZ, R15, R8 ;  /* 0x0000000fff091219 */ /* 0x001fe20000011608 */
[----:B------:R-:W-:Y:S01]  /*264d0*/  IMAD.SHL.U32 R11, R11, 0x8, RZ ;  /* 0x000000080b0b7824 */ /* 0x000fe200078e00ff */
[----:B------:R-:W-:Y:S01]  /*264e0*/  SHF.R.S32.HI R15, RZ, 0x1f, R12 ;  /* 0x0000001fff0f7819 */ /* 0x000fe2000001140c */
[----:B------:R-:W0:Y:S01]  /*264f0*/  @P1 LDC R87, c[0x0][0xbf0] ;  /* 0x0002fc00ff571b82 */ /* 0x000e220000000800 */
[----:B------:R-:W-:Y:S01]  /*26500*/  LOP3.LUT R10, R10, 0x3fffffe, RZ, 0xc0, !PT ;  /* 0x03fffffe0a0a7812 */ /* 0x000fe200078ec0ff */
[----:B------:R-:W-:Y:S01]  /*26510*/  IMAD.WIDE R20, R11, 0x2, R20 ;  /* 0x000000020b147825 */ /* 0x000fe200078e0214 */
[CC--:B------:R-:W-:Y:S01]  /*26520*/  LEA.HI R8, R15.reuse, R12.reuse, RZ, 0x2 ;  /* 0x0000000c0f087211 */ /* 0x0c0fe200078f10ff */
[----:B------:R-:W-:Y:S01]  /*26530*/  ULDC.64 UR6, c[0x0][0x208] ;  /* 0x0000820000067ab9 */ /* 0x000fe20000000a00 */
[----:B------:R-:W-:Y:S01]  /*26540*/  LEA.HI R14, R15, R12, RZ, 0x5 ;  /* 0x0000000c0f0e7211 */ /* 0x000fe200078f28ff */
[----:B------:R-:W-:Y:S01]  /*26550*/  IMAD.MOV R11, RZ, RZ, -R9 ;  /* 0x000000ffff0b7224 */ /* 0x000fe200078e0a09 */
[----:B------:R-:W-:Y:S01]  /*26560*/  IADD3 R33, P4, R20, 0x4000, RZ ;  /* 0x0000400014217810 */ /* 0x000fe20007f9e0ff */
[----:B------:R-:W-:Y:S01]  /*26570*/  IMAD.IADD R27, R27, 0x1, -R10 ;  /* 0x000000011b1b7824 */ /* 0x000fe200078e0a0a */
[--C-:B------:R-:W-:Y:S01]  /*26580*/  SHF.R.S32.HI R10, RZ, 0x2, R8.reuse ;  /* 0x00000002ff0a7819 */ /* 0x100fe20000011408 */
[----:B------:R-:W-:Y:S01]  /*26590*/  IMAD R11, R28, R11, R25 ;  /* 0x0000000b1c0b7224 */ /* 0x000fe200078e0219 */
[----:B------:R-:W-:-:S02]  /*265a0*/  SHF.R.S32.HI R25, RZ, 0x1f, R8 ;  /* 0x0000001fff197819 */ /* 0x000fc40000011408 */
[----:B------:R-:W-:Y:S02]  /*265b0*/  SHF.R.S32.HI R14, RZ, 0x5, R14 ;  /* 0x00000005ff0e7819 */ /* 0x000fe4000001140e */
[----:B------:R-:W-:Y:S02]  /*265c0*/  LEA.HI R25, R25, R10, RZ, 0x3 ;  /* 0x0000000a19197211 */ /* 0x000fe400078f18ff */
[----:B------:R-:W-:Y:S02]  /*265d0*/  LOP3.LUT P0, RZ, R12, 0x3, RZ, 0xc0, !PT ;  /* 0x000000030cff7812 */ /* 0x000fe4000780c0ff */
[----:B------:R-:W-:Y:S02]  /*265e0*/  LOP3.LUT R25, R25, 0xfffffff8, RZ, 0xc0, !PT ;  /* 0xfffffff819197812 */ /* 0x000fe400078ec0ff */
[----:B------:R-:W-:-:S03]  /*265f0*/  LOP3.LUT R32, R33, 0x380, RZ, 0xc0, !PT ;  /* 0x0000038021207812 */ /* 0x000fc600078ec0ff */
[----:B------:R-:W-:Y:S01]  /*26600*/  IMAD.IADD R25, R10, 0x1, -R25 ;  /* 0x000000010a197824 */ /* 0x000fe200078e0a19 */
[----:B------:R-:W-:-:S03]  /*26610*/  SHF.R.U64 R32, R32, 0x3, RZ ;  /* 0x0000000320207819 */ /* 0x000fc600000012ff */
[----:B------:R-:W-:Y:S01]  /*26620*/  IMAD R14, R14, 0x10, R25 ;  /* 0x000000100e0e7824 */ /* 0x000fe200078e0219 */
[----:B------:R-:W-:Y:S02]  /*26630*/  IADD3 R25, P5, R20, 0x3000, RZ ;  /* 0x0000300014197810 */ /* 0x000fe40007fbe0ff */
[----:B------:R-:W-:Y:S01]  /*26640*/  LOP3.LUT R32, R32, R33, RZ, 0x3c, !PT ;  /* 0x0000002120207212 */ /* 0x000fe200078e3cff */
[----:B------:R-:W-:Y:S01]  /*26650*/  IMAD R14, R27, 0x40, R14 ;  /* 0x000000401b0e7824 */ /* 0x000fe200078e020e */
[----:B------:R-:W-:Y:S01]  /*26660*/  LOP3.LUT R24, R25, 0x380, RZ, 0xc0, !PT ;  /* 0x0000038019187812 */ /* 0x000fe200078ec0ff */
[----:B------:R-:W-:Y:S01]  /*26670*/  IMAD.X R33, RZ, RZ, R21, P4 ;  /* 0x000000ffff217224 */ /* 0x000fe200020e0615 */
[----:B------:R-:W-:Y:S02]  /*26680*/  IADD3 R53, P4, R20, 0x9000, RZ ;  /* 0x0000900014357810 */ /* 0x000fe40007f9e0ff */
[----:B------:R-:W-:Y:S02]  /*26690*/  SHF.R.U64 R24, R24, 0x3, RZ ;  /* 0x0000000318187819 */ /* 0x000fe400000012ff */
[----:B------:R-:W-:-:S02]  /*266a0*/  LOP3.LUT R52, R53, 0x380, RZ, 0xc0, !PT ;  /* 0x0000038035347812 */ /* 0x000fc400078ec0ff */
[----:B------:R-:W-:Y:S01]  /*266b0*/  LOP3.LUT R24, R24, R25, RZ, 0x3c, !PT ;  /* 0x0000001918187212 */ /* 0x000fe200078e3cff */
[--C-:B------:R-:W-:Y:S01]  /*266c0*/  IMAD.X R25, RZ, RZ, R21.reuse, P5 ;  /* 0x000000ffff197224 */ /* 0x100fe200028e0615 */
[----:B------:R-:W-:Y:S02]  /*266d0*/  IADD3 R49, P5, R20, 0x8000, RZ ;  /* 0x0000800014317810 */ /* 0x000fe40007fbe0ff */
[----:B------:R-:W-:Y:S02]  /*266e0*/  SHF.R.U64 R52, R52, 0x3, RZ ;  /* 0x0000000334347819 */ /* 0x000fe400000012ff */
[----:B------:R-:W-:Y:S02]  /*266f0*/  LOP3.LUT R48, R49, 0x380, RZ, 0xc0, !PT ;  /* 0x0000038031307812 */ /* 0x000fe400078ec0ff */
[----:B------:R-:W-:Y:S01]  /*26700*/  LOP3.LUT R52, R52, R53, RZ, 0x3c, !PT ;  /* 0x0000003534347212 */ /* 0x000fe200078e3cff */
[----:B------:R-:W-:Y:S01]  /*26710*/  IMAD.X R53, RZ, RZ, R21, P4 ;  /* 0x000000ffff357224 */ /* 0x000fe200020e0615 */
[----:B------:R-:W-:-:S02]  /*26720*/  SHF.R.U64 R48, R48, 0x3, RZ ;  /* 0x0000000330307819 */ /* 0x000fc400000012ff */
[----:B------:R-:W-:Y:S02]  /*26730*/  IADD3 R73, P4, R20, 0xe000, RZ ;  /* 0x0000e00014497810 */ /* 0x000fe40007f9e0ff */
[----:B------:R-:W-:Y:S01]  /*26740*/  LOP3.LUT R48, R48, R49, RZ, 0x3c, !PT ;  /* 0x0000003130307212 */ /* 0x000fe200078e3cff */
[----:B------:R-:W-:Y:S01]  /*26750*/  IMAD.X R49, RZ, RZ, R21, P5 ;  /* 0x000000ffff317224 */ /* 0x000fe200028e0615 */
[----:B------:R-:W-:Y:S02]  /*26760*/  IADD3 R69, P5, R20, 0xd000, RZ ;  /* 0x0000d00014457810 */ /* 0x000fe40007fbe0ff */
[----:B------:R-:W-:Y:S02]  /*26770*/  LOP3.LUT R72, R73, 0x380, RZ, 0xc0, !PT ;  /* 0x0000038049487812 */ /* 0x000fe400078ec0ff */
[----:B------:R-:W-:Y:S02]  /*26780*/  LOP3.LUT R68, R69, 0x380, RZ, 0xc0, !PT ;  /* 0x0000038045447812 */ /* 0x000fe400078ec0ff */
[----:B------:R-:W-:-:S02]  /*26790*/  SHF.R.U64 R72, R72, 0x3, RZ ;  /* 0x0000000348487819 */ /* 0x000fc400000012ff */
[----:B------:R-:W-:Y:S02]  /*267a0*/  SHF.R.U64 R68, R68, 0x3, RZ ;  /* 0x0000000344447819 */ /* 0x000fe400000012ff */
[----:B------:R-:W-:Y:S01]  /*267b0*/  LOP3.LUT R72, R72, R73, RZ, 0x3c, !PT ;  /* 0x0000004948487212 */ /* 0x000fe200078e3cff */
[--C-:B------:R-:W-:Y:S01]  /*267c0*/  IMAD.X R73, RZ, RZ, R21.reuse, P4 ;  /* 0x000000ffff497224 */ /* 0x100fe200020e0615 */
[----:B------:R-:W-:Y:S01]  /*267d0*/  LOP3.LUT R68, R68, R69, RZ, 0x3c, !PT ;  /* 0x0000004544447212 */ /* 0x000fe200078e3cff */
[----:B------:R-:W-:Y:S02]  /*267e0*/  IMAD.X R69, RZ, RZ, R21, P5 ;  /* 0x000000ffff457224 */ /* 0x000fe400028e0615 */
[----:B------:R-:W-:-:S04]  /*267f0*/  IMAD R85, R83, 0x20, R220 ;  /* 0x0000002053557824 */ /* 0x000fc800078e02dc */
[----:B------:R-:W-:Y:S01]  /*26800*/  IMAD.IADD R85, R178, 0x1, R85 ;  /* 0x00000001b2557824 */ /* 0x000fe200078e0255 */
[----:B------:R-:W-:Y:S01]  /*26810*/  BSSY B1, `(.L_x_2938) ;  /* 0x00000a8000017945 */ /* 0x000fe20003800000 */
[----:B---3--:R-:W-:-:S05]  /*26820*/  SHF.R.S32.HI R84, RZ, 0x1f, R88 ;  /* 0x0000001fff547819 */ /* 0x008fca0000011458 */
        /* <DEDUP_REMOVED lines=8> */
[----:B------:R-:W-:Y:S01]  /*268b0*/  SHF.R.S32.HI R13, RZ, 0x1f, R9 ;  /* 0x0000001fff0d7819 */ /* 0x000fe20000011409 */
[----:B------:R-:W-:Y:S01]  /*268c0*/  ULDC.64 UR4, c[0x0][0xb88] ;  /* 0x0002e20000047ab9 */ /* 0x000fe20000000a00 */
[----:B------:R-:W-:-:S04]  /*268d0*/  IADD3 R4, P2, R9, R4, RZ ;  /* 0x0000000409047210 */ /* 0x000fc80007f5e0ff */
[----:B------:R-:W-:Y:S02]  /*268e0*/  IADD3.X R5, R13, R5, R2, P2, !PT ;  /* 0x000000050d057210 */ /* 0x000fe400017fe402 */
[----:B------:R-:W-:Y:S02]  /*268f0*/  SHF.R.S32.HI R2, RZ, 0x1f, R11 ;  /* 0x0000001fff027819 */ /* 0x000fe4000001140b */
[C---:B------:R-:W-:Y:S01]  /*26900*/  IADD3 R9, P2, R20.reuse, 0x1000, RZ ;  /* 0x0000100014097810 */ /* 0x040fe20007f5e0ff */
[----:B------:R-:W-:Y:S01]  /*26910*/  IMAD.WIDE.U32 R4, R11, UR4, R4 ;  /* 0x000000040b047c25 */ /* 0x000fe2000f8e0004 */
[----:B------:R-:W-:Y:S02]  /*26920*/  IADD3 R13, P6, R20, 0x2000, RZ ;  /* 0x00002000140d7810 */ /* 0x000fe40007fde0ff */
[----:B------:R-:W-:Y:S01]  /*26930*/  LOP3.LUT R8, R9, 0x380, RZ, 0xc0, !PT ;  /* 0x0000038009087812 */ /* 0x000fe200078ec0ff */
[----:B------:R-:W-:Y:S01]  /*26940*/  IMAD R2, R2, UR4, RZ ;  /* 0x0000000402027c24 */ /* 0x000fe2000f8e02ff */
[----:B------:R-:W-:-:S02]  /*26950*/  LOP3.LUT R12, R13, 0x380, RZ, 0xc0, !PT ;  /* 0x000003800d0c7812 */ /* 0x000fc400078ec0ff */
[----:B------:R-:W-:Y:S01]  /*26960*/  SHF.R.U64 R8, R8, 0x3, RZ ;  /* 0x0000000308087819 */ /* 0x000fe200000012ff */
[----:B------:R-:W-:Y:S01]  /*26970*/  IMAD R15, R11, UR5, R2 ;  /* 0x000000050b0f7c24 */ /* 0x000fe2000f8e0202 */
[----:B------:R-:W-:Y:S01]  /*26980*/  ULDC.64 UR4, c[0x0][0xb50] ;  /* 0x0002d40000047ab9 */ /* 0x000fe20000000a00 */
[----:B------:R-:W-:Y:S01]  /*26990*/  SHF.R.U64 R12, R12, 0x3, RZ ;  /* 0x000000030c0c7819 */ /* 0x000fe200000012ff */
[----:B------:R-:W-:Y:S01]  /*269a0*/  IMAD R2, R7, R28, RZ ;  /* 0x0000001c07027224 */ /* 0x000fe200078e02ff */
[----:B------:R-:W-:Y:S01]  /*269b0*/  LOP3.LUT R8, R8, R9, RZ, 0x3c, !PT ;  /* 0x0000000908087212 */ /* 0x000fe200078e3cff */
[----:B------:R-:W-:Y:S01]  /*269c0*/  IMAD.IADD R5, R5, 0x1, R15 ;  /* 0x0000000105057824 */ /* 0x000fe200078e020f */
[----:B------:R-:W-:Y:S01]  /*269d0*/  LEA R10, P3, R4, UR4, 0x2 ;  /* 0x00000004040a7c11 */ /* 0x000fe2000f8610ff */
[----:B------:R-:W-:Y:S01]  /*269e0*/  IMAD.X R9, RZ, RZ, R21, P2 ;  /* 0x000000ffff097224 */ /* 0x000fe200010e0615 */
[----:B------:R-:W-:Y:S01]  /*269f0*/  IADD3 R41, P2, R20, 0x6000, RZ ;  /* 0x0000600014297810 */ /* 0x000fe20007f5e0ff */
[----:B------:R-:W-:Y:S01]  /*26a00*/  IMAD.IADD R15, R14, 0x1, R178 ;  /* 0x000000010e0f7824 */ /* 0x000fe200078e02b2 */
[----:B------:R-:W-:Y:S01]  /*26a10*/  LEA.HI.X R4, R4, UR5, R5, 0x2, P3 ;  /* 0x0000000504047c11 */ /* 0x000fe200098f1405 */
[----:B------:R-:W-:Y:S01]  /*26a20*/  SHFL.IDX PT, R54, R10, RZ, 0x1c1f ;  /* 0x001c1fff0a367589 */ /* 0x000fe200000e0000 */
[----:B------:R-:W-:Y:S01]  /*26a30*/  IADD3 R37, P3, R20, 0x5000, RZ ;  /* 0x0000500014257810 */ /* 0x000fe20007f7e0ff */
[----:B------:R-:W-:Y:S01]  /*26a40*/  VIADD R5, R15, 0x8 ;  /* 0x000000080f057836 */ /* 0x000fe20000000000 */
[----:B------:R-:W-:Y:S01]  /*26a50*/  LOP3.LUT R40, R41, 0x380, RZ, 0xc0, !PT ;  /* 0x0000038029287812 */ /* 0x000fe200078ec0ff */
[----:B------:R-:W2:Y:S01]  /*26a60*/  SHFL.IDX PT, R55, R4, RZ, 0x1c1f ;  /* 0x001c1fff04377589 */ /* 0x000ea200000e0000 */
[----:B------:R-:W-:Y:S01]  /*26a70*/  LOP3.LUT R36, R37, 0x380, RZ, 0xc0, !PT ;  /* 0x0000038025247812 */ /* 0x000fe200078ec0ff */
[----:B------:R-:W-:Y:S01]  /*26a80*/  ULDC.64 UR4, c[0x0][0xaa0] ;  /* 0x0002a80000047ab9 */ /* 0x000fe20000000a00 */
[----:B------:R-:W-:Y:S01]  /*26a90*/  SHF.R.U64 R40, R40, 0x3, RZ ;  /* 0x0000000328287819 */ /* 0x000fe200000012ff */
[----:B------:R-:W-:Y:S01]  /*26aa0*/  SHFL.IDX PT, R58, R10, 0x1, 0x1c1f ;  /* 0x003c1f000a3a7f89 */ /* 0x000fe200000e0000 */
[----:B------:R-:W-:-:S02]  /*26ab0*/  SHF.R.U64 R36, R36, 0x3, RZ ;  /* 0x0000000324247819 */ /* 0x000fc400000012ff */
[----:B------:R-:W-:Y:S01]  /*26ac0*/  LOP3.LUT R40, R40, R41, RZ, 0x3c, !PT ;  /* 0x0000002928287212 */ /* 0x000fe200078e3cff */
[--C-:B------:R-:W-:Y:S01]  /*26ad0*/  IMAD.X R41, RZ, RZ, R21.reuse, P2 ;  /* 0x000000ffff297224 */ /* 0x100fe200010e0615 */
[----:B------:R-:W-:Y:S01]  /*26ae0*/  IADD3 R61, P2, R20, 0xb000, RZ ;  /* 0x0000b000143d7810 */ /* 0x000fe20007f5e0ff */
[----:B------:R3:W4:Y:S01]  /*26af0*/  SHFL.IDX PT, R59, R4, 0x1, 0x1c1f ;  /* 0x003c1f00043b7f89 */ /* 0x00072200000e0000 */
[----:B------:R-:W-:Y:S01]  /*26b00*/  LOP3.LUT R36, R36, R37, RZ, 0x3c, !PT ;  /* 0x0000002524247212 */ /* 0x000fe200078e3cff */
[--C-:B------:R-:W-:Y:S01]  /*26b10*/  IMAD.X R37, RZ, RZ, R21.reuse, P3 ;  /* 0x000000ffff257224 */ /* 0x100fe200018e0615 */
[----:B------:R-:W-:Y:S01]  /*26b20*/  LOP3.LUT R12, R12, R13, RZ, 0x3c, !PT ;  /* 0x0000000d0c0c7212 */ /* 0x000fe200078e3cff */
[----:B------:R-:W-:Y:S01]  /*26b30*/  IMAD.X R13, RZ, RZ, R21, P6 ;  /* 0x000000ffff0d7224 */ /* 0x000fe200030e0615 */
[----:B------:R-:W-:Y:S02]  /*26b40*/  IADD3 R57, P3, R20, 0xa000, RZ ;  /* 0x0000a00014397810 */ /* 0x000fe40007f7e0ff */
[----:B------:R-:W-:-:S02]  /*26b50*/  LOP3.LUT R60, R61, 0x380, RZ, 0xc0, !PT ;  /* 0x000003803d3c7812 */ /* 0x000fc400078ec0ff */
[----:B------:R-:W-:Y:S02]  /*26b60*/  IADD3 R45, P6, R20, 0x7000, RZ ;  /* 0x00007000142d7810 */ /* 0x000fe40007fde0ff */
[----:B------:R-:W-:Y:S02]  /*26b70*/  LOP3.LUT R56, R57, 0x380, RZ, 0xc0, !PT ;  /* 0x0000038039387812 */ /* 0x000fe400078ec0ff */
[----:B------:R-:W-:Y:S02]  /*26b80*/  SHF.R.U64 R60, R60, 0x3, RZ ;  /* 0x000000033c3c7819 */ /* 0x000fe400000012ff */
[----:B------:R-:W-:Y:S02]  /*26b90*/  LOP3.LUT R44, R45, 0x380, RZ, 0xc0, !PT ;  /* 0x000003802d2c7812 */ /* 0x000fe400078ec0ff */
[----:B------:R-:W-:Y:S02]  /*26ba0*/  SHF.R.U64 R56, R56, 0x3, RZ ;  /* 0x0000000338387819 */ /* 0x000fe400000012ff */
[----:B------:R-:W-:Y:S01]  /*26bb0*/  LOP3.LUT R60, R60, R61, RZ, 0x3c, !PT ;  /* 0x0000003d3c3c7212 */ /* 0x000fe200078e3cff */
[----:B------:R-:W-:Y:S01]  /*26bc0*/  IMAD.X R61, RZ, RZ, R21, P2 ;  /* 0x000000ffff3d7224 */ /* 0x000fe200010e0615 */
[----:B------:R-:W-:-:S02]  /*26bd0*/  SHF.R.U64 R44, R44, 0x3, RZ ;  /* 0x000000032c2c7819 */ /* 0x000fc400000012ff */
[-C--:B------:R-:W-:Y:S02]  /*26be0*/  ISETP.GE.OR P2, PT, R15, R2.reuse, P0 ;  /* 0x000000020f00720c */ /* 0x080fe40000746670 */
[----:B------:R-:W-:Y:S02]  /*26bf0*/  ISETP.GE.OR P0, PT, R5, R2, P0 ;  /* 0x000000020500720c */ /* 0x000fe40000706670 */
[----:B------:R-:W-:Y:S01]  /*26c00*/  LOP3.LUT R56, R56, R57, RZ, 0x3c, !PT ;  /* 0x0000003938387212 */ /* 0x000fe200078e3cff */
[--C-:B------:R-:W-:Y:S01]  /*26c10*/  IMAD.X R57, RZ, RZ, R21.reuse, P3 ;  /* 0x000000ffff397224 */ /* 0x100fe200018e0615 */
[----:B------:R-:W-:Y:S01]  /*26c20*/  LOP3.LUT R44, R44, R45, RZ, 0x3c, !PT ;  /* 0x0000002d2c2c7212 */ /* 0x000fe200078e3cff */
[----:B------:R-:W-:Y:S01]  /*26c30*/  IMAD.X R45, RZ, RZ, R21, P6 ;  /* 0x000000ffff2d7224 */ /* 0x000fe200030e0615 */
[C---:B------:R-:W-:Y:S02]  /*26c40*/  IADD3 R7, P3, R20.reuse, 0xf000, RZ ;  /* 0x0000f00014077810 */ /* 0x040fe40007f7e0ff */
[----:B------:R-:W-:-:S02]  /*26c50*/  IADD3 R65, P6, R20, 0xc000, RZ ;  /* 0x0000c00014417810 */ /* 0x000fc40007fde0ff */
[----:B------:R-:W-:Y:S01]  /*26c60*/  LOP3.LUT R11, R20, 0x380, RZ, 0xc0, !PT ;  /* 0x00000380140b7812 */ /* 0x000fe200078ec0ff */
[----:B--2---:R-:W-:Y:S01]  /*26c70*/  @!P2 ST.E desc[UR6][R54.64], R6 ;  /* 0x000000063600a985 */ /* 0x004fe2000c101906 */
[----:B---3--:R-:W-:Y:S01]  /*26c80*/  LOP3.LUT R4, R7, 0x380, RZ, 0xc0, !PT ;  /* 0x0000038007047812 */ /* 0x008fe200078ec0ff */
[----:B------:R-:W-:Y:S01]  /*26c90*/  IMAD.X R77, RZ, RZ, R21, P3 ;  /* 0x000000ffff4d7224 */ /* 0x000fe200018e0615 */
[----:B------:R-:W-:Y:S01]  /*26ca0*/  LOP3.LUT R64, R65, 0x380, RZ, 0xc0, !PT ;  /* 0x0000038041407812 */ /* 0x000fe200078ec0ff */
[----:B----4-:R2:W-:Y:S01]  /*26cb0*/  @!P0 ST.E desc[UR6][R58.64], R0 ;  /* 0x000000003a008985 */ /* 0x0105e2000c101906 */
[----:B------:R-:W-:Y:S02]  /*26cc0*/  SHF.R.U64 R11, R11, 0x3, RZ ;  /* 0x000000030b0b7819 */ /* 0x000fe400000012ff */
[----:B------:R-:W-:Y:S01]  /*26cd0*/  SHF.R.U64 R4, R4, 0x3, RZ ;  /* 0x0000000304047819 */ /* 0x000fe200000012ff */
[----:B------:R-:W5:Y:S01]  /*26ce0*/  LD.E.128 R12, desc[UR6][R12.64] ;  /* 0x000000060c0c7980 */ /* 0x000f62000c101d00 */
[----:B------:R-:W-:-:S02]  /*26cf0*/  SHF.R.U64 R64, R64, 0x3, RZ ;  /* 0x0000000340407819 */ /* 0x000fc400000012ff */
[----:B------:R-:W-:Y:S01]  /*26d00*/  LOP3.LUT R20, R11, R20, RZ, 0x3c, !PT ;  /* 0x000000140b147212 */ /* 0x000fe200078e3cff */
[----:B------:R-:W5:Y:S01]  /*26d10*/  LD.E.128 R24, desc[UR6][R24.64] ;  /* 0x0000000618187980 */ /* 0x000f62000c101d00 */
[----:B------:R-:W-:Y:S01]  /*26d20*/  LOP3.LUT R64, R64, R65, RZ, 0x3c, !PT ;  /* 0x0000004140407212 */ /* 0x000fe200078e3cff */
[----:B------:R-:W-:Y:S01]  /*26d30*/  IMAD.X R65, RZ, RZ, R21, P6 ;  /* 0x000000ffff417224 */ /* 0x000fe200030e0615 */
[----:B------:R-:W-:Y:S01]  /*26d40*/  LOP3.LUT R76, R4, R7, RZ, 0x3c, !PT ;  /* 0x00000007044c7212 */ /* 0x000fe200078e3cff */
[----:B--2---:R-:W-:Y:S01]  /*26d50*/  IMAD R0, R3, UR4, RZ ;  /* 0x0000000403007c24 */ /* 0x004fe2000f8e02ff */
[----:B------:R2:W5:Y:S03]  /*26d60*/  LD.E.128 R4, desc[UR6][R20.64] ;  /* 0x0000000614047980 */ /* 0x000566000c101d00 */
[C---:B------:R-:W-:Y:S01]  /*26d70*/  IMAD R3, R81.reuse, UR5, R0 ;  /* 0x0000000551037c24 */ /* 0x040fe2000f8e0200 */
[----:B------:R-:W5:Y:S04]  /*26d80*/  LD.E.128 R8, desc[UR6][R8.64] ;  /* 0x0000000608087980 */ /* 0x000f68000c101d00 */
[----:B------:R-:W5:Y:S01]  /*26d90*/  LD.E.128 R32, desc[UR6][R32.64] ;  /* 0x0000000620207980 */ /* 0x000f62000c101d00 */
[----:B--2---:R-:W-:Y:S01]  /*26da0*/  IMAD.WIDE.U32 R20, R81, UR4, RZ ;  /* 0x0000000451147c25 */ /* 0x004fe2000f8e00ff */
[----:B------:R-:W-:-:S02]  /*26db0*/  ULDC.64 UR4, c[0x0][0xae8] ;  /* 0x0002ba0000047ab9 */ /* 0x000fc40000000a00 */
[----:B------:R-:W5:Y:S01]  /*26dc0*/  LD.E.128 R36, desc[UR6][R36.64] ;  /* 0x0000000624247980 */ /* 0x000f62000c101d00 */
[----:B------:R-:W-:Y:S02]  /*26dd0*/  IMAD.IADD R21, R21, 0x1, R3 ;  /* 0x0000000115157824 */ /* 0x000fe400078e0203 */
[----:B------:R-:W-:Y:S01]  /*26de0*/  IMAD R84, R84, UR4, RZ ;  /* 0x0000000454547c24 */ /* 0x000fe2000f8e02ff */
[----:B------:R-:W5:Y:S01]  /*26df0*/  LD.E.128 R40, desc[UR6][R40.64] ;  /* 0x0000000628287980 */ /* 0x000f62000c101d00 */
[----:B------:R-:W-:-:S03]  /*26e00*/  IMAD.WIDE.U32 R20, R88, UR4, R20 ;  /* 0x0000000458147c25 */ /* 0x000fc6000f8e0014 */
[----:B------:R-:W5:Y:S01]  /*26e10*/  LD.E.128 R44, desc[UR6][R44.64] ;  /* 0x000000062c2c7980 */ /* 0x000f62000c101d00 */
[----:B------:R-:W-:Y:S01]  /*26e20*/  IMAD R3, R88, UR5, R84 ;  /* 0x0000000558037c24 */ /* 0x000fe2000f8e0254 */
[----:B------:R-:W-:Y:S01]  /*26e30*/  ULDC.64 UR4, c[0x0][0xaf0] ;  /* 0x0002bc0000047ab9 */ /* 0x000fe20000000a00 */
[----:B-1----:R-:W-:Y:S01]  /*26e40*/  @P1 IMAD.HI.U32 R0, R85, R86, RZ ;  /* 0x0000005655001227 */ /* 0x002fe200078e00ff */
[----:B------:R-:W5:Y:S03]  /*26e50*/  LD.E.128 R48, desc[UR6][R48.64] ;  /* 0x0000000630307980 */ /* 0x000f66000c101d00 */
[----:B------:R-:W-:Y:S01]  /*26e60*/  IMAD.IADD R21, R21, 0x1, R3 ;  /* 0x0000000115157824 */ /* 0x000fe200078e0203 */
[----:B------:R-:W5:Y:S01]  /*26e70*/  LD.E.128 R52, desc[UR6][R52.64] ;  /* 0x0000000634347980 */ /* 0x000f62000c101d00 */
[----:B------:R-:W-:Y:S01]  /*26e80*/  IMAD.MOV.U32 R3, RZ, RZ, R85 ;  /* 0x000000ffff037224 */ /* 0x000fe200078e0055 */
[----:B0-----:R-:W-:Y:S01]  /*26e90*/  @P1 SHF.R.U32.HI R3, RZ, R87, R0 ;  /* 0x00000057ff031219 */ /* 0x001fe20000011600 */
[----:B------:R-:W-:Y:S01]  /*26ea0*/  IMAD R81, R82, UR4, RZ ;  /* 0x0000000452517c24 */ /* 0x000fe2000f8e02ff */
[----:B------:R-:W5:Y:S02]  /*26eb0*/  LD.E.128 R56, desc[UR6][R56.64] ;  /* 0x0000000638387980 */ /* 0x000f64000c101d00 */
[----:B------:R-:W-:Y:S01]  /*26ec0*/  SHF.R.S32.HI R0, RZ, 0x1f, R3 ;  /* 0x0000001fff007819 */ /* 0x000fe20000011403 */
[C---:B------:R-:W-:Y:S01]  /*26ed0*/  IMAD R83, R80.reuse, UR5, R81 ;  /* 0x0000000550537c24 */ /* 0x040fe2000f8e0251 */
[----:B------:R-:W5:Y:S01]  /*26ee0*/  LD.E.128 R60, desc[UR6][R60.64] ;  /* 0x000000063c3c7980 */ /* 0x000f62000c101d00 */
[----:B------:R-:W-:Y:S01]  /*26ef0*/  IMAD.WIDE.U32 R80, R80, UR4, R20 ;  /* 0x0000000450507c25 */ /* 0x000fe2000f8e0014 */
[----:B------:R-:W-:-:S02]  /*26f00*/  ULDC.64 UR4, c[0x0][0xae0] ;  /* 0x0002b80000047ab9 */ /* 0x000fc40000000a00 */
[----:B------:R-:W5:Y:S01]  /*26f10*/  LD.E.128 R64, desc[UR6][R64.64] ;  /* 0x0000000640407980 */ /* 0x000f62000c101d00 */
[----:B------:R-:W-:Y:S02]  /*26f20*/  IMAD.MOV R21, RZ, RZ, -R3 ;  /* 0x000000ffff157224 */ /* 0x000fe400078e0a03 */
[----:B------:R-:W-:Y:S01]  /*26f30*/  IMAD.IADD R81, R81, 0x1, R83 ;  /* 0x0000000151517824 */ /* 0x000fe200078e0253 */
[----:B------:R-:W5:Y:S01]  /*26f40*/  LD.E.128 R68, desc[UR6][R68.64] ;  /* 0x0000000644447980 */ /* 0x000f62000c101d00 */
[----:B------:R-:W-:Y:S02]  /*26f50*/  IMAD R0, R0, UR4, RZ ;  /* 0x0000000400007c24 */ /* 0x000fe4000f8e02ff */
[----:B------:R-:W-:Y:S01]  /*26f60*/  IMAD R83, R28, R21, R85 ;  /* 0x000000151c537224 */ /* 0x000fe200078e0255 */
[----:B------:R-:W5:Y:S01]  /*26f70*/  LD.E.128 R72, desc[UR6][R72.64] ;  /* 0x0000000648487980 */ /* 0x000f62000c101d00 */
[----:B------:R-:W-:-:S03]  /*26f80*/  IMAD R85, R3, UR5, R0 ;  /* 0x0000000503557c24 */ /* 0x000fc6000f8e0200 */
[----:B------:R-:W5:Y:S01]  /*26f90*/  LD.E.128 R76, desc[UR6][R76.64] ;  /* 0x000000064c4c7980 */ /* 0x000f62000c101d00 */
[----:B------:R-:W-:Y:S01]  /*26fa0*/  SHF.R.S32.HI R0, RZ, 0x1f, R83 ;  /* 0x0000001fff007819 */ /* 0x000fe20000011453 */
        /* <DEDUP_REMOVED lines=10> */
[----:B------:R-:W-:Y:S02]  /*27050*/  IMAD.IADD R87, R220, 0x1, R178 ;  /* 0x00000001dc577824 */ /* 0x000fe400078e02b2 */
[C---:B------:R-:W-:Y:S02]  /*27060*/  IMAD R81, R83.reuse, UR5, R0 ;  /* 0x0000000553517c24 */ /* 0x040fe4000f8e0200 */
[----:B------:R-:W-:Y:S01]  /*27070*/  IMAD.WIDE.U32 R20, R83, UR4, R20 ;  /* 0x0000000453147c25 */ /* 0x000fe2000f8e0014 */
[C---:B------:R-:W-:Y:S01]  /*27080*/  ISETP.GE.AND P2, PT, R87.reuse, R2, PT ;  /* 0x000000025700720c */ /* 0x040fe20003f46270 */
[----:B------:R-:W-:Y:S02]  /*27090*/  ULDC.64 UR4, c[0x0][0xa80] ;  /* 0x0002a00000047ab9 */ /* 0x000fe40000000a00 */
[----:B------:R-:W-:Y:S01]  /*270a0*/  VIADD R3, R87, 0x20 ;  /* 0x0000002057037836 */ /* 0x000fe20000000000 */
[----:B------:R-:W-:Y:S01]  /*270b0*/  LEA R28, P3, R20, UR4, 0x1 ;  /* 0x00000004141c7c11 */ /* 0x000fe2000f8608ff */
[----:B------:R-:W-:-:S02]  /*270c0*/  IMAD.IADD R21, R21, 0x1, R81 ;  /* 0x0000000115157824 */ /* 0x000fc400078e0251 */
[----:B------:R-:W-:Y:S01]  /*270d0*/  VIADD R0, R22, 0x38820 ;  /* 0x0003882016007836 */ /* 0x000fe20000000000 */
[-C--:B------:R-:W-:Y:S01]  /*270e0*/  ISETP.GE.AND P1, PT, R3, R2.reuse, PT ;  /* 0x000000020300720c */ /* 0x080fe20003f26270 */
[----:B------:R-:W-:Y:S01]  /*270f0*/  VIADD R3, R87, 0x40 ;  /* 0x0000004057037836 */ /* 0x000fe20000000000 */
[----:B------:R-:W-:Y:S02]  /*27100*/  LEA.HI.X R86, R20, UR5, R21, 0x1, P3 ;  /* 0x0000000514567c11 */ /* 0x000fe400098f0c15 */
[----:B------:R-:W-:Y:S01]  /*27110*/  PRMT R0, RZ, 0x654, R0 ;  /* 0x00000654ff007816 */ /* 0x000fe20000000000 */
[----:B0-----:R0:W1:Y:S01]  /*27120*/  SHFL.IDX PT, R84, R28, RZ, 0x181f ;  /* 0x00181fff1c547589 */ /* 0x00106200000e0000 */
[----:B------:R-:W-:Y:S02]  /*27130*/  ISETP.GE.AND P0, PT, R3, R2, PT ;  /* 0x000000020300720c */ /* 0x000fe40003f06270 */
[----:B------:R0:W-:Y:S01]  /*27140*/  SYNCS.ARRIVE.TRANS64.RED.A1T0 RZ, [R0+URZ], RZ ;  /* 0x000000ff00ff79a7 */ /* 0x0001e2000810043f */
[----:B------:R0:W2:Y:S01]  /*27150*/  SHFL.IDX PT, R3, R86, RZ, 0x181f ;  /* 0x00181fff56037589 */ /* 0x0000a200000e0000 */
[----:B------:R-:W-:Y:S09]  /*27160*/  @P2 BRA `(.L_x_2939) ;  /* 0x0000000000482947 */ /* 0x000ff20003800000 */
        /* <DEDUP_REMOVED lines=18> */
.L_x_2939:
[----:B------:R-:W-:Y:S05]  /*27290*/  BSYNC B1 ;  /* 0x0000000000017941 */ /* 0x000fea0003800000 */
.L_x_2938:
[----:B--2---:R2:W4:Y:S01]  /*272a0*/  SHFL.IDX PT, R3, R86, 0x1, 0x181f ;  /* 0x00381f0056037f89 */ /* 0x00452200000e0000 */
[----:B------:R-:W-:Y:S03]  /*272b0*/  BSSY B1, `(.L_x_2940) ;  /* 0x0000015000017945 */ /* 0x000fe60003800000 */
[----:B---3-5:R2:W3:Y:S01]  /*272c0*/  SHFL.IDX PT, R32, R28, 0x1, 0x181f ;  /* 0x00381f001c207f89 */ /* 0x0284e200000e0000 */
[----:B------:R-:W-:Y:S05]  /*272d0*/  @P1 BRA `(.L_x_2941) ;  /* 0x0000000000481947 */ /* 0x000fea0003800000 */
[----:B------:R-:W-:Y:S01]  /*272e0*/  ULDC UR4, c[0x0][0xac8] ;  /* 0x0002b20000047ab9 */ /* 0x000fe20000000800 */
[----:B------:R-:W-:Y:S01]  /*272f0*/  ULDC.64 UR6, c[0x0][0x208] ;  /* 0x0000820000067ab9 */ /* 0x000fe20000000a00 */
[----:B------:R-:W-:Y:S02]  /*27300*/  ISETP.GE.AND P4, PT, R16, UR4, PT ;  /* 0x0000000410007c0c */ /* 0x000fe4000bf86270 */
[----:B------:R-:W-:Y:S02]  /*27310*/  ISETP.GE.AND P3, PT, R213, UR4, PT ;  /* 0x00000004d5007c0c */ /* 0x000fe4000bf66270 */
[----:B------:R-:W-:Y:S02]  /*27320*/  ISETP.GE.AND P2, PT, R18, UR4, PT ;  /* 0x0000000412007c0c */ /* 0x000fe4000bf46270 */
[----:B------:R-:W-:-:S07]  /*27330*/  ISETP.GE.AND P1, PT, R19, UR4, PT ;  /* 0x0000000413007c0c */ /* 0x000fce000bf26270 */
[CC--:B---3--:R-:W-:Y:S02]  /*27340*/  @!P4 LEA R4, P6, R16.reuse, R32.reuse, 0x1 ;  /* 0x000000201004c211 */ /* 0x0c8fe400078c08ff */
        /* <DEDUP_REMOVED lines=11> */
.L_x_2941:
[----:B------:R-:W-:Y:S05]  /*27400*/  BSYNC B1 ;  /* 0x0000000000017941 */ /* 0x000fea0003800000 */
.L_x_2940:
[----:B----4-:R4:W0:Y:S01]  /*27410*/  SHFL.IDX PT, R3, R86, 0x2, 0x181f ;  /* 0x00581f0056037f89 */ /* 0x01082200000e0000 */
[----:B------:R-:W-:Y:S03]  /*27420*/  BSSY B1, `(.L_x_2942) ;  /* 0x0000015000017945 */ /* 0x000fe60003800000 */
[----:B---3--:R4:W3:Y:S01]  /*27430*/  SHFL.IDX PT, R10, R28, 0x2, 0x181f ;  /* 0x00581f001c0a7f89 */ /* 0x0088e200000e0000 */
[----:B------:R-:W-:Y:S05]  /*27440*/  @P0 BRA `(.L_x_2943) ;  /* 0x0000000000480947 */ /* 0x000fea0003800000 */
        /* <DEDUP_REMOVED lines=18> */
.L_x_2943:
[----:B------:R-:W-:Y:S05]  /*27570*/  BSYNC B1 ;  /* 0x0000000000017941 */ /* 0x000fea0003800000 */
.L_x_2942:
[----:B0-----:R-:W-:Y:S01]  /*27580*/  VIADD R3, R87, 0x60 ;  /* 0x0000006057037836 */ /* 0x001fe20000000000 */
[----:B------:R0:W0:Y:S04]  /*27590*/  SHFL.IDX PT, R9, R86, 0x3, 0x181f ;  /* 0x00781f0056097f89 */ /* 0x00002800000e0000 */
[----:B------:R-:W-:Y:S01]  /*275a0*/  ISETP.GE.AND P0, PT, R3, R2, PT ;  /* 0x000000020300720c */ /* 0x000fe20003f06270 */
[----:B--2-4-:R-:W2:-:S12]  /*275b0*/  SHFL.IDX PT, R28, R28, 0x3, 0x181f ;  /* 0x00781f001c1c7f89 */ /* 0x014e9800000e0000 */
[----:B------:R-:W-:Y:S05]  /*275c0*/  @P0 BRA `(.L_x_2944) ;  /* 0x0000000c00d00947 */ /* 0x000fea0003800000 */
[----:B------:R-:W-:Y:S01]  /*275d0*/  ULDC UR4, c[0x0][0xac8] ;  /* 0x0002b20000047ab9 */ /* 0x000fe20000000800 */
[----:B------:R-:W-:Y:S01]  /*275e0*/  ULDC.64 UR6, c[0x0][0x208] ;  /* 0x0000820000067ab9 */ /* 0x000fe20000000a00 */
[----:B------:R-:W-:Y:S02]  /*275f0*/  ISETP.GE.AND P3, PT, R16, UR4, PT ;  /* 0x0000000410007c0c */ /* 0x000fe4000bf66270 */
[----:B------:R-:W-:Y:S02]  /*27600*/  ISETP.GE.AND P4, PT, R213, UR4, PT ;  /* 0x00000004d5007c0c */ /* 0x000fe4000bf86270 */
[----:B------:R-:W-:-:S09]  /*27610*/  ISETP.GE.AND P5, PT, R18, UR4, PT ;  /* 0x0000000412007c0c */ /* 0x000fd2000bfa6270 */
[CC--:B--2---:R-:W-:Y:S02]  /*27620*/  @!P3 LEA R2, P0, R16.reuse, R28.reuse, 0x1 ;  /* 0x0000001c1002b211 */ /* 0x0c4fe400078008ff */
[-C--:B------:R-:W-:Y:S02]  /*27630*/  @!P4 LEA R4, P1, R23, R28.reuse, 0x1 ;  /* 0x0000001c1704c211 */ /* 0x080fe400078208ff */
[-C--:B0-----:R-:W-:Y:S02]  /*27640*/  @!P3 LEA.HI.X R3, R16, R9.reuse, R17, 0x1, P0 ;  /* 0x000000091003b211 */ /* 0x081fe400000f0c11 */
        /* <DEDUP_REMOVED lines=8> */
[----:B----4-:R-:W-:Y:S01]  /*276d0*/  LEA R2, P0, R19, R28, 0x1 ;  /* 0x0000001c13027211 */ /* 0x010fe200078008ff */
[----:B------:R-:W-:-:S03]  /*276e0*/  ULDC.64 UR4, c[0x0][0x208] ;  /* 0x0000820000047ab9 */ /* 0x000fc60000000a00 */
[----:B------:R-:W-:-:S05]  /*276f0*/  LEA.HI.X R3, R19, R9, R217, 0x1, P0 ;  /* 0x0000000913037211 */ /* 0x000fca00000f0cd9 */
[----:B------:R0:W-:Y:S01]  /*27700*/  ST.E.128 desc[UR4][R2.64], R76 ;  /* 0x0000004c02007985 */ /* 0x0001e2000c101d04 */
[----:B------:R-:W-:Y:S05]  /*27710*/  BRA `(.L_x_2944) ;  /* 0x0000000c007c7947 */ /* 0x000fea0003800000 */
.L_x_2936:
[----:B------:R-:W3:Y:S01]  /*27720*/  LDL R11, [R1+0x7c] ;  /* 0x00007c00010b7983 */ /* 0x000ee20000100800 */
[----:B------:R-:W-:Y:S01]  /*27730*/  ULDC.64 UR4, c[0x0][0xc00] ;  /* 0x0003000000047ab9 */ /* 0x000fe20000000a00 */
[----:B------:R-:W4:Y:S01]  /*27740*/  LDC R25, c[0x0][0xbe8] ;  /* 0x0002fa00ff197b82 */ /* 0x000f220000000800 */
[----:B------:R-:W-:Y:S01]  /*27750*/  ISETP.NE.U32.AND P0, PT, RZ, UR4, PT ;  /* 0x00000004ff007c0c */ /* 0x000fe2000bf05070 */
[----:B------:R-:W-:Y:S01]  /*27760*/  IMAD.MOV.U32 R6, RZ, RZ, RZ ;  /* 0x000000ffff067224 */ /* 0x000fe200078e00ff */
[----:B------:R-:W-:Y:S02]  /*27770*/  ULDC.64 UR6, c[0x0][0x208] ;  /* 0x0000820000067ab9 */ /* 0x000fe40000000a00 */
[----:B------:R-:W-:Y:S01]  /*27780*/  ISETP.NE.AND.EX P0, PT, RZ, UR5, PT, P0 ;  /* 0x00000005ff007c0c */ /* 0x000fe2000bf05300 */
[----:B------:R-:W1:Y:S01]  /*27790*/  S2R R8, SR_TID.X ;  /* 0x0000000000087919 */ /* 0x000e620000002100 */
[----:B------:R-:W0:Y:S01]  /*277a0*/  S2R R9, SR_TID.X ;  /* 0x0000000000097919 */ /* 0x000e220000002100 */
[----:B-1----:R-:W-:-:S02]  /*277b0*/  VIADD R7, R8, 0xffffff80 ;  /* 0xffffff8008077836 */ /* 0x002fc40000000000 */
[----:B0-----:R-:W-:-:S03]  /*277c0*/  VIADD R20, R9, 0xffffff80 ;  /* 0xffffff8009147836 */ /* 0x001fc60000000000 */
        /* <DEDUP_REMOVED lines=16> */
[----:B------:R-:W1:Y:S01]  /*278d0*/  @P2 LDC R14, c[0x0][0xbec] ;  /* 0x0002fb00ff0e2b82 */ /* 0x000e620000000800 */
[----:B------:R-:W-:Y:S05]  /*278e0*/  @P1 BRA `(.L_x_2945) ;  /* 0x0000000000141947 */ /* 0x000fea0003800000 */
[----:B------:R-:W-:Y:S05]  /*278f0*/  @!P0 BRA `(.L_x_2945) ;  /* 0x0000000000108947 */ /* 0x000fea0003800000 */
[----:B------:R-:W-:Y:S02]  /*27900*/  ULDC.64 UR4, c[0x0][0x208] ;  /* 0x0000820000047ab9 */ /* 0x000fe40000000a00 */
[----:B0-----:R-:W3:Y:S04]  /*27910*/  LDG.E R5, desc[UR4][R2.64] ;  /* 0x0000000402057981 */ /* 0x001ee8000c1e1900 */
[----:B-----5:R-:W3:Y:S02]  /*27920*/  LDG.E R0, desc[UR4][R2.64+0x4] ;  /* 0x0000040402007981 */ /* 0x020ee4000c1e1900 */
[----:B---3--:R-:W-:-:S07]  /*27930*/  IMAD.IADD R0, R0, 0x1, -R5 ;  /* 0x0000000100007824 */ /* 0x008fce00078e0a05 */
.L_x_2945:
[----:B------:R-:W3:Y:S04]  /*27940*/  LDL R27, [R1+0x80] ;  /* 0x00008000011b7983 */ /* 0x000ee80000100800 */
[----:B------:R4:W5:Y:S01]  /*27950*/  LDL R26, [R1+0x68] ;  /* 0x00006800011a7983 */ /* 0x0009620000100800 */
[----:B0-----:R-:W-:Y:S01]  /*27960*/  SHF.R.S32.HI R3, RZ, 0x1f, R20 ;  /* 0x0000001fff037819 */ /* 0x001fe20000011414 */
[----:B------:R-:W-:Y:S01]  /*27970*/  BSSY B1, `(.L_x_2946) ;  /* 0x000002e000017945 */ /* 0x000fe20003800000 */
[----:B------:R-:W-:Y:S02]  /*27980*/  SEL R13, R11, RZ, !P0 ;  /* 0x000000ff0b0d7207 */ /* 0x000fe40004000000 */
[----:B------:R-:W-:Y:S02]  /*27990*/  SEL R12, R12, RZ, !P0 ;  /* 0x000000ff0c0c7207 */ /* 0x000fe40004000000 */
[----:B------:R-:W-:-:S02]  /*279a0*/  LEA.HI R24, R3, R20, RZ, 0x3 ;  /* 0x0000001403187211 */ /* 0x000fc400078f18ff */
[----:B-----5:R-:W-:Y:S02]  /*279b0*/  SHF.R.S32.HI R11, RZ, 0x1f, R6 ;  /* 0x0000001fff0b7819 */ /* 0x020fe40000011406 */
[----:B---3--:R-:W-:Y:S01]  /*279c0*/  SHF.R.S32.HI R10, RZ, 0x1f, R27 ;  /* 0x0000001fff0a7819 */ /* 0x008fe2000001141b */
[----:B----4-:R-:W-:Y:S06]  /*279d0*/  @P3 BRA `(.L_x_2947) ;  /* 0x00000000009c3947 */ /* 0x010fec0003800000 */
[----:B------:R-:W0:Y:S01]  /*279e0*/  LDC R9, c[0x0][0xbe8] ;  /* 0x0002fa00ff097b82 */ /* 0x000e220000000800 */
[----:B------:R-:W-:Y:S01]  /*279f0*/  IADD3 R8, R26, -0x80, R8 ;  /* 0xffffff801a087810 */ /* 0x000fe20007ffe008 */
        /* <DEDUP_REMOVED lines=13> */
[----:B------:R-:W-:-:S03]  /*27ad0*/  ULDC.64 UR4, c[0x0][0xb98] ;  /* 0x0002e60000047ab9 */ /* 0x000fc60000000a00 */
[----:B------:R-:W-:-:S03]  /*27ae0*/  IMAD.IADD R3, R3, 0x1, R7 ;  /* 0x0000000103037824 */ /* 0x000fc600078e0207 */
[----:B------:R-:W3:Y:S01]  /*27af0*/  @P0 LDC R21, c[0x0][0xbf0] ;  /* 0x0002fc00ff150b82 */ /* 0x000ee20000000800 */
[----:B------:R-:W-:-:S04]  /*27b00*/  IMAD.WIDE.U32 R2, R13, UR4, R2 ;  /* 0x000000040d027c25 */ /* 0x000fc8000f8e0002 */
[----:B0-----:R-:W-:-:S05]  /*27b10*/  @P0 IMAD.HI.U32 R4, R8, R15, RZ ;  /* 0x0000000f08040227 */ /* 0x001fca00078e00ff */
[----:B---3--:R-:W-:Y:S01]  /*27b20*/  @P0 SHF.R.U32.HI R5, RZ, R21, R4 ;  /* 0x00000015ff050219 */ /* 0x008fe20000011604 */
        /* <DEDUP_REMOVED lines=18> */
.L_x_2947:
[----:B------:R-:W-:Y:S05]  /*27c50*/  BSYNC B1 ;  /* 0x0000000000017941 */ /* 0x000fea0003800000 */
.L_x_2946:
[----:B------:R-:W3:Y:S01]  /*27c60*/  @P2 LDC R15, c[0x0][0xbf0] ;  /* 0x0002fc00ff0f2b82 */ /* 0x000ee20000000800 */
[----:B0-----:R-:W-:Y:S01]  /*27c70*/  LOP3.LUT R5, R24, 0xfffffff8, RZ, 0xc0, !PT ;  /* 0xfffffff818057812 */ /* 0x001fe200078ec0ff */
[----:B------:R-:W-:Y:S01]  /*27c80*/  ULDC.64 UR4, c[0x0][0xaa0] ;  /* 0x0002a80000047ab9 */ /* 0x000fe20000000a00 */
[----:B------:R-:W-:Y:S01]  /*27c90*/  BSSY B1, `(.L_x_2948) ;  /* 0x0000042000017945 */ /* 0x000fe20003800000 */
[----:B------:R-:W-:Y:S02]  /*27ca0*/  IMAD R3, R11, UR4, RZ ;  /* 0x000000040b037c24 */ /* 0x000fe4000f8e02ff */
[----:B------:R-:W-:Y:S02]  /*27cb0*/  IMAD.IADD R7, R20, 0x1, -R5 ;  /* 0x0000000114077824 */ /* 0x000fe400078e0a05 */
[----:B------:R-:W-:Y:S02]  /*27cc0*/  IMAD R5, R6, UR5, R3 ;  /* 0x0000000506057c24 */ /* 0x000fe4000f8e0203 */
[----:B------:R-:W-:-:S02]  /*27cd0*/  IMAD R4, R7, 0x20, R220 ;  /* 0x0000002007047824 */ /* 0x000fc400078e02dc */
[----:B------:R-:W-:Y:S01]  /*27ce0*/  IMAD.WIDE.U32 R2, R6, UR4, RZ ;  /* 0x0000000406027c25 */ /* 0x000fe2000f8e00ff */
[----:B------:R-:W-:-:S03]  /*27cf0*/  ULDC.64 UR4, c[0x0][0xae8] ;  /* 0x0002ba0000047ab9 */ /* 0x000fc60000000a00 */
[----:B------:R-:W-:Y:S02]  /*27d00*/  IMAD.IADD R9, R26, 0x1, R4 ;  /* 0x000000011a097824 */ /* 0x000fe400078e0204 */
[----:B------:R-:W-:Y:S02]  /*27d10*/  IMAD.IADD R3, R3, 0x1, R5 ;  /* 0x0000000103037824 */ /* 0x000fe400078e0205 */
[----:B------:R-:W-:Y:S02]  /*27d20*/  IMAD R6, R10, UR4, RZ ;  /* 0x000000040a067c24 */ /* 0x000fe4000f8e02ff */
[----:B-1----:R-:W-:-:S04]  /*27d30*/  @P2 IMAD.HI.U32 R4, R9, R14, RZ ;  /* 0x0000000e09042227 */ /* 0x002fc800078e00ff */
[C---:B------:R-:W-:Y:S02]  /*27d40*/  IMAD R7, R27.reuse, UR5, R6 ;  /* 0x000000051b077c24 */ /* 0x040fe4000f8e0206 */
[----:B------:R-:W-:Y:S01]  /*27d50*/  IMAD.WIDE.U32 R2, R27, UR4, R2 ;  /* 0x000000041b027c25 */ /* 0x000fe2000f8e0002 */
[----:B------:R-:W-:-:S03]  /*27d60*/  ULDC.64 UR4, c[0x0][0xaf0] ;  /* 0x0002bc0000047ab9 */ /* 0x000fc60000000a00 */
[----:B------:R-:W-:Y:S01]  /*27d70*/  IMAD.MOV.U32 R5, RZ, RZ, R9 ;  /* 0x000000ffff057224 */ /* 0x000fe200078e0009 */
[----:B---3--:R-:W-:Y:S01]  /*27d80*/  @P2 SHF.R.U32.HI R5, RZ, R15, R4 ;  /* 0x0000000fff052219 */ /* 0x008fe20000011604 */
[----:B------:R-:W-:Y:S02]  /*27d90*/  IMAD R6, R12, UR4, RZ ;  /* 0x000000040c067c24 */ /* 0x000fe4000f8e02ff */
[----:B------:R-:W-:Y:S01]  /*27da0*/  IMAD.IADD R3, R3, 0x1, R7 ;  /* 0x0000000103037824 */ /* 0x000fe200078e0207 */
[----:B------:R-:W-:Y:S01]  /*27db0*/  SHF.R.S32.HI R4, RZ, 0x1f, R5 ;  /* 0x0000001fff047819 */ /* 0x000fe20000011405 */
[C---:B------:R-:W-:Y:S02]  /*27dc0*/  IMAD R7, R13.reuse, UR5, R6 ;  /* 0x000000050d077c24 */ /* 0x040fe4000f8e0206 */
[----:B------:R-:W-:Y:S01]  /*27dd0*/  IMAD.WIDE.U32 R2, R13, UR4, R2 ;  /* 0x000000040d027c25 */ /* 0x000fe2000f8e0002 */
[----:B------:R-:W-:-:S03]  /*27de0*/  ULDC.64 UR4, c[0x0][0xae0] ;  /* 0x0002b80000047ab9 */ /* 0x000fc60000000a00 */
[----:B------:R-:W-:Y:S02]  /*27df0*/  IMAD.MOV R6, RZ, RZ, -R5 ;  /* 0x000000ffff067224 */ /* 0x000fe400078e0a05 */
[----:B------:R-:W-:Y:S02]  /*27e00*/  IMAD.IADD R3, R3, 0x1, R7 ;  /* 0x0000000103037824 */ /* 0x000fe400078e0207 */
[----:B------:R-:W-:Y:S02]  /*27e10*/  IMAD R4, R4, UR4, RZ ;  /* 0x0000000404047c24 */ /* 0x000fe4000f8e02ff */
[----:B------:R-:W-:Y:S02]  /*27e20*/  IMAD R7, R25, R6, R9 ;  /* 0x0000000619077224 */ /* 0x000fe400078e0209 */
[C---:B------:R-:W-:Y:S02]  /*27e30*/  IMAD R9, R5.reuse, UR5, R4 ;  /* 0x0000000505097c24 */ /* 0x040fe4000f8e0204 */
[----:B------:R-:W-:Y:S01]  /*27e40*/  IMAD.WIDE.U32 R2, R5, UR4, R2 ;  /* 0x0000000405027c25 */ /* 0x000fe2000f8e0002 */
[----:B------:R-:W-:Y:S01]  /*27e50*/  SHF.R.S32.HI R4, RZ, 0x1f, R7 ;  /* 0x0000001fff047819 */ /* 0x000fe20000011407 */
[----:B------:R-:W-:-:S02]  /*27e60*/  ULDC.64 UR4, c[0x0][0xad8] ;  /* 0x0002b60000047ab9 */ /* 0x000fc40000000a00 */
[----:B------:R-:W-:Y:S02]  /*27e70*/  IMAD.IADD R3, R3, 0x1, R9 ;  /* 0x0000000103037824 */ /* 0x000fe400078e0209 */
[----:B------:R-:W-:Y:S02]  /*27e80*/  IMAD R4, R4, UR4, RZ ;  /* 0x0000000404047c24 */ /* 0x000fe4000f8e02ff */
[----:B------:R-:W-:Y:S02]  /*27e90*/  IMAD.IADD R6, R220, 0x1, R26 ;  /* 0x00000001dc067824 */ /* 0x000fe400078e021a */
[----:B------:R-:W-:Y:S02]  /*27ea0*/  IMAD R25, R0, R25, RZ ;  /* 0x0000001900197224 */ /* 0x000fe400078e02ff */
[C---:B------:R-:W-:Y:S02]  /*27eb0*/  IMAD R5, R7.reuse, UR5, R4 ;  /* 0x0000000507057c24 */ /* 0x040fe4000f8e0204 */
[----:B------:R-:W-:Y:S01]  /*27ec0*/  IMAD.WIDE.U32 R2, R7, UR4, R2 ;  /* 0x0000000407027c25 */ /* 0x000fe2000f8e0002 */
[----:B------:R-:W-:Y:S01]  /*27ed0*/  ISETP.GE.AND P2, PT, R6, R25, PT ;  /* 0x000000190600720c */ /* 0x000fe20003f46270 */
[----:B------:R-:W-:-:S02]  /*27ee0*/  ULDC.64 UR4, c[0x0][0xa80] ;  /* 0x0002a00000047ab9 */ /* 0x000fc40000000a00 */
[----:B------:R-:W-:Y:S01]  /*27ef0*/  IMAD.IADD R3, R3, 0x1, R5 ;  /* 0x0000000103037824 */ /* 0x000fe200078e0205 */
[----:B------:R-:W-:Y:S01]  /*27f00*/  LEA R4, P3, R2, UR4, 0x1 ;  /* 0x0000000402047c11 */ /* 0x000fe2000f8608ff */
[----:B------:R-:W-:-:S03]  /*27f10*/  VIADD R0, R6, 0x20 ;  /* 0x0000002006007836 */ /* 0x000fc60000000000 */
[----:B------:R-:W-:Y:S02]  /*27f20*/  LEA.HI.X R5, R2, UR5, R3, 0x1, P3 ;  /* 0x0000000502057c11 */ /* 0x000fe400098f0c03 */
[-C--:B------:R-:W-:Y:S01]  /*27f30*/  ISETP.GE.AND P1, PT, R0, R25.reuse, PT ;  /* 0x000000190000720c */ /* 0x080fe20003f26270 */
[----:B------:R-:W-:Y:S01]  /*27f40*/  VIADD R0, R6, 0x40 ;  /* 0x0000004006007836 */ /* 0x000fe20000000000 */
[----:B------:R0:W1:Y:S04]  /*27f50*/  SHFL.IDX PT, R2, R4, RZ, 0x181f ;  /* 0x00181fff04027589 */ /* 0x00006800000e0000 */
[----:B------:R0:W3:Y:S01]  /*27f60*/  SHFL.IDX PT, R3, R5, RZ, 0x181f ;  /* 0x00181fff05037589 */ /* 0x0000e200000e0000 */
[----:B------:R-:W-:Y:S01]  /*27f70*/  ISETP.GE.AND P0, PT, R0, R25, PT ;  /* 0x000000190000720c */ /* 0x000fe20003f06270 */
[----:B------:R-:W-:-:S12]  /*27f80*/  @P2 BRA `(.L_x_2949) ;  /* 0x0000000000482947 */ /* 0x000fd80003800000 */
        /* <DEDUP_REMOVED lines=18> */
.L_x_2949:
[----:B------:R-:W-:Y:S05]  /*280b0*/  BSYNC B1 ;  /* 0x0000000000017941 */ /* 0x000fea0003800000 */
.L_x_2948:
        /* <DEDUP_REMOVED lines=22> */
.L_x_2951:
[----:B------:R-:W-:Y:S05]  /*28220*/  BSYNC B1 ;  /* 0x0000000000017941 */ /* 0x000fea0003800000 */
.L_x_2950:
        /* <DEDUP_REMOVED lines=22> */
.L_x_2953:
[----:B------:R-:W-:Y:S05]  /*28390*/  BSYNC B1 ;  /* 0x0000000000017941 */ /* 0x000fea0003800000 */
.L_x_2952:
[----:B------:R-:W-:Y:S01]  /*283a0*/  VIADD R0, R6, 0x60 ;  /* 0x0000006006007836 */ /* 0x000fe20000000000 */
[----:B01-3--:R-:W0:Y:S04]  /*283b0*/  SHFL.IDX PT, R5, R5, 0x3, 0x181f ;  /* 0x00781f0005057f89 */ /* 0x00be2800000e0000 */
        /* <DEDUP_REMOVED lines=21> */
.L_x_2944:
[----:B------:R-:W-:Y:S05]  /*28510*/  BSYNC B0 ;  /* 0x0000000000007941 */ /* 0x000fea0003800000 */
.L_x_2935:
[----:B------:R-:W-:Y:S02]  /*28520*/  ULDC UR4, c[0x0][0xc3c] ;  /* 0x00030f0000047ab9 */ /* 0x000fe40000000800 */
[----:B--2---:R-:W-:-:S13]  /*28530*/  ISETP.GE.AND P0, PT, R31, UR4, PT ;  /* 0x000000041f007c0c */ /* 0x004fda000bf06270 */
[----:B------:R-:W-:Y:S05]  /*28540*/  @!P0 BRA `(.L_x_2954) ;  /* 0xfffffd8800c88947 */ /* 0x000fea000383ffff */
[----:B------:R-:W-:Y:S05]  /*28550*/  BRA `(.L_x_2683) ;  /* 0x0000007400d47947 */ /* 0x000fea0003800000 */
.L_x_2681:
        /* <DEDUP_REMOVED lines=16> */
.L_x_2955:
        /* <DEDUP_REMOVED lines=42> */
.L_x_2961:
        /* <DEDUP_REMOVED lines=13> */
.L_x_2960:
[----:B------:R-:W-:Y:S05]  /*289d0*/  BSYNC B0 ;  /* 0x0000000000007941 */ /* 0x000fea0003800000 */
.L_x_2959:
        /* <DEDUP_REMOVED lines=20> */
.L_x_2957:
[----:B------:R-:W-:Y:S01]  /*28b20*/  IMAD.IADD R13, R6, 0x1, -R3 ;  /* 0x00000001060d7824 */ /* 0x000fe200078e0a03 */
[----:B------:R-:W-:-:S03]  /*28b30*/  ULDC.64 UR8, c[0x0][0x208] ;  /* 0x0000820000087ab9 */ /* 0x000fc60000000a00 */
        /* <DEDUP_REMOVED lines=19> */
.L_x_2962:
        /* <DEDUP_REMOVED lines=54> */
[----:B------:R-:W-:-:S04]  /*28fd0*/  @!P1 LOP3.LUT R2, RZ, R15, RZ, 0x33, !PT ;  /* 0x0000000fff029212 */ /* 0x000fc800078e33ff */
[----:B------:R-:W-:Y:S01]  /*28fe0*/  LOP3.LUT R17, RZ, R2, RZ, 0x33, !PT ;  /* 0x00000002ff117212 */ /* 0x000fe200078e33ff */
[----:B------:R-:W-:-:S04]  /*28ff0*/  IMAD R18, R2, R18, R3 ;  /* 0x0000001202127224 */ /* 0x000fc800078e0203 */
[----:B------:R-:W-:Y:S01]  /*29000*/  IMAD.IADD R17, R4, 0x1, R17 ;  /* 0x0000000104117824 */ /* 0x000fe200078e0211 */
[----:B------:R-:W-:Y:S06]  /*29010*/  BRA `(.L_x_2963) ;  /* 0x00000000000c7947 */ /* 0x000fec0003800000 */
.L_x_2958:
[----:B------:R-:W-:Y:S02]  /*29020*/  IMAD.MOV.U32 R17, RZ, RZ, RZ ;  /* 0x000000ffff117224 */ /* 0x000fe400078e00ff */
[----:B------:R-:W-:Y:S02]  /*29030*/  IMAD.U32 R16, RZ, RZ, UR6 ;  /* 0x00000006ff107e24 */ /* 0x000fe4000f8e00ff */
[----:B------:R-:W-:-:S07]  /*29040*/  IMAD.MOV.U32 R18, RZ, RZ, RZ ;  /* 0x000000ffff127224 */ /* 0x000fce00078e00ff */
.L_x_2963:
[----:B------:R-:W-:-:S13]  /*29050*/  ISETP.NE.AND P0, PT, R5, RZ, PT ;  /* 0x000000ff0500720c */ /* 0x000fda0003f05270 */
[----:B------:R-:W0:Y:S01]  /*29060*/  @!P0 S2R R3, SR_CgaCtaId ;  /* 0x0000000000038919 */ /* 0x000e220000008800 */
[----:B------:R-:W-:-:S04]  /*29070*/  @!P0 MOV R2, 0x400 ;  /* 0x0000040000028802 */ /* 0x000fc80000000f00 */
[----:B0-----:R-:W-:-:S05]  /*29080*/  @!P0 LEA R2, R3, R2, 0x18 ;  /* 0x0000000203028211 */ /* 0x001fca00078ec0ff */
[----:B------:R1:W-:Y:S01]  /*29090*/  @!P0 STS.128 [R2+0x388d0], R16 ;  /* 0x0388d01002008388 */ /* 0x0003e20000000c00 */
[----:B------:R-:W-:Y:S06]  /*290a0*/  BAR.ARV 0x5, 0x180 ;  /* 0x0146000000007b1d */ /* 0x000fec0000002000 */
.L_x_2956:
        /* <DEDUP_REMOVED lines=20> */
[----:B------:R-:W-:Y:S01]  /*291f0*/  IMAD.MOV.U32 R28, RZ, RZ, RZ ;  /* 0x000000ffff1c7224 */ /* 0x000fe200078e00ff */
[----:B------:R-:W-:Y:S01]  /*29200*/  LOP3.LUT R34, R3, 0x200, R34, 0xf8, !PT ;  /* 0x0000020003227812 */ /* 0x000fe200078ef822 */
[----:B------:R-:W-:Y:S01]  /*29210*/  IMAD.MOV.U32 R30, RZ, RZ, 0x1 ;  /* 0x00000001ff1e7424 */ /* 0x000fe200078e00ff */
        /* <DEDUP_REMOVED lines=8> */
[----:B------:R-:W-:-:S04]  /*292a0*/  IMAD.U32 R22, RZ, RZ, UR4 ;  /* 0x00000004ff167e24 */ /* 0x000fc8000f8e00ff */
[----:B--2---:R-:W-:-:S07]  /*292b0*/  IMAD R37, R34, 0x2, R22 ;  /* 0x0000000222257824 */ /* 0x004fce00078e0216 */
.L_x_3073:
        /* <DEDUP_REMOVED lines=21> */
[----:B-1----:R1:W2:Y:S01]  /*29410*/  @P0 LDG.E R11, desc[UR10][R2.64] ;  /* 0x0000000a020b0981 */ /* 0x0022a2000c1e1900 */
        /* <DEDUP_REMOVED lines=25> */
[----:B0-----:R-:W-:Y:S02]  /*295b0*/  IMAD.U32 R6, RZ, RZ, UR5 ;  /* 0x00000005ff067e24 */ /* 0x001fe4000f8e00ff */
[----:B------:R-:W-:Y:S01]  /*295c0*/  IMAD.U32 R7, RZ, RZ, UR4 ;  /* 0x00000004ff077e24 */ /* 0x000fe2000f8e00ff */
[----:B---3--:R0:W-:Y:S01]  /*295d0*/  STL [R1+0x1c], R8 ;  /* 0x00001c0801007387 */ /* 0x0081e20000100800 */
[----:B------:R-:W-:-:S03]  /*295e0*/  IMAD.MOV.U32 R10, RZ, RZ, R8 ;  /* 0x000000ffff0a7224 */ /* 0x000fc600078e0008 */
[----:B--2---:R0:W-:Y:S01]  /*295f0*/  STL [R1+0x10], R11 ;  /* 0x0000100b01007387 */ /* 0x0041e20000100800 */
[----:B------:R-:W-:Y:S05]  /*29600*/  @P2 BRA `(.L_x_2965) ;  /* 0x0000000000182947 */ /* 0x000fea0003800000 */
[----:B------:R-:W-:Y:S05]  /*29610*/  @!P0 BRA `(.L_x_2965) ;  /* 0x0000000000148947 */ /* 0x000fea0003800000 */
[----:B------:R-:W-:Y:S02]  /*29620*/  ULDC.64 UR4, c[0x0][0x208] ;  /* 0x0000820000047ab9 */ /* 0x000fe40000000a00 */
[----:B------:R-:W2:Y:S04]  /*29630*/  LDG.E R9, desc[UR4][R2.64] ;  /* 0x0000000402097981 */ /* 0x000ea8000c1e1900 */
[----:B0-----:R-:W2:Y:S02]  /*29640*/  LDG.E R8, desc[UR4][R2.64+0x4] ;  /* 0x0000040402087981 */ /* 0x001ea4000c1e1900 */
[----:B--2---:R-:W-:-:S05]  /*29650*/  IMAD.IADD R10, R8, 0x1, -R9 ;  /* 0x00000001080a7824 */ /* 0x004fca00078e0a09 */
[----:B------:R1:W-:Y:S02]  /*29660*/  STL [R1+0x1c], R10 ;  /* 0x00001c0a01007387 */ /* 0x0003e40000100800 */
.L_x_2965:
[----:B------:R-:W-:Y:S01]  /*29670*/  ULDC.64 UR4, c[0x0][0xa20] ;  /* 0x0002880000047ab9 */ /* 0x000fe20000000a00 */
[----:B------:R-:W-:Y:S01]  /*29680*/  IMAD.MOV.U32 R33, RZ, RZ, R31 ;  /* 0x000000ffff217224 */ /* 0x000fe200078e001f */
[----:B------:R-:W-:-:S04]  /*29690*/  ISETP.NE.U32.AND P0, PT, RZ, UR4, PT ;  /* 0x00000004ff007c0c */ /* 0x000fc8000bf05070 */
[----:B------:R-:W-:-:S13]  /*296a0*/  ISETP.NE.AND.EX P0, PT, RZ, UR5, PT, P0 ;  /* 0x00000005ff007c0c */ /* 0x000fda000bf05300 */
[----:B------:R-:W-:Y:S05]  /*296b0*/  @!P0 BRA `(.L_x_2966) ;  /* 0x0000000000148947 */ /* 0x000fea0003800000 */
[----:B------:R-:W-:Y:S01]  /*296c0*/  IADD3 R2, P0, R24, UR4, RZ ;  /* 0x0000000418027c10 */ /* 0x000fe2000ff1e0ff */
[----:B------:R-:W-:-:S03]  /*296d0*/  ULDC.64 UR6, c[0x0][0x208] ;  /* 0x0000820000067ab9 */ /* 0x000fc60000000a00 */
[----:B------:R-:W-:-:S05]  /*296e0*/  IADD3.X R3, R25, UR5, RZ, P0, !PT ;  /* 0x0000000519037c10 */ /* 0x000fca00087fe4ff */
[----:B------:R2:W5:Y:S01]  /*296f0*/  LDG.E R7, desc[UR6][R2.64] ;  /* 0x0000000602077981 */ /* 0x000562000c1e1900 */
[----:B------:R-:W-:Y:S05]  /*29700*/  BRA `(.L_x_2967) ;  /* 0x0000000000287947 */ /* 0x000fea0003800000 */
.L_x_2966:
[----:B------:R-:W-:Y:S02]  /*29710*/  ULDC.64 UR4, c[0x0][0xa08] ;  /* 0x0002820000047ab9 */ /* 0x000fe40000000a00 */
[----:B------:R-:W-:-:S04]  /*29720*/  ISETP.NE.U32.AND P0, PT, RZ, UR4, PT ;  /* 0x00000004ff007c0c */ /* 0x000fc8000bf05070 */
[----:B------:R-:W-:-:S13]  /*29730*/  ISETP.NE.AND.EX P0, PT, RZ, UR5, PT, P0 ;  /* 0x00000005ff007c0c */ /* 0x000fda000bf05300 */
[----:B------:R-:W-:Y:S05]  /*29740*/  @!P0 BRA `(.L_x_2967) ;  /* 0x0000000000188947 */ /* 0x000fea0003800000 */
[----:B------:R-:W2:Y:S01]  /*29750*/  LDC.64 R2, c[0x0][0xa08] ;  /* 0x00028200ff027b82 */ /* 0x000ea20000000a00 */
[----:B------:R-:W-:Y:S01]  /*29760*/  ULDC.64 UR4, c[0x0][0x208] ;  /* 0x0000820000047ab9 */ /* 0x000fe20000000a00 */
[----:B--2---:R-:W-:-:S05]  /*29770*/  IMAD.WIDE R2, R33, 0x4, R2 ;  /* 0x0000000421027825 */ /* 0x004fca00078e0202 */
[----:B------:R-:W2:Y:S04]  /*29780*/  LDG.E R7, desc[UR4][R2.64] ;  /* 0x0000000402077981 */ /* 0x000ea8000c1e1900 */
[----:B0-----:R-:W2:Y:S02]  /*29790*/  LDG.E R8, desc[UR4][R2.64+0x4] ;  /* 0x0000040402087981 */ /* 0x001ea4000c1e1900 */
[----:B--2---:R-:W-:-:S07]  /*297a0*/  IMAD.IADD R7, R8, 0x1, -R7 ;  /* 0x0000000108077824 */ /* 0x004fce00078e0a07 */
.L_x_2967:
[----:B------:R-:W-:Y:S01]  /*297b0*/  ULDC.64 UR4, c[0x0][0x208] ;  /* 0x0000820000047ab9 */ /* 0x000fe20000000a00 */
[----:B--2---:R-:W2:Y:S01]  /*297c0*/  LDC R3, c[0x0][0x448] ;  /* 0x00011200ff037b82 */ /* 0x004ea20000000800 */
[----:B------:R-:W3:Y:S04]  /*297d0*/  @P1 LDG.E R2, desc[UR4][R4.64] ;  /* 0x0000000404021981 */ /* 0x000ee8000c1e1900 */
[----:B------:R-:W3:Y:S01]  /*297e0*/  @P1 LDG.E R9, desc[UR4][R4.64+0x4] ;  /* 0x0000040404091981 */ /* 0x000ee2000c1e1900 */
[----:B-----5:R-:W-:Y:S01]  /*297f0*/  IMAD.IADD R7, R7, 0x1, -R11 ;  /* 0x0000000107077824 */ /* 0x020fe200078e0a0b */
[----:B------:R-:W-:Y:S01]  /*29800*/  BSSY B0, `(.L_x_2968) ;  /* 0x00001a3000007945 */ /* 0x000fe20003800000 */
[----:B--2---:R-:W-:-:S13]  /*29810*/  ISETP.NE.AND P0, PT, R3, 0x1, PT ;  /* 0x000000010300780c */ /* 0x004fda0003f05270 */
[----:B0-----:R-:W0:Y:S08]  /*29820*/  @P0 LDC R8, c[0x0][0x44c] ;  /* 0x00011300ff080b82 */ /* 0x001e300000000800 */
[----:B------:R-:W2:Y:S01]  /*29830*/  @P0 LDC R3, c[0x0][0x450] ;  /* 0x00011400ff030b82 */ /* 0x000ea20000000800 */
[----:B---3--:R-:W-:Y:S02]  /*29840*/  @P1 IMAD.IADD R6, R9, 0x1, -R2 ;  /* 0x0000000109061824 */ /* 0x008fe400078e0a02 */
[----:B------:R-:W-:-:S02]  /*29850*/  IMAD.SHL.U32 R9, R17, 0x80, RZ ;  /* 0x0000008011097824 */ /* 0x000fc400078e00ff */
[----:B------:R-:W-:Y:S02]  /*29860*/  IMAD.IADD R5, R7, 0x1, R6 ;  /* 0x0000000107057824 */ /* 0x000fe400078e0206 */
[----:B------:R-:W-:Y:S02]  /*29870*/  VIADD R9, R9, 0x7f ;  /* 0x0000007f09097836 */ /* 0x000fe40000000000 */
[----:B------:R-:W-:Y:S01]  /*29880*/  VIADD R2, R5, 0x4f ;  /* 0x0000004f05027836 */ /* 0x000fe20000000000 */
[----:B------:R3:W-:Y:S01]  /*29890*/  STL [R1+0xc], R5 ;  /* 0x00000c0501007387 */ /* 0x0007e20000100800 */
[----:B0-----:R-:W-:-:S04]  /*298a0*/  @P0 IMAD.HI.U32 R8, R9, R8, RZ ;  /* 0x0000000809080227 */ /* 0x001fc800078e00ff */
[----:B------:R-:W-:-:S04]  /*298b0*/  IMAD.HI R2, R2, 0x66666667, RZ ;  /* 0x6666666702027827 */ /* 0x000fc800078e02ff */
[----:B------:R-:W-:Y:S01]  /*298c0*/  IMAD.MOV.U32 R4, RZ, RZ, R9 ;  /* 0x000000ffff047224 */ /* 0x000fe200078e0009 */
[----:B--2---:R-:W-:Y:S02]  /*298d0*/  @P0 SHF.R.U32.HI R4, RZ, R3, R8 ;  /* 0x00000003ff040219 */ /* 0x004fe40000011608 */
[----:B------:R-:W-:-:S04]  /*298e0*/  SHF.R.U32.HI R3, RZ, 0x1f, R2 ;  /* 0x0000001fff037819 */ /* 0x000fc80000011602 */
[----:B------:R-:W-:Y:S02]  /*298f0*/  LEA.HI.SX32 R3, R2, R3, 0x1b ;  /* 0x0000000302037211 */ /* 0x000fe400078fdaff */
[----:B------:R-:W-:-:S05]  /*29900*/  IADD3 R2, R5, 0x50, -R10 ;  /* 0x0000005005027810 */ /* 0x000fca0007ffe80a */
[----:B------:R-:W-:-:S04]  /*29910*/  IMAD.IADD R4, R2, 0x1, R4 ;  /* 0x0000000102047824 */ /* 0x000fc800078e0204 */
[----:B------:R-:W-:-:S05]  /*29920*/  IMAD.HI R4, R4, 0x66666667, RZ ;  /* 0x6666666704047827 */ /* 0x000fca00078e02ff */
[----:B---3--:R-:W-:-:S04]  /*29930*/  SHF.R.U32.HI R5, RZ, 0x1f, R4 ;  /* 0x0000001fff057819 */ /* 0x008fc80000011604 */
[----:B------:R-:W-:-:S04]  /*29940*/  LEA.HI.SX32 R4, R4, R5, 0x1b ;  /* 0x0000000504047211 */ /* 0x000fc800078fdaff */
[----:B------:R-:W-:-:S05]  /*29950*/  VIMNMX R4, R3, R4, PT ;  /* 0x0000000403047248 */ /* 0x000fca0003fe0100 */
[--C-:B------:R-:W-:Y:S02]  /*29960*/  IMAD R5, R4, 0x50, -R7.reuse ;  /* 0x0000005004057824 */ /* 0x100fe400078e0a07 */
[----:B------:R-:W-:-:S03]  /*29970*/  IMAD.MOV R7, RZ, RZ, -R7 ;  /* 0x000000ffff077224 */ /* 0x000fc600078e0a07 */
[----:B------:R-:W-:Y:S02]  /*29980*/  VIMNMX R4, R5, R6, PT ;  /* 0x0000000605047248 */ /* 0x000fe40003fe0100 */
[----:B------:R-:W-:-:S04]  /*29990*/  VIMNMX R7, RZ, R7, !PT ;  /* 0x00000007ff077248 */ /* 0x000fc80007fe0100 */
        /* <DEDUP_REMOVED lines=18> */
.L_x_3177:
[----:B--2---:R-:W-:Y:S02]  /*29ac0*/  ISETP.NE.AND P0, PT, R14, RZ, PT ;  /* 0x000000ff0e00720c */ /* 0x004fe40003f05270 */
[----:B------:R-:W-:-:S11]  /*29ad0*/  PLOP3.LUT P6, PT, PT, PT, PT, 0x8, 0x0 ;  /* 0x000000000000781c */ /* 0x000fd60003fce170 */
[----:B------:R-:W-:Y:S05]  /*29ae0*/  @P0 BRA `(.L_x_2971) ;  /* 0x00000000000c0947 */ /* 0x000fea0003800000 */
[----:B------:R-:W-:-:S03]  /*29af0*/  UMOV UR4, 0xffffffff ;  /* 0xffffffff00047882 */ /* 0x000fc60000000000 */
[----:B------:R-:W-:Y:S05]  /*29b00*/  BRA.DIV UR4, `(.L_x_2972) ;  /* 0x0000007e04c47947 */ /* 0x000fea000b800000 */
[----:B------:R-:W-:-:S13]  /*29b10*/  ELECT P6, URZ, PT ;  /* 0x00000000003f782f */ /* 0x000fda00038c0000 */
.L_x_2971:
        /* <DEDUP_REMOVED lines=9> */
.L_x_3180:
[----:B------:R-:W-:Y:S05]  /*29bb0*/  BSYNC B1 ;  /* 0x0000000000017941 */ /* 0x000fea0003800000 */
.L_x_2973:
[----:B------:R-:W-:Y:S04]  /*29bc0*/  BSSY B1, `(.L_x_2975) ;  /* 0x00000aa000017945 */ /* 0x000fe80003800000 */
[----:B------:R-:W-:Y:S05]  /*29bd0*/  @!P6 BRA `(.L_x_2976) ;  /* 0x0000000800a0e947 */ /* 0x000fea0003800000 */
[----:B------:R-:W-:Y:S01]  /*29be0*/  IMAD R11, R28, 0x8, R22 ;  /* 0x000000081c0b7824 */ /* 0x000fe200078e0216 */
[----:B-1----:R-:W-:Y:S01]  /*29bf0*/  SHF.L.U32 R10, R30, 0x1f, RZ ;  /* 0x0000001f1e0a7819 */ /* 0x002fe200000006ff */
[----:B------:R-:W1:Y:S01]  /*29c00*/  S2R R8, SR_TID.X ;  /* 0x0000000000087919 */ /* 0x000e620000002100 */
[----:B------:R-:W-:Y:S02]  /*29c10*/  BSSY B2, `(.L_x_2977) ;  /* 0x0000005000027945 */ /* 0x000fe40003800000 */
[----:B------:R-:W2:Y:S01]  /*29c20*/  SYNCS.PHASECHK.TRANS64.TRYWAIT P0, [R11+URZ+0x388a0], R10 ;  /* 0x0388a00a0b0075a7 */ /* 0x000ea2000800017f */
[----:B-1----:R-:W-:-:S04]  /*29c30*/  LOP3.LUT R8, R8, 0x7f, RZ, 0xc0, !PT ;  /* 0x0000007f08087812 */ /* 0x002fc800078ec0ff */
[----:B------:R-:W-:Y:S01]  /*29c40*/  ISETP.NE.AND P1, PT, R8, RZ, PT ;  /* 0x000000ff0800720c */ /* 0x000fe20003f25270 */
[----:B--2---:R-:W-:-:S12]  /*29c50*/  @!P0 BRA `(.L_x_2978) ;  /* 0x0000007c00a48947 */ /* 0x004fd80003800000 */
.L_x_3181:
[----:B------:R-:W-:Y:S05]  /*29c60*/  BSYNC B2 ;  /* 0x0000000000027941 */ /* 0x000fea0003800000 */
.L_x_2977:
        /* <DEDUP_REMOVED lines=9> */
.L_x_2980:
[----:B------:R-:W-:Y:S05]  /*29d00*/  BSYNC B2 ;  /* 0x0000000000027941 */ /* 0x000fea0003800000 */
.L_x_2979:
        /* <DEDUP_REMOVED lines=12> */
.L_x_2981:
        /* <DEDUP_REMOVED lines=16> */
.L_x_2982:
        /* <DEDUP_REMOVED lines=16> */
.L_x_2983:
        /* <DEDUP_REMOVED lines=16> */
.L_x_2984:
        /* <DEDUP_REMOVED lines=13> */
.L_x_3182:
[----:B------:R-:W-:Y:S05]  /*2a1a0*/  BSYNC B2 ;  /* 0x0000000000027941 */ /* 0x000fea0003800000 */
.L_x_2985:
        /* <DEDUP_REMOVED lines=11> */
.L_x_2988:
[----:B------:R-:W-:Y:S05]  /*2a260*/  BSYNC B2 ;  /* 0x0000000000027941 */ /* 0x000fea0003800000 */
.L_x_2987:
        /* <DEDUP_REMOVED lines=8> */
.L_x_2989:
        /* <DEDUP_REMOVED lines=15> */
.L_x_2990:
        /* <DEDUP_REMOVED lines=15> */
.L_x_2991:
        /* <DEDUP_REMOVED lines=15> */
.L_x_2992:
        /* <DEDUP_REMOVED lines=10> */
.L_x_2976:
[----:B------:R-:W-:Y:S05]  /*2a660*/  BSYNC B1 ;  /* 0x0000000000017941 */ /* 0x000fea0003800000 */
.L_x_2975:
        /* <DEDUP_REMOVED lines=9> */
.L_x_3011:
[----:B------:R-:W-:Y:S05]  /*2a700*/  YIELD ;  /* 0x0000000000007946 */ /* 0x000fea0003800000 */
[----:B------:R-:W-:Y:S04]  /*2a710*/  BSSY B1, `(.L_x_2993) ;  /* 0x00000a9000017945 */ /* 0x000fe80003800000 */
[----:B------:R-:W-:Y:S05]  /*2a720*/  @!P6 BRA `(.L_x_2994) ;  /* 0x00000008009ce947 */ /* 0x000fea0003800000 */
[----:B-1----:R-:W-:Y:S01]  /*2a730*/  IMAD R10, R28, 0x8, R22 ;  /* 0x000000081c0a7824 */ /* 0x002fe200078e0216 */
[----:B------:R-:W-:Y:S01]  /*2a740*/  SHF.L.U32 R9, R30, 0x1f, RZ ;  /* 0x0000001f1e097819 */ /* 0x000fe200000006ff */
[----:B------:R-:W1:Y:S01]  /*2a750*/  S2R R5, SR_TID.X ;  /* 0x0000000000057919 */ /* 0x000e620000002100 */
[----:B------:R-:W-:Y:S02]  /*2a760*/  BSSY B2, `(.L_x_2995) ;  /* 0x0000005000027945 */ /* 0x000fe40003800000 */
[----:B------:R-:W2:Y:S01]  /*2a770*/  SYNCS.PHASECHK.TRANS64.TRYWAIT P1, [R10+URZ+0x388a0], R9 ;  /* 0x0388a0090a0075a7 */ /* 0x000ea2000802017f */
[----:B-1----:R-:W-:-:S04]  /*2a780*/  LOP3.LUT R5, R5, 0x7f, RZ, 0xc0, !PT ;  /* 0x0000007f05057812 */ /* 0x002fc800078ec0ff */
[----:B------:R-:W-:Y:S01]  /*2a790*/  ISETP.NE.AND P2, PT, R5, RZ, PT ;  /* 0x000000ff0500720c */ /* 0x000fe20003f45270 */
[----:B--2---:R-:W-:-:S12]  /*2a7a0*/  @!P1 BRA `(.L_x_2996) ;  /* 0x0000007000f89947 */ /* 0x004fd80003800000 */
.L_x_3183:
[----:B------:R-:W-:Y:S05]  /*2a7b0*/  BSYNC B2 ;  /* 0x0000000000027941 */ /* 0x000fea0003800000 */
.L_x_2995:
        /* <DEDUP_REMOVED lines=9> */
.L_x_2998:
[----:B------:R-:W-:Y:S05]  /*2a850*/  BSYNC B2 ;  /* 0x0000000000027941 */ /* 0x000fea0003800000 */
.L_x_2997:
        /* <DEDUP_REMOVED lines=11> */
.L_x_2999:
        /* <DEDUP_REMOVED lines=16> */
.L_x_3000:
        /* <DEDUP_REMOVED lines=16> */
.L_x_3001:
        /* <DEDUP_REMOVED lines=16> */
.L_x_3002:
        /* <DEDUP_REMOVED lines=13> */
.L_x_3184:
[----:B------:R-:W-:Y:S05]  /*2ace0*/  BSYNC B2 ;  /* 0x0000000000027941 */ /* 0x000fea0003800000 */
.L_x_3003:
        /* <DEDUP_REMOVED lines=11> */
.L_x_3006:
[----:B------:R-:W-:Y:S05]  /*2ada0*/  BSYNC B2 ;  /* 0x0000000000027941 */ /* 0x000fea0003800000 */
.L_x_3005:
        /* <DEDUP_REMOVED lines=8> */
.L_x_3007:
        /* <DEDUP_REMOVED lines=15> */
.L_x_3008:
        /* <DEDUP_REMOVED lines=15> */
.L_x_3009:
        /* <DEDUP_REMOVED lines=15> */
.L_x_3010:
        /* <DEDUP_REMOVED lines=10> */
.L_x_2994:
[----:B------:R-:W-:Y:S05]  /*2b1a0*/  BSYNC B1 ;  /* 0x0000000000017941 */ /* 0x000fea0003800000 */
.L_x_2993:
        /* <DEDUP_REMOVED lines=8> */
.L_x_2969:
[----:B------:R-:W-:Y:S05]  /*2b230*/  BSYNC B0 ;  /* 0x0000000000007941 */ /* 0x000fea0003800000 */
.L_x_2968:
[----:B------:R-:W2:Y:S01]  /*2b240*/  LDC R0, c[0x0][0x448] ;  /* 0x00011200ff007b82 */ /* 0x000ea20000000800 */
[----:B------:R-:W-:Y:S01]  /*2b250*/  LEA R5, R17, 0x7f, 0x7 ;  /* 0x0000007f11057811 */ /* 0x000fe200078e38ff */
[----:B------:R-:W-:Y:S05]  /*2b260*/  @!P0 WARPSYNC.ALL ;  /* 0x0000000000008948 */ /* 0x000fea0003800000 */
[----:B------:R-:W-:Y:S01]  /*2b270*/  BSSY B7, `(.L_x_3012) ;  /* 0x00003a7000077945 */ /* 0x000fe20003800000 */
[----:B------:R-:W-:Y:S01]  /*2b280*/  @!P0 BAR.SYNC.DEFER_BLOCKING 0xc, 0x180 ;  /* 0x0306000000008b1d */ /* 0x000fe20000010000 */
[----:B--2---:R-:W-:-:S13]  /*2b290*/  ISETP.NE.AND P1, PT, R0, 0x1, PT ;  /* 0x000000010000780c */ /* 0x004fda0003f25270 */
[----:B------:R-:W0:Y:S08]  /*2b2a0*/  @P1 LDC R4, c[0x0][0x44c] ;  /* 0x00011300ff041b82 */ /* 0x000e300000000800 */
[----:B------:R-:W2:Y:S01]  /*2b2b0*/  @P1 LDC R0, c[0x0][0x450] ;  /* 0x00011400ff001b82 */ /* 0x000ea20000000800 */
[----:B0-----:R-:W-:-:S05]  /*2b2c0*/  @P1 IMAD.HI.U32 R7, R5, R4, RZ ;  /* 0x0000000405071227 */ /* 0x001fca00078e00ff */
[----:B--2---:R-:W-:-:S05]  /*2b2d0*/  @P1 SHF.R.U32.HI R5, RZ, R0, R7 ;  /* 0x00000000ff051219 */ /* 0x004fca0000011607 */
[----:B------:R-:W-:-:S04]  /*2b2e0*/  IMAD.IADD R5, R2, 0x1, R5 ;  /* 0x0000000102057824 */ /* 0x000fc800078e0205 */
[----:B------:R-:W-:-:S05]  /*2b2f0*/  IMAD.HI R5, R5, 0x66666667, RZ ;  /* 0x6666666705057827 */ /* 0x000fca00078e02ff */
[----:B------:R-:W-:-:S04]  /*2b300*/  SHF.R.U32.HI R0, RZ, 0x1f, R5 ;  /* 0x0000001fff007819 */ /* 0x000fc80000011605 */
        /* <DEDUP_REMOVED lines=11> */
[----:B------:R-:W2:Y:S01]  /*2b3c0*/  LDC.64 R2, c[0x0][0xc60] ;  /* 0x00031800ff027b82 */ /* 0x000ea20000000a00 */
[----:B------:R-:W0:Y:S01]  /*2b3d0*/  FLO.U32 R0, UR4 ;  /* 0x0000000400007d00 */ /* 0x000e2200080e0000 */
[----:B------:R-:W-:Y:S01]  /*2b3e0*/  ULDC.64 UR6, c[0x0][0x208] ;  /* 0x0000820000067ab9 */ /* 0x000fe20000000a00 */
[----:B0-----:R-:W-:-:S06]  /*2b3f0*/  ISETP.EQ.U32.AND P0, PT, R0, R5, PT ;  /* 0x000000050000720c */ /* 0x001fcc0003f02070 */
[----:B------:R-:W2:Y:S07]  /*2b400*/  POPC R5, UR4 ;  /* 0x0000000400057d09 */ /* 0x000eae0008000000 */
[----:B--2---:R-:W2:Y:S01]  /*2b410*/  @P0 ATOMG.E.ADD.STRONG.GPU PT, R3, desc[UR6][R2.64], R5 ;  /* 0x00000005020309a8 */ /* 0x004ea200081ee1c6 */
[----:B------:R-:W0:Y:S02]  /*2b420*/  S2R R4, SR_LTMASK ;  /* 0x0000000000047919 */ /* 0x000e240000003900 */
[----:B0-----:R-:W-:-:S04]  /*2b430*/  LOP3.LUT R4, R4, UR4, RZ, 0xc0, !PT ;  /* 0x0000000404047c12 */ /* 0x001fc8000f8ec0ff */
[----:B------:R-:W0:Y:S01]  /*2b440*/  POPC R7, R4 ;  /* 0x0000000400077309 */ /* 0x000e220000000000 */
[----:B--2---:R-:W0:Y:S02]  /*2b450*/  SHFL.IDX PT, R0, R3, R0, 0x1f ;  /* 0x00001f0003007589 */ /* 0x004e2400000e0000 */
[----:B0-----:R-:W-:Y:S01]  /*2b460*/  IADD3 R16, R0, UR36, R7 ;  /* 0x0000002400107c10 */ /* 0x001fe2000fffe007 */
[----:B------:R-:W-:Y:S06]  /*2b470*/  BRA `(.L_x_3014) ;  /* 0x0000003800187947 */ /* 0x000fec0003800000 */
.L_x_3013:
        /* <DEDUP_REMOVED lines=13> */
[----:B-1----:R-:W-:Y:S02]  /*2b550*/  IMAD.U32 R10, RZ, RZ, UR4 ;  /* 0x00000004ff0a7e24 */ /* 0x002fe4000f8e00ff */
[----:B------:R-:W-:Y:S02]  /*2b560*/  IMAD.U32 R11, RZ, RZ, UR5 ;  /* 0x00000005ff0b7e24 */ /* 0x000fe4000f8e00ff */
[----:B------:R-:W-:Y:S02]  /*2b570*/  IMAD.MOV.U32 R8, RZ, RZ, 0x70 ;  /* 0x00000070ff087424 */ /* 0x000fe400078e00ff */
[----:B------:R-:W-:Y:S02]  /*2b580*/  IMAD.MOV.U32 R12, RZ, RZ, 0x1 ;  /* 0x00000001ff0c7424 */ /* 0x000fe400078e00ff */
[----:B------:R-:W-:-:S07]  /*2b590*/  IMAD.MOV.U32 R13, RZ, RZ, RZ ;  /* 0x000000ffff0d7224 */ /* 0x000fce00078e00ff */
[----:B------:R-:W-:-:S07]  /*2b5a0*/  LEPC R20, `(.L_x_3016) ;  /* 0x000000001014794e */ /* 0x000fce0000000000 */
[----:B0-----:R-:W-:Y:S05]  /*2b5b0*/  CALL.ABS.NOINC R2 ;  /* 0x0000000002007343 */ /* 0x001fea0003c00000 */
.L_x_3016:
[----:B------:R-:W-:Y:S05]  /*2b5c0*/  BSYNC B6 ;  /* 0x0000000000067941 */ /* 0x000fea0003800000 */
.L_x_3015:
        /* <DEDUP_REMOVED lines=9> */
[----:B------:R-:W-:Y:S02]  /*2b660*/  IMAD.U32 R4, RZ, RZ, UR6 ;  /* 0x00000006ff047e24 */ /* 0x000fe4000f8e00ff */
[----:B------:R-:W-:Y:S02]  /*2b670*/  IMAD.U32 R5, RZ, RZ, UR7 ;  /* 0x00000007ff057e24 */ /* 0x000fe4000f8e00ff */
[----:B------:R-:W-:Y:S02]  /*2b680*/  IMAD.U32 R6, RZ, RZ, UR8 ;  /* 0x00000008ff067e24 */ /* 0x000fe4000f8e00ff */
[----:B------:R-:W-:-:S02]  /*2b690*/  IMAD.U32 R7, RZ, RZ, UR9 ;  /* 0x00000009ff077e24 */ /* 0x000fc4000f8e00ff */
[----:B-1----:R-:W-:Y:S02]  /*2b6a0*/  IMAD.U32 R10, RZ, RZ, UR4 ;  /* 0x00000004ff0a7e24 */ /* 0x002fe4000f8e00ff */
[----:B------:R-:W-:Y:S02]  /*2b6b0*/  IMAD.U32 R11, RZ, RZ, UR5 ;  /* 0x00000005ff0b7e24 */ /* 0x000fe4000f8e00ff */
[----:B------:R-:W-:Y:S02]  /*2b6c0*/  IMAD.MOV.U32 R8, RZ, RZ, 0x70 ;  /* 0x00000070ff087424 */ /* 0x000fe400078e00ff */
[----:B------:R-:W-:Y:S02]  /*2b6d0*/  IMAD.MOV.U32 R12, RZ, RZ, 0x1 ;  /* 0x00000001ff0c7424 */ /* 0x000fe400078e00ff */
[----:B0-----:R-:W-:-:S07]  /*2b6e0*/  IMAD.MOV.U32 R13, RZ, RZ, RZ ;  /* 0x000000ffff0d7224 */ /* 0x001fce00078e00ff */
[----:B------:R-:W-:-:S07]  /*2b6f0*/  LEPC R20, `(.L_x_3019) ;  /* 0x000000001014794e */ /* 0x000fce0000000000 */
[----:B--2---:R-:W-:Y:S05]  /*2b700*/  CALL.ABS.NOINC R2 ;  /* 0x0000000002007343 */ /* 0x004fea0003c00000 */
.L_x_3019:
        /* <DEDUP_REMOVED lines=15> */
.L_x_3018:
[----:B------:R-:W-:Y:S05]  /*2b800*/  BSYNC B6 ;  /* 0x0000000000067941 */ /* 0x000fea0003800000 */
.L_x_3017:
[----:B------:R-:W2:Y:S01]  /*2b810*/  LDL R21, [R1+0xc] ;  /* 0x00000c0001157983 */ /* 0x000ea20000100800 */
[----:B------:R-:W-:-:S03]  /*2b820*/  ULDC.64 UR4, c[0x0][0x9f8] ;  /* 0x00027e0000047ab9 */ /* 0x000fc60000000a00 */
[----:B------:R-:W3:Y:S01]  /*2b830*/  LDL R2, [R1+0x10] ;  /* 0x0000100001027983 */ /* 0x000ee20000100800 */
[----:B------:R-:W-:Y:S01]  /*2b840*/  ISETP.NE.U32.AND P0, PT, RZ, UR4, PT ;  /* 0x00000004ff007c0c */ /* 0x000fe2000bf05070 */
[----:B------:R-:W-:Y:S01]  /*2b850*/  ULDC.64 UR6, c[0x0][0x208] ;  /* 0x0000820000067ab9 */ /* 0x000fe20000000a00 */
[----:B------:R-:W0:Y:S01]  /*2b860*/  LDC R0, c[0x0][0x430] ;  /* 0x00010c00ff007b82 */ /* 0x000e220000000800 */
        /* <DEDUP_REMOVED lines=9> */
[----:B0-----:R-:W-:-:S13]  /*2b900*/  ISETP.NE.AND P1, PT, R0, 0x1, PT ;  /* 0x000000010000780c */ /* 0x001fda0003f25270 */
[----:B------:R-:W0:Y:S08]  /*2b910*/  @P1 LDC R7, c[0x0][0x434] ;  /* 0x00010d00ff071b82 */ /* 0x000e300000000800 */
[----:B------:R-:W1:Y:S01]  /*2b920*/  @P1 LDC R5, c[0x0][0x438] ;  /* 0x00010e00ff051b82 */ /* 0x000e620000000800 */
[----:B----4-:R-:W-:-:S05]  /*2b930*/  IMAD.SHL.U32 R20, R20, 0x10, RZ ;  /* 0x0000001014147824 */ /* 0x010fca00078e00ff */
[----:B------:R-:W-:Y:S01]  /*2b940*/  LOP3.LUT R20, R26, 0x70, R20, 0xf8, !PT ;  /* 0x000000701a147812 */ /* 0x000fe200078ef814 */
[----:B------:R-:W-:-:S04]  /*2b950*/  VIADD R26, R32, 0xffffffff ;  /* 0xffffffff201a7836 */ /* 0x000fc80000000000 */
[----:B------:R-:W-:Y:S01]  /*2b960*/  IMAD R6, R26, 0x50, R20 ;  /* 0x000000501a067824 */ /* 0x000fe200078e0214 */
[----:B------:R-:W-:Y:S02]  /*2b970*/  LOP3.LUT R23, R23, 0xfffffffe, RZ, 0xc0, !PT ;  /* 0xfffffffe17177812 */ /* 0x000fe400078ec0ff */
[----:B------:R-:W-:Y:S01]  /*2b980*/  LOP3.LUT R9, R36, 0x80, RZ, 0xfc, !PT ;  /* 0x0000008024097812 */ /* 0x000fe200078efcff */
[----:B------:R-:W-:Y:S01]  /*2b990*/  UMOV UR5, 0xffffffff ;  /* 0xffffffff00057882 */ /* 0x000fe20000000000 */
[----:B--2---:R-:W-:-:S04]  /*2b9a0*/  ISETP.GE.AND P0, PT, R6, R21, PT ;  /* 0x000000150600720c */ /* 0x004fc80003f06270 */
[----:B------:R-:W-:Y:S01]  /*2b9b0*/  ISETP.GT.U32.OR P0, PT, R20, 0x4f, P0 ;  /* 0x0000004f1400780c */ /* 0x000fe20000704470 */
[----:B---3--:R-:W-:-:S04]  /*2b9c0*/  IMAD.IADD R6, R6, 0x1, R2 ;  /* 0x0000000106067824 */ /* 0x008fc800078e0202 */
[----:B0-----:R-:W-:-:S08]  /*2b9d0*/  @P1 IMAD.HI.U32 R7, R6, R7, RZ ;  /* 0x0000000706071227 */ /* 0x001fd000078e00ff */
[----:B------:R-:W0:Y:S01]  /*2b9e0*/  @!P0 LDC.64 R2, c[0x0][0x428] ;  /* 0x00010a00ff028b82 */ /* 0x000e220000000a00 */
[----:B------:R-:W-:Y:S01]  /*2b9f0*/  IMAD.MOV.U32 R4, RZ, RZ, R6 ;  /* 0x000000ffff047224 */ /* 0x000fe200078e0006 */
[----:B-1----:R-:W-:-:S05]  /*2ba00*/  @P1 SHF.R.U32.HI R4, RZ, R5, R7 ;  /* 0x00000005ff041219 */ /* 0x002fca0000011607 */
[----:B------:R-:W-:-:S04]  /*2ba10*/  IMAD.MOV R5, RZ, RZ, -R4 ;  /* 0x000000ffff057224 */ /* 0x000fc800078e0a04 */
[----:B------:R-:W-:Y:S01]  /*2ba20*/  IMAD R0, R0, R5, R6 ;  /* 0x0000000500007224 */ /* 0x000fe200078e0206 */
[----:B------:R-:W-:Y:S02]  /*2ba30*/  SHF.R.S32.HI R8, RZ, 0x1f, R33 ;  /* 0x0000001fff087819 */ /* 0x000fe40000011421 */
[----:B------:R-:W-:-:S03]  /*2ba40*/  @!P0 SHF.R.S32.HI R5, RZ, 0x1f, R4 ;  /* 0x0000001fff058819 */ /* 0x000fc60000011404 */
[-C--:B0-----:R-:W-:Y:S02]  /*2ba50*/  @!P0 IMAD R6, R8, R2.reuse, RZ ;  /* 0x0000000208068224 */ /* 0x081fe400078e02ff */
        /* <DEDUP_REMOVED lines=30> */
.L_x_3187:
[----:B------:R-:W-:Y:S01]  /*2bc40*/  SHF.R.S32.HI R32, RZ, 0x1f, R18 ;  /* 0x0000001fff207819 */ /* 0x000fe20000011412 */
[----:B------:R-:W-:Y:S06]  /*2bc50*/  @!P2 BRA `(.L_x_3021) ;  /* 0x000000000004a947 */ /* 0x000fec0003800000 */
[----:B------:R-:W-:Y:S01]  /*2bc60*/  BPT.TRAP 0x1 ;  /* 0x000000040000795c */ /* 0x000fe20000300000 */
.L_x_3021:
        /* <DEDUP_REMOVED lines=25> */
.L_x_3188:
[----:B------:R-:W-:Y:S05]  /*2be00*/  BSYNC B0 ;  /* 0x0000000000007941 */ /* 0x000fea0003800000 */
.L_x_3022:
        /* <DEDUP_REMOVED lines=77> */
.L_x_3200:
        /* <DEDUP_REMOVED lines=18> */
.L_x_3026:
[----:B------:R-:W-:Y:S05]  /*2c400*/  BSYNC B0 ;  /* 0x0000000000007941 */ /* 0x000fea0003800000 */
.L_x_3025:
[----:B------:R-:W-:Y:S01]  /*2c410*/  NOP ;  /* 0x0000000000007918 */ /* 0x000fe20000000000 */
[----:B------:R-:W-:-:S13]  /*2c420*/  PLOP3.LUT P0, PT, PT, PT, PT, 0x80, 0x0 ;  /* 0x000000000000781c */ /* 0x000fda0003f0f070 */
.L_x_3027:
        /* <DEDUP_REMOVED lines=11> */
.L_x_3028:
        /* <DEDUP_REMOVED lines=37> */
.L_x_3030:
[----:B------:R-:W-:Y:S05]  /*2c730*/  BSYNC B6 ;  /* 0x0000000000067941 */ /* 0x000fea0003800000 */
.L_x_3029:
[----:B------:R-:W3:Y:S01]  /*2c740*/  LDL.LU R20, [R1+0x24] ;  /* 0x0000240001147983 */ /* 0x000ee20000300800 */
[----:B------:R-:W-:Y:S01]  /*2c750*/  ULDC.64 UR4, c[0x0][0x2d8] ;  /* 0x0000b60000047ab9 */ /* 0x000fe20000000a00 */
[----:B------:R-:W0:Y:S02]  /*2c760*/  LDC R7, c[0x0][0x448] ;  /* 0x00011200ff077b82 */ /* 0x000e240000000800 */
[----:B------:R-:W4:Y:S01]  /*2c770*/  LDL.LU.64 R2, [R1+0x28] ;  /* 0x0000280001027983 */ /* 0x000f220000300a00 */
[----:B------:R-:W-:-:S03]  /*2c780*/  IMAD R0, R32, UR4, RZ ;  /* 0x0000000420007c24 */ /* 0x000fc6000f8e02ff */
[----:B------:R1:W5:Y:S01]  /*2c790*/  LDL R9, [R1+0x1c] ;  /* 0x00001c0001097983 */ /* 0x0003620000100800 */
[----:B------:R-:W-:Y:S01]  /*2c7a0*/  IMAD R0, R18, UR5, R0 ;  /* 0x0000000512007c24 */ /* 0x000fe2000f8e0200 */
[----:B0-----:R-:W-:-:S13]  /*2c7b0*/  ISETP.NE.AND P0, PT, R7, 0x1, PT ;  /* 0x000000010700780c */ /* 0x001fda0003f05270 */
[----:B------:R-:W0:Y:S01]  /*2c7c0*/  @P0 LDC R6, c[0x0][0x44c] ;  /* 0x00011300ff060b82 */ /* 0x000e220000000800 */
[C---:B------:R-:W-:Y:S02]  /*2c7d0*/  LOP3.LUT R11, R36.reuse, 0x40, RZ, 0xfc, !PT ;  /* 0x00000040240b7812 */ /* 0x040fe400078efcff */
[C---:B--2---:R-:W-:Y:S02]  /*2c7e0*/  LOP3.LUT R8, R36.reuse, 0x80, RZ, 0xfc, !PT ;  /* 0x0000008024087812 */ /* 0x044fe400078efcff */
[----:B------:R-:W-:Y:S01]  /*2c7f0*/  LOP3.LUT R10, R36, 0xc0, RZ, 0xfc, !PT ;  /* 0x000000c0240a7812 */ /* 0x000fe200078efcff */
[----:B----4-:R-:W-:Y:S02]  /*2c800*/  IMAD.MOV.U32 R3, RZ, RZ, R35 ;  /* 0x000000ffff037224 */ /* 0x010fe400078e0023 */
        /* <DEDUP_REMOVED lines=9> */
[----:B------:R-:W3:Y:S01]  /*2c8a0*/  @P0 LDC R0, c[0x0][0x450] ;  /* 0x00011400ff000b82 */ /* 0x000ee20000000800 */
[----:B--2---:R-:W-:-:S04]  /*2c8b0*/  LOP3.LUT R20, R20, 0x7f, RZ, 0xc0, !PT ;  /* 0x0000007f14147812 */ /* 0x004fc800078ec0ff */
[----:B------:R-:W-:Y:S02]  /*2c8c0*/  SHF.R.U32.HI R21, RZ, 0x3, R20 ;  /* 0x00000003ff157819 */ /* 0x000fe40000011614 */
[----:B------:R-:W2:Y:S02]  /*2c8d0*/  S2R R20, SR_TID.X ;  /* 0x0000000000147919 */ /* 0x000ea40000002100 */
[----:B--2---:R-:W-:-:S05]  /*2c8e0*/  IMAD.SHL.U32 R20, R20, 0x10, RZ ;  /* 0x0000001014147824 */ /* 0x004fca00078e00ff */
[----:B------:R-:W-:-:S05]  /*2c8f0*/  LOP3.LUT R20, R21, 0x70, R20, 0xf8, !PT ;  /* 0x0000007015147812 */ /* 0x000fca00078ef814 */
[----:B------:R-:W-:-:S04]  /*2c900*/  IMAD R5, R17, 0x80, R20 ;  /* 0x0000008011057824 */ /* 0x000fc800078e0214 */
[----:B0-----:R-:W-:-:S04]  /*2c910*/  @P0 IMAD.HI.U32 R6, R5, R6, RZ ;  /* 0x0000000605060227 */ /* 0x001fc800078e00ff */
[----:B------:R-:W-:Y:S01]  /*2c920*/  IMAD.MOV.U32 R4, RZ, RZ, R5 ;  /* 0x000000ffff047224 */ /* 0x000fe200078e0005 */
[----:B---3--:R-:W-:Y:S01]  /*2c930*/  @P0 SHF.R.U32.HI R4, RZ, R0, R6 ;  /* 0x00000000ff040219 */ /* 0x008fe20000011606 */
        /* <DEDUP_REMOVED lines=17> */
[----:B0-----:R-:W-:-:S03]  /*2ca50*/  LOP3.LUT R20, R20, 0x7f, RZ, 0xc0, !PT ;  /* 0x0000007f14147812 */ /* 0x001fc600078ec0ff */
[----:B------:R-:W-:Y:S01]  /*2ca60*/  LEA.HI.X R0, R2, UR5, R0, 0x1, P0 ;  /* 0x0000000502007c11 */ /* 0x000fe200080f0c00 */
[----:B------:R-:W-:Y:S01]  /*2ca70*/  UMOV UR5, 0xffffffff ;  /* 0xffffffff00057882 */ /* 0x000fe20000000000 */
[----:B------:R-:W-:Y:S02]  /*2ca80*/  ISETP.GE.AND P4, PT, R36, UR4, PT ;  /* 0x0000000424007c0c */ /* 0x000fe4000bf86270 */
[----:B------:R-:W-:Y:S02]  /*2ca90*/  ISETP.GE.AND P3, PT, R11, UR4, PT ;  /* 0x000000040b007c0c */ /* 0x000fe4000bf66270 */
[----:B------:R-:W-:Y:S02]  /*2caa0*/  ISETP.GE.AND P2, PT, R8, UR4, PT ;  /* 0x0000000408007c0c */ /* 0x000fe4000bf46270 */
[----:B------:R-:W-:Y:S02]  /*2cab0*/  ISETP.GE.AND P0, PT, R10, UR4, PT ;  /* 0x000000040a007c0c */ /* 0x000fe4000bf06270 */
[----:B------:R-:W-:Y:S01]  /*2cac0*/  SHF.R.U32.HI R8, RZ, 0x3, R20 ;  /* 0x00000003ff087819 */ /* 0x000fe20000011614 */
[----:B-1----:R-:W-:Y:S10]  /*2cad0*/  BRA.DIV UR5, `(.L_x_3031) ;  /* 0x0000005a05707947 */ /* 0x002ff4000b800000 */
[----:B------:R-:W0:Y:S01]  /*2cae0*/  SHFL.IDX PT, R3, R4, RZ, 0x181f ;  /* 0x00181fff04037589 */ /* 0x000e2200000e0000 */
[----:B-----5:R-:W-:Y:S01]  /*2caf0*/  IMAD R5, R9, R7, RZ ;  /* 0x0000000709057224 */ /* 0x020fe200078e02ff */
[----:B------:R-:W-:Y:S01]  /*2cb00*/  ULDC.64 UR4, c[0x0][0x208] ;  /* 0x0000820000047ab9 */ /* 0x000fe20000000a00 */
[----:B------:R-:W-:Y:S01]  /*2cb10*/  IMAD R17, R17, 0x80, R8 ;  /* 0x0000008011117824 */ /* 0x000fe200078e0208 */
        /* <DEDUP_REMOVED lines=83> */
.L_x_3217:
        /* <DEDUP_REMOVED lines=14> */
.L_x_3033:
[----:B------:R-:W-:Y:S05]  /*2d130*/  BSYNC B0 ;  /* 0x0000000000007941 */ /* 0x000fea0003800000 */
.L_x_3032:
[----:B------:R-:W-:Y:S01]  /*2d140*/  NOP ;  /* 0x0000000000007918 */ /* 0x000fe20000000000 */
[----:B------:R-:W-:-:S13]  /*2d150*/  PLOP3.LUT P0, PT, PT, PT, PT, 0x80, 0x0 ;  /* 0x000000000000781c */ /* 0x000fda0003f0f070 */
.L_x_3034:
        /* <DEDUP_REMOVED lines=18> */
.L_x_3218:
[----:B------:R-:W-:Y:S05]  /*2d280*/  BSYNC B0 ;  /* 0x0000000000007941 */ /* 0x000fea0003800000 */
.L_x_3035:
[----:B------:R-:W2:Y:S01]  /*2d290*/  LDL R0, [R1+0x20] ;  /* 0x0000200001007983 */ /* 0x000ea20000100800 */
[----:B------:R-:W-:Y:S01]  /*2d2a0*/  BSSY B0, `(.L_x_3037) ;  /* 0x000011f000007945 */ /* 0x000fe20003800000 */
[----:B--2---:R-:W-:-:S13]  /*2d2b0*/  ISETP.GE.AND P0, PT, R0, 0x2, PT ;  /* 0x000000020000780c */ /* 0x004fda0003f06270 */
[----:B------:R-:W-:Y:S05]  /*2d2c0*/  @!P0 BRA `(.L_x_3038) ;  /* 0x0000001000708947 */ /* 0x000fea0003800000 */
[C---:B------:R-:W-:Y:S01]  /*2d2d0*/  LOP3.LUT R5, R36.reuse, 0x40, RZ, 0xfc, !PT ;  /* 0x0000004024057812 */ /* 0x040fe200078efcff */
[----:B------:R-:W-:Y:S01]  /*2d2e0*/  ULDC UR4, c[0x0][0x2f4] ;  /* 0x0000bd0000047ab9 */ /* 0x000fe20000000800 */
[----:B------:R-:W-:Y:S01]  /*2d2f0*/  LOP3.LUT R4, R36, 0x80, RZ, 0xfc, !PT ;  /* 0x0000008024047812 */ /* 0x000fe200078efcff */
[----:B------:R-:W-:Y:S01]  /*2d300*/  VIADD R0, R0, 0xfffffffe ;  /* 0xfffffffe00007836 */ /* 0x000fe20000000000 */
[C---:B------:R-:W-:Y:S01]  /*2d310*/  LOP3.LUT R2, R36.reuse, 0xc0, RZ, 0xfc, !PT ;  /* 0x000000c024027812 */ /* 0x040fe200078efcff */
[----:B------:R-:W-:Y:S01]  /*2d320*/  IMAD.MOV.U32 R17, RZ, RZ, R29 ;  /* 0x000000ffff117224 */ /* 0x000fe200078e001d */
[----:B------:R-:W-:Y:S01]  /*2d330*/  ISETP.GE.AND P4, PT, R36, UR4, PT ;  /* 0x0000000424007c0c */ /* 0x000fe2000bf86270 */
[----:B------:R-:W-:Y:S01]  /*2d340*/  IMAD.MOV.U32 R7, RZ, RZ, R27 ;  /* 0x000000ffff077224 */ /* 0x000fe200078e001b */
[----:B------:R-:W-:Y:S01]  /*2d350*/  ISETP.GE.AND P3, PT, R5, UR4, PT ;  /* 0x0000000405007c0c */ /* 0x000fe2000bf66270 */
[----:B------:R-:W-:Y:S01]  /*2d360*/  IMAD.MOV.U32 R31, RZ, RZ, R26 ;  /* 0x000000ffff1f7224 */ /* 0x000fe200078e001a */
[----:B------:R-:W-:-:S02]  /*2d370*/  ISETP.GE.AND P2, PT, R4, UR4, PT ;  /* 0x0000000404007c0c */ /* 0x000fc4000bf46270 */
[----:B------:R-:W-:-:S13]  /*2d380*/  ISETP.GE.AND P1, PT, R2, UR4, PT ;  /* 0x0000000402007c0c */ /* 0x000fda000bf26270 */
.L_x_3051:
[----:B------:R-:W1:Y:S01]  /*2d390*/  LDL R5, [R1+0x10] ;  /* 0x0000100001057983 */ /* 0x000e620000100800 */
[----:B------:R-:W2:Y:S03]  /*2d3a0*/  LDC R11, c[0x0][0x430] ;  /* 0x00010c00ff0b7b82 */ /* 0x000ea60000000800 */
[----:B------:R-:W3:Y:S01]  /*2d3b0*/  LDL R8, [R1+0x14] ;  /* 0x0000140001087983 */ /* 0x000ee20000100800 */
[----:B------:R-:W4:Y:S01]  /*2d3c0*/  S2R R2, SR_TID.X ;  /* 0x0000000000027919 */ /* 0x000f220000002100 */
[----:B------:R-:W4:Y:S01]  /*2d3d0*/  S2R R4, SR_TID.X ;  /* 0x0000000000047919 */ /* 0x000f220000002100 */
[----:B--2---:R-:W-:-:S13]  /*2d3e0*/  ISETP.NE.AND P0, PT, R11, 0x1, PT ;  /* 0x000000010b00780c */ /* 0x004fda0003f05270 */
[----:B0-----:R-:W0:Y:S01]  /*2d3f0*/  @P0 LDC R3, c[0x0][0x434] ;  /* 0x00010d00ff030b82 */ /* 0x001e220000000800 */
[----:B----4-:R-:W-:Y:S01]  /*2d400*/  LOP3.LUT R2, R2, 0x7f, RZ, 0xc0, !PT ;  /* 0x0000007f02027812 */ /* 0x010fe200078ec0ff */
[----:B------:R-:W-:-:S03]  /*2d410*/  IMAD.SHL.U32 R4, R4, 0x10, RZ ;  /* 0x0000001004047824 */ /* 0x000fc600078e00ff */
[----:B------:R-:W-:-:S04]  /*2d420*/  SHF.R.U32.HI R2, RZ, 0x3, R2 ;  /* 0x00000003ff027819 */ /* 0x000fc80000011602 */
[----:B------:R-:W-:Y:S02]  /*2d430*/  LOP3.LUT R4, R2, 0x70, R4, 0xf8, !PT ;  /* 0x0000007002047812 */ /* 0x000fe400078ef804 */
[----:B------:R-:W2:Y:S02]  /*2d440*/  @P0 LDC R2, c[0x0][0x438] ;  /* 0x00010e00ff020b82 */ /* 0x000ea40000000800 */
[----:B------:R-:W-:Y:S01]  /*2d450*/  ISETP.GT.U32.AND P5, PT, R4, 0x4f, PT ;  /* 0x0000004f0400780c */ /* 0x000fe20003fa4070 */
[----:B------:R-:W-:Y:S01]  /*2d460*/  IMAD.U32 R12, RZ, RZ, UR37 ;  /* 0x00000025ff0c7e24 */ /* 0x000fe2000f8e00ff */
[----:B------:R-:W-:Y:S01]  /*2d470*/  ULDC.64 UR4, c[0x0][0x208] ;  /* 0x0000820000047ab9 */ /* 0x000fe20000000a00 */
[----:B------:R-:W-:Y:S02]  /*2d480*/  VIADD R27, R7, 0x1 ;  /* 0x00000001071b7836 */ /* 0x000fe40000000000 */
[----:B------:R-:W-:Y:S02]  /*2d490*/  IMAD.MOV.U32 R26, RZ, RZ, R0 ;  /* 0x000000ffff1a7224 */ /* 0x000fe400078e0000 */
[----:B-1----:R-:W-:-:S04]  /*2d4a0*/  IMAD R6, R0, 0x50, R5 ;  /* 0x0000005000067824 */ /* 0x002fc800078e0205 */
[----:B------:R-:W-:Y:S02]  /*2d4b0*/  IMAD.IADD R6, R4, 0x1, R6 ;  /* 0x0000000104067824 */ /* 0x000fe400078e0206 */
[----:B------:R-:W1:Y:S02]  /*2d4c0*/  @!P5 LDC.64 R4, c[0x0][0x428] ;  /* 0x00010a00ff04db82 */ /* 0x000e640000000a00 */
[----:B0-----:R-:W-:-:S04]  /*2d4d0*/  @P0 IMAD.HI.U32 R3, R6, R3, RZ ;  /* 0x0000000306030227 */ /* 0x001fc800078e00ff */
[----:B------:R-:W-:Y:S01]  /*2d4e0*/  IMAD.MOV.U32 R10, RZ, RZ, R6 ;  /* 0x000000ffff0a7224 */ /* 0x000fe200078e0006 */
[----:B--2---:R-:W-:-:S04]  /*2d4f0*/  @P0 SHF.R.U32.HI R10, RZ, R2, R3 ;  /* 0x00000002ff0a0219 */ /* 0x004fc80000011603 */
[--C-:B------:R-:W-:Y:S01]  /*2d500*/  @!P5 SHF.R.S32.HI R3, RZ, 0x1f, R10.reuse ;  /* 0x0000001fff03d819 */ /* 0x100fe2000001140a */
[----:B------:R-:W-:-:S04]  /*2d510*/  @!P5 IMAD.MOV.U32 R2, RZ, RZ, R10 ;  /* 0x000000ffff02d224 */ /* 0x000fc800078e000a */
[----:B-1----:R-:W-:-:S04]  /*2d520*/  @!P5 IMAD.WIDE.U32 R2, R33, R4, R2 ;  /* 0x000000042102d225 */ /* 0x002fc800078e0002 */
        /* <DEDUP_REMOVED lines=18> */
.L_x_3039:
[----:B------:R-:W-:Y:S01]  /*2d650*/  IMAD R6, R27, 0x8, R22 ;  /* 0x000000081b067824 */ /* 0x000fe200078e0216 */
[----:B------:R-:W-:Y:S01]  /*2d660*/  SHF.L.U32 R3, R29, 0x1f, RZ ;  /* 0x0000001f1d037819 */ /* 0x000fe200000006ff */
[----:B------:R-:W-:Y:S03]  /*2d670*/  BSSY B1, `(.L_x_3040) ;  /* 0x0000003000017945 */ /* 0x000fe60003800000 */
[----:B------:R-:W0:Y:S02]  /*2d680*/  SYNCS.PHASECHK.TRANS64.TRYWAIT P0, [R6+URZ+0x38840], R3 ;  /* 0x03884003060075a7 */ /* 0x000e24000800017f */
[----:B0-----:R-:W-:Y:S05]  /*2d690*/  @!P0 BRA `(.L_x_3041) ;  /* 0x0000005800848947 */ /* 0x001fea0003800000 */
.L_x_3219:
[----:B------:R-:W-:Y:S05]  /*2d6a0*/  BSYNC B1 ;  /* 0x0000000000017941 */ /* 0x000fea0003800000 */
.L_x_3040:
        /* <DEDUP_REMOVED lines=70> */
.L_x_3231:
        /* <DEDUP_REMOVED lines=18> */
.L_x_3043:
        /* <DEDUP_REMOVED lines=11> */
.L_x_3044:
[----:B------:R1:W-:Y:S01]  /*2dce0*/  SYNCS.ARRIVE.TRANS64.A1T0 RZ, [R6+URZ+0x38830], RZ ;  /* 0x038830ff06ff79a7 */ /* 0x0003e2000810003f */
[----:B------:R-:W-:Y:S05]  /*2dcf0*/  @!P6 BRA `(.L_x_3045) ;  /* 0x000000000004e947 */ /* 0x000fea0003800000 */
[----:B------:R-:W-:Y:S01]  /*2dd00*/  BPT.TRAP 0x1 ;  /* 0x000000040000795c */ /* 0x000fe20000300000 */
.L_x_3045:
[----:B------:R-:W-:Y:S01]  /*2dd10*/  SHF.L.U32 R2, R17, 0x1f, RZ ;  /* 0x0000001f11027819 */ /* 0x000fe200000006ff */
[----:B-1----:R-:W-:Y:S01]  /*2dd20*/  IMAD R6, R7, 0x8, R22 ;  /* 0x0000000807067824 */ /* 0x002fe200078e0216 */
[----:B------:R-:W-:Y:S03]  /*2dd30*/  BSSY B1, `(.L_x_3046) ;  /* 0x0000003000017945 */ /* 0x000fe60003800000 */
[----:B------:R-:W1:Y:S02]  /*2dd40*/  SYNCS.PHASECHK.TRANS64.TRYWAIT P0, [R6+URZ+0x38860], R2 ;  /* 0x03886002060075a7 */ /* 0x000e64000800017f */
[----:B-1----:R-:W-:Y:S05]  /*2dd50*/  @!P0 BRA `(.L_x_3047) ;  /* 0x0000005800bc8947 */ /* 0x002fea0003800000 */
.L_x_3232:
[----:B------:R-:W-:Y:S05]  /*2dd60*/  BSYNC B1 ;  /* 0x0000000000017941 */ /* 0x000fea0003800000 */
.L_x_3046:
        /* <DEDUP_REMOVED lines=62> */
.L_x_3244:
        /* <DEDUP_REMOVED lines=34> */
.L_x_3049:
        /* <DEDUP_REMOVED lines=11> */
.L_x_3050:
[C---:B------:R-:W-:Y:S01]  /*2e420*/  ISETP.GT.AND P0, PT, R26.reuse, RZ, PT ;  /* 0x000000ff1a00720c */ /* 0x040fe20003f04270 */
[----:B------:R2:W-:Y:S01]  /*2e430*/  SYNCS.ARRIVE.TRANS64.A1T0 RZ, [R6+URZ+0x38850], RZ ;  /* 0x038850ff06ff79a7 */ /* 0x0005e2000810003f */
[----:B------:R-:W-:Y:S02]  /*2e440*/  VIADD R0, R26, 0xffffffff ;  /* 0xffffffff1a007836 */ /* 0x000fe40000000000 */
[----:B------:R-:W-:Y:S02]  /*2e450*/  IMAD.MOV.U32 R17, RZ, RZ, R29 ;  /* 0x000000ffff117224 */ /* 0x000fe400078e001d */
[----:B------:R-:W-:Y:S02]  /*2e460*/  IMAD.MOV.U32 R7, RZ, RZ, R27 ;  /* 0x000000ffff077224 */ /* 0x000fe400078e001b */
[----:B------:R-:W-:-:S05]  /*2e470*/  IMAD.MOV.U32 R31, RZ, RZ, R26 ;  /* 0x000000ffff1f7224 */ /* 0x000fca00078e001a */
[----:B--2---:R-:W-:Y:S05]  /*2e480*/  @P0 BRA `(.L_x_3051) ;  /* 0xffffffec00c00947 */ /* 0x004fea000383ffff */
.L_x_3038:
[----:B------:R-:W-:Y:S05]  /*2e490*/  BSYNC B0 ;  /* 0x0000000000007941 */ /* 0x000fea0003800000 */
.L_x_3037:
        /* <DEDUP_REMOVED lines=18> */
.L_x_3053:
[----:B------:R-:W-:Y:S05]  /*2e5c0*/  BSYNC B0 ;  /* 0x0000000000007941 */ /* 0x000fea0003800000 */
.L_x_3052:
[----:B------:R-:W-:-:S05]  /*2e5d0*/  IMAD.U32 R0, RZ, RZ, UR37 ;  /* 0x00000025ff007e24 */ /* 0x000fca000f8e00ff */
[----:B------:R-:W-:-:S13]  /*2e5e0*/  ISETP.NE.AND P0, PT, R0, 0x3, PT ;  /* 0x000000030000780c */ /* 0x000fda0003f05270 */
[----:B------:R-:W-:Y:S05]  /*2e5f0*/  @!P0 BRA `(.L_x_3054) ;  /* 0x0000000000048947 */ /* 0x000fea0003800000 */
[----:B------:R-:W-:Y:S01]  /*2e600*/  BPT.TRAP 0x1 ;  /* 0x000000040000795c */ /* 0x000fe20000300000 */
.L_x_3054:
[----:B------:R-:W2:Y:S01]  /*2e610*/  LDL.LU R0, [R1+0xc] ;  /* 0x00000c0001007983 */ /* 0x000ea20000300800 */
[----:B------:R-:W-:Y:S01]  /*2e620*/  IMAD R4, R27, 0x8, R22 ;  /* 0x000000081b047824 */ /* 0x000fe200078e0216 */
[----:B0-----:R-:W-:Y:S01]  /*2e630*/  SHF.L.U32 R3, R29, 0x1f, RZ ;  /* 0x0000001f1d037819 */ /* 0x001fe200000006ff */
[----:B------:R-:W-:Y:S03]  /*2e640*/  BSSY B0, `(.L_x_3055) ;  /* 0x0000004000007945 */ /* 0x000fe60003800000 */
[----:B------:R-:W0:Y:S01]  /*2e650*/  SYNCS.PHASECHK.TRANS64.TRYWAIT P0, [R4+URZ+0x38860], R3 ;  /* 0x03886003040075a7 */ /* 0x000e22000800017f */
[----:B--2---:R-:W-:Y:S01]  /*2e660*/  IMAD R5, R26, -0x50, R0 ;  /* 0xffffffb01a057824 */ /* 0x004fe200078e0200 */
[----:B0-----:R-:W-:Y:S06]  /*2e670*/  @!P0 BRA `(.L_x_3056) ;  /* 0x0000005800688947 */ /* 0x001fec0003800000 */
.L_x_3245:
[----:B------:R-:W-:Y:S05]  /*2e680*/  BSYNC B0 ;  /* 0x0000000000007941 */ /* 0x000fea0003800000 */
.L_x_3055:
[----:B------:R-:W2:Y:S01]  /*2e690*/  S2R R0, SR_TID.X ;  /* 0x0000000000007919 */ /* 0x000ea20000002100 */
[----:B------:R-:W-:Y:S01]  /*2e6a0*/  UMOV UR4, 0xffffffff ;  /* 0xffffffff00047882 */ /* 0x000fe20000000000 */
[----:B------:R-:W-:Y:S01]  /*2e6b0*/  IMAD R7, R27, 0x5000, R34 ;  /* 0x000050001b077824 */ /* 0x000fe200078e0222 */
        /* <DEDUP_REMOVED lines=65> */
.L_x_3257:
        /* <DEDUP_REMOVED lines=16> */
.L_x_3058:
        /* <DEDUP_REMOVED lines=11> */
.L_x_3059:
[----:B------:R0:W-:Y:S01]  /*2ec80*/  SYNCS.ARRIVE.TRANS64.A1T0 RZ, [R4+URZ+0x38850], RZ ;  /* 0x038850ff04ff79a7 */ /* 0x0001e2000810003f */
[----:B------:R-:W-:-:S05]  /*2ec90*/  VIADD R27, R27, 0x1 ;  /* 0x000000011b1b7836 */ /* 0x000fca0000000000 */
[----:B------:R-:W-:-:S04]  /*2eca0*/  ISETP.NE.AND P0, PT, R27, 0x2, PT ;  /* 0x000000021b00780c */ /* 0x000fc80003f05270 */
[----:B------:R-:W-:Y:S02]  /*2ecb0*/  SEL R0, RZ, 0x1, P0 ;  /* 0x00000001ff007807 */ /* 0x000fe40000000000 */
[----:B------:R-:W-:Y:S02]  /*2ecc0*/  SEL R27, R27, RZ, P0 ;  /* 0x000000ff1b1b7207 */ /* 0x000fe40000000000 */
[----:B0-----:R-:W-:-:S07]  /*2ecd0*/  LOP3.LUT R29, R29, R0, RZ, 0x3c, !PT ;  /* 0x000000001d1d7212 */ /* 0x001fce00078e3cff */
.L_x_3014:
[----:B------:R-:W-:Y:S05]  /*2ece0*/  BSYNC B7 ;  /* 0x0000000000077941 */ /* 0x000fea0003800000 */
.L_x_3012:
        /* <DEDUP_REMOVED lines=8> */
[----:B------:R2:W3:Y:S01]  /*2ed70*/  LDS.128 R16, [R22+0x388d0] ;  /* 0x0388d00016107984 */ /* 0x0004e20000000c00 */
[----:B------:R-:W-:Y:S06]  /*2ed80*/  BAR.ARV 0x4, 0x180 ;  /* 0x0106000000007b1d */ /* 0x000fec0000002000 */
[----:B------:R-:W-:Y:S05]  /*2ed90*/  BRA `(.L_x_3061) ;  /* 0x0000000800d87947 */ /* 0x000fea0003800000 */
.L_x_3060:
[----:B------:R-:W0:Y:S01]  /*2eda0*/  S2R R8, SR_TID.X ;  /* 0x0000000000087919 */ /* 0x000e220000002100 */
[----:B------:R-:W-:Y:S01]  /*2edb0*/  UMOV UR4, 0xffffffff ;  /* 0xffffffff00047882 */ /* 0x000fe20000000000 */
[----:B0-----:R-:W-:-:S04]  /*2edc0*/  LOP3.LUT R8, R8, 0x1f, RZ, 0xc0, !PT ;  /* 0x0000001f08087812 */ /* 0x001fc800078ec0ff */
[----:B------:R-:W-:Y:S01]  /*2edd0*/  ISETP.NE.AND P0, PT, R8, 0x1f, PT ;  /* 0x0000001f0800780c */ /* 0x000fe20003f05270 */
[----:B------:R-:W-:-:S12]  /*2ede0*/  BRA.DIV UR4, `(.L_x_3062) ;  /* 0x0000005a04907947 */ /* 0x000fd8000b800000 */
[----:B------:R-:W-:Y:S01]  /*2edf0*/  IMAD.IADD R5, R19, 0x1, R8 ;  /* 0x0000000113057824 */ /* 0x000fe200078e0208 */
        /* <DEDUP_REMOVED lines=31> */
.L_x_3267:
[----:B------:R-:W-:Y:S02]  /*2eff0*/  ULDC UR4, c[0x0][0xc38] ;  /* 0x00030e0000047ab9 */ /* 0x000fe40000000800 */
[----:B------:R-:W-:-:S04]  /*2f000*/  IMAD.U32 R7, RZ, RZ, UR4 ;  /* 0x00000004ff077e24 */ /* 0x000fc8000f8e00ff */
[----:B--2---:R-:W-:-:S04]  /*2f010*/  IMAD R14, R14, R7, RZ ;  /* 0x000000070e0e7224 */ /* 0x004fc800078e02ff */
[----:B------:R-:W-:-:S05]  /*2f020*/  IMAD.IADD R9, R4, 0x1, R14 ;  /* 0x0000000104097824 */ /* 0x000fca00078e020e */
[----:B------:R-:W-:-:S13]  /*2f030*/  ISETP.GT.AND P6, PT, R9, R0, PT ;  /* 0x000000000900720c */ /* 0x000fda0003fc4270 */
[----:B------:R-:W-:Y:S05]  /*2f040*/  @P6 BRA `(.L_x_3063) ;  /* 0x0000000000a06947 */ /* 0x000fea0003800000 */
.L_x_3068:
        /* <DEDUP_REMOVED lines=15> */
.L_x_3066:
[----:B------:R-:W-:Y:S05]  /*2f140*/  BSYNC B0 ;  /* 0x0000000000007941 */ /* 0x000fea0003800000 */
.L_x_3065:
        /* <DEDUP_REMOVED lines=18> */
.L_x_3275:
[----:B------:R-:W-:Y:S02]  /*2f270*/  ULDC UR4, c[0x0][0xc38] ;  /* 0x00030e0000047ab9 */ /* 0x000fe40000000800 */
[----:B------:R-:W-:-:S04]  /*2f280*/  IMAD.U32 R7, RZ, RZ, UR4 ;  /* 0x00000004ff077e24 */ /* 0x000fc8000f8e00ff */
[----:B--2---:R-:W-:-:S04]  /*2f290*/  IMAD R14, R14, R7, RZ ;  /* 0x000000070e0e7224 */ /* 0x004fc800078e02ff */
[----:B------:R-:W-:-:S05]  /*2f2a0*/  IMAD.IADD R9, R14, 0x1, R9 ;  /* 0x000000010e097824 */ /* 0x000fca00078e0209 */
[----:B------:R-:W-:-:S13]  /*2f2b0*/  ISETP.GT.AND P6, PT, R9, R0, PT ;  /* 0x000000000900720c */ /* 0x000fda0003fc4270 */
[----:B------:R-:W-:Y:S05]  /*2f2c0*/  @!P6 BRA `(.L_x_3068) ;  /* 0xfffffffc0060e947 */ /* 0x000fea000383ffff */
.L_x_3063:
        /* <DEDUP_REMOVED lines=8> */
.L_x_3279:
[----:B------:R-:W-:Y:S01]  /*2f350*/  ISETP.NE.AND P0, PT, R3, RZ, PT ;  /* 0x000000ff0300720c */ /* 0x000fe20003f05270 */
[----:B------:R-:W-:-:S12]  /*2f360*/  IMAD.MOV.U32 R14, RZ, RZ, RZ ;  /* 0x000000ffff0e7224 */ /* 0x000fd800078e00ff */
[----:B------:R-:W-:Y:S05]  /*2f370*/  @!P0 BRA `(.L_x_3070) ;  /* 0x0000000000108947 */ /* 0x000fea0003800000 */
[----:B------:R-:W-:Y:S01]  /*2f380*/  UMOV UR4, 0xffffffff ;  /* 0xffffffff00047882 */ /* 0x000fe20000000000 */
[----:B------:R-:W-:Y:S02]  /*2f390*/  VIADD R12, R4, 0xffffffff ;  /* 0xffffffff040c7836 */ /* 0x000fe40000000000 */
[----:B------:R-:W-:Y:S05]  /*2f3a0*/  BRA.DIV UR4, `(.L_x_3071) ;  /* 0x0000005e044c7947 */ /* 0x000fea000b800000 */
[----:B------:R4:W0:Y:S02]  /*2f3b0*/  SHFL.IDX PT, R14, R2, R12, 0x1f ;  /* 0x00001f0c020e7589 */ /* 0x00082400000e0000 */
.L_x_3070:
[----:B0---4-:R-:W0:Y:S01]  /*2f3c0*/  LDC.64 R2, c[0x0][0xc90] ;  /* 0x00032400ff027b82 */ /* 0x011e220000000a00 */
[----:B------:R-:W-:Y:S01]  /*2f3d0*/  IMAD.IADD R19, R4, 0x1, R19 ;  /* 0x0000000104137824 */ /* 0x000fe200078e0213 */
[----:B------:R-:W-:-:S03]  /*2f3e0*/  ULDC.64 UR4, c[0x0][0x208] ;  /* 0x0000820000047ab9 */ /* 0x000fc60000000a00 */
[----:B0-----:R-:W-:-:S05]  /*2f3f0*/  IMAD.WIDE R2, R19, 0x4, R2 ;  /* 0x0000000413027825 */ /* 0x001fca00078e0202 */
[----:B------:R0:W2:Y:S01]  /*2f400*/  LDG.E R6, desc[UR4][R2.64] ;  /* 0x0000000402067981 */ /* 0x0000a2000c1e1900 */
[----:B------:R-:W-:Y:S02]  /*2f410*/  IMAD R16, R14, R7, R16 ;  /* 0x000000070e107224 */ /* 0x000fe400078e0210 */
[----:B0-----:R-:W-:Y:S02]  /*2f420*/  IMAD.MOV.U32 R2, RZ, RZ, RZ ;  /* 0x000000ffff027224 */ /* 0x001fe400078e00ff */
[----:B--23--:R-:W-:-:S05]  /*2f430*/  IMAD R4, R5, R6, RZ ;  /* 0x0000000605047224 */ /* 0x00cfca00078e02ff */
[----:B------:R-:W-:-:S04]  /*2f440*/  IABS R8, R4 ;  /* 0x0000000400087213 */ /* 0x000fc80000000000 */
[----:B-1----:R-:W0:Y:S08]  /*2f450*/  I2F.RP R10, R8 ;  /* 0x00000008000a7306 */ /* 0x002e300000209400 */
        /* <DEDUP_REMOVED lines=57> */
.L_x_3064:
[----:B------:R-:W-:Y:S01]  /*2f7f0*/  UMOV UR4, URZ ;  /* 0x0000003f00047c82 */ /* 0x000fe20008000000 */
[----:B------:R-:W-:Y:S01]  /*2f800*/  UMOV UR5, URZ ;  /* 0x0000003f00057c82 */ /* 0x000fe20008000000 */
[----:B------:R-:W-:Y:S01]  /*2f810*/  ULDC UR6, c[0x0][0xc3c] ;  /* 0x00030f0000067ab9 */ /* 0x000fe20000000800 */
[----:B------:R-:W-:Y:S02]  /*2f820*/  IMAD.MOV.U32 R16, RZ, RZ, R0 ;  /* 0x000000ffff107224 */ /* 0x000fe400078e0000 */
[----:B------:R-:W-:Y:S02]  /*2f830*/  IMAD.U32 R17, RZ, RZ, UR4 ;  /* 0x00000004ff117e24 */ /* 0x000fe4000f8e00ff */
[----:B------:R-:W-:Y:S02]  /*2f840*/  IMAD.U32 R18, RZ, RZ, UR5 ;  /* 0x00000005ff127e24 */ /* 0x000fe4000f8e00ff */
[----:B------:R-:W-:-:S07]  /*2f850*/  IMAD.U32 R19, RZ, RZ, UR6 ;  /* 0x00000006ff137e24 */ /* 0x000fce000f8e00ff */
.L_x_3072:
        /* <DEDUP_REMOVED lines=10> */
.L_x_3061:
[----:B------:R-:W-:Y:S02]  /*2f900*/  ULDC UR4, c[0x0][0xc3c] ;  /* 0x00030f0000047ab9 */ /* 0x000fe40000000800 */
[----:B---3--:R-:W-:-:S13]  /*2f910*/  ISETP.GE.AND P0, PT, R19, UR4, PT ;  /* 0x0000000413007c0c */ /* 0x008fda000bf06270 */
[----:B------:R-:W-:Y:S05]  /*2f920*/  @!P0 BRA `(.L_x_3073) ;  /* 0xffffff9800648947 */ /* 0x000fea000383ffff */
[----:B------:R-:W-:Y:S05]  /*2f930*/  BSYNC B8 ;  /* 0x0000000000087941 */ /* 0x000fea0003800000 */
.L_x_2964:
[----:B------:R-:W3:Y:S01]  /*2f940*/  LDL.LU R0, [R1+0x30] ;  /* 0x0000300001007983 */ /* 0x000ee20000300800 */
[----:B------:R-:W-:Y:S01]  /*2f950*/  BSSY B0, `(.L_x_3074) ;  /* 0x000000b000007945 */ /* 0x000fe20003800000 */
[----:B------:R-:W4:Y:S01]  /*2f960*/  S2R R5, SR_CgaCtaId ;  /* 0x0000000000057919 */ /* 0x000f220000008800 */
[----:B---3--:R-:W-:-:S05]  /*2f970*/  VIADD R0, R0, 0x1 ;  /* 0x0000000100007836 */ /* 0x008fca0000000000 */
        /* <DEDUP_REMOVED lines=8> */
.L_x_3282:
[----:B------:R-:W-:Y:S05]  /*2fa00*/  BSYNC B0 ;  /* 0x0000000000007941 */ /* 0x000fea0003800000 */
.L_x_3074:
[----:B------:R-:W-:-:S03]  /*2fa10*/  UMOV UR4, 0xffffffff ;  /* 0xffffffff00047882 */ /* 0x000fc60000000000 */
[----:B------:R-:W-:Y:S05]  /*2fa20*/  BRA.DIV UR4, `(.L_x_3076) ;  /* 0x0000005604e47947 */ /* 0x000fea000b800000 */
[----:B-1----:R-:W1:Y:S02]  /*2fa30*/  S2R R0, SR_TID.X ;  /* 0x0000000000007919 */ /* 0x002e640000002100 */
[----:B-1----:R-:W-:-:S04]  /*2fa40*/  SHF.R.U32.HI R0, RZ, 0x5, R0 ;  /* 0x00000005ff007819 */ /* 0x002fc80000011600 */
[----:B------:R-:W-:-:S05]  /*2fa50*/  LOP3.LUT R0, R0, 0x3, RZ, 0xc0, !PT ;  /* 0x0000000300007812 */ /* 0x000fca00078ec0ff */
[----:B------:R1:W3:Y:S02]  /*2fa60*/  SHFL.IDX PT, R14, R0, RZ, 0x1f ;  /* 0x00001fff000e7589 */ /* 0x0002e400000e0000 */
.L_x_3285:
[----:B---3--:R-:W-:-:S13]  /*2fa70*/  ISETP.NE.AND P0, PT, R14, RZ, PT ;  /* 0x000000ff0e00720c */ /* 0x008fda0003f05270 */
[----:B------:R-:W-:Y:S05]  /*2fa80*/  @P0 BRA `(.L_x_2683) ;  /* 0x0000000000880947 */ /* 0x000fea0003800000 */
[----:B------:R-:W-:-:S03]  /*2fa90*/  UMOV UR4, 0xffffffff ;  /* 0xffffffff00047882 */ /* 0x000fc60000000000 */
[----:B------:R-:W-:Y:S05]  /*2faa0*/  BRA.DIV UR4, `(.L_x_3077) ;  /* 0x0000005604f87947 */ /* 0x000fea000b800000 */
[----:B------:R-:W-:-:S13]  /*2fab0*/  ELECT P6, URZ, PT ;  /* 0x00000000003f782f */ /* 0x000fda00038c0000 */
.L_x_3288:
[----:B------:R-:W-:Y:S05]  /*2fac0*/  @!P6 BRA `(.L_x_2683) ;  /* 0x000000000078e947 */ /* 0x000fea0003800000 */
[----:B------:R-:W-:-:S06]  /*2fad0*/  ULOP3.LUT UR4, UR60, 0x2, URZ, 0xfc, !UPT ;  /* 0x000000023c047892 */ /* 0x000fcc000f8efc3f */
[----:B-1----:R-:W-:-:S05]  /*2fae0*/  IMAD.U32 R0, RZ, RZ, UR4 ;  /* 0x00000004ff007e24 */ /* 0x002fca000f8e00ff */
[----:B------:R-:W-:-:S13]  /*2faf0*/  ISETP.NE.AND P0, PT, R0, 0x3, PT ;  /* 0x000000030000780c */ /* 0x000fda0003f05270 */
[----:B------:R-:W-:Y:S05]  /*2fb00*/  @!P0 BRA `(.L_x_3078) ;  /* 0x0000000000048947 */ /* 0x000fea0003800000 */
[----:B------:R-:W-:Y:S01]  /*2fb10*/  BPT.TRAP 0x1 ;  /* 0x000000040000795c */ /* 0x000fe20000300000 */
.L_x_3078:
[----:B------:R-:W-:Y:S01]  /*2fb20*/  IMAD R3, R27, 0x8, R5 ;  /* 0x000000081b037824 */ /* 0x000fe200078e0205 */
[----:B------:R-:W-:Y:S01]  /*2fb30*/  SHF.L.U32 R2, R29, 0x1f, RZ ;  /* 0x0000001f1d027819 */ /* 0x000fe200000006ff */
[----:B------:R-:W-:-:S03]  /*2fb40*/  VIADD R27, R27, 0x1 ;  /* 0x000000011b1b7836 */ /* 0x000fc60000000000 */
[----:B------:R-:W1:Y:S02]  /*2fb50*/  SYNCS.PHASECHK.TRANS64.TRYWAIT P1, [R3+URZ+0x38840], R2 ;  /* 0x03884002030075a7 */ /* 0x000e64000802017f */
[----:B------:R-:W-:-:S04]  /*2fb60*/  ISETP.NE.AND P2, PT, R27, 0x2, PT ;  /* 0x000000021b00780c */ /* 0x000fc80003f45270 */
[----:B------:R-:W-:Y:S01]  /*2fb70*/  SEL R0, RZ, 0x1, P2 ;  /* 0x00000001ff007807 */ /* 0x000fe20001000000 */
[----:B-1----:R-:W-:Y:S08]  /*2fb80*/  @!P1 BRA `(.L_x_3079) ;  /* 0x0000005400e09947 */ /* 0x002ff00003800000 */
.L_x_3289:
[----:B------:R-:W-:Y:S02]  /*2fb90*/  SEL R27, R27, RZ, P2 ;  /* 0x000000ff1b1b7207 */ /* 0x000fe40001000000 */
[----:B------:R-:W-:Y:S01]  /*2fba0*/  LOP3.LUT R0, R29, R0, RZ, 0x3c, !PT ;  /* 0x000000001d007212 */ /* 0x000fe200078e3cff */
[----:B------:R-:W-:Y:S06]  /*2fbb0*/  @!P0 BRA `(.L_x_3080) ;  /* 0x0000000000048947 */ /* 0x000fec0003800000 */
[----:B------:R-:W-:Y:S01]  /*2fbc0*/  BPT.TRAP 0x1 ;  /* 0x000000040000795c */ /* 0x000fe20000300000 */
.L_x_3080:
[----:B------:R-:W-:Y:S01]  /*2fbd0*/  IMAD R27, R27, 0x8, R5 ;  /* 0x000000081b1b7824 */ /* 0x000fe200078e0205 */
[----:B------:R-:W-:-:S04]  /*2fbe0*/  SHF.L.U32 R0, R0, 0x1f, RZ ;  /* 0x0000001f00007819 */ /* 0x000fc800000006ff */
[----:B------:R-:W3:Y:S02]  /*2fbf0*/  SYNCS.PHASECHK.TRANS64.TRYWAIT P1, [R27+URZ+0x38840], R0 ;  /* 0x038840001b0075a7 */ /* 0x000ee4000802017f */
[----:B---3--:R-:W-:Y:S05]  /*2fc00*/  @!P1 BRA `(.L_x_3081) ;  /* 0x0000005400d49947 */ /* 0x008fea0003800000 */
.L_x_3290:
[----:B------:R-:W-:Y:S05]  /*2fc10*/  @!P0 BRA `(.L_x_3082) ;  /* 0x0000000000048947 */ /* 0x000fea0003800000 */
[----:B------:R-:W-:Y:S01]  /*2fc20*/  BPT.TRAP 0x1 ;  /* 0x000000040000795c */ /* 0x000fe20000300000 */
.L_x_3082:
[----:B------:R-:W4:Y:S02]  /*2fc30*/  SYNCS.PHASECHK.TRANS64.TRYWAIT P1, [R3+URZ+0x38860], R2 ;  /* 0x03886002030075a7 */ /* 0x000f24000802017f */
[----:B----4-:R-:W-:Y:S05]  /*2fc40*/  @!P1 BRA `(.L_x_3083) ;  /* 0x0000005400d89947 */ /* 0x010fea0003800000 */
.L_x_3291:
[----:B------:R-:W-:Y:S05]  /*2fc50*/  @!P0 BRA `(.L_x_3084) ;  /* 0x0000000000048947 */ /* 0x000fea0003800000 */
[----:B------:R-:W-:Y:S01]  /*2fc60*/  BPT.TRAP 0x1 ;  /* 0x000000040000795c */ /* 0x000fe20000300000 */
.L_x_3084:
[----:B------:R0:W0:Y:S02]  /*2fc70*/  SYNCS.PHASECHK.TRANS64.TRYWAIT P0, [R27+URZ+0x38860], R0 ;  /* 0x038860001b0075a7 */ /* 0x000024000800017f */
[----:B0-----:R-:W-:Y:S05]  /*2fc80*/  @!P0 NANOSLEEP.SYNCS 0x989680 ;  /* 0x009896800000895d */ /* 0x001fea0003900000 */
[----:B------:R-:W0:Y:S02]  /*2fc90*/  @!P0 SYNCS.PHASECHK.TRANS64 P0, [R27+URZ+0x38860], R0 ;  /* 0x038860001b0085a7 */ /* 0x000e24000800007f */
[----:B0-----:R-:W-:Y:S05]  /*2fca0*/  @!P0 BRA `(.L_x_3084) ;  /* 0xfffffffc00f08947 */ /* 0x001fea000383ffff */
.L_x_2683:
[----:B------:R-:W-:Y:S05]  /*2fcb0*/  BSYNC B9 ;  /* 0x0000000000097941 */ /* 0x000fea0003800000 */
.L_x_2680:
[----:B------:R-:W-:Y:S05]  /*2fcc0*/  EXIT ;  /* 0x000000000000794d */ /* 0x000fea0003800000 */
.L_x_2703:
[----:B0-----:R0:W1:Y:S02]  /*2fcd0*/  SYNCS.PHASECHK.TRANS64.TRYWAIT P6, [R89+URZ+0x38890], R90 ;  /* 0x0388905a590075a7 */ /* 0x00106400080c017f */
[----:B-1----:R-:W-:Y:S05]  /*2fce0*/  @!P6 NANOSLEEP.SYNCS 0x989680 ;  /* 0x009896800000e95d */ /* 0x002fea0003900000 */
[----:B------:R-:W1:Y:S02]  /*2fcf0*/  @!P6 SYNCS.PHASECHK.TRANS64 P6, [R89+URZ+0x38890], R90 ;  /* 0x0388905a5900e5a7 */ /* 0x000e6400080c007f */
[----:B-1----:R-:W-:Y:S05]  /*2fd00*/  @!P6 BRA `(.L_x_2703) ;  /* 0xfffffffc00f0e947 */ /* 0x002fea000383ffff */
[----:B------:R-:W-:Y:S05]  /*2fd10*/  BRA `(.L_x_3085) ;  /* 0xfffffd3800747947 */ /* 0x000fea000383ffff */
.L_x_2704:
        /* <DEDUP_REMOVED lines=8> */
.L_x_3087:
[----:B------:R-:W-:Y:S05]  /*2fda0*/  BSYNC B1 ;  /* 0x0000000000017941 */ /* 0x000fea0003800000 */
.L_x_3086:
        /* <DEDUP_REMOVED lines=8> */
.L_x_3088:
[----:B------:R-:W-:Y:S01]  /*2fe30*/  IMAD.MOV.U32 R82, RZ, RZ, R14 ;  /* 0x000000ffff527224 */ /* 0x000fe200078e000e */
[----:B------:R-:W-:Y:S06]  /*2fe40*/  BRA `(.L_x_3089) ;  /* 0xfffffd38003c7947 */ /* 0x000fec000383ffff */
.L_x_2721:
        /* <DEDUP_REMOVED lines=8> */
.L_x_3091:
[----:B------:R-:W-:Y:S05]  /*2fed0*/  BSYNC B1 ;  /* 0x0000000000017941 */ /* 0x000fea0003800000 */
.L_x_3090:
        /* <DEDUP_REMOVED lines=8> */
.L_x_3092:
[----:B------:R-:W-:Y:S01]  /*2ff60*/  IMAD.MOV.U32 R66, RZ, RZ, R14 ;  /* 0x000000ffff427224 */ /* 0x000fe200078e000e */
[----:B------:R-:W-:Y:S06]  /*2ff70*/  BRA `(.L_x_3093) ;  /* 0xfffffd4400a87947 */ /* 0x000fec000383ffff */
.L_x_2738:
        /* <DEDUP_REMOVED lines=8> */
.L_x_3095:
[----:B------:R-:W-:Y:S05]  /*30000*/  BSYNC B1 ;  /* 0x0000000000017941 */ /* 0x000fea0003800000 */
.L_x_3094:
        /* <DEDUP_REMOVED lines=8> */
.L_x_3096:
[----:B------:R-:W-:Y:S01]  /*30090*/  IMAD.MOV.U32 R120, RZ, RZ, R14 ;  /* 0x000000ffff787224 */ /* 0x000fe200078e000e */
[----:B------:R-:W-:Y:S06]  /*300a0*/  BRA `(.L_x_3097) ;  /* 0xfffffd5400187947 */ /* 0x000fec000383ffff */
.L_x_2762:
[----:B-1----:R1:W2:Y:S02]  /*300b0*/  SYNCS.PHASECHK.TRANS64.TRYWAIT P6, [R89+URZ+0x38890], R90 ;  /* 0x0388905a590075a7 */ /* 0x0022a400080c017f */
[----:B--2---:R-:W-:Y:S05]  /*300c0*/  @!P6 NANOSLEEP.SYNCS 0x989680 ;  /* 0x009896800000e95d */ /* 0x004fea0003900000 */
[----:B------:R-:W2:Y:S02]  /*300d0*/  @!P6 SYNCS.PHASECHK.TRANS64 P6, [R89+URZ+0x38890], R90 ;  /* 0x0388905a5900e5a7 */ /* 0x000ea400080c007f */
[----:B--2---:R-:W-:Y:S05]  /*300e0*/  @!P6 BRA `(.L_x_2762) ;  /* 0xfffffffc00f0e947 */ /* 0x004fea000383ffff */
[----:B------:R-:W-:Y:S05]  /*300f0*/  BRA `(.L_x_3098) ;  /* 0xfffffd7000147947 */ /* 0x000fea000383ffff */
.L_x_2763:
        /* <DEDUP_REMOVED lines=8> */
.L_x_3100:
[----:B------:R-:W-:Y:S05]  /*30180*/  BSYNC B1 ;  /* 0x0000000000017941 */ /* 0x000fea0003800000 */
.L_x_3099:
        /* <DEDUP_REMOVED lines=8> */
.L_x_3101:
[----:B------:R-:W-:Y:S01]  /*30210*/  IMAD.MOV.U32 R124, RZ, RZ, R14 ;  /* 0x000000ffff7c7224 */ /* 0x000fe200078e000e */
[----:B------:R-:W-:Y:S06]  /*30220*/  BRA `(.L_x_3102) ;  /* 0xfffffd6c00e07947 */ /* 0x000fec000383ffff */
.L_x_2772:
[----:B------:R-:W-:Y:S01]  /*30230*/  BSSY B1, `(.L_x_3103) ;  /* 0x0000008000017945 */ /* 0x000fe20003800000 */
[----:B--2-4-:R-:W-:Y:S02]  /*30240*/  IMAD.MOV.U32 R13, RZ, RZ, R119 ;  /* 0x000000ffff0d7224 */ /* 0x014fe400078e0077 */
[----:B------:R-:W-:Y:S02]  /*30250*/  IMAD.MOV.U32 R12, RZ, RZ, 0x1 ;  /* 0x00000001ff0c7424 */ /* 0x000fe400078e00ff */
[----:B------:R-:W-:Y:S02]  /*30260*/  IMAD.MOV.U32 R11, RZ, RZ, 0x181f ;  /* 0x0000181fff0b7424 */ /* 0x000fe400078e00ff */
[----:B------:R-:W-:-:S07]  /*30270*/  IMAD.MOV.U32 R15, RZ, RZ, -0x1 ;  /* 0xffffffffff0f7424 */ /* 0x000fce00078e00ff */
[----:B01-3--:R-:W-:Y:S05]  /*30280*/  WARPSYNC.COLLECTIVE R15, `(.L_x_3104) ;  /* 0x000000000f087348 */ /* 0x00bfea0003c00000 */
[----:B------:R2:W4:Y:S02]  /*30290*/  SHFL.IDX P6, R14, R13, R12, R11 ;  /* 0x0000000c0d0e7389 */ /* 0x00052400000c000b */
[----:B01234-:R-:W-:Y:S01]  /*302a0*/  ENDCOLLECTIVE ;  /* 0x000000000000791b */ /* 0x01ffe20003800000 */
.L_x_3104:
[----:B------:R-:W-:Y:S05]  /*302b0*/  BSYNC B1 ;  /* 0x0000000000017941 */ /* 0x000fea0003800000 */
.L_x_3103:
        /* <DEDUP_REMOVED lines=8> */
.L_x_3105:
[----:B------:R-:W-:Y:S01]  /*30340*/  IMAD.MOV.U32 R36, RZ, RZ, R14 ;  /* 0x000000ffff247224 */ /* 0x000fe200078e000e */
[----:B------:R-:W-:Y:S06]  /*30350*/  BRA `(.L_x_3106) ;  /* 0xfffffd7c009c7947 */ /* 0x000fec000383ffff */
.L_x_2781:
        /* <DEDUP_REMOVED lines=8> */
.L_x_3108:
[----:B------:R-:W-:Y:S05]  /*303e0*/  BSYNC B1 ;  /* 0x0000000000017941 */ /* 0x000fea0003800000 */
.L_x_3107:
        /* <DEDUP_REMOVED lines=8> */
.L_x_3109:
[----:B------:R-:W-:Y:S01]  /*30470*/  IMAD.MOV.U32 R36, RZ, RZ, R14 ;  /* 0x000000ffff247224 */ /* 0x000fe200078e000e */
[----:B------:R-:W-:Y:S06]  /*30480*/  BRA `(.L_x_3110) ;  /* 0xfffffd8c00947947 */ /* 0x000fec000383ffff */
.L_x_2790:
[----:B0-----:R0:W1:Y:S02]  /*30490*/  SYNCS.PHASECHK.TRANS64.TRYWAIT P3, [R89+URZ+0x38890], R90 ;  /* 0x0388905a590075a7 */ /* 0x001064000806017f */
[----:B-1----:R-:W-:Y:S05]  /*304a0*/  @!P3 NANOSLEEP.SYNCS 0x989680 ;  /* 0x009896800000b95d */ /* 0x002fea0003900000 */
[----:B------:R-:W1:Y:S02]  /*304b0*/  @!P3 SYNCS.PHASECHK.TRANS64 P3, [R89+URZ+0x38890], R90 ;  /* 0x0388905a5900b5a7 */ /* 0x000e64000806007f */
[----:B-1----:R-:W-:Y:S05]  /*304c0*/  @!P3 BRA `(.L_x_2790) ;  /* 0xfffffffc00f0b947 */ /* 0x002fea000383ffff */
[----:B------:R-:W-:Y:S05]  /*304d0*/  BRA `(.L_x_3111) ;  /* 0xfffffd9c00987947 */ /* 0x000fea000383ffff */
.L_x_2791:
        /* <DEDUP_REMOVED lines=8> */
.L_x_3113:
[----:B------:R-:W-:Y:S05]  /*30560*/  BSYNC B1 ;  /* 0x0000000000017941 */ /* 0x000fea0003800000 */
.L_x_3112:
        /* <DEDUP_REMOVED lines=8> */
.L_x_3114:
[----:B------:R-:W-:Y:S01]  /*305f0*/  IMAD.MOV.U32 R32, RZ, RZ, R14 ;  /* 0x000000ffff207224 */ /* 0x000fe200078e000e */
[----:B------:R-:W-:Y:S06]  /*30600*/  BRA `(.L_x_3115) ;  /* 0xfffffd9c00bc7947 */ /* 0x000fec000383ffff */
.L_x_2794:
        /* <DEDUP_REMOVED lines=8> */
.L_x_3117:
[----:B------:R-:W-:Y:S05]  /*30690*/  BSYNC B1 ;  /* 0x0000000000017941 */ /* 0x000fea0003800000 */
.L_x_3116:
        /* <DEDUP_REMOVED lines=8> */
.L_x_3118:
[----:B------:R-:W-:Y:S01]  /*30720*/  IMAD.MOV.U32 R32, RZ, RZ, R14 ;  /* 0x000000ffff207224 */ /* 0x000fe200078e000e */
[----:B------:R-:W-:Y:S06]  /*30730*/  BRA `(.L_x_3119) ;  /* 0xfffffd9c00e47947 */ /* 0x000fec000383ffff */
.L_x_2797:
[----:B------:R-:W-:Y:S01]  /*30740*/  BSSY B1, `(.L_x_3120) ;  /* 0x0000008000017945 */ /* 0x000fe20003800000 */
[----:B---3--:R-:W-:Y:S02]  /*30750*/  IMAD.MOV.U32 R13, RZ, RZ, R41 ;  /* 0x000000ffff0d7224 */ /* 0x008fe400078e0029 */
[----:B------:R-:W-:Y:S02]  /*30760*/  IMAD.MOV.U32 R12, RZ, RZ, 0x2 ;  /* 0x00000002ff0c7424 */ /* 0x000fe400078e00ff */
[----:B------:R-:W-:Y:S02]  /*30770*/  IMAD.MOV.U32 R11, RZ, RZ, 0x181f ;  /* 0x0000181fff0b7424 */ /* 0x000fe400078e00ff */
[----:B------:R-:W-:-:S07]  /*30780*/  IMAD.MOV.U32 R15, RZ, RZ, -0x1 ;  /* 0xffffffffff0f7424 */ /* 0x000fce00078e00ff */
[----:B012-4-:R-:W-:Y:S05]  /*30790*/  WARPSYNC.COLLECTIVE R15, `(.L_x_3121) ;  /* 0x000000000f087348 */ /* 0x017fea0003c00000 */
[----:B------:R3:W0:Y:S02]  /*307a0*/  SHFL.IDX P6, R14, R13, R12, R11 ;  /* 0x0000000c0d0e7389 */ /* 0x00062400000c000b */
[----:B01234-:R-:W-:Y:S01]  /*307b0*/  ENDCOLLECTIVE ;  /* 0x000000000000791b */ /* 0x01ffe20003800000 */
.L_x_3121:
[----:B------:R-:W-:Y:S05]  /*307c0*/  BSYNC B1 ;  /* 0x0000000000017941 */ /* 0x000fea0003800000 */
.L_x_3120:
        /* <DEDUP_REMOVED lines=8> */
.L_x_3122:
[----:B------:R-:W-:Y:S01]  /*30850*/  IMAD.MOV.U32 R32, RZ, RZ, R14 ;  /* 0x000000ffff207224 */ /* 0x000fe200078e000e */
[----:B------:R-:W-:Y:S06]  /*30860*/  BRA `(.L_x_3123) ;  /* 0xfffffda000107947 */ /* 0x000fec000383ffff */
.L_x_2801:
[----:B------:R0:W0:Y:S02]  /*30870*/  SYNCS.PHASECHK.TRANS64.TRYWAIT P0, [R89+URZ+0x388b0], R90 ;  /* 0x0388b05a590075a7 */ /* 0x000024000800017f */
[----:B0-----:R-:W-:Y:S05]  /*30880*/  @!P0 NANOSLEEP.SYNCS 0x989680 ;  /* 0x009896800000895d */ /* 0x001fea0003900000 */
[----:B------:R-:W0:Y:S02]  /*30890*/  @!P0 SYNCS.PHASECHK.TRANS64 P0, [R89+URZ+0x388b0], R90 ;  /* 0x0388b05a590085a7 */ /* 0x000e24000800007f */
[----:B0-----:R-:W-:Y:S05]  /*308a0*/  @!P0 BRA `(.L_x_2801) ;  /* 0xfffffffc00f08947 */ /* 0x001fea000383ffff */
[----:B------:R-:W-:Y:S05]  /*308b0*/  BRA `(.L_x_3124) ;  /* 0xfffffda000b87947 */ /* 0x000fea000383ffff */
.L_x_2821:
        /* <DEDUP_REMOVED lines=8> */
.L_x_3126:
[----:B------:R-:W-:Y:S05]  /*30940*/  BSYNC B1 ;  /* 0x0000000000017941 */ /* 0x000fea0003800000 */
.L_x_3125:
        /* <DEDUP_REMOVED lines=8> */
.L_x_3127:
[----:B------:R-:W-:Y:S02]  /*309d0*/  IMAD.MOV.U32 R13, RZ, RZ, R8 ;  /* 0x000000ffff0d7224 */ /* 0x000fe400078e0008 */
[----:B------:R-:W-:-:S07]  /*309e0*/  IMAD.MOV.U32 R5, RZ, RZ, R14 ;  /* 0x000000ffff057224 */ /* 0x000fce00078e000e */
[----:B------:R-:W-:Y:S05]  /*309f0*/  WARPSYNC.COLLECTIVE R15, `(.L_x_3128) ;  /* 0x000000000f087348 */ /* 0x000fea0003c00000 */
[----:B------:R0:W1:Y:S02]  /*30a00*/  SHFL.IDX P6, R14, R13, R12, R11 ;  /* 0x0000000c0d0e7389 */ /* 0x00006400000c000b */
[----:B01----:R-:W-:Y:S01]  /*30a10*/  ENDCOLLECTIVE ;  /* 0x000000000000791b */ /* 0x003fe20003800000 */
.L_x_3128:
[----:B------:R-:W-:Y:S02]  /*30a20*/  IMAD.MOV.U32 R13, RZ, RZ, R0 ;  /* 0x000000ffff0d7224 */ /* 0x000fe400078e0000 */
[----:B------:R-:W-:-:S07]  /*30a30*/  IMAD.MOV.U32 R9, RZ, RZ, R14 ;  /* 0x000000ffff097224 */ /* 0x000fce00078e000e */
[----:B------:R-:W-:Y:S05]  /*30a40*/  WARPSYNC.COLLECTIVE R15, `(.L_x_3129) ;  /* 0x000000000f087348 */ /* 0x000fea0003c00000 */
[----:B------:R0:W1:Y:S02]  /*30a50*/  SHFL.IDX P6, R14, R13, R12, R11 ;  /* 0x0000000c0d0e7389 */ /* 0x00006400000c000b */
[----:B01----:R-:W-:Y:S01]  /*30a60*/  ENDCOLLECTIVE ;  /* 0x000000000000791b */ /* 0x003fe20003800000 */
.L_x_3129:
[----:B------:R-:W-:Y:S05]  /*30a70*/  BRA `(.L_x_3130) ;  /* 0xfffffdb400bc7947 */ /* 0x000fea000383ffff */
.L_x_2824:
        /* <DEDUP_REMOVED lines=8> */
.L_x_3132:
[----:B------:R-:W-:Y:S05]  /*30b00*/  BSYNC B1 ;  /* 0x0000000000017941 */ /* 0x000fea0003800000 */
.L_x_3131:
        /* <DEDUP_REMOVED lines=8> */
.L_x_3133:
[----:B------:R-:W-:Y:S02]  /*30b90*/  IMAD.MOV.U32 R13, RZ, RZ, R8 ;  /* 0x000000ffff0d7224 */ /* 0x000fe400078e0008 */
[----:B------:R-:W-:-:S07]  /*30ba0*/  IMAD.MOV.U32 R5, RZ, RZ, R14 ;  /* 0x000000ffff057224 */ /* 0x000fce00078e000e */
[----:B------:R-:W-:Y:S05]  /*30bb0*/  WARPSYNC.COLLECTIVE R15, `(.L_x_3134) ;  /* 0x000000000f087348 */ /* 0x000fea0003c00000 */
[----:B------:R0:W1:Y:S02]  /*30bc0*/  SHFL.IDX P6, R14, R13, R12, R11 ;  /* 0x0000000c0d0e7389 */ /* 0x00006400000c000b */
[----:B01----:R-:W-:Y:S01]  /*30bd0*/  ENDCOLLECTIVE ;  /* 0x000000000000791b */ /* 0x003fe20003800000 */
.L_x_3134:
[----:B------:R-:W-:Y:S02]  /*30be0*/  IMAD.MOV.U32 R13, RZ, RZ, R0 ;  /* 0x000000ffff0d7224 */ /* 0x000fe400078e0000 */
[----:B------:R-:W-:-:S07]  /*30bf0*/  IMAD.MOV.U32 R9, RZ, RZ, R14 ;  /* 0x000000ffff097224 */ /* 0x000fce00078e000e */
[----:B------:R-:W-:Y:S05]  /*30c00*/  WARPSYNC.COLLECTIVE R15, `(.L_x_3135) ;  /* 0x000000000f087348 */ /* 0x000fea0003c00000 */
[----:B------:R0:W1:Y:S02]  /*30c10*/  SHFL.IDX P6, R14, R13, R12, R11 ;  /* 0x0000000c0d0e7389 */ /* 0x00006400000c000b */
[----:B01----:R-:W-:Y:S01]  /*30c20*/  ENDCOLLECTIVE ;  /* 0x000000000000791b */ /* 0x003fe20003800000 */
.L_x_3135:
[----:B------:R-:W-:Y:S05]  /*30c30*/  BRA `(.L_x_3136) ;  /* 0xfffffdb800d87947 */ /* 0x000fea000383ffff */
.L_x_2827:
        /* <DEDUP_REMOVED lines=8> */
.L_x_3138:
[----:B------:R-:W-:Y:S05]  /*30cc0*/  BSYNC B1 ;  /* 0x0000000000017941 */ /* 0x000fea0003800000 */
.L_x_3137:
        /* <DEDUP_REMOVED lines=8> */
.L_x_3139:
[----:B------:R-:W-:Y:S02]  /*30d50*/  IMAD.MOV.U32 R13, RZ, RZ, R8 ;  /* 0x000000ffff0d7224 */ /* 0x000fe400078e0008 */
[----:B------:R-:W-:-:S07]  /*30d60*/  IMAD.MOV.U32 R5, RZ, RZ, R14 ;  /* 0x000000ffff057224 */ /* 0x000fce00078e000e */
[----:B------:R-:W-:Y:S05]  /*30d70*/  WARPSYNC.COLLECTIVE R15, `(.L_x_3140) ;  /* 0x000000000f087348 */ /* 0x000fea0003c00000 */
[----:B------:R0:W1:Y:S02]  /*30d80*/  SHFL.IDX P6, R14, R13, R12, R11 ;  /* 0x0000000c0d0e7389 */ /* 0x00006400000c000b */
[----:B01----:R-:W-:Y:S01]  /*30d90*/  ENDCOLLECTIVE ;  /* 0x000000000000791b */ /* 0x003fe20003800000 */
.L_x_3140:
[----:B------:R-:W-:Y:S02]  /*30da0*/  IMAD.MOV.U32 R13, RZ, RZ, R0 ;  /* 0x000000ffff0d7224 */ /* 0x000fe400078e0000 */
[----:B------:R-:W-:-:S07]  /*30db0*/  IMAD.MOV.U32 R9, RZ, RZ, R14 ;  /* 0x000000ffff097224 */ /* 0x000fce00078e000e */
[----:B------:R-:W-:Y:S05]  /*30dc0*/  WARPSYNC.COLLECTIVE R15, `(.L_x_3141) ;  /* 0x000000000f087348 */ /* 0x000fea0003c00000 */
[----:B------:R0:W1:Y:S02]  /*30dd0*/  SHFL.IDX P6, R14, R13, R12, R11 ;  /* 0x0000000c0d0e7389 */ /* 0x00006400000c000b */
[----:B01----:R-:W-:Y:S01]  /*30de0*/  ENDCOLLECTIVE ;  /* 0x000000000000791b */ /* 0x003fe20003800000 */
.L_x_3141:
[----:B------:R-:W-:Y:S05]  /*30df0*/  BRA `(.L_x_3142) ;  /* 0xfffffdbc00e87947 */ /* 0x000fea000383ffff */
.L_x_2830:
        /* <DEDUP_REMOVED lines=8> */
.L_x_3144:
[----:B------:R-:W-:Y:S05]  /*30e80*/  BSYNC B1 ;  /* 0x0000000000017941 */ /* 0x000fea0003800000 */
.L_x_3143:
        /* <DEDUP_REMOVED lines=8> */
.L_x_3145:
[----:B------:R-:W-:Y:S02]  /*30f10*/  IMAD.MOV.U32 R13, RZ, RZ, R8 ;  /* 0x000000ffff0d7224 */ /* 0x000fe400078e0008 */
[----:B------:R-:W-:-:S07]  /*30f20*/  IMAD.MOV.U32 R67, RZ, RZ, R14 ;  /* 0x000000ffff437224 */ /* 0x000fce00078e000e */
[----:B------:R-:W-:Y:S05]  /*30f30*/  WARPSYNC.COLLECTIVE R15, `(.L_x_3146) ;  /* 0x000000000f087348 */ /* 0x000fea0003c00000 */
[----:B------:R0:W1:Y:S02]  /*30f40*/  SHFL.IDX P6, R14, R13, R12, R11 ;  /* 0x0000000c0d0e7389 */ /* 0x00006400000c000b */
[----:B01----:R-:W-:Y:S01]  /*30f50*/  ENDCOLLECTIVE ;  /* 0x000000000000791b */ /* 0x003fe20003800000 */
.L_x_3146:
[----:B------:R-:W-:Y:S02]  /*30f60*/  IMAD.MOV.U32 R13, RZ, RZ, R0 ;  /* 0x000000ffff0d7224 */ /* 0x000fe400078e0000 */
[----:B------:R-:W-:-:S07]  /*30f70*/  IMAD.MOV.U32 R72, RZ, RZ, R14 ;  /* 0x000000ffff487224 */ /* 0x000fce00078e000e */
[----:B------:R-:W-:Y:S05]  /*30f80*/  WARPSYNC.COLLECTIVE R15, `(.L_x_3147) ;  /* 0x000000000f087348 */ /* 0x000fea0003c00000 */
[----:B------:R0:W1:Y:S02]  /*30f90*/  SHFL.IDX P6, R14, R13, R12, R11 ;  /* 0x0000000c0d0e7389 */ /* 0x00006400000c000b */
[----:B01----:R-:W-:Y:S01]  /*30fa0*/  ENDCOLLECTIVE ;  /* 0x000000000000791b */ /* 0x003fe20003800000 */
.L_x_3147:
[----:B------:R-:W-:Y:S05]  /*30fb0*/  BRA `(.L_x_3148) ;  /* 0xfffffdc400007947 */ /* 0x000fea000383ffff */
.L_x_2834:
[----:B0-----:R0:W1:Y:S02]  /*30fc0*/  SYNCS.PHASECHK.TRANS64.TRYWAIT P0, [R22+URZ+0x38800], R151 ;  /* 0x03880097160075a7 */ /* 0x001064000800017f */
[----:B-1----:R-:W-:Y:S05]  /*30fd0*/  @!P0 NANOSLEEP.SYNCS 0x989680 ;  /* 0x009896800000895d */ /* 0x002fea0003900000 */
[----:B------:R-:W1:Y:S02]  /*30fe0*/  @!P0 SYNCS.PHASECHK.TRANS64 P0, [R22+URZ+0x38800], R151 ;  /* 0x03880097160085a7 */ /* 0x000e64000800007f */
[----:B-1----:R-:W-:Y:S05]  /*30ff0*/  @!P0 BRA `(.L_x_2834) ;  /* 0xfffffffc00f08947 */ /* 0x002fea000383ffff */
[----:B------:R-:W-:Y:S05]  /*31000*/  BRA `(.L_x_3149) ;  /* 0xfffffdc800747947 */ /* 0x000fea000383ffff */
.L_x_2866:
        /* <DEDUP_REMOVED lines=8> */
.L_x_3151:
[----:B------:R-:W-:Y:S05]  /*31090*/  BSYNC B1 ;  /* 0x0000000000017941 */ /* 0x000fea0003800000 */
.L_x_3150:
        /* <DEDUP_REMOVED lines=8> */
.L_x_3152:
[----:B------:R-:W-:Y:S02]  /*31120*/  IMAD.MOV.U32 R13, RZ, RZ, R9 ;  /* 0x000000ffff0d7224 */ /* 0x000fe400078e0009 */
[----:B------:R-:W-:-:S07]  /*31130*/  IMAD.MOV.U32 R5, RZ, RZ, R14 ;  /* 0x000000ffff057224 */ /* 0x000fce00078e000e */
[----:B------:R-:W-:Y:S05]  /*31140*/  WARPSYNC.COLLECTIVE R15, `(.L_x_3153) ;  /* 0x000000000f087348 */ /* 0x000fea0003c00000 */
[----:B------:R0:W1:Y:S02]  /*31150*/  SHFL.IDX P6, R14, R13, R12, R11 ;  /* 0x0000000c0d0e7389 */ /* 0x00006400000c000b */
[----:B01----:R-:W-:Y:S01]  /*31160*/  ENDCOLLECTIVE ;  /* 0x000000000000791b */ /* 0x003fe20003800000 */
.L_x_3153:
[----:B------:R-:W-:Y:S02]  /*31170*/  IMAD.MOV.U32 R13, RZ, RZ, R6 ;  /* 0x000000ffff0d7224 */ /* 0x000fe400078e0006 */
[----:B------:R-:W-:-:S07]  /*31180*/  IMAD.MOV.U32 R10, RZ, RZ, R14 ;  /* 0x000000ffff0a7224 */ /* 0x000fce00078e000e */
[----:B------:R-:W-:Y:S05]  /*31190*/  WARPSYNC.COLLECTIVE R15, `(.L_x_3154) ;  /* 0x000000000f087348 */ /* 0x000fea0003c00000 */
[----:B------:R0:W1:Y:S02]  /*311a0*/  SHFL.IDX P6, R14, R13, R12, R11 ;  /* 0x0000000c0d0e7389 */ /* 0x00006400000c000b */
[----:B01----:R-:W-:Y:S01]  /*311b0*/  ENDCOLLECTIVE ;  /* 0x000000000000791b */ /* 0x003fe20003800000 */
.L_x_3154:
[----:B------:R-:W-:Y:S05]  /*311c0*/  BRA `(.L_x_3155) ;  /* 0xfffffdfc00387947 */ /* 0x000fea000383ffff */
.L_x_2869:
        /* <DEDUP_REMOVED lines=8> */
.L_x_3157:
[----:B------:R-:W-:Y:S05]  /*31250*/  BSYNC B1 ;  /* 0x0000000000017941 */ /* 0x000fea0003800000 */
.L_x_3156:
        /* <DEDUP_REMOVED lines=8> */
.L_x_3158:
[----:B------:R-:W-:Y:S02]  /*312e0*/  IMAD.MOV.U32 R13, RZ, RZ, R9 ;  /* 0x000000ffff0d7224 */ /* 0x000fe400078e0009 */
[----:B------:R-:W-:-:S07]  /*312f0*/  IMAD.MOV.U32 R5, RZ, RZ, R14 ;  /* 0x000000ffff057224 */ /* 0x000fce00078e000e */
[----:B------:R-:W-:Y:S05]  /*31300*/  WARPSYNC.COLLECTIVE R15, `(.L_x_3159) ;  /* 0x000000000f087348 */ /* 0x000fea0003c00000 */
[----:B------:R0:W1:Y:S02]  /*31310*/  SHFL.IDX P6, R14, R13, R12, R11 ;  /* 0x0000000c0d0e7389 */ /* 0x00006400000c000b */
[----:B01----:R-:W-:Y:S01]  /*31320*/  ENDCOLLECTIVE ;  /* 0x000000000000791b */ /* 0x003fe20003800000 */
.L_x_3159:
[----:B------:R-:W-:Y:S02]  /*31330*/  IMAD.MOV.U32 R13, RZ, RZ, R6 ;  /* 0x000000ffff0d7224 */ /* 0x000fe400078e0006 */
[----:B------:R-:W-:-:S07]  /*31340*/  IMAD.MOV.U32 R10, RZ, RZ, R14 ;  /* 0x000000ffff0a7224 */ /* 0x000fce00078e000e */
[----:B------:R-:W-:Y:S05]  /*31350*/  WARPSYNC.COLLECTIVE R15, `(.L_x_3160) ;  /* 0x000000000f087348 */ /* 0x000fea0003c00000 */
[----:B------:R0:W1:Y:S02]  /*31360*/  SHFL.IDX P6, R14, R13, R12, R11 ;  /* 0x0000000c0d0e7389 */ /* 0x00006400000c000b */
[----:B01----:R-:W-:Y:S01]  /*31370*/  ENDCOLLECTIVE ;  /* 0x000000000000791b */ /* 0x003fe20003800000 */
.L_x_3160:
[----:B------:R-:W-:Y:S05]  /*31380*/  BRA `(.L_x_3161) ;  /* 0xfffffe00000c7947 */ /* 0x000fea000383ffff */
.L_x_2872:
        /* <DEDUP_REMOVED lines=8> */
.L_x_3163:
[----:B------:R-:W-:Y:S05]  /*31410*/  BSYNC B1 ;  /* 0x0000000000017941 */ /* 0x000fea0003800000 */
.L_x_3162:
        /* <DEDUP_REMOVED lines=8> */
.L_x_3164:
[----:B------:R-:W-:Y:S02]  /*314a0*/  IMAD.MOV.U32 R13, RZ, RZ, R9 ;  /* 0x000000ffff0d7224 */ /* 0x000fe400078e0009 */
[----:B------:R-:W-:-:S07]  /*314b0*/  IMAD.MOV.U32 R5, RZ, RZ, R14 ;  /* 0x000000ffff057224 */ /* 0x000fce00078e000e */
[----:B------:R-:W-:Y:S05]  /*314c0*/  WARPSYNC.COLLECTIVE R15, `(.L_x_3165) ;  /* 0x000000000f087348 */ /* 0x000fea0003c00000 */
[----:B------:R0:W1:Y:S02]  /*314d0*/  SHFL.IDX P6, R14, R13, R12, R11 ;  /* 0x0000000c0d0e7389 */ /* 0x00006400000c000b */
[----:B01----:R-:W-:Y:S01]  /*314e0*/  ENDCOLLECTIVE ;  /* 0x000000000000791b */ /* 0x003fe20003800000 */
.L_x_3165:
[----:B------:R-:W-:Y:S02]  /*314f0*/  IMAD.MOV.U32 R13, RZ, RZ, R6 ;  /* 0x000000ffff0d7224 */ /* 0x000fe400078e0006 */
[----:B------:R-:W-:-:S07]  /*31500*/  IMAD.MOV.U32 R10, RZ, RZ, R14 ;  /* 0x000000ffff0a7224 */ /* 0x000fce00078e000e */
[----:B------:R-:W-:Y:S05]  /*31510*/  WARPSYNC.COLLECTIVE R15, `(.L_x_3166) ;  /* 0x000000000f087348 */ /* 0x000fea0003c00000 */
[----:B------:R0:W1:Y:S02]  /*31520*/  SHFL.IDX P6, R14, R13, R12, R11 ;  /* 0x0000000c0d0e7389 */ /* 0x00006400000c000b */
[----:B01----:R-:W-:Y:S01]  /*31530*/  ENDCOLLECTIVE ;  /* 0x000000000000791b */ /* 0x003fe20003800000 */
.L_x_3166:
[----:B------:R-:W-:Y:S05]  /*31540*/  BRA `(.L_x_3167) ;  /* 0xfffffe0000d47947 */ /* 0x000fea000383ffff */
.L_x_2875:
        /* <DEDUP_REMOVED lines=8> */
.L_x_3169:
[----:B------:R-:W-:Y:S05]  /*315d0*/  BSYNC B1 ;  /* 0x0000000000017941 */ /* 0x000fea0003800000 */
.L_x_3168:
        /* <DEDUP_REMOVED lines=8> */
.L_x_3170:
[----:B------:R-:W-:Y:S02]  /*31660*/  IMAD.MOV.U32 R13, RZ, RZ, R9 ;  /* 0x000000ffff0d7224 */ /* 0x000fe400078e0009 */
[----:B------:R-:W-:-:S07]  /*31670*/  IMAD.MOV.U32 R21, RZ, RZ, R14 ;  /* 0x000000ffff157224 */ /* 0x000fce00078e000e */
[----:B------:R-:W-:Y:S05]  /*31680*/  WARPSYNC.COLLECTIVE R15, `(.L_x_3171) ;  /* 0x000000000f087348 */ /* 0x000fea0003c00000 */
[----:B------:R0:W1:Y:S02]  /*31690*/  SHFL.IDX P6, R14, R13, R12, R11 ;  /* 0x0000000c0d0e7389 */ /* 0x00006400000c000b */
[----:B01----:R-:W-:Y:S01]  /*316a0*/  ENDCOLLECTIVE ;  /* 0x000000000000791b */ /* 0x003fe20003800000 */
.L_x_3171:
[----:B------:R-:W-:Y:S02]  /*316b0*/  IMAD.MOV.U32 R13, RZ, RZ, R6 ;  /* 0x000000ffff0d7224 */ /* 0x000fe400078e0006 */
[----:B------:R-:W-:-:S07]  /*316c0*/  IMAD.MOV.U32 R76, RZ, RZ, R14 ;  /* 0x000000ffff4c7224 */ /* 0x000fce00078e000e */
[----:B------:R-:W-:Y:S05]  /*316d0*/  WARPSYNC.COLLECTIVE R15, `(.L_x_3172) ;  /* 0x000000000f087348 */ /* 0x000fea0003c00000 */
[----:B------:R0:W1:Y:S02]  /*316e0*/  SHFL.IDX P6, R14, R13, R12, R11 ;  /* 0x0000000c0d0e7389 */ /* 0x00006400000c000b */
[----:B01----:R-:W-:Y:S01]  /*316f0*/  ENDCOLLECTIVE ;  /* 0x000000000000791b */ /* 0x003fe20003800000 */
.L_x_3172:
[----:B------:R-:W-:Y:S01]  /*31700*/  IMAD.MOV.U32 R77, RZ, RZ, R14 ;  /* 0x000000ffff4d7224 */ /* 0x000fe200078e000e */
[----:B------:R-:W-:Y:S06]  /*31710*/  BRA `(.L_x_3173) ;  /* 0xfffffe0400a07947 */ /* 0x000fec000383ffff */
.L_x_2879:
[----:B0-----:R0:W1:Y:S02]  /*31720*/  SYNCS.PHASECHK.TRANS64.TRYWAIT P0, [R22+URZ+0x38800], R85 ;  /* 0x03880055160075a7 */ /* 0x001064000800017f */
[----:B-1----:R-:W-:Y:S05]  /*31730*/  @!P0 NANOSLEEP.SYNCS 0x989680 ;  /* 0x009896800000895d */ /* 0x002fea0003900000 */
[----:B------:R-:W1:Y:S02]  /*31740*/  @!P0 SYNCS.PHASECHK.TRANS64 P0, [R22+URZ+0x38800], R85 ;  /* 0x03880055160085a7 */ /* 0x000e64000800007f */
[----:B-1----:R-:W-:Y:S05]  /*31750*/  @!P0 BRA `(.L_x_2879) ;  /* 0xfffffffc00f08947 */ /* 0x002fea000383ffff */
[----:B------:R-:W-:Y:S05]  /*31760*/  BRA `(.L_x_3174) ;  /* 0xfffffe0800dc7947 */ /* 0x000fea000383ffff */
.L_x_2897:
[----:B-1----:R1:W2:Y:S02]  /*31770*/  SYNCS.PHASECHK.TRANS64.TRYWAIT P1, [R0+URZ+0x38830], R3 ;  /* 0x03883003000075a7 */ /* 0x0022a4000802017f */
[----:B--2---:R-:W-:Y:S05]  /*31780*/  @!P1 NANOSLEEP.SYNCS 0x989680 ;  /* 0x009896800000995d */ /* 0x004fea0003900000 */
[----:B------:R-:W2:Y:S02]  /*31790*/  @!P1 SYNCS.PHASECHK.TRANS64 P1, [R0+URZ+0x38830], R3 ;  /* 0x03883003000095a7 */ /* 0x000ea4000802007f */
[----:B--2---:R-:W-:Y:S05]  /*317a0*/  @!P1 BRA `(.L_x_2897) ;  /* 0xfffffffc00f09947 */ /* 0x004fea000383ffff */
[----:B------:R-:W-:Y:S05]  /*317b0*/  BRA `(.L_x_2896) ;  /* 0xfffffe4400a87947 */ /* 0x000fea000383ffff */
.L_x_2905:
[----:B-1----:R1:W2:Y:S02]  /*317c0*/  SYNCS.PHASECHK.TRANS64.TRYWAIT P2, [R10+URZ+0x38830], R3 ;  /* 0x038830030a0075a7 */ /* 0x0022a4000804017f */
[----:B--2---:R-:W-:Y:S05]  /*317d0*/  @!P2 NANOSLEEP.SYNCS 0x989680 ;  /* 0x009896800000a95d */ /* 0x004fea0003900000 */
[----:B------:R-:W2:Y:S02]  /*317e0*/  @!P2 SYNCS.PHASECHK.TRANS64 P2, [R10+URZ+0x38830], R3 ;  /* 0x038830030a00a5a7 */ /* 0x000ea4000804007f */
[----:B--2---:R-:W-:Y:S05]  /*317f0*/  @!P2 BRA `(.L_x_2905) ;  /* 0xfffffffc00f0a947 */ /* 0x004fea000383ffff */
[----:B------:R-:W-:Y:S05]  /*31800*/  BRA `(.L_x_2904) ;  /* 0xfffffe8c00f87947 */ /* 0x000fea000383ffff */
.L_x_2910:
[----:B---3--:R3:W4:Y:S02]  /*31810*/  SYNCS.PHASECHK.TRANS64.TRYWAIT P2, [R6+URZ+0x38850], R0 ;  /* 0x03885000060075a7 */ /* 0x008724000804017f */
[----:B----4-:R-:W-:Y:S05]  /*31820*/  @!P2 NANOSLEEP.SYNCS 0x989680 ;  /* 0x009896800000a95d */ /* 0x010fea0003900000 */
[----:B------:R-:W4:Y:S02]  /*31830*/  @!P2 SYNCS.PHASECHK.TRANS64 P2, [R6+URZ+0x38850], R0 ;  /* 0x038850000600a5a7 */ /* 0x000f24000804007f */
[----:B----4-:R-:W-:Y:S05]  /*31840*/  @!P2 BRA `(.L_x_2910) ;  /* 0xfffffffc00f0a947 */ /* 0x010fea000383ffff */
[----:B------:R-:W-:Y:S05]  /*31850*/  BRA `(.L_x_2909) ;  /* 0xfffffec400b87947 */ /* 0x000fea000383ffff */
.L_x_2920:
[----:B-1----:R1:W2:Y:S02]  /*31860*/  SYNCS.PHASECHK.TRANS64.TRYWAIT P1, [R3+URZ+0x38830], R6 ;  /* 0x03883006030075a7 */ /* 0x0022a4000802017f */
[----:B--2---:R-:W-:Y:S05]  /*31870*/  @!P1 NANOSLEEP.SYNCS 0x989680 ;  /* 0x009896800000995d */ /* 0x004fea0003900000 */
[----:B------:R-:W2:Y:S02]  /*31880*/  @!P1 SYNCS.PHASECHK.TRANS64 P1, [R3+URZ+0x38830], R6 ;  /* 0x03883006030095a7 */ /* 0x000ea4000802007f */
[----:B--2---:R-:W-:Y:S05]  /*31890*/  @!P1 BRA `(.L_x_2920) ;  /* 0xfffffffc00f09947 */ /* 0x004fea000383ffff */
[----:B------:R-:W-:Y:S05]  /*318a0*/  BRA `(.L_x_2919) ;  /* 0xfffffedc00c87947 */ /* 0x000fea000383ffff */
.L_x_2925:
[----:B-1----:R1:W2:Y:S02]  /*318b0*/  SYNCS.PHASECHK.TRANS64.TRYWAIT P1, [R6+URZ+0x38850], R0 ;  /* 0x03885000060075a7 */ /* 0x0022a4000802017f */
[----:B--2---:R-:W-:Y:S05]  /*318c0*/  @!P1 NANOSLEEP.SYNCS 0x989680 ;  /* 0x009896800000995d */ /* 0x004fea0003900000 */
[----:B------:R-:W2:Y:S02]  /*318d0*/  @!P1 SYNCS.PHASECHK.TRANS64 P1, [R6+URZ+0x38850], R0 ;  /* 0x03885000060095a7 */ /* 0x000ea4000802007f */
[----:B--2---:R-:W-:Y:S05]  /*318e0*/  @!P1 BRA `(.L_x_2925) ;  /* 0xfffffffc00f09947 */ /* 0x004fea000383ffff */
[----:B------:R-:W-:Y:S05]  /*318f0*/  BRA `(.L_x_2924) ;  /* 0xffffff14008c7947 */ /* 0x000fea000383ffff */
.L_x_2933:
[----:B-1----:R1:W2:Y:S02]  /*31900*/  SYNCS.PHASECHK.TRANS64.TRYWAIT P1, [R8+URZ+0x38850], R7 ;  /* 0x03885007080075a7 */ /* 0x0022a4000802017f */
[----:B--2---:R-:W-:Y:S05]  /*31910*/  @!P1 NANOSLEEP.SYNCS 0x989680 ;  /* 0x009896800000995d */ /* 0x004fea0003900000 */
[----:B------:R-:W2:Y:S02]  /*31920*/  @!P1 SYNCS.PHASECHK.TRANS64 P1, [R8+URZ+0x38850], R7 ;  /* 0x03885007080095a7 */ /* 0x000ea4000802007f */
[----:B--2---:R-:W-:Y:S05]  /*31930*/  @!P1 BRA `(.L_x_2933) ;  /* 0xfffffffc00f09947 */ /* 0x004fea000383ffff */
[----:B------:R-:W-:Y:S05]  /*31940*/  BRA `(.L_x_2932) ;  /* 0xffffff2c00d07947 */ /* 0x000fea000383ffff */
.L_x_2970:
        /* <DEDUP_REMOVED lines=8> */
[----:B-1----:R-:W-:Y:S05]  /*319d0*/  WARPSYNC.COLLECTIVE R15, `(.L_x_3176) ;  /* 0x000000000f087348 */ /* 0x002fea0003c00000 */
[----:B------:R0:W2:Y:S02]  /*319e0*/  SHFL.IDX P6, R14, R13, R12, R11 ;  /* 0x0000000c0d0e7389 */ /* 0x0000a400000c000b */
[----:B012---:R-:W-:Y:S01]  /*319f0*/  ENDCOLLECTIVE ;  /* 0x000000000000791b */ /* 0x007fe20003800000 */
.L_x_3176:
[----:B------:R-:W-:Y:S05]  /*31a00*/  BSYNC B1 ;  /* 0x0000000000017941 */ /* 0x000fea0003800000 */
.L_x_3175:
[----:B------:R-:W-:Y:S05]  /*31a10*/  BRA `(.L_x_3177) ;  /* 0xffffff8000287947 */ /* 0x000fea000383ffff */
.L_x_2972:
[----:B------:R-:W-:Y:S01]  /*31a20*/  BSSY B1, `(.L_x_3178) ;  /* 0x0000006000017945 */ /* 0x000fe20003800000 */
[----:B------:R-:W-:-:S07]  /*31a30*/  IMAD.MOV.U32 R15, RZ, RZ, -0x1 ;  /* 0xffffffffff0f7424 */ /* 0x000fce00078e00ff */
[----:B01----:R-:W-:Y:S05]  /*31a40*/  WARPSYNC.COLLECTIVE R15, `(.L_x_3179) ;  /* 0x000000000f0c7348 */ /* 0x003fea0003c00000 */
[----:B------:R-:W-:Y:S02]  /*31a50*/  ELECT P6, UR62, PT ;  /* 0x00000000003e782f */ /* 0x000fe400038c0000 */
[----:B------:R-:W-:Y:S01]  /*31a60*/  MOV R14, UR62 ;  /* 0x0000003e000e7c02 */ /* 0x000fe20008000f00 */
[----:B01----:R-:W-:Y:S10]  /*31a70*/  ENDCOLLECTIVE ;  /* 0x000000000000791b */ /* 0x003ff40003800000 */
.L_x_3179:
[----:B------:R-:W-:Y:S05]  /*31a80*/  BSYNC B1 ;  /* 0x0000000000017941 */ /* 0x000fea0003800000 */
.L_x_3178:
[----:B------:R-:W-:Y:S05]  /*31a90*/  BRA `(.L_x_2971) ;  /* 0xffffff8000207947 */ /* 0x000fea000383ffff */
.L_x_2974:
[----:B0-----:R0:W2:Y:S02]  /*31aa0*/  SYNCS.PHASECHK.TRANS64.TRYWAIT P0, [R22+URZ+0x38820], R7 ;  /* 0x03882007160075a7 */ /* 0x0010a4000800017f */
[----:B--2---:R-:W-:Y:S05]  /*31ab0*/  @!P0 NANOSLEEP.SYNCS 0x989680 ;  /* 0x009896800000895d */ /* 0x004fea0003900000 */
[----:B------:R-:W2:Y:S02]  /*31ac0*/  @!P0 SYNCS.PHASECHK.TRANS64 P0, [R22+URZ+0x38820], R7 ;  /* 0x03882007160085a7 */ /* 0x000ea4000800007f */
[----:B--2---:R-:W-:Y:S05]  /*31ad0*/  @!P0 BRA `(.L_x_2974) ;  /* 0xfffffffc00f08947 */ /* 0x004fea000383ffff */
[----:B------:R-:W-:Y:S05]  /*31ae0*/  BRA `(.L_x_3180) ;  /* 0xffffff8000307947 */ /* 0x000fea000383ffff */
.L_x_2978:
[----:B-1----:R1:W2:Y:S02]  /*31af0*/  SYNCS.PHASECHK.TRANS64.TRYWAIT P0, [R11+URZ+0x388a0], R10 ;  /* 0x0388a00a0b0075a7 */ /* 0x0022a4000800017f */
[----:B--2---:R-:W-:Y:S05]  /*31b00*/  @!P0 NANOSLEEP.SYNCS 0x989680 ;  /* 0x009896800000895d */ /* 0x004fea0003900000 */
[----:B------:R-:W2:Y:S02]  /*31b10*/  @!P0 SYNCS.PHASECHK.TRANS64 P0, [R11+URZ+0x388a0], R10 ;  /* 0x0388a00a0b0085a7 */ /* 0x000ea4000800007f */
[----:B--2---:R-:W-:Y:S05]  /*31b20*/  @!P0 BRA `(.L_x_2978) ;  /* 0xfffffffc00f08947 */ /* 0x004fea000383ffff */
[----:B------:R-:W-:Y:S05]  /*31b30*/  BRA `(.L_x_3181) ;  /* 0xffffff8000487947 */ /* 0x000fea000383ffff */
.L_x_2986:
[----:B0-----:R0:W2:Y:S02]  /*31b40*/  SYNCS.PHASECHK.TRANS64.TRYWAIT P0, [R11+URZ+0x388c0], R10 ;  /* 0x0388c00a0b0075a7 */ /* 0x0010a4000800017f */
[----:B--2---:R-:W-:Y:S05]  /*31b50*/  @!P0 NANOSLEEP.SYNCS 0x989680 ;  /* 0x009896800000895d */ /* 0x004fea0003900000 */
[----:B------:R-:W2:Y:S02]  /*31b60*/  @!P0 SYNCS.PHASECHK.TRANS64 P0, [R11+URZ+0x388c0], R10 ;  /* 0x0388c00a0b0085a7 */ /* 0x000ea4000800007f */
[----:B--2---:R-:W-:Y:S05]  /*31b70*/  @!P0 BRA `(.L_x_2986) ;  /* 0xfffffffc00f08947 */ /* 0x004fea000383ffff */
[----:B------:R-:W-:Y:S05]  /*31b80*/  BRA `(.L_x_3182) ;  /* 0xffffff8400847947 */ /* 0x000fea000383ffff */
.L_x_2996:
[----:B-1----:R1:W2:Y:S02]  /*31b90*/  SYNCS.PHASECHK.TRANS64.TRYWAIT P1, [R10+URZ+0x388a0], R9 ;  /* 0x0388a0090a0075a7 */ /* 0x0022a4000802017f */
[----:B--2---:R-:W-:Y:S05]  /*31ba0*/  @!P1 NANOSLEEP.SYNCS 0x989680 ;  /* 0x009896800000995d */ /* 0x004fea0003900000 */
[----:B------:R-:W2:Y:S02]  /*31bb0*/  @!P1 SYNCS.PHASECHK.TRANS64 P1, [R10+URZ+0x388a0], R9 ;  /* 0x0388a0090a0095a7 */ /* 0x000ea4000802007f */
[----:B--2---:R-:W-:Y:S05]  /*31bc0*/  @!P1 BRA `(.L_x_2996) ;  /* 0xfffffffc00f09947 */ /* 0x004fea000383ffff */
[----:B------:R-:W-:Y:S05]  /*31bd0*/  BRA `(.L_x_3183) ;  /* 0xffffff8800f47947 */ /* 0x000fea000383ffff */
.L_x_3004:
[----:B0-----:R0:W2:Y:S02]  /*31be0*/  SYNCS.PHASECHK.TRANS64.TRYWAIT P1, [R10+URZ+0x388c0], R9 ;  /* 0x0388c0090a0075a7 */ /* 0x0010a4000802017f */
[----:B--2---:R-:W-:Y:S05]  /*31bf0*/  @!P1 NANOSLEEP.SYNCS 0x989680 ;  /* 0x009896800000995d */ /* 0x004fea0003900000 */
[----:B------:R-:W2:Y:S02]  /*31c00*/  @!P1 SYNCS.PHASECHK.TRANS64 P1, [R10+URZ+0x388c0], R9 ;  /* 0x0388c0090a0095a7 */ /* 0x000ea4000802007f */
[----:B--2---:R-:W-:Y:S05]  /*31c10*/  @!P1 BRA `(.L_x_3004) ;  /* 0xfffffffc00f09947 */ /* 0x004fea000383ffff */
[----:B------:R-:W-:Y:S05]  /*31c20*/  BRA `(.L_x_3184) ;  /* 0xffffff90002c7947 */ /* 0x000fea000383ffff */
.L_x_3020:
        /* <DEDUP_REMOVED lines=11> */
.L_x_3186:
[----:B------:R-:W-:Y:S05]  /*31ce0*/  BSYNC B0 ;  /* 0x0000000000007941 */ /* 0x000fea0003800000 */
.L_x_3185:
[----:B------:R-:W-:Y:S05]  /*31cf0*/  BRA `(.L_x_3187) ;  /* 0xffffff9c00d07947 */ /* 0x000fea000383ffff */
.L_x_3023:
[----:B0-----:R0:W1:Y:S02]  /*31d00*/  SYNCS.PHASECHK.TRANS64.TRYWAIT P0, [R5+URZ+0x38840], R2 ;  /* 0x03884002050075a7 */ /* 0x001064000800017f */
[----:B-1----:R-:W-:Y:S05]  /*31d10*/  @!P0 NANOSLEEP.SYNCS 0x989680 ;  /* 0x009896800000895d */ /* 0x002fea0003900000 */
[----:B------:R-:W1:Y:S02]  /*31d20*/  @!P0 SYNCS.PHASECHK.TRANS64 P0, [R5+URZ+0x38840], R2 ;  /* 0x03884002050085a7 */ /* 0x000e64000800007f */
[----:B-1----:R-:W-:Y:S05]  /*31d30*/  @!P0 BRA `(.L_x_3023) ;  /* 0xfffffffc00f08947 */ /* 0x002fea000383ffff */
[----:B------:R-:W-:Y:S05]  /*31d40*/  BRA `(.L_x_3188) ;  /* 0xffffffa0002c7947 */ /* 0x000fea000383ffff */
.L_x_3024:
        /* <DEDUP_REMOVED lines=8> */
.L_x_3190:
[----:B------:R-:W-:Y:S05]  /*31dd0*/  BSYNC B0 ;  /* 0x0000000000007941 */ /* 0x000fea0003800000 */
.L_x_3189:
        /* <DEDUP_REMOVED lines=13> */
.L_x_3191:
        /* <DEDUP_REMOVED lines=21> */
.L_x_3192:
[----:B------:R-:W-:Y:S02]  /*32000*/  IMAD.MOV.U32 R13, RZ, RZ, R0 ;  /* 0x000000ffff0d7224 */ /* 0x000fe400078e0000 */
[----:B------:R-:W-:-:S07]  /*32010*/  IMAD.MOV.U32 R8, RZ, RZ, R14 ;  /* 0x000000ffff087224 */ /* 0x000fce00078e000e */
[----:B------:R-:W-:Y:S05]  /*32020*/  WARPSYNC.COLLECTIVE R15, `(.L_x_3193) ;  /* 0x000000000f087348 */ /* 0x000fea0003c00000 */
[----:B------:R0:W1:Y:S02]  /*32030*/  SHFL.IDX P6, R14, R13, R12, R11 ;  /* 0x0000000c0d0e7389 */ /* 0x00006400000c000b */
[----:B01----:R-:W-:Y:S01]  /*32040*/  ENDCOLLECTIVE ;  /* 0x000000000000791b */ /* 0x003fe20003800000 */
.L_x_3193:
        /* <DEDUP_REMOVED lines=17> */
.L_x_3194:
[----:B------:R-:W-:Y:S02]  /*32160*/  @P1 IMAD R9, R7, 0x2, R22 ;  /* 0x0000000207091824 */ /* 0x000fe400078e0216 */
[----:B------:R-:W-:Y:S02]  /*32170*/  IMAD.MOV.U32 R13, RZ, RZ, R0 ;  /* 0x000000ffff0d7224 */ /* 0x000fe400078e0000 */
[----:B------:R-:W-:-:S07]  /*32180*/  IMAD.MOV.U32 R8, RZ, RZ, R14 ;  /* 0x000000ffff087224 */ /* 0x000fce00078e000e */
[----:B------:R-:W-:Y:S05]  /*32190*/  WARPSYNC.COLLECTIVE R15, `(.L_x_3195) ;  /* 0x000000000f087348 */ /* 0x000fea0003c00000 */
[----:B------:R0:W1:Y:S02]  /*321a0*/  SHFL.IDX P6, R14, R13, R12, R11 ;  /* 0x0000000c0d0e7389 */ /* 0x00006400000c000b */
[----:B01----:R-:W-:Y:S01]  /*321b0*/  ENDCOLLECTIVE ;  /* 0x000000000000791b */ /* 0x003fe20003800000 */
.L_x_3195:
        /* <DEDUP_REMOVED lines=17> */
.L_x_3196:
[----:B------:R-:W-:Y:S02]  /*322d0*/  @P1 IMAD R21, R7, 0x2, R22 ;  /* 0x0000000207151824 */ /* 0x000fe400078e0216 */
[----:B------:R-:W-:Y:S02]  /*322e0*/  IMAD.MOV.U32 R13, RZ, RZ, R0 ;  /* 0x000000ffff0d7224 */ /* 0x000fe400078e0000 */
[----:B------:R-:W-:-:S07]  /*322f0*/  IMAD.MOV.U32 R8, RZ, RZ, R14 ;  /* 0x000000ffff087224 */ /* 0x000fce00078e000e */
[----:B------:R-:W-:Y:S05]  /*32300*/  WARPSYNC.COLLECTIVE R15, `(.L_x_3197) ;  /* 0x000000000f087348 */ /* 0x000fea0003c00000 */
[----:B------:R0:W1:Y:S02]  /*32310*/  SHFL.IDX P6, R14, R13, R12, R11 ;  /* 0x0000000c0d0e7389 */ /* 0x00006400000c000b */
[----:B01----:R-:W-:Y:S01]  /*32320*/  ENDCOLLECTIVE ;  /* 0x000000000000791b */ /* 0x003fe20003800000 */
.L_x_3197:
        /* <DEDUP_REMOVED lines=16> */
.L_x_3198:
[----:B------:R-:W-:Y:S02]  /*32430*/  IMAD.MOV.U32 R13, RZ, RZ, R0 ;  /* 0x000000ffff0d7224 */ /* 0x000fe400078e0000 */
[----:B------:R-:W-:-:S07]  /*32440*/  IMAD.MOV.U32 R8, RZ, RZ, R14 ;  /* 0x000000ffff087224 */ /* 0x000fce00078e000e */
[----:B------:R-:W-:Y:S05]  /*32450*/  WARPSYNC.COLLECTIVE R15, `(.L_x_3199) ;  /* 0x000000000f087348 */ /* 0x000fea0003c00000 */
[----:B------:R0:W1:Y:S02]  /*32460*/  SHFL.IDX P6, R14, R13, R12, R11 ;  /* 0x0000000c0d0e7389 */ /* 0x00006400000c000b */
[----:B01----:R-:W-:Y:S01]  /*32470*/  ENDCOLLECTIVE ;  /* 0x000000000000791b */ /* 0x003fe20003800000 */
.L_x_3199:
[----:B------:R-:W-:Y:S01]  /*32480*/  IMAD.MOV.U32 R0, RZ, RZ, R14 ;  /* 0x000000ffff007224 */ /* 0x000fe200078e000e */
[----:B------:R-:W-:Y:S06]  /*32490*/  BRA `(.L_x_3200) ;  /* 0xffffff9c00907947 */ /* 0x000fec000383ffff */
.L_x_3031:
        /* <DEDUP_REMOVED lines=9> */
.L_x_3201:
[----:B------:R-:W-:Y:S01]  /*32530*/  ISETP.GE.AND P1, PT, R17, R5, PT ;  /* 0x000000051100720c */ /* 0x000fe20003f26270 */
[----:B------:R-:W-:Y:S02]  /*32540*/  IMAD.MOV.U32 R13, RZ, RZ, R4 ;  /* 0x000000ffff0d7224 */ /* 0x000fe400078e0004 */
[----:B------:R-:W-:-:S10]  /*32550*/  IMAD.MOV.U32 R2, RZ, RZ, R14 ;  /* 0x000000ffff027224 */ /* 0x000fd400078e000e */
[----:B------:R-:W-:Y:S05]  /*32560*/  WARPSYNC.COLLECTIVE R15, `(.L_x_3202) ;  /* 0x000000000f087348 */ /* 0x000fea0003c00000 */
[----:B------:R0:W1:Y:S02]  /*32570*/  SHFL.IDX P6, R14, R13, R12, R11 ;  /* 0x0000000c0d0e7389 */ /* 0x00006400000c000b */
[----:B01----:R-:W-:Y:S01]  /*32580*/  ENDCOLLECTIVE ;  /* 0x000000000000791b */ /* 0x003fe20003800000 */
.L_x_3202:
        /* <DEDUP_REMOVED lines=19> */
.L_x_3203:
[----:B------:R-:W-:Y:S02]  /*326c0*/  IMAD.MOV.U32 R13, RZ, RZ, R4 ;  /* 0x000000ffff0d7224 */ /* 0x000fe400078e0004 */
[----:B------:R-:W-:-:S07]  /*326d0*/  IMAD.MOV.U32 R2, RZ, RZ, R14 ;  /* 0x000000ffff027224 */ /* 0x000fce00078e000e */
[----:B------:R-:W-:Y:S05]  /*326e0*/  WARPSYNC.COLLECTIVE R15, `(.L_x_3204) ;  /* 0x000000000f087348 */ /* 0x000fea0003c00000 */
[----:B------:R0:W1:Y:S02]  /*326f0*/  SHFL.IDX P6, R14, R13, R12, R11 ;  /* 0x0000000c0d0e7389 */ /* 0x00006400000c000b */
[----:B01----:R-:W-:Y:S01]  /*32700*/  ENDCOLLECTIVE ;  /* 0x000000000000791b */ /* 0x003fe20003800000 */
.L_x_3204:
        /* <DEDUP_REMOVED lines=20> */
.L_x_3205:
[----:B------:R-:W-:Y:S02]  /*32850*/  IMAD.MOV.U32 R13, RZ, RZ, R4 ;  /* 0x000000ffff0d7224 */ /* 0x000fe400078e0004 */
[----:B------:R-:W-:-:S07]  /*32860*/  IMAD.MOV.U32 R2, RZ, RZ, R14 ;  /* 0x000000ffff027224 */ /* 0x000fce00078e000e */
[----:B------:R-:W-:Y:S05]  /*32870*/  WARPSYNC.COLLECTIVE R15, `(.L_x_3206) ;  /* 0x000000000f087348 */ /* 0x000fea0003c00000 */
[----:B------:R0:W1:Y:S02]  /*32880*/  SHFL.IDX P6, R14, R13, R12, R11 ;  /* 0x0000000c0d0e7389 */ /* 0x00006400000c000b */
[----:B01----:R-:W-:Y:S01]  /*32890*/  ENDCOLLECTIVE ;  /* 0x000000000000791b */ /* 0x003fe20003800000 */
.L_x_3206:
        /* <DEDUP_REMOVED lines=20> */
.L_x_3207:
[----:B------:R-:W-:Y:S02]  /*329e0*/  IMAD.MOV.U32 R13, RZ, RZ, R4 ;  /* 0x000000ffff0d7224 */ /* 0x000fe400078e0004 */
[----:B------:R-:W-:-:S07]  /*329f0*/  IMAD.MOV.U32 R2, RZ, RZ, R14 ;  /* 0x000000ffff027224 */ /* 0x000fce00078e000e */
[----:B------:R-:W-:Y:S05]  /*32a00*/  WARPSYNC.COLLECTIVE R15, `(.L_x_3208) ;  /* 0x000000000f087348 */ /* 0x000fea0003c00000 */
[----:B------:R0:W1:Y:S02]  /*32a10*/  SHFL.IDX P6, R14, R13, R12, R11 ;  /* 0x0000000c0d0e7389 */ /* 0x00006400000c000b */
[----:B01----:R-:W-:Y:S01]  /*32a20*/  ENDCOLLECTIVE ;  /* 0x000000000000791b */ /* 0x003fe20003800000 */
.L_x_3208:
        /* <DEDUP_REMOVED lines=20> */
.L_x_3209:
[----:B------:R-:W-:Y:S02]  /*32b70*/  IMAD.MOV.U32 R13, RZ, RZ, R4 ;  /* 0x000000ffff0d7224 */ /* 0x000fe400078e0004 */
[----:B------:R-:W-:-:S07]  /*32b80*/  IMAD.MOV.U32 R2, RZ, RZ, R14 ;  /* 0x000000ffff027224 */ /* 0x000fce00078e000e */
[----:B------:R-:W-:Y:S05]  /*32b90*/  WARPSYNC.COLLECTIVE R15, `(.L_x_3210) ;  /* 0x000000000f087348 */ /* 0x000fea0003c00000 */
[----:B------:R0:W1:Y:S02]  /*32ba0*/  SHFL.IDX P6, R14, R13, R12, R11 ;  /* 0x0000000c0d0e7389 */ /* 0x00006400000c000b */
[----:B01----:R-:W-:Y:S01]  /*32bb0*/  ENDCOLLECTIVE ;  /* 0x000000000000791b */ /* 0x003fe20003800000 */
.L_x_3210:
        /* <DEDUP_REMOVED lines=20> */
.L_x_3211:
[----:B------:R-:W-:Y:S02]  /*32d00*/  IMAD.MOV.U32 R13, RZ, RZ, R4 ;  /* 0x000000ffff0d7224 */ /* 0x000fe400078e0004 */
[----:B------:R-:W-:-:S07]  /*32d10*/  IMAD.MOV.U32 R2, RZ, RZ, R14 ;  /* 0x000000ffff027224 */ /* 0x000fce00078e000e */
[----:B------:R-:W-:Y:S05]  /*32d20*/  WARPSYNC.COLLECTIVE R15, `(.L_x_3212) ;  /* 0x000000000f087348 */ /* 0x000fea0003c00000 */
[----:B------:R0:W1:Y:S02]  /*32d30*/  SHFL.IDX P6, R14, R13, R12, R11 ;  /* 0x0000000c0d0e7389 */ /* 0x00006400000c000b */
[----:B01----:R-:W-:Y:S01]  /*32d40*/  ENDCOLLECTIVE ;  /* 0x000000000000791b */ /* 0x003fe20003800000 */
.L_x_3212:
        /* <DEDUP_REMOVED lines=20> */
.L_x_3213:
[----:B------:R-:W-:Y:S02]  /*32e90*/  IMAD.MOV.U32 R13, RZ, RZ, R4 ;  /* 0x000000ffff0d7224 */ /* 0x000fe400078e0004 */
[----:B------:R-:W-:-:S07]  /*32ea0*/  IMAD.MOV.U32 R2, RZ, RZ, R14 ;  /* 0x000000ffff027224 */ /* 0x000fce00078e000e */
[----:B------:R-:W-:Y:S05]  /*32eb0*/  WARPSYNC.COLLECTIVE R15, `(.L_x_3214) ;  /* 0x000000000f087348 */ /* 0x000fea0003c00000 */
[----:B------:R0:W1:Y:S02]  /*32ec0*/  SHFL.IDX P6, R14, R13, R12, R11 ;  /* 0x0000000c0d0e7389 */ /* 0x00006400000c000b */
[----:B01----:R-:W-:Y:S01]  /*32ed0*/  ENDCOLLECTIVE ;  /* 0x000000000000791b */ /* 0x003fe20003800000 */
.L_x_3214:
[----:B------:R-:W-:Y:S01]  /*32ee0*/  ULDC.64 UR4, c[0x0][0x208] ;  /* 0x0000820000047ab9 */ /* 0x000fe20000000a00 */
[----:B------:R-:W-:Y:S02]  /*32ef0*/  IMAD.MOV.U32 R13, RZ, RZ, R0 ;  /* 0x000000ffff0d7224 */ /* 0x000fe400078e0000 */
[----:B------:R-:W-:Y:S02]  /*32f00*/  IMAD.MOV.U32 R12, RZ, RZ, 0x7 ;  /* 0x00000007ff0c7424 */ /* 0x000fe400078e00ff */
[----:B------:R-:W-:-:S05]  /*32f10*/  IMAD.MOV.U32 R3, RZ, RZ, R14 ;  /* 0x000000ffff037224 */ /* 0x000fca00078e000e */
[----:B------:R-:W-:-:S05]  /*32f20*/  @!P1 LEA R6, P5, R36, R3, 0x1 ;  /* 0x0000000324069211 */ /* 0x000fca00078a08ff */
[----:B------:R-:W-:Y:S02]  /*32f30*/  @!P1 IMAD.X R7, RZ, RZ, R2, P5 ;  /* 0x000000ffff079224 */ /* 0x000fe400028e0602 */
[----:B------:R-:W-:Y:S02]  /*32f40*/  @!P1 IMAD.MOV.U32 R2, RZ, RZ, R6 ;  /* 0x000000ffff029224 */ /* 0x000fe400078e0006 */
        /* <DEDUP_REMOVED lines=11> */
.L_x_3215:
[----:B------:R-:W-:Y:S02]  /*33000*/  IMAD.MOV.U32 R13, RZ, RZ, R4 ;  /* 0x000000ffff0d7224 */ /* 0x000fe400078e0004 */
[----:B------:R-:W-:-:S07]  /*33010*/  IMAD.MOV.U32 R6, RZ, RZ, R14 ;  /* 0x000000ffff067224 */ /* 0x000fce00078e000e */
[----:B------:R-:W-:Y:S05]  /*33020*/  WARPSYNC.COLLECTIVE R15, `(.L_x_3216) ;  /* 0x000000000f087348 */ /* 0x000fea0003c00000 */
[----:B------:R0:W1:Y:S02]  /*33030*/  SHFL.IDX P6, R14, R13, R12, R11 ;  /* 0x0000000c0d0e7389 */ /* 0x00006400000c000b */
[----:B01----:R-:W-:Y:S01]  /*33040*/  ENDCOLLECTIVE ;  /* 0x000000000000791b */ /* 0x003fe20003800000 */
.L_x_3216:
[----:B------:R-:W-:Y:S05]  /*33050*/  BRA `(.L_x_3217) ;  /* 0xffffff9c00fc7947 */ /* 0x000fea000383ffff */
.L_x_3036:
[----:B0-----:R0:W2:Y:S02]  /*33060*/  SYNCS.PHASECHK.TRANS64.TRYWAIT P0, [R22+URZ+0x38820], R3 ;  /* 0x03882003160075a7 */ /* 0x0010a4000800017f */
[----:B--2---:R-:W-:Y:S05]  /*33070*/  @!P0 NANOSLEEP.SYNCS 0x989680 ;  /* 0x009896800000895d */ /* 0x004fea0003900000 */
[----:B------:R-:W2:Y:S02]  /*33080*/  @!P0 SYNCS.PHASECHK.TRANS64 P0, [R22+URZ+0x38820], R3 ;  /* 0x03882003160085a7 */ /* 0x000ea4000800007f */
[----:B--2---:R-:W-:Y:S05]  /*33090*/  @!P0 BRA `(.L_x_3036) ;  /* 0xfffffffc00f08947 */ /* 0x004fea000383ffff */
[----:B------:R-:W-:Y:S05]  /*330a0*/  BRA `(.L_x_3218) ;  /* 0xffffffa000747947 */ /* 0x000fea000383ffff */
.L_x_3041:
[----:B0-----:R0:W1:Y:S02]  /*330b0*/  SYNCS.PHASECHK.TRANS64.TRYWAIT P0, [R6+URZ+0x38840], R3 ;  /* 0x03884003060075a7 */ /* 0x001064000800017f */
[----:B-1----:R-:W-:Y:S05]  /*330c0*/  @!P0 NANOSLEEP.SYNCS 0x989680 ;  /* 0x009896800000895d */ /* 0x002fea0003900000 */
[----:B------:R-:W1:Y:S02]  /*330d0*/  @!P0 SYNCS.PHASECHK.TRANS64 P0, [R6+URZ+0x38840], R3 ;  /* 0x03884003060085a7 */ /* 0x000e64000800007f */
[----:B-1----:R-:W-:Y:S05]  /*330e0*/  @!P0 BRA `(.L_x_3041) ;  /* 0xfffffffc00f08947 */ /* 0x002fea000383ffff */
[----:B------:R-:W-:Y:S05]  /*330f0*/  BRA `(.L_x_3219) ;  /* 0xffffffa400687947 */ /* 0x000fea000383ffff */
.L_x_3042:
        /* <DEDUP_REMOVED lines=8> */
.L_x_3221:
[----:B------:R-:W-:Y:S05]  /*33180*/  BSYNC B1 ;  /* 0x0000000000017941 */ /* 0x000fea0003800000 */
.L_x_3220:
        /* <DEDUP_REMOVED lines=12> */
.L_x_3222:
[----:B------:R-:W-:Y:S01]  /*33250*/  LOP3.LUT R23, R23, 0xfffffeff, RZ, 0xc0, !PT ;  /* 0xfffffeff17177812 */ /* 0x000fe200078ec0ff */
[----:B------:R-:W-:Y:S01]  /*33260*/  IMAD R9, R9, 0x2, R22 ;  /* 0x0000000209097824 */ /* 0x000fe200078e0216 */
[----:B------:R-:W-:Y:S02]  /*33270*/  ULDC.64 UR4, c[0x0][0x208] ;  /* 0x0000820000047ab9 */ /* 0x000fe40000000a00 */
        /* <DEDUP_REMOVED lines=20> */
.L_x_3223:
[----:B------:R-:W-:Y:S02]  /*333c0*/  IMAD.MOV.U32 R13, RZ, RZ, R8 ;  /* 0x000000ffff0d7224 */ /* 0x000fe400078e0008 */
[----:B------:R-:W-:-:S07]  /*333d0*/  IMAD.MOV.U32 R35, RZ, RZ, R14 ;  /* 0x000000ffff237224 */ /* 0x000fce00078e000e */
[----:B------:R-:W-:Y:S05]  /*333e0*/  WARPSYNC.COLLECTIVE R15, `(.L_x_3224) ;  /* 0x000000000f087348 */ /* 0x000fea0003c00000 */
[----:B------:R0:W1:Y:S02]  /*333f0*/  SHFL.IDX P6, R14, R13, R12, R11 ;  /* 0x0000000c0d0e7389 */ /* 0x00006400000c000b */
[----:B01----:R-:W-:Y:S01]  /*33400*/  ENDCOLLECTIVE ;  /* 0x000000000000791b */ /* 0x003fe20003800000 */
.L_x_3224:
        /* <DEDUP_REMOVED lines=16> */
.L_x_3225:
[----:B------:R-:W-:Y:S02]  /*33510*/  IMAD.MOV.U32 R13, RZ, RZ, R8 ;  /* 0x000000ffff0d7224 */ /* 0x000fe400078e0008 */
[----:B------:R-:W-:-:S07]  /*33520*/  IMAD.MOV.U32 R35, RZ, RZ, R14 ;  /* 0x000000ffff237224 */ /* 0x000fce00078e000e */
[----:B------:R-:W-:Y:S05]  /*33530*/  WARPSYNC.COLLECTIVE R15, `(.L_x_3226) ;  /* 0x000000000f087348 */ /* 0x000fea0003c00000 */
[----:B------:R0:W1:Y:S02]  /*33540*/  SHFL.IDX P6, R14, R13, R12, R11 ;  /* 0x0000000c0d0e7389 */ /* 0x00006400000c000b */
[----:B01----:R-:W-:Y:S01]  /*33550*/  ENDCOLLECTIVE ;  /* 0x000000000000791b */ /* 0x003fe20003800000 */
.L_x_3226:
        /* <DEDUP_REMOVED lines=16> */
.L_x_3227:
[----:B------:R-:W-:Y:S02]  /*33660*/  IMAD.MOV.U32 R13, RZ, RZ, R8 ;  /* 0x000000ffff0d7224 */ /* 0x000fe400078e0008 */
[----:B------:R-:W-:-:S07]  /*33670*/  IMAD.MOV.U32 R35, RZ, RZ, R14 ;  /* 0x000000ffff237224 */ /* 0x000fce00078e000e */
[----:B------:R-:W-:Y:S05]  /*33680*/  WARPSYNC.COLLECTIVE R15, `(.L_x_3228) ;  /* 0x000000000f087348 */ /* 0x000fea0003c00000 */
[----:B------:R0:W1:Y:S02]  /*33690*/  SHFL.IDX P6, R14, R13, R12, R11 ;  /* 0x0000000c0d0e7389 */ /* 0x00006400000c000b */
[----:B01----:R-:W-:Y:S01]  /*336a0*/  ENDCOLLECTIVE ;  /* 0x000000000000791b */ /* 0x003fe20003800000 */
.L_x_3228:
        /* <DEDUP_REMOVED lines=19> */
.L_x_3229:
[----:B------:R-:W-:Y:S02]  /*337e0*/  IMAD.MOV.U32 R13, RZ, RZ, R8 ;  /* 0x000000ffff0d7224 */ /* 0x000fe400078e0008 */
[----:B------:R-:W-:-:S07]  /*337f0*/  IMAD.MOV.U32 R35, RZ, RZ, R14 ;  /* 0x000000ffff237224 */ /* 0x000fce00078e000e */
[----:B------:R-:W-:Y:S05]  /*33800*/  WARPSYNC.COLLECTIVE R15, `(.L_x_3230) ;  /* 0x000000000f087348 */ /* 0x000fea0003c00000 */
[----:B------:R0:W1:Y:S02]  /*33810*/  SHFL.IDX P6, R14, R13, R12, R11 ;  /* 0x0000000c0d0e7389 */ /* 0x00006400000c000b */
[----:B01----:R-:W-:Y:S01]  /*33820*/  ENDCOLLECTIVE ;  /* 0x000000000000791b */ /* 0x003fe20003800000 */
.L_x_3230:
[----:B------:R-:W-:Y:S01]  /*33830*/  IMAD.MOV.U32 R2, RZ, RZ, R14 ;  /* 0x000000ffff027224 */ /* 0x000fe200078e000e */
[----:B------:R-:W-:Y:S06]  /*33840*/  BRA `(.L_x_3231) ;  /* 0xffffffa000b07947 */ /* 0x000fec000383ffff */
.L_x_3047:
[----:B-1----:R1:W2:Y:S02]  /*33850*/  SYNCS.PHASECHK.TRANS64.TRYWAIT P0, [R6+URZ+0x38860], R2 ;  /* 0x03886002060075a7 */ /* 0x0022a4000800017f */
[----:B--2---:R-:W-:Y:S05]  /*33860*/  @!P0 NANOSLEEP.SYNCS 0x989680 ;  /* 0x009896800000895d */ /* 0x004fea0003900000 */
[----:B------:R-:W2:Y:S02]  /*33870*/  @!P0 SYNCS.PHASECHK.TRANS64 P0, [R6+URZ+0x38860], R2 ;  /* 0x03886002060085a7 */ /* 0x000ea4000800007f */
[----:B--2---:R-:W-:Y:S05]  /*33880*/  @!P0 BRA `(.L_x_3047) ;  /* 0xfffffffc00f08947 */ /* 0x004fea000383ffff */
[----:B------:R-:W-:Y:S05]  /*33890*/  BRA `(.L_x_3232) ;  /* 0xffffffa400307947 */ /* 0x000fea000383ffff */
.L_x_3048:
        /* <DEDUP_REMOVED lines=8> */
.L_x_3234:
[----:B------:R-:W-:Y:S05]  /*33920*/  BSYNC B1 ;  /* 0x0000000000017941 */ /* 0x000fea0003800000 */
.L_x_3233:
        /* <DEDUP_REMOVED lines=9> */
.L_x_3235:
        /* <DEDUP_REMOVED lines=20> */
.L_x_3236:
[----:B------:R-:W-:Y:S02]  /*33b00*/  IMAD.MOV.U32 R13, RZ, RZ, R24 ;  /* 0x000000ffff0d7224 */ /* 0x000fe400078e0018 */
[----:B------:R-:W-:-:S07]  /*33b10*/  IMAD.MOV.U32 R3, RZ, RZ, R14 ;  /* 0x000000ffff037224 */ /* 0x000fce00078e000e */
[----:B------:R-:W-:Y:S05]  /*33b20*/  WARPSYNC.COLLECTIVE R15, `(.L_x_3237) ;  /* 0x000000000f087348 */ /* 0x000fea0003c00000 */
[----:B------:R0:W1:Y:S02]  /*33b30*/  SHFL.IDX P6, R14, R13, R12, R11 ;  /* 0x0000000c0d0e7389 */ /* 0x00006400000c000b */
[----:B01----:R-:W-:Y:S01]  /*33b40*/  ENDCOLLECTIVE ;  /* 0x000000000000791b */ /* 0x003fe20003800000 */
.L_x_3237:
        /* <DEDUP_REMOVED lines=20> */
.L_x_3238:
[----:B------:R-:W-:Y:S02]  /*33c90*/  IMAD.MOV.U32 R13, RZ, RZ, R24 ;  /* 0x000000ffff0d7224 */ /* 0x000fe400078e0018 */
[----:B------:R-:W-:-:S07]  /*33ca0*/  IMAD.MOV.U32 R3, RZ, RZ, R14 ;  /* 0x000000ffff037224 */ /* 0x000fce00078e000e */
[----:B------:R-:W-:Y:S05]  /*33cb0*/  WARPSYNC.COLLECTIVE R15, `(.L_x_3239) ;  /* 0x000000000f087348 */ /* 0x000fea0003c00000 */
[----:B------:R0:W1:Y:S02]  /*33cc0*/  SHFL.IDX P6, R14, R13, R12, R11 ;  /* 0x0000000c0d0e7389 */ /* 0x00006400000c000b */
[----:B01----:R-:W-:Y:S01]  /*33cd0*/  ENDCOLLECTIVE ;  /* 0x000000000000791b */ /* 0x003fe20003800000 */
.L_x_3239:
        /* <DEDUP_REMOVED lines=20> */
.L_x_3240:
[----:B------:R-:W-:Y:S02]  /*33e20*/  IMAD.MOV.U32 R13, RZ, RZ, R24 ;  /* 0x000000ffff0d7224 */ /* 0x000fe400078e0018 */
[----:B------:R-:W-:-:S07]  /*33e30*/  IMAD.MOV.U32 R3, RZ, RZ, R14 ;  /* 0x000000ffff037224 */ /* 0x000fce00078e000e */
[----:B------:R-:W-:Y:S05]  /*33e40*/  WARPSYNC.COLLECTIVE R15, `(.L_x_3241) ;  /* 0x000000000f087348 */ /* 0x000fea0003c00000 */
[----:B------:R0:W1:Y:S02]  /*33e50*/  SHFL.IDX P6, R14, R13, R12, R11 ;  /* 0x0000000c0d0e7389 */ /* 0x00006400000c000b */
[----:B01----:R-:W-:Y:S01]  /*33e60*/  ENDCOLLECTIVE ;  /* 0x000000000000791b */ /* 0x003fe20003800000 */
.L_x_3241:
        /* <DEDUP_REMOVED lines=20> */
.L_x_3242:
[----:B------:R-:W-:Y:S02]  /*33fb0*/  IMAD.MOV.U32 R13, RZ, RZ, R24 ;  /* 0x000000ffff0d7224 */ /* 0x000fe400078e0018 */
[----:B------:R-:W-:-:S07]  /*33fc0*/  IMAD.MOV.U32 R25, RZ, RZ, R14 ;  /* 0x000000ffff197224 */ /* 0x000fce00078e000e */
[----:B------:R-:W-:Y:S05]  /*33fd0*/  WARPSYNC.COLLECTIVE R15, `(.L_x_3243) ;  /* 0x000000000f087348 */ /* 0x000fea0003c00000 */
[----:B------:R0:W1:Y:S02]  /*33fe0*/  SHFL.IDX P6, R14, R13, R12, R11 ;  /* 0x0000000c0d0e7389 */ /* 0x00006400000c000b */
[----:B01----:R-:W-:Y:S01]  /*33ff0*/  ENDCOLLECTIVE ;  /* 0x000000000000791b */ /* 0x003fe20003800000 */
.L_x_3243:
[----:B------:R-:W-:Y:S01]  /*34000*/  IMAD.MOV.U32 R2, RZ, RZ, R14 ;  /* 0x000000ffff027224 */ /* 0x000fe200078e000e */
[----:B------:R-:W-:Y:S06]  /*34010*/  BRA `(.L_x_3244) ;  /* 0xffffffa0004c7947 */ /* 0x000fec000383ffff */
.L_x_3056:
[----:B0-----:R0:W2:Y:S02]  /*34020*/  SYNCS.PHASECHK.TRANS64.TRYWAIT P0, [R4+URZ+0x38860], R3 ;  /* 0x03886003040075a7 */ /* 0x0010a4000800017f */
[----:B--2---:R-:W-:Y:S05]  /*34030*/  @!P0 NANOSLEEP.SYNCS 0x989680 ;  /* 0x009896800000895d */ /* 0x004fea0003900000 */
[----:B------:R-:W2:Y:S02]  /*34040*/  @!P0 SYNCS.PHASECHK.TRANS64 P0, [R4+URZ+0x38860], R3 ;  /* 0x03886003040085a7 */ /* 0x000ea4000800007f */
[----:B--2---:R-:W-:Y:S05]  /*34050*/  @!P0 BRA `(.L_x_3056) ;  /* 0xfffffffc00f08947 */ /* 0x004fea000383ffff */
[----:B------:R-:W-:Y:S05]  /*34060*/  BRA `(.L_x_3245) ;  /* 0xffffffa400847947 */ /* 0x000fea000383ffff */
.L_x_3057:
        /* <DEDUP_REMOVED lines=8> */
.L_x_3247:
[----:B------:R-:W-:Y:S05]  /*340f0*/  BSYNC B0 ;  /* 0x0000000000007941 */ /* 0x000fea0003800000 */
.L_x_3246:
        /* <DEDUP_REMOVED lines=11> */
.L_x_3248:
        /* <DEDUP_REMOVED lines=26> */
.L_x_3249:
[----:B------:R-:W-:Y:S02]  /*34350*/  IMAD.MOV.U32 R13, RZ, RZ, R24 ;  /* 0x000000ffff0d7224 */ /* 0x000fe400078e0018 */
[----:B------:R-:W-:-:S07]  /*34360*/  IMAD.MOV.U32 R3, RZ, RZ, R14 ;  /* 0x000000ffff037224 */ /* 0x000fce00078e000e */
[----:B------:R-:W-:Y:S05]  /*34370*/  WARPSYNC.COLLECTIVE R15, `(.L_x_3250) ;  /* 0x000000000f087348 */ /* 0x000fea0003c00000 */
[----:B------:R0:W1:Y:S02]  /*34380*/  SHFL.IDX P6, R14, R13, R12, R11 ;  /* 0x0000000c0d0e7389 */ /* 0x00006400000c000b */
[----:B01----:R-:W-:Y:S01]  /*34390*/  ENDCOLLECTIVE ;  /* 0x000000000000791b */ /* 0x003fe20003800000 */
.L_x_3250:
        /* <DEDUP_REMOVED lines=19> */
.L_x_3251:
[----:B------:R-:W-:Y:S02]  /*344d0*/  IMAD.MOV.U32 R13, RZ, RZ, R24 ;  /* 0x000000ffff0d7224 */ /* 0x000fe400078e0018 */
[----:B------:R-:W-:-:S07]  /*344e0*/  IMAD.MOV.U32 R7, RZ, RZ, R14 ;  /* 0x000000ffff077224 */ /* 0x000fce00078e000e */
[----:B------:R-:W-:Y:S05]  /*344f0*/  WARPSYNC.COLLECTIVE R15, `(.L_x_3252) ;  /* 0x000000000f087348 */ /* 0x000fea0003c00000 */
[----:B------:R0:W1:Y:S02]  /*34500*/  SHFL.IDX P6, R14, R13, R12, R11 ;  /* 0x0000000c0d0e7389 */ /* 0x00006400000c000b */
[----:B01----:R-:W-:Y:S01]  /*34510*/  ENDCOLLECTIVE ;  /* 0x000000000000791b */ /* 0x003fe20003800000 */
.L_x_3252:
        /* <DEDUP_REMOVED lines=19> */
.L_x_3253:
[----:B------:R-:W-:Y:S02]  /*34650*/  IMAD.MOV.U32 R13, RZ, RZ, R24 ;  /* 0x000000ffff0d7224 */ /* 0x000fe400078e0018 */
[----:B------:R-:W-:-:S07]  /*34660*/  IMAD.MOV.U32 R3, RZ, RZ, R14 ;  /* 0x000000ffff037224 */ /* 0x000fce00078e000e */
[----:B------:R-:W-:Y:S05]  /*34670*/  WARPSYNC.COLLECTIVE R15, `(.L_x_3254) ;  /* 0x000000000f087348 */ /* 0x000fea0003c00000 */
[----:B------:R0:W1:Y:S02]  /*34680*/  SHFL.IDX P6, R14, R13, R12, R11 ;  /* 0x0000000c0d0e7389 */ /* 0x00006400000c000b */
[----:B01----:R-:W-:Y:S01]  /*34690*/  ENDCOLLECTIVE ;  /* 0x000000000000791b */ /* 0x003fe20003800000 */
.L_x_3254:
        /* <DEDUP_REMOVED lines=19> */
.L_x_3255:
[----:B------:R-:W-:Y:S02]  /*347d0*/  IMAD.MOV.U32 R13, RZ, RZ, R24 ;  /* 0x000000ffff0d7224 */ /* 0x000fe400078e0018 */
[----:B------:R-:W-:-:S07]  /*347e0*/  IMAD.MOV.U32 R25, RZ, RZ, R14 ;  /* 0x000000ffff197224 */ /* 0x000fce00078e000e */
[----:B------:R-:W-:Y:S05]  /*347f0*/  WARPSYNC.COLLECTIVE R15, `(.L_x_3256) ;  /* 0x000000000f087348 */ /* 0x000fea0003c00000 */
[----:B------:R0:W1:Y:S02]  /*34800*/  SHFL.IDX P6, R14, R13, R12, R11 ;  /* 0x0000000c0d0e7389 */ /* 0x00006400000c000b */
[----:B01----:R-:W-:Y:S01]  /*34810*/  ENDCOLLECTIVE ;  /* 0x000000000000791b */ /* 0x003fe20003800000 */
.L_x_3256:
[----:B------:R-:W-:Y:S05]  /*34820*/  BRA `(.L_x_3257) ;  /* 0xffffffa000a87947 */ /* 0x000fea000383ffff */
.L_x_3062:
        /* <DEDUP_REMOVED lines=8> */
.L_x_3259:
[----:B------:R-:W-:Y:S05]  /*348b0*/  BSYNC B0 ;  /* 0x0000000000007941 */ /* 0x000fea0003800000 */
.L_x_3258:
        /* <DEDUP_REMOVED lines=9> */
.L_x_3260:
[----:B------:R-:W-:Y:S01]  /*34950*/  ULDC UR4, c[0x0][0xc3c] ;  /* 0x00030f0000047ab9 */ /* 0x000fe20000000800 */
[----:B------:R-:W-:Y:S01]  /*34960*/  ULDC.64 UR6, c[0x0][0x208] ;  /* 0x0000820000067ab9 */ /* 0x000fe20000000a00 */
        /* <DEDUP_REMOVED lines=17> */
.L_x_3261:
[----:B------:R-:W-:Y:S01]  /*34a80*/  IMAD.MOV.U32 R12, RZ, RZ, 0x2 ;  /* 0x00000002ff0c7424 */ /* 0x000fe200078e00ff */
[----:B------:R-:W-:-:S05]  /*34a90*/  SEL R6, R14, RZ, P1 ;  /* 0x000000ff0e067207 */ /* 0x000fca0000800000 */
[----:B------:R-:W-:-:S04]  /*34aa0*/  IMAD.IADD R6, R5, 0x1, R6 ;  /* 0x0000000105067824 */ /* 0x000fc800078e0206 */
[----:B------:R-:W-:-:S07]  /*34ab0*/  IMAD.MOV.U32 R13, RZ, RZ, R6 ;  /* 0x000000ffff0d7224 */ /* 0x000fce00078e0006 */
[----:B------:R-:W-:Y:S05]  /*34ac0*/  WARPSYNC.COLLECTIVE R15, `(.L_x_3262) ;  /* 0x000000000f087348 */ /* 0x000fea0003c00000 */
[----:B------:R0:W1:Y:S02]  /*34ad0*/  SHFL.UP P6, R14, R13, R12, R11 ;  /* 0x0400000c0d0e7389 */ /* 0x00006400000c000b */
[----:B01----:R-:W-:Y:S01]  /*34ae0*/  ENDCOLLECTIVE ;  /* 0x000000000000791b */ /* 0x003fe20003800000 */
.L_x_3262:
[----:B------:R-:W-:Y:S01]  /*34af0*/  IMAD.MOV.U32 R12, RZ, RZ, 0x4 ;  /* 0x00000004ff0c7424 */ /* 0x000fe200078e00ff */
[----:B------:R-:W-:-:S05]  /*34b00*/  SEL R7, R14, RZ, P2 ;  /* 0x000000ff0e077207 */ /* 0x000fca0001000000 */
[----:B------:R-:W-:-:S04]  /*34b10*/  IMAD.IADD R7, R6, 0x1, R7 ;  /* 0x0000000106077824 */ /* 0x000fc800078e0207 */
[----:B------:R-:W-:-:S07]  /*34b20*/  IMAD.MOV.U32 R13, RZ, RZ, R7 ;  /* 0x000000ffff0d7224 */ /* 0x000fce00078e0007 */
[----:B------:R-:W-:Y:S05]  /*34b30*/  WARPSYNC.COLLECTIVE R15, `(.L_x_3263) ;  /* 0x000000000f087348 */ /* 0x000fea0003c00000 */
[----:B------:R0:W1:Y:S02]  /*34b40*/  SHFL.UP P6, R14, R13, R12, R11 ;  /* 0x0400000c0d0e7389 */ /* 0x00006400000c000b */
[----:B01----:R-:W-:Y:S01]  /*34b50*/  ENDCOLLECTIVE ;  /* 0x000000000000791b */ /* 0x003fe20003800000 */
.L_x_3263:
[----:B------:R-:W-:Y:S01]  /*34b60*/  IMAD.MOV.U32 R12, RZ, RZ, 0x8 ;  /* 0x00000008ff0c7424 */ /* 0x000fe200078e00ff */
[----:B------:R-:W-:-:S05]  /*34b70*/  SEL R2, R14, RZ, P3 ;  /* 0x000000ff0e027207 */ /* 0x000fca0001800000 */
[----:B------:R-:W-:-:S04]  /*34b80*/  IMAD.IADD R2, R7, 0x1, R2 ;  /* 0x0000000107027824 */ /* 0x000fc800078e0202 */
[----:B------:R-:W-:-:S07]  /*34b90*/  IMAD.MOV.U32 R13, RZ, RZ, R2 ;  /* 0x000000ffff0d7224 */ /* 0x000fce00078e0002 */
[----:B------:R-:W-:Y:S05]  /*34ba0*/  WARPSYNC.COLLECTIVE R15, `(.L_x_3264) ;  /* 0x000000000f087348 */ /* 0x000fea0003c00000 */
[----:B------:R0:W1:Y:S02]  /*34bb0*/  SHFL.UP P6, R14, R13, R12, R11 ;  /* 0x0400000c0d0e7389 */ /* 0x00006400000c000b */
[----:B01----:R-:W-:Y:S01]  /*34bc0*/  ENDCOLLECTIVE ;  /* 0x000000000000791b */ /* 0x003fe20003800000 */
.L_x_3264:
[----:B------:R-:W-:Y:S01]  /*34bd0*/  IMAD.MOV.U32 R12, RZ, RZ, 0x10 ;  /* 0x00000010ff0c7424 */ /* 0x000fe200078e00ff */
[----:B------:R-:W-:-:S05]  /*34be0*/  SEL R3, R14, RZ, P4 ;  /* 0x000000ff0e037207 */ /* 0x000fca0002000000 */
[----:B------:R-:W-:-:S04]  /*34bf0*/  IMAD.IADD R3, R2, 0x1, R3 ;  /* 0x0000000102037824 */ /* 0x000fc800078e0203 */
[----:B------:R-:W-:-:S07]  /*34c00*/  IMAD.MOV.U32 R13, RZ, RZ, R3 ;  /* 0x000000ffff0d7224 */ /* 0x000fce00078e0003 */
[----:B------:R-:W-:Y:S05]  /*34c10*/  WARPSYNC.COLLECTIVE R15, `(.L_x_3265) ;  /* 0x000000000f087348 */ /* 0x000fea0003c00000 */
[----:B------:R0:W1:Y:S02]  /*34c20*/  SHFL.UP P6, R14, R13, R12, R11 ;  /* 0x0400000c0d0e7389 */ /* 0x00006400000c000b */
[----:B01----:R-:W-:Y:S01]  /*34c30*/  ENDCOLLECTIVE ;  /* 0x000000000000791b */ /* 0x003fe20003800000 */
.L_x_3265:
        /* <DEDUP_REMOVED lines=8> */
.L_x_3266:
[----:B------:R-:W-:Y:S05]  /*34cc0*/  BRA `(.L_x_3267) ;  /* 0xffffffa000c87947 */ /* 0x000fea000383ffff */
.L_x_3067:
        /* <DEDUP_REMOVED lines=8> */
.L_x_3269:
[----:B------:R-:W-:Y:S05]  /*34d50*/  BSYNC B0 ;  /* 0x0000000000007941 */ /* 0x000fea0003800000 */
.L_x_3268:
        /* <DEDUP_REMOVED lines=8> */
.L_x_3270:
[----:B------:R-:W-:Y:S01]  /*34de0*/  IMAD.MOV.U32 R12, RZ, RZ, 0x4 ;  /* 0x00000004ff0c7424 */ /* 0x000fe200078e00ff */
[----:B------:R-:W-:-:S05]  /*34df0*/  SEL R2, R14, RZ, P2 ;  /* 0x000000ff0e027207 */ /* 0x000fca0001000000 */
[----:B------:R-:W-:-:S04]  /*34e00*/  IMAD.IADD R2, R13, 0x1, R2 ;  /* 0x000000010d027824 */ /* 0x000fc800078e0202 */
[----:B------:R-:W-:-:S07]  /*34e10*/  IMAD.MOV.U32 R13, RZ, RZ, R2 ;  /* 0x000000ffff0d7224 */ /* 0x000fce00078e0002 */
[----:B------:R-:W-:Y:S05]  /*34e20*/  WARPSYNC.COLLECTIVE R15, `(.L_x_3271) ;  /* 0x000000000f087348 */ /* 0x000fea0003c00000 */
[----:B------:R0:W1:Y:S02]  /*34e30*/  SHFL.UP P6, R14, R13, R12, R11 ;  /* 0x0400000c0d0e7389 */ /* 0x00006400000c000b */
[----:B01----:R-:W-:Y:S01]  /*34e40*/  ENDCOLLECTIVE ;  /* 0x000000000000791b */ /* 0x003fe20003800000 */
.L_x_3271:
[----:B------:R-:W-:Y:S01]  /*34e50*/  IMAD.MOV.U32 R12, RZ, RZ, 0x8 ;  /* 0x00000008ff0c7424 */ /* 0x000fe200078e00ff */
[----:B------:R-:W-:-:S05]  /*34e60*/  SEL R3, R14, RZ, P3 ;  /* 0x000000ff0e037207 */ /* 0x000fca0001800000 */
[----:B------:R-:W-:-:S04]  /*34e70*/  IMAD.IADD R3, R2, 0x1, R3 ;  /* 0x0000000102037824 */ /* 0x000fc800078e0203 */
[----:B------:R-:W-:-:S07]  /*34e80*/  IMAD.MOV.U32 R13, RZ, RZ, R3 ;  /* 0x000000ffff0d7224 */ /* 0x000fce00078e0003 */
[----:B------:R-:W-:Y:S05]  /*34e90*/  WARPSYNC.COLLECTIVE R15, `(.L_x_3272) ;  /* 0x000000000f087348 */ /* 0x000fea0003c00000 */
[----:B------:R0:W1:Y:S02]  /*34ea0*/  SHFL.UP P6, R14, R13, R12, R11 ;  /* 0x0400000c0d0e7389 */ /* 0x00006400000c000b */
[----:B01----:R-:W-:Y:S01]  /*34eb0*/  ENDCOLLECTIVE ;  /* 0x000000000000791b */ /* 0x003fe20003800000 */
.L_x_3272:
[----:B------:R-:W-:Y:S01]  /*34ec0*/  IMAD.MOV.U32 R12, RZ, RZ, 0x10 ;  /* 0x00000010ff0c7424 */ /* 0x000fe200078e00ff */
[----:B------:R-:W-:-:S05]  /*34ed0*/  SEL R4, R14, RZ, P4 ;  /* 0x000000ff0e047207 */ /* 0x000fca0002000000 */
[----:B------:R-:W-:-:S04]  /*34ee0*/  IMAD.IADD R4, R3, 0x1, R4 ;  /* 0x0000000103047824 */ /* 0x000fc800078e0204 */
[----:B------:R-:W-:-:S07]  /*34ef0*/  IMAD.MOV.U32 R13, RZ, RZ, R4 ;  /* 0x000000ffff0d7224 */ /* 0x000fce00078e0004 */
[----:B------:R-:W-:Y:S05]  /*34f00*/  WARPSYNC.COLLECTIVE R15, `(.L_x_3273) ;  /* 0x000000000f087348 */ /* 0x000fea0003c00000 */
[----:B------:R0:W1:Y:S02]  /*34f10*/  SHFL.UP P6, R14, R13, R12, R11 ;  /* 0x0400000c0d0e7389 */ /* 0x00006400000c000b */
[----:B01----:R-:W-:Y:S01]  /*34f20*/  ENDCOLLECTIVE ;  /* 0x000000000000791b */ /* 0x003fe20003800000 */
.L_x_3273:
        /* <DEDUP_REMOVED lines=8> */
.L_x_3274:
[----:B------:R-:W-:Y:S05]  /*34fb0*/  BRA `(.L_x_3275) ;  /* 0xffffffa000ac7947 */ /* 0x000fea000383ffff */
.L_x_3069:
[----:B------:R-:W-:Y:S01]  /*34fc0*/  BSSY B0, `(.L_x_3276) ;  /* 0x0000006000007945 */ /* 0x000fe20003800000 */
[----:B------:R-:W-:Y:S01]  /*34fd0*/  PLOP3.LUT P6, PT, P6, PT, PT, 0x8, 0x0 ;  /* 0x000000000000781c */ /* 0x000fe200037ce170 */
[----:B------:R-:W-:-:S12]  /*34fe0*/  IMAD.MOV.U32 R15, RZ, RZ, -0x1 ;  /* 0xffffffffff0f7424 */ /* 0x000fd800078e00ff */
[----:B01----:R-:W-:Y:S05]  /*34ff0*/  WARPSYNC.COLLECTIVE R15, `(.L_x_3277) ;  /* 0x000000000f087348 */ /* 0x003fea0003c00000 */
[----:B------:R-:W-:Y:S01]  /*35000*/  VOTE.ANY R14, PT, P6 ;  /* 0x00000000000e7806 */ /* 0x000fe200030e0100 */
[----:B01----:R-:W-:Y:S06]  /*35010*/  ENDCOLLECTIVE ;  /* 0x000000000000791b */ /* 0x003fec0003800000 */
.L_x_3277:
[----:B------:R-:W-:Y:S05]  /*35020*/  BSYNC B0 ;  /* 0x0000000000007941 */ /* 0x000fea0003800000 */
.L_x_3276:
        /* <DEDUP_REMOVED lines=9> */
.L_x_3278:
[----:B------:R-:W-:Y:S01]  /*350c0*/  IMAD.MOV.U32 R5, RZ, RZ, R14 ;  /* 0x000000ffff057224 */ /* 0x000fe200078e000e */
[----:B------:R-:W-:Y:S06]  /*350d0*/  BRA `(.L_x_3279) ;  /* 0xffffffa0009c7947 */ /* 0x000fec000383ffff */
.L_x_3071:
[----:B------:R-:W-:Y:S01]  /*350e0*/  BSSY B0, `(.L_x_3280) ;  /* 0x0000007000007945 */ /* 0x000fe20003800000 */
[----:B------:R-:W-:Y:S02]  /*350f0*/  IMAD.MOV.U32 R13, RZ, RZ, R2 ;  /* 0x000000ffff0d7224 */ /* 0x000fe400078e0002 */
[----:B------:R-:W-:Y:S02]  /*35100*/  IMAD.MOV.U32 R11, RZ, RZ, 0x1f ;  /* 0x0000001fff0b7424 */ /* 0x000fe400078e00ff */
[----:B------:R-:W-:-:S07]  /*35110*/  IMAD.MOV.U32 R15, RZ, RZ, -0x1 ;  /* 0xffffffffff0f7424 */ /* 0x000fce00078e00ff */
[----:B0123--:R-:W-:Y:S05]  /*35120*/  WARPSYNC.COLLECTIVE R15, `(.L_x_3281) ;  /* 0x000000000f087348 */ /* 0x00ffea0003c00000 */
[----:B------:R4:W0:Y:S02]  /*35130*/  SHFL.IDX P6, R14, R13, R12, R11 ;  /* 0x0000000c0d0e7389 */ /* 0x00082400000c000b */
[----:B01234-:R-:W-:Y:S01]  /*35140*/  ENDCOLLECTIVE ;  /* 0x000000000000791b */ /* 0x01ffe20003800000 */
.L_x_3281:
[----:B------:R-:W-:Y:S05]  /*35150*/  BSYNC B0 ;  /* 0x0000000000007941 */ /* 0x000fea0003800000 */
.L_x_3280:
[----:B------:R-:W-:Y:S05]  /*35160*/  BRA `(.L_x_3070) ;  /* 0xffffffa000947947 */ /* 0x000fea000383ffff */
.L_x_3075:
[----:B-1----:R1:W3:Y:S02]  /*35170*/  SYNCS.PHASECHK.TRANS64.TRYWAIT P0, [R5+URZ+0x38820], R0 ;  /* 0x03882000050075a7 */ /* 0x0022e4000800017f */
[----:B---3--:R-:W-:Y:S05]  /*35180*/  @!P0 NANOSLEEP.SYNCS 0x989680 ;  /* 0x009896800000895d */ /* 0x008fea0003900000 */
[----:B------:R-:W3:Y:S02]  /*35190*/  @!P0 SYNCS.PHASECHK.TRANS64 P0, [R5+URZ+0x38820], R0 ;  /* 0x03882000050085a7 */ /* 0x000ee4000800007f */
[----:B---3--:R-:W-:Y:S05]  /*351a0*/  @!P0 BRA `(.L_x_3075) ;  /* 0xfffffffc00f08947 */ /* 0x008fea000383ffff */
[----:B------:R-:W-:Y:S05]  /*351b0*/  BRA `(.L_x_3282) ;  /* 0xffffffa800107947 */ /* 0x000fea000383ffff */
.L_x_3076:
        /* <DEDUP_REMOVED lines=11> */
.L_x_3284:
[----:B------:R-:W-:Y:S05]  /*35270*/  BSYNC B0 ;  /* 0x0000000000007941 */ /* 0x000fea0003800000 */
.L_x_3283:
[----:B------:R-:W-:Y:S05]  /*35280*/  BRA `(.L_x_3285) ;  /* 0xffffffa400f87947 */ /* 0x000fea000383ffff */
.L_x_3077:
[----:B------:R-:W-:Y:S01]  /*35290*/  BSSY B0, `(.L_x_3286) ;  /* 0x0000006000007945 */ /* 0x000fe20003800000 */
[----:B------:R-:W-:-:S07]  /*352a0*/  IMAD.MOV.U32 R15, RZ, RZ, -0x1 ;  /* 0xffffffffff0f7424 */ /* 0x000fce00078e00ff */
[----:B012---:R-:W-:Y:S05]  /*352b0*/  WARPSYNC.COLLECTIVE R15, `(.L_x_3287) ;  /* 0x000000000f0c7348 */ /* 0x007fea0003c00000 */
[----:B------:R-:W-:Y:S02]  /*352c0*/  ELECT P6, UR62, PT ;  /* 0x00000000003e782f */ /* 0x000fe400038c0000 */
[----:B------:R-:W-:Y:S01]  /*352d0*/  MOV R14, UR62 ;  /* 0x0000003e000e7c02 */ /* 0x000fe20008000f00 */
[----:B012---:R-:W-:Y:S10]  /*352e0*/  ENDCOLLECTIVE ;  /* 0x000000000000791b */ /* 0x007ff40003800000 */
.L_x_3287:
[----:B------:R-:W-:Y:S05]  /*352f0*/  BSYNC B0 ;  /* 0x0000000000007941 */ /* 0x000fea0003800000 */
.L_x_3286:
[----:B------:R-:W-:Y:S05]  /*35300*/  BRA `(.L_x_3288) ;  /* 0xffffffa400ec7947 */ /* 0x000fea000383ffff */
.L_x_3079:
[----:B-1----:R1:W3:Y:S02]  /*35310*/  SYNCS.PHASECHK.TRANS64.TRYWAIT P1, [R3+URZ+0x38840], R2 ;  /* 0x03884002030075a7 */ /* 0x0022e4000802017f */
[----:B---3--:R-:W-:Y:S05]  /*35320*/  @!P1 NANOSLEEP.SYNCS 0x989680 ;  /* 0x009896800000995d */ /* 0x008fea0003900000 */
[----:B------:R-:W3:Y:S02]  /*35330*/  @!P1 SYNCS.PHASECHK.TRANS64 P1, [R3+URZ+0x38840], R2 ;  /* 0x03884002030095a7 */ /* 0x000ee4000802007f */
[----:B---3--:R-:W-:Y:S05]  /*35340*/  @!P1 BRA `(.L_x_3079) ;  /* 0xfffffffc00f09947 */ /* 0x008fea000383ffff */
[----:B------:R-:W-:Y:S05]  /*35350*/  BRA `(.L_x_3289) ;  /* 0xffffffa8000c7947 */ /* 0x000fea000383ffff */
.L_x_3081:
[----:B---3--:R3:W4:Y:S02]  /*35360*/  SYNCS.PHASECHK.TRANS64.TRYWAIT P1, [R27+URZ+0x38840], R0 ;  /* 0x038840001b0075a7 */ /* 0x008724000802017f */
[----:B----4-:R-:W-:Y:S05]  /*35370*/  @!P1 NANOSLEEP.SYNCS 0x989680 ;  /* 0x009896800000995d */ /* 0x010fea0003900000 */
[----:B------:R-:W4:Y:S02]  /*35380*/  @!P1 SYNCS.PHASECHK.TRANS64 P1, [R27+URZ+0x38840], R0 ;  /* 0x038840001b0095a7 */ /* 0x000f24000802007f */
[----:B----4-:R-:W-:Y:S05]  /*35390*/  @!P1 BRA `(.L_x_3081) ;  /* 0xfffffffc00f09947 */ /* 0x010fea000383ffff */
[----:B------:R-:W-:Y:S05]  /*353a0*/  BRA `(.L_x_3290) ;  /* 0xffffffa800187947 */ /* 0x000fea000383ffff */
.L_x_3083:
[----:B----4-:R4:W0:Y:S02]  /*353b0*/  SYNCS.PHASECHK.TRANS64.TRYWAIT P1, [R3+URZ+0x38860], R2 ;  /* 0x03886002030075a7 */ /* 0x010824000802017f */
[----:B0-----:R-:W-:Y:S05]  /*353c0*/  @!P1 NANOSLEEP.SYNCS 0x989680 ;  /* 0x009896800000995d */ /* 0x001fea0003900000 */
[----:B------:R-:W0:Y:S02]  /*353d0*/  @!P1 SYNCS.PHASECHK.TRANS64 P1, [R3+URZ+0x38860], R2 ;  /* 0x03886002030095a7 */ /* 0x000e24000802007f */
[----:B0-----:R-:W-:Y:S05]  /*353e0*/  @!P1 BRA `(.L_x_3083) ;  /* 0xfffffffc00f09947 */ /* 0x001fea000383ffff */
[----:B------:R-:W-:Y:S05]  /*353f0*/  BRA `(.L_x_3291) ;  /* 0xffffffa800147947 */ /* 0x000fea000383ffff */
.L_x_3292:
        /* <DEDUP_REMOVED lines=16> */
.L_x_3301:


//--------------------- .nv.global.init           --------------------------
	.section	.nv.global.init,"aw",@progbits
.nv.global.init:
	.type		$str$23,@object
	.size		$str$23,($str$24 - $str$23)
$str$23:
        /*0000*/ 	.byte	0x28, 0x61, 0x64, 0x64, 0x72, 0x65, 0x73, 0x73, 0x20, 0x26, 0x20, 0x6d, 0x61, 0x73, 0x6b, 0x29
        /*0010*/ 	.byte	0x20, 0x3d, 0x3d, 0x20, 0x30, 0x00
	.type		$str$24,@object
	.size		$str$24,(__unnamed_9 - $str$24)
$str$24:
        /*0016*/ 	.byte	0x2f, 0x74, 0x6d, 0x70, 0x2f, 0x6f, 0x73, 0x73, 0x5f, 0x6b, 0x65, 0x72, 0x6e, 0x65, 0x6c, 0x73
        /*0026*/ 	.byte	0x5f, 0x73, 0x72, 0x63, 0x2f, 0x66, 0x6c, 0x61, 0x73, 0x68, 0x5f, 0x61, 0x74, 0x74, 0x65, 0x6e
        /*0036*/ 	.byte	0x74, 0x69, 0x6f, 0x6e, 0x2f, 0x63, 0x73, 0x72, 0x63, 0x2f, 0x63, 0x75, 0x74, 0x6c, 0x61, 0x73
        /*0046*/ 	.byte	0x73, 0x2f, 0x69, 0x6e, 0x63, 0x6c, 0x75, 0x64, 0x65, 0x2f, 0x63, 0x75, 0x74, 0x65, 0x2f, 0x70
        /*0056*/ 	.byte	0x6f, 0x69, 0x6e, 0x74, 0x65, 0x72, 0x5f, 0x66, 0x6c, 0x61, 0x67, 0x67, 0x65, 0x64, 0x2e, 0x68
        /*0066*/ 	.byte	0x70, 0x70, 0x00
	.type		__unnamed_9,@object
	.size		__unnamed_9,(__unnamed_5 - __unnamed_9)
__unnamed_9:
        /* <DEDUP_REMOVED lines=24> */
        /*01e9*/ 	.byte	0x00
	.type		__unnamed_5,@object
	.size		__unnamed_5,(__unnamed_4 - __unnamed_5)
__unnamed_5:
        /* <DEDUP_REMOVED lines=25> */
	.type		__unnamed_4,@object
	.size		__unnamed_4,(__unnamed_7 - __unnamed_4)
__unnamed_4:
        /* <DEDUP_REMOVED lines=25> */
	.type		__unnamed_7,@object
	.size		__unnamed_7,(__unnamed_8 - __unnamed_7)
__unnamed_7:
        /* <DEDUP_REMOVED lines=28> */
        /*06b2*/ 	.byte	0x3a, 0x43, 0x3c, 0x31, 0x36, 0x33, 0x38, 0x34, 0x3e, 0x3e, 0x3e, 0x3e, 0x3e, 0x5d, 0x00
	.type		__unnamed_8,@object
	.size		__unnamed_8,(__unnamed_3 - __unnamed_8)
__unnamed_8:
        /* <DEDUP_REMOVED lines=29> */
	.type		__unnamed_3,@object
	.size		__unnamed_3,(__unnamed_2 - __unnamed_3)
__unnamed_3:
        /* <DEDUP_REMOVED lines=29> */
	.type		__unnamed_2,@object
	.size		__unnamed_2,(__unnamed_6 - __unnamed_2)
__unnamed_2:
        /* <DEDUP_REMOVED lines=29> */
	.type		__unnamed_6,@object
	.size		__unnamed_6,(__unnamed_1 - __unnamed_6)
__unnamed_6:
        /* <DEDUP_REMOVED lines=30> */
	.type		__unnamed_1,@object
	.size		__unnamed_1,(.L_0 - __unnamed_1)
__unnamed_1:
        /* <DEDUP_REMOVED lines=29> */
        /*0fd1*/ 	.byte	0x5d, 0x00
.L_0:


//--------------------- .nv.shared._ZN7cutlass13device_kernelIN5flash11enable_sm90INS1_16FlashAttnFwdSm90INS1_25CollectiveMainloopFwdSm90ILi2EN4cute5tupleIJNS5_1CILi1EEES8_S8_EEENS6_IJNS7_ILi128EEENS7_ILi80EEENS7_ILi256EEEEEELi256ENS_10bfloat16_tEfNS_4arch4Sm90ELb0ELb0ELb0ELb0ELb1ELb0ELb0ELb1ELb1ELb1ELb0ELb0EEENS1_21CollectiveEpilogueFwdINS6_IJSA_SC_SB_EEES9_SE_SG_Li256ELb0ELb1ELb0ELb0EEENS1_29StaticPersistentTileSchedulerILb0EEEEEEEEEvNT_6ParamsE --------------------------
	.section	.nv.shared._ZN7cutlass13device_kernelIN5flash11enable_sm90INS1_16FlashAttnFwdSm90INS1_25CollectiveMainloopFwdSm90ILi2EN4cute5tupleIJNS5_1CILi1EEES8_S8_EEENS6_IJNS7_ILi128EEENS7_ILi80EEENS7_ILi256EEEEEELi256ENS_10bfloat16_tEfNS_4arch4Sm90ELb0ELb0ELb0ELb0ELb1ELb0ELb0ELb1ELb1ELb1ELb0ELb0EEENS1_21CollectiveEpilogueFwdINS6_IJSA_SC_SB_EEES9_SE_SG_Li256ELb0ELb1ELb0ELb0EEENS1_29StaticPersistentTileSchedulerILb0EEEEEEEEEvNT_6ParamsE,"aw",@nobits
	.sectionflags	@""
	.align	16
	.zero		1024


//--------------------- .nv.shared.reserved.0     --------------------------
	.section	.nv.shared.reserved.0,"aw",@nobits
	.weak		__nv_reservedSMEM_offset_0_alias
	.size		__nv_reservedSMEM_offset_0_alias, 0, 0
	.other		__nv_reservedSMEM_offset_0_alias,@"STO_CUDA_RESERVED_SHARED STV_DEFAULT"
__nv_reservedSMEM_offset_0_alias:
	.zero		0


//--------------------- .nv.global                --------------------------
	.section	.nv.global,"aw",@nobits
.nv.global:
	.type		_ZN72_INTERNAL_c7809ec2_36_flash_fwd_hdim256_bf16_paged_sm90_cu_49158569_32754cute1_E,@object
	.size		_ZN72_INTERNAL_c7809ec2_36_flash_fwd_hdim256_bf16_paged_sm90_cu_49158569_32754cute1_E,(_ZN72_INTERNAL_c7809ec2_36_flash_fwd_hdim256_bf16_paged_sm90_cu_49158569_32754cuda3std3__45__cpo6cbeginE - _ZN72_INTERNAL_c7809ec2_36_flash_fwd_hdim256_bf16_paged_sm90_cu_49158569_32754cute1_E)
_ZN72_INTERNAL_c7809ec2_36_flash_fwd_hdim256_bf16_paged_sm90_cu_49158569_32754cute1_E:
	.zero		1
	.type		_ZN72_INTERNAL_c7809ec2_36_flash_fwd_hdim256_bf16_paged_sm90_cu_49158569_32754cuda3std3__45__cpo6cbeginE,@object
	.size		_ZN72_INTERNAL_c7809ec2_36_flash_fwd_hdim256_bf16_paged_sm90_cu_49158569_32754cuda3std3__45__cpo6cbeginE,(_ZN72_INTERNAL_c7809ec2_36_flash_fwd_hdim256_bf16_paged_sm90_cu_49158569_32754cuda3std3__48in_placeE - _ZN72_INTERNAL_c7809ec2_36_flash_fwd_hdim256_bf16_paged_sm90_cu_49158569_32754cuda3std3__45__cpo6cbeginE)
_ZN72_INTERNAL_c7809ec2_36_flash_fwd_hdim256_bf16_paged_sm90_cu_49158569_32754cuda3std3__45__cpo6cbeginE:
	.zero		1
	.type		_ZN72_INTERNAL_c7809ec2_36_flash_fwd_hdim256_bf16_paged_sm90_cu_49158569_32754cuda3std3__48in_placeE,@object
	.size		_ZN72_INTERNAL_c7809ec2_36_flash_fwd_hdim256_bf16_paged_sm90_cu_49158569_32754cuda3std3__48in_placeE,(_ZN72_INTERNAL_c7809ec2_36_flash_fwd_hdim256_bf16_paged_sm90_cu_49158569_32754cuda3std6ranges3__45__cpo9iter_moveE - _ZN72_INTERNAL_c7809ec2_36_flash_fwd_hdim256_bf16_paged_sm90_cu_49158569_32754cuda3std3__48in_placeE)
_ZN72_INTERNAL_c7809ec2_36_flash_fwd_hdim256_bf16_paged_sm90_cu_49158569_32754cuda3std3__48in_placeE:
	.zero		1
	.type		_ZN72_INTERNAL_c7809ec2_36_flash_fwd_hdim256_bf16_paged_sm90_cu_49158569_32754cuda3std6ranges3__45__cpo9iter_moveE,@object
	.size		_ZN72_INTERNAL_c7809ec2_36_flash_fwd_hdim256_bf16_paged_sm90_cu_49158569_32754cuda3std6ranges3__45__cpo9iter_moveE,(_ZN72_INTERNAL_c7809ec2_36_flash_fwd_hdim256_bf16_paged_sm90_cu_49158569_32754cuda3std3__45__cpo5beginE - _ZN72_INTERNAL_c7809ec2_36_flash_fwd_hdim256_bf16_paged_sm90_cu_49158569_32754cuda3std6ranges3__45__cpo9iter_moveE)
_ZN72_INTERNAL_c7809ec2_36_flash_fwd_hdim256_bf16_paged_sm90_cu_49158569_32754cuda3std6ranges3__45__cpo9iter_moveE:
	.zero		1
	.type		_ZN72_INTERNAL_c7809ec2_36_flash_fwd_hdim256_bf16_paged_sm90_cu_49158569_32754cuda3std3__45__cpo5beginE,@object
	.size		_ZN72_INTERNAL_c7809ec2_36_flash_fwd_hdim256_bf16_paged_sm90_cu_49158569_32754cuda3std3__45__cpo5beginE,(_ZN72_INTERNAL_c7809ec2_36_flash_fwd_hdim256_bf16_paged_sm90_cu_49158569_32754cuda3std3__474_GLOBAL__N__c7809ec2_36_flash_fwd_hdim256_bf16_paged_sm90_cu_49158569_32756ignoreE - _ZN72_INTERNAL_c7809ec2_36_flash_fwd_hdim256_bf16_paged_sm90_cu_49158569_32754cuda3std3__45__cpo5beginE)
_ZN72_INTERNAL_c7809ec2_36_flash_fwd_hdim256_bf16_paged_sm90_cu_49158569_32754cuda3std3__45__cpo5beginE:
	.zero		1
	.type		_ZN72_INTERNAL_c7809ec2_36_flash_fwd_hdim256_bf16_paged_sm90_cu_49158569_32754cuda3std3__474_GLOBAL__N__c7809ec2_36_flash_fwd_hdim256_bf16_paged_sm90_cu_49158569_32756ignoreE,@object
	.size		_ZN72_INTERNAL_c7809ec2_36_flash_fwd_hdim256_bf16_paged_sm90_cu_49158569_32754cuda3std3__474_GLOBAL__N__c7809ec2_36_flash_fwd_hdim256_bf16_paged_sm90_cu_49158569_32756ignoreE,(_ZN72_INTERNAL_c7809ec2_36_flash_fwd_hdim256_bf16_paged_sm90_cu_49158569_32754cute7productE - _ZN72_INTERNAL_c7809ec2_36_flash_fwd_hdim256_bf16_paged_sm90_cu_49158569_32754cuda3std3__474_GLOBAL__N__c7809ec2_36_flash_fwd_hdim256_bf16_paged_sm90_cu_49158569_32756ignoreE)
_ZN72_INTERNAL_c7809ec2_36_flash_fwd_hdim256_bf16_paged_sm90_cu_49158569_32754cuda3std3__474_GLOBAL__N__c7809ec2_36_flash_fwd_hdim256_bf16_paged_sm90_cu_49158569_32756ignoreE:
	.zero		1
	.type		_ZN72_INTERNAL_c7809ec2_36_flash_fwd_hdim256_bf16_paged_sm90_cu_49158569_32754cute7productE,@object
	.size		_ZN72_INTERNAL_c7809ec2_36_flash_fwd_hdim256_bf16_paged_sm90_cu_49158569_32754cute7productE,(_ZN72_INTERNAL_c7809ec2_36_flash_fwd_hdim256_bf16_paged_sm90_cu_49158569_32754cuda3std3__45__cpo3endE - _ZN72_INTERNAL_c7809ec2_36_flash_fwd_hdim256_bf16_paged_sm90_cu_49158569_32754cute7productE)
_ZN72_INTERNAL_c7809ec2_36_flash_fwd_hdim256_bf16_paged_sm90_cu_49158569_32754cute7productE:
	.zero		1
	.type		_ZN72_INTERNAL_c7809ec2_36_flash_fwd_hdim256_bf16_paged_sm90_cu_49158569_32754cuda3std3__45__cpo3endE,@object
	.size		_ZN72_INTERNAL_c7809ec2_36_flash_fwd_hdim256_bf16_paged_sm90_cu_49158569_32754cuda3std3__45__cpo3endE,(_ZN72_INTERNAL_c7809ec2_36_flash_fwd_hdim256_bf16_paged_sm90_cu_49158569_32754cuda3std3__419piecewise_constructE - _ZN72_INTERNAL_c7809ec2_36_flash_fwd_hdim256_bf16_paged_sm90_cu_49158569_32754cuda3std3__45__cpo3endE)
_ZN72_INTERNAL_c7809ec2_36_flash_fwd_hdim256_bf16_paged_sm90_cu_49158569_32754cuda3std3__45__cpo3endE:
	.zero		1
	.type		_ZN72_INTERNAL_c7809ec2_36_flash_fwd_hdim256_bf16_paged_sm90_cu_49158569_32754cuda3std3__419piecewise_constructE,@object
	.size		_ZN72_INTERNAL_c7809ec2_36_flash_fwd_hdim256_bf16_paged_sm90_cu_49158569_32754cuda3std3__419piecewise_constructE,(_ZN72_INTERNAL_c7809ec2_36_flash_fwd_hdim256_bf16_paged_sm90_cu_49158569_32754cuda3std3__45__cpo4cendE - _ZN72_INTERNAL_c7809ec2_36_flash_fwd_hdim256_bf16_paged_sm90_cu_49158569_32754cuda3std3__419piecewise_constructE)
_ZN72_INTERNAL_c7809ec2_36_flash_fwd_hdim256_bf16_paged_sm90_cu_49158569_32754cuda3std3__419piecewise_constructE:
	.zero		1
	.type		_ZN72_INTERNAL_c7809ec2_36_flash_fwd_hdim256_bf16_paged_sm90_cu_49158569_32754cuda3std3__45__cpo4cendE,@object
	.size		_ZN72_INTERNAL_c7809ec2_36_flash_fwd_hdim256_bf16_paged_sm90_cu_49158569_32754cuda3std3__45__cpo4cendE,(_ZN72_INTERNAL_c7809ec2_36_flash_fwd_hdim256_bf16_paged_sm90_cu_49158569_32754cuda3std6ranges3__45__cpo4swapE - _ZN72_INTERNAL_c7809ec2_36_flash_fwd_hdim256_bf16_paged_sm90_cu_49158569_32754cuda3std3__45__cpo4cendE)
_ZN72_INTERNAL_c7809ec2_36_flash_fwd_hdim256_bf16_paged_sm90_cu_49158569_32754cuda3std3__45__cpo4cendE:
	.zero		1
	.type		_ZN72_INTERNAL_c7809ec2_36_flash_fwd_hdim256_bf16_paged_sm90_cu_49158569_32754cuda3std6ranges3__45__cpo4swapE,@object
	.size		_ZN72_INTERNAL_c7809ec2_36_flash_fwd_hdim256_bf16_paged_sm90_cu_49158569_32754cuda3std6ranges3__45__cpo4swapE,(.L_16 - _ZN72_INTERNAL_c7809ec2_36_flash_fwd_hdim256_bf16_paged_sm90_cu_49158569_32754cuda3std6ranges3__45__cpo4swapE)
_ZN72_INTERNAL_c7809ec2_36_flash_fwd_hdim256_bf16_paged_sm90_cu_49158569_32754cuda3std6ranges3__45__cpo4swapE:
	.zero		1
.L_16:


//--------------------- .nv.shared._ZN7cutlass13device_kernelIN5flash11enable_sm90INS1_16FlashAttnFwdSm90INS1_25CollectiveMainloopFwdSm90ILi2EN4cute5tupleIJNS5_1CILi1EEES8_S8_EEENS6_IJNS7_ILi128EEENS7_ILi80EEENS7_ILi256EEEEEELi256ENS_10bfloat16_tEfNS_4arch4Sm90ELb0ELb0ELb0ELb1ELb1ELb0ELb0ELb1ELb1ELb1ELb0ELb0EEENS1_21CollectiveEpilogueFwdINS6_IJSA_SC_SB_EEES9_SE_SG_Li256ELb1ELb1ELb0ELb0EEENS1_36VarlenDynamicPersistentTileSchedulerILi128ELi80ELi256ELi128ELb0ELb1ELb1ELb0ELb1ELb1EEEEEEEEEvNT_6ParamsE --------------------------
	.section	.nv.shared._ZN7cutlass13device_kernelIN5flash11enable_sm90INS1_16FlashAttnFwdSm90INS1_25CollectiveMainloopFwdSm90ILi2EN4cute5tupleIJNS5_1CILi1EEES8_S8_EEENS6_IJNS7_ILi128EEENS7_ILi80EEENS7_ILi256EEEEEELi256ENS_10bfloat16_tEfNS_4arch4Sm90ELb0ELb0ELb0ELb1ELb1ELb0ELb0ELb1ELb1ELb1ELb0ELb0EEENS1_21CollectiveEpilogueFwdINS6_IJSA_SC_SB_EEES9_SE_SG_Li256ELb1ELb1ELb0ELb0EEENS1_36VarlenDynamicPersistentTileSchedulerILi128ELi80ELi256ELi128ELb0ELb1ELb1ELb0ELb1ELb1EEEEEEEEEvNT_6ParamsE,"aw",@nobits
	.sectionflags	@""
	.align	16
	.zero		1024


//--------------------- .nv.shared._ZN7cutlass13device_kernelIN5flash11enable_sm90INS1_16FlashAttnFwdSm90INS1_25CollectiveMainloopFwdSm90ILi2EN4cute5tupleIJNS5_1CILi1EEES8_S8_EEENS6_IJNS7_ILi128EEENS7_ILi80EEENS7_ILi256EEEEEELi256ENS_10bfloat16_tEfNS_4arch4Sm90ELb0ELb0ELb0ELb1ELb1ELb1ELb0ELb1ELb1ELb1ELb0ELb0EEENS1_21CollectiveEpilogueFwdINS6_IJSA_SC_SB_EEES9_SE_SG_Li256ELb1ELb1ELb0ELb0EEENS1_36VarlenDynamicPersistentTileSchedulerILi128ELi80ELi256ELi128ELb0ELb1ELb1ELb0ELb1ELb1EEEEEEEEEvNT_6ParamsE --------------------------
	.section	.nv.shared._ZN7cutlass13device_kernelIN5flash11enable_sm90INS1_16FlashAttnFwdSm90INS1_25CollectiveMainloopFwdSm90ILi2EN4cute5tupleIJNS5_1CILi1EEES8_S8_EEENS6_IJNS7_ILi128EEENS7_ILi80EEENS7_ILi256EEEEEELi256ENS_10bfloat16_tEfNS_4arch4Sm90ELb0ELb0ELb0ELb1ELb1ELb1ELb0ELb1ELb1ELb1ELb0ELb0EEENS1_21CollectiveEpilogueFwdINS6_IJSA_SC_SB_EEES9_SE_SG_Li256ELb1ELb1ELb0ELb0EEENS1_36VarlenDynamicPersistentTileSchedulerILi128ELi80ELi256ELi128ELb0ELb1ELb1ELb0ELb1ELb1EEEEEEEEEvNT_6ParamsE,"aw",@nobits
	.sectionflags	@""
	.align	16
	.zero		1024


//--------------------- .nv.shared._ZN7cutlass13device_kernelIN5flash11enable_sm90INS1_16FlashAttnFwdSm90INS1_25CollectiveMainloopFwdSm90ILi2EN4cute5tupleIJNS5_1CILi1EEES8_S8_EEENS6_IJNS7_ILi128EEENS7_ILi64EEENS7_ILi256EEEEEELi256ENS_10bfloat16_tEfNS_4arch4Sm90ELb0ELb1ELb0ELb0ELb1ELb0ELb0ELb1ELb1ELb1ELb0ELb0EEENS1_21CollectiveEpilogueFwdINS6_IJSA_SC_SB_EEES9_SE_SG_Li256ELb0ELb1ELb0ELb0EEENS1_30DynamicPersistentTileSchedulerILi256ELi128ELb0ELb1ELb1EEEEEEEEEvNT_6ParamsE --------------------------
	.section	.nv.shared._ZN7cutlass13device_kernelIN5flash11enable_sm90INS1_16FlashAttnFwdSm90INS1_25CollectiveMainloopFwdSm90ILi2EN4cute5tupleIJNS5_1CILi1EEES8_S8_EEENS6_IJNS7_ILi128EEENS7_ILi64EEENS7_ILi256EEEEEELi256ENS_10bfloat16_tEfNS_4arch4Sm90ELb0ELb1ELb0ELb0ELb1ELb0ELb0ELb1ELb1ELb1ELb0ELb0EEENS1_21CollectiveEpilogueFwdINS6_IJSA_SC_SB_EEES9_SE_SG_Li256ELb0ELb1ELb0ELb0EEENS1_30DynamicPersistentTileSchedulerILi256ELi128ELb0ELb1ELb1EEEEEEEEEvNT_6ParamsE,"aw",@nobits
	.sectionflags	@""
	.align	16
	.zero		1024


//--------------------- .nv.shared._ZN7cutlass13device_kernelIN5flash11enable_sm90INS1_16FlashAttnFwdSm90INS1_25CollectiveMainloopFwdSm90ILi2EN4cute5tupleIJNS5_1CILi1EEES8_S8_EEENS6_IJNS7_ILi128EEENS7_ILi64EEENS7_ILi256EEEEEELi256ENS_10bfloat16_tEfNS_4arch4Sm90ELb0ELb1ELb0ELb1ELb1ELb0ELb0ELb1ELb1ELb1ELb0ELb0EEENS1_21CollectiveEpilogueFwdINS6_IJSA_SC_SB_EEES9_SE_SG_Li256ELb1ELb1ELb0ELb0EEENS1_36VarlenDynamicPersistentTileSchedulerILi128ELi64ELi256ELi128ELb0ELb1ELb1ELb1ELb0ELb1EEEEEEEEEvNT_6ParamsE --------------------------
	.section	.nv.shared._ZN7cutlass13device_kernelIN5flash11enable_sm90INS1_16FlashAttnFwdSm90INS1_25CollectiveMainloopFwdSm90ILi2EN4cute5tupleIJNS5_1CILi1EEES8_S8_EEENS6_IJNS7_ILi128EEENS7_ILi64EEENS7_ILi256EEEEEELi256ENS_10bfloat16_tEfNS_4arch4Sm90ELb0ELb1ELb0ELb1ELb1ELb0ELb0ELb1ELb1ELb1ELb0ELb0EEENS1_21CollectiveEpilogueFwdINS6_IJSA_SC_SB_EEES9_SE_SG_Li256ELb1ELb1ELb0ELb0EEENS1_36VarlenDynamicPersistentTileSchedulerILi128ELi64ELi256ELi128ELb0ELb1ELb1ELb1ELb0ELb1EEEEEEEEEvNT_6ParamsE,"aw",@nobits
	.sectionflags	@""
	.align	16
	.zero		1024


//--------------------- .nv.shared._ZN7cutlass13device_kernelIN5flash11enable_sm90INS1_16FlashAttnFwdSm90INS1_25CollectiveMainloopFwdSm90ILi2EN4cute5tupleIJNS5_1CILi1EEES8_S8_EEENS6_IJNS7_ILi128EEENS7_ILi64EEENS7_ILi256EEEEEELi256ENS_10bfloat16_tEfNS_4arch4Sm90ELb0ELb1ELb0ELb1ELb1ELb1ELb0ELb1ELb1ELb1ELb0ELb0EEENS1_21CollectiveEpilogueFwdINS6_IJSA_SC_SB_EEES9_SE_SG_Li256ELb1ELb1ELb0ELb0EEENS1_36VarlenDynamicPersistentTileSchedulerILi128ELi64ELi256ELi128ELb0ELb1ELb1ELb1ELb0ELb1EEEEEEEEEvNT_6ParamsE --------------------------
	.section	.nv.shared._ZN7cutlass13device_kernelIN5flash11enable_sm90INS1_16FlashAttnFwdSm90INS1_25CollectiveMainloopFwdSm90ILi2EN4cute5tupleIJNS5_1CILi1EEES8_S8_EEENS6_IJNS7_ILi128EEENS7_ILi64EEENS7_ILi256EEEEEELi256ENS_10bfloat16_tEfNS_4arch4Sm90ELb0ELb1ELb0ELb1ELb1ELb1ELb0ELb1ELb1ELb1ELb0ELb0EEENS1_21CollectiveEpilogueFwdINS6_IJSA_SC_SB_EEES9_SE_SG_Li256ELb1ELb1ELb0ELb0EEENS1_36VarlenDynamicPersistentTileSchedulerILi128ELi64ELi256ELi128ELb0ELb1ELb1ELb1ELb0ELb1EEEEEEEEEvNT_6ParamsE,"aw",@nobits
	.sectionflags	@""
	.align	16
	.zero		1024


//--------------------- .nv.shared._ZN7cutlass13device_kernelIN5flash11enable_sm90INS1_16FlashAttnFwdSm90INS1_25CollectiveMainloopFwdSm90ILi2EN4cute5tupleIJNS5_1CILi1EEES8_S8_EEENS6_IJNS7_ILi128EEENS7_ILi80EEENS7_ILi256EEEEEELi256ENS_10bfloat16_tEfNS_4arch4Sm90ELb1ELb0ELb0ELb0ELb1ELb0ELb0ELb1ELb1ELb1ELb0ELb0EEENS1_21CollectiveEpilogueFwdINS6_IJSA_SC_SB_EEES9_SE_SG_Li256ELb0ELb1ELb0ELb0EEENS1_30DynamicPersistentTileSchedulerILi256ELi128ELb0ELb1ELb1EEEEEEEEEvNT_6ParamsE --------------------------
	.section	.nv.shared._ZN7cutlass13device_kernelIN5flash11enable_sm90INS1_16FlashAttnFwdSm90INS1_25CollectiveMainloopFwdSm90ILi2EN4cute5tupleIJNS5_1CILi1EEES8_S8_EEENS6_IJNS7_ILi128EEENS7_ILi80EEENS7_ILi256EEEEEELi256ENS_10bfloat16_tEfNS_4arch4Sm90ELb1ELb0ELb0ELb0ELb1ELb0ELb0ELb1ELb1ELb1ELb0ELb0EEENS1_21CollectiveEpilogueFwdINS6_IJSA_SC_SB_EEES9_SE_SG_Li256ELb0ELb1ELb0ELb0EEENS1_30DynamicPersistentTileSchedulerILi256ELi128ELb0ELb1ELb1EEEEEEEEEvNT_6ParamsE,"aw",@nobits
	.sectionflags	@""
	.align	16
	.zero		1024


//--------------------- .nv.shared._ZN7cutlass13device_kernelIN5flash11enable_sm90INS1_16FlashAttnFwdSm90INS1_25CollectiveMainloopFwdSm90ILi2EN4cute5tupleIJNS5_1CILi1EEES8_S8_EEENS6_IJNS7_ILi128EEENS7_ILi80EEENS7_ILi256EEEEEELi256ENS_10bfloat16_tEfNS_4arch4Sm90ELb1ELb0ELb0ELb1ELb1ELb0ELb0ELb1ELb1ELb1ELb0ELb0EEENS1_21CollectiveEpilogueFwdINS6_IJSA_SC_SB_EEES9_SE_SG_Li256ELb1ELb1ELb0ELb0EEENS1_36VarlenDynamicPersistentTileSchedulerILi128ELi80ELi256ELi128ELb0ELb1ELb1ELb1ELb1ELb1EEEEEEEEEvNT_6ParamsE --------------------------
	.section	.nv.shared._ZN7cutlass13device_kernelIN5flash11enable_sm90INS1_16FlashAttnFwdSm90INS1_25CollectiveMainloopFwdSm90ILi2EN4cute5tupleIJNS5_1CILi1EEES8_S8_EEENS6_IJNS7_ILi128EEENS7_ILi80EEENS7_ILi256EEEEEELi256ENS_10bfloat16_tEfNS_4arch4Sm90ELb1ELb0ELb0ELb1ELb1ELb0ELb0ELb1ELb1ELb1ELb0ELb0EEENS1_21CollectiveEpilogueFwdINS6_IJSA_SC_SB_EEES9_SE_SG_Li256ELb1ELb1ELb0ELb0EEENS1_36VarlenDynamicPersistentTileSchedulerILi128ELi80ELi256ELi128ELb0ELb1ELb1ELb1ELb1ELb1EEEEEEEEEvNT_6ParamsE,"aw",@nobits
	.sectionflags	@""
	.align	16
	.zero		1024


//--------------------- .nv.shared._ZN7cutlass13device_kernelIN5flash11enable_sm90INS1_16FlashAttnFwdSm90INS1_25CollectiveMainloopFwdSm90ILi2EN4cute5tupleIJNS5_1CILi1EEES8_S8_EEENS6_IJNS7_ILi128EEENS7_ILi80EEENS7_ILi256EEEEEELi256ENS_10bfloat16_tEfNS_4arch4Sm90ELb1ELb0ELb0ELb1ELb1ELb1ELb0ELb1ELb1ELb1ELb0ELb0EEENS1_21CollectiveEpilogueFwdINS6_IJSA_SC_SB_EEES9_SE_SG_Li256ELb1ELb1ELb0ELb0EEENS1_36VarlenDynamicPersistentTileSchedulerILi128ELi80ELi256ELi128ELb0ELb1ELb1ELb1ELb1ELb1EEEEEEEEEvNT_6ParamsE --------------------------
	.section	.nv.shared._ZN7cutlass13device_kernelIN5flash11enable_sm90INS1_16FlashAttnFwdSm90INS1_25CollectiveMainloopFwdSm90ILi2EN4cute5tupleIJNS5_1CILi1EEES8_S8_EEENS6_IJNS7_ILi128EEENS7_ILi80EEENS7_ILi256EEEEEELi256ENS_10bfloat16_tEfNS_4arch4Sm90ELb1ELb0ELb0ELb1ELb1ELb1ELb0ELb1ELb1ELb1ELb0ELb0EEENS1_21CollectiveEpilogueFwdINS6_IJSA_SC_SB_EEES9_SE_SG_Li256ELb1ELb1ELb0ELb0EEENS1_36VarlenDynamicPersistentTileSchedulerILi128ELi80ELi256ELi128ELb0ELb1ELb1ELb1ELb1ELb1EEEEEEEEEvNT_6ParamsE,"aw",@nobits
	.sectionflags	@""
	.align	16
	.zero		1024


//--------------------- .nv.constant0._ZN7cutlass13device_kernelIN5flash11enable_sm90INS1_16FlashAttnFwdSm90INS1_25CollectiveMainloopFwdSm90ILi2EN4cute5tupleIJNS5_1CILi1EEES8_S8_EEENS6_IJNS7_ILi128EEENS7_ILi80EEENS7_ILi256EEEEEELi256ENS_10bfloat16_tEfNS_4arch4Sm90ELb0ELb0ELb0ELb0ELb1ELb0ELb0ELb1ELb1ELb1ELb0ELb0EEENS1_21CollectiveEpilogueFwdINS6_IJSA_SC_SB_EEES9_SE_SG_Li256ELb0ELb1ELb0ELb0EEENS1_29StaticPersistentTileSchedulerILb0EEEEEEEEEvNT_6ParamsE --------------------------
	.section	.nv.constant0._ZN7cutlass13device_kernelIN5flash11enable_sm90INS1_16FlashAttnFwdSm90INS1_25CollectiveMainloopFwdSm90ILi2EN4cute5tupleIJNS5_1CILi1EEES8_S8_EEENS6_IJNS7_ILi128EEENS7_ILi80EEENS7_ILi256EEEEEELi256ENS_10bfloat16_tEfNS_4arch4Sm90ELb0ELb0ELb0ELb0ELb1ELb0ELb0ELb1ELb1ELb1ELb0ELb0EEENS1_21CollectiveEpilogueFwdINS6_IJSA_SC_SB_EEES9_SE_SG_Li256ELb0ELb1ELb0ELb0EEENS1_29StaticPersistentTileSchedulerILb0EEEEEEEEEvNT_6ParamsE,"a",@progbits
	.sectionflags	@""
	.align	4
.nv.constant0._ZN7cutlass13device_kernelIN5flash11enable_sm90INS1_16FlashAttnFwdSm90INS1_25CollectiveMainloopFwdSm90ILi2EN4cute5tupleIJNS5_1CILi1EEES8_S8_EEENS6_IJNS7_ILi128EEENS7_ILi80EEENS7_ILi256EEEEEELi256ENS_10bfloat16_tEfNS_4arch4Sm90ELb0ELb0ELb0ELb0ELb1ELb0ELb0ELb1ELb1ELb1ELb0ELb0EEENS1_21CollectiveEpilogueFwdINS6_IJSA_SC_SB_EEES9_SE_SG_Li256ELb0ELb1ELb0ELb0EEENS1_29StaticPersistentTileSchedulerILb0EEEEEEEEEvNT_6ParamsE:
	.zero		3200


//--------------------- .nv.constant0._ZN7cutlass13device_kernelIN5flash11enable_sm90INS1_16FlashAttnFwdSm90INS1_25CollectiveMainloopFwdSm90ILi2EN4cute5tupleIJNS5_1CILi1EEES8_S8_EEENS6_IJNS7_ILi128EEENS7_ILi80EEENS7_ILi256EEEEEELi256ENS_10bfloat16_tEfNS_4arch4Sm90ELb0ELb0ELb0ELb1ELb1ELb0ELb0ELb1ELb1ELb1ELb0ELb0EEENS1_21CollectiveEpilogueFwdINS6_IJSA_SC_SB_EEES9_SE_SG_Li256ELb1ELb1ELb0ELb0EEENS1_36VarlenDynamicPersistentTileSchedulerILi128ELi80ELi256ELi128ELb0ELb1ELb1ELb0ELb1ELb1EEEEEEEEEvNT_6ParamsE --------------------------
	.section	.nv.constant0._ZN7cutlass13device_kernelIN5flash11enable_sm90INS1_16FlashAttnFwdSm90INS1_25CollectiveMainloopFwdSm90ILi2EN4cute5tupleIJNS5_1CILi1EEES8_S8_EEENS6_IJNS7_ILi128EEENS7_ILi80EEENS7_ILi256EEEEEELi256ENS_10bfloat16_tEfNS_4arch4Sm90ELb0ELb0ELb0ELb1ELb1ELb0ELb0ELb1ELb1ELb1ELb0ELb0EEENS1_21CollectiveEpilogueFwdINS6_IJSA_SC_SB_EEES9_SE_SG_Li256ELb1ELb1ELb0ELb0EEENS1_36VarlenDynamicPersistentTileSchedulerILi128ELi80ELi256ELi128ELb0ELb1ELb1ELb0ELb1ELb1EEEEEEEEEvNT_6ParamsE,"a",@progbits
	.sectionflags	@""
	.align	4
.nv.constant0._ZN7cutlass13device_kernelIN5flash11enable_sm90INS1_16FlashAttnFwdSm90INS1_25CollectiveMainloopFwdSm90ILi2EN4cute5tupleIJNS5_1CILi1EEES8_S8_EEENS6_IJNS7_ILi128EEENS7_ILi80EEENS7_ILi256EEEEEELi256ENS_10bfloat16_tEfNS_4arch4Sm90ELb0ELb0ELb0ELb1ELb1ELb0ELb0ELb1ELb1ELb1ELb0ELb0EEENS1_21CollectiveEpilogueFwdINS6_IJSA_SC_SB_EEES9_SE_SG_Li256ELb1ELb1ELb0ELb0EEENS1_36VarlenDynamicPersistentTileSchedulerILi128ELi80ELi256ELi128ELb0ELb1ELb1ELb0ELb1ELb1EEEEEEEEEvNT_6ParamsE:
	.zero		3328


//--------------------- .nv.constant0._ZN7cutlass13device_kernelIN5flash11enable_sm90INS1_16FlashAttnFwdSm90INS1_25CollectiveMainloopFwdSm90ILi2EN4cute5tupleIJNS5_1CILi1EEES8_S8_EEENS6_IJNS7_ILi128EEENS7_ILi80EEENS7_ILi256EEEEEELi256ENS_10bfloat16_tEfNS_4arch4Sm90ELb0ELb0ELb0ELb1ELb1ELb1ELb0ELb1ELb1ELb1ELb0ELb0EEENS1_21CollectiveEpilogueFwdINS6_IJSA_SC_SB_EEES9_SE_SG_Li256ELb1ELb1ELb0ELb0EEENS1_36VarlenDynamicPersistentTileSchedulerILi128ELi80ELi256ELi128ELb0ELb1ELb1ELb0ELb1ELb1EEEEEEEEEvNT_6ParamsE --------------------------
	.section	.nv.constant0._ZN7cutlass13device_kernelIN5flash11enable_sm90INS1_16FlashAttnFwdSm90INS1_25CollectiveMainloopFwdSm90ILi2EN4cute5tupleIJNS5_1CILi1EEES8_S8_EEENS6_IJNS7_ILi128EEENS7_ILi80EEENS7_ILi256EEEEEELi256ENS_10bfloat16_tEfNS_4arch4Sm90ELb0ELb0ELb0ELb1ELb1ELb1ELb0ELb1ELb1ELb1ELb0ELb0EEENS1_21CollectiveEpilogueFwdINS6_IJSA_SC_SB_EEES9_SE_SG_Li256ELb1ELb1ELb0ELb0EEENS1_36VarlenDynamicPersistentTileSchedulerILi128ELi80ELi256ELi128ELb0ELb1ELb1ELb0ELb1ELb1EEEEEEEEEvNT_6ParamsE,"a",@progbits
	.sectionflags	@""
	.align	4
.nv.constant0._ZN7cutlass13device_kernelIN5flash11enable_sm90INS1_16FlashAttnFwdSm90INS1_25CollectiveMainloopFwdSm90ILi2EN4cute5tupleIJNS5_1CILi1EEES8_S8_EEENS6_IJNS7_ILi128EEENS7_ILi80EEENS7_ILi256EEEEEELi256ENS_10bfloat16_tEfNS_4arch4Sm90ELb0ELb0ELb0ELb1ELb1ELb1ELb0ELb1ELb1ELb1ELb0ELb0EEENS1_21CollectiveEpilogueFwdINS6_IJSA_SC_SB_EEES9_SE_SG_Li256ELb1ELb1ELb0ELb0EEENS1_36VarlenDynamicPersistentTileSchedulerILi128ELi80ELi256ELi128ELb0ELb1ELb1ELb0ELb1ELb1EEEEEEEEEvNT_6ParamsE:
	.zero		3328


//--------------------- .nv.constant0._ZN7cutlass13device_kernelIN5flash11enable_sm90INS1_16FlashAttnFwdSm90INS1_25CollectiveMainloopFwdSm90ILi2EN4cute5tupleIJNS5_1CILi1EEES8_S8_EEENS6_IJNS7_ILi128EEENS7_ILi64EEENS7_ILi256EEEEEELi256ENS_10bfloat16_tEfNS_4arch4Sm90ELb0ELb1ELb0ELb0ELb1ELb0ELb0ELb1ELb1ELb1ELb0ELb0EEENS1_21CollectiveEpilogueFwdINS6_IJSA_SC_SB_EEES9_SE_SG_Li256ELb0ELb1ELb0ELb0EEENS1_30DynamicPersistentTileSchedulerILi256ELi128ELb0ELb1ELb1EEEEEEEEEvNT_6ParamsE --------------------------
	.section	.nv.constant0._ZN7cutlass13device_kernelIN5flash11enable_sm90INS1_16FlashAttnFwdSm90INS1_25CollectiveMainloopFwdSm90ILi2EN4cute5tupleIJNS5_1CILi1EEES8_S8_EEENS6_IJNS7_ILi128EEENS7_ILi64EEENS7_ILi256EEEEEELi256ENS_10bfloat16_tEfNS_4arch4Sm90ELb0ELb1ELb0ELb0ELb1ELb0ELb0ELb1ELb1ELb1ELb0ELb0EEENS1_21CollectiveEpilogueFwdINS6_IJSA_SC_SB_EEES9_SE_SG_Li256ELb0ELb1ELb0ELb0EEENS1_30DynamicPersistentTileSchedulerILi256ELi128ELb0ELb1ELb1EEEEEEEEEvNT_6ParamsE,"a",@progbits
	.sectionflags	@""
	.align	4
.nv.constant0._ZN7cutlass13device_kernelIN5flash11enable_sm90INS1_16FlashAttnFwdSm90INS1_25CollectiveMainloopFwdSm90ILi2EN4cute5tupleIJNS5_1CILi1EEES8_S8_EEENS6_IJNS7_ILi128EEENS7_ILi64EEENS7_ILi256EEEEEELi256ENS_10bfloat16_tEfNS_4arch4Sm90ELb0ELb1ELb0ELb0ELb1ELb0ELb0ELb1ELb1ELb1ELb0ELb0EEENS1_21CollectiveEpilogueFwdINS6_IJSA_SC_SB_EEES9_SE_SG_Li256ELb0ELb1ELb0ELb0EEENS1_30DynamicPersistentTileSchedulerILi256ELi128ELb0ELb1ELb1EEEEEEEEEvNT_6ParamsE:
	.zero		3328


//--------------------- .nv.constant0._ZN7cutlass13device_kernelIN5flash11enable_sm90INS1_16FlashAttnFwdSm90INS1_25CollectiveMainloopFwdSm90ILi2EN4cute5tupleIJNS5_1CILi1EEES8_S8_EEENS6_IJNS7_ILi128EEENS7_ILi64EEENS7_ILi256EEEEEELi256ENS_10bfloat16_tEfNS_4arch4Sm90ELb0ELb1ELb0ELb1ELb1ELb0ELb0ELb1ELb1ELb1ELb0ELb0EEENS1_21CollectiveEpilogueFwdINS6_IJSA_SC_SB_EEES9_SE_SG_Li256ELb1ELb1ELb0ELb0EEENS1_36VarlenDynamicPersistentTileSchedulerILi128ELi64ELi256ELi128ELb0ELb1ELb1ELb1ELb0ELb1EEEEEEEEEvNT_6ParamsE --------------------------
	.section	.nv.constant0._ZN7cutlass13device_kernelIN5flash11enable_sm90INS1_16FlashAttnFwdSm90INS1_25CollectiveMainloopFwdSm90ILi2EN4cute5tupleIJNS5_1CILi1EEES8_S8_EEENS6_IJNS7_ILi128EEENS7_ILi64EEENS7_ILi256EEEEEELi256ENS_10bfloat16_tEfNS_4arch4Sm90ELb0ELb1ELb0ELb1ELb1ELb0ELb0ELb1ELb1ELb1ELb0ELb0EEENS1_21CollectiveEpilogueFwdINS6_IJSA_SC_SB_EEES9_SE_SG_Li256ELb1ELb1ELb0ELb0EEENS1_36VarlenDynamicPersistentTileSchedulerILi128ELi64ELi256ELi128ELb0ELb1ELb1ELb1ELb0ELb1EEEEEEEEEvNT_6ParamsE,"a",@progbits
	.sectionflags	@""
	.align	4
.nv.constant0._ZN7cutlass13device_kernelIN5flash11enable_sm90INS1_16FlashAttnFwdSm90INS1_25CollectiveMainloopFwdSm90ILi2EN4cute5tupleIJNS5_1CILi1EEES8_S8_EEENS6_IJNS7_ILi128EEENS7_ILi64EEENS7_ILi256EEEEEELi256ENS_10bfloat16_tEfNS_4arch4Sm90ELb0ELb1ELb0ELb1ELb1ELb0ELb0ELb1ELb1ELb1ELb0ELb0EEENS1_21CollectiveEpilogueFwdINS6_IJSA_SC_SB_EEES9_SE_SG_Li256ELb1ELb1ELb0ELb0EEENS1_36VarlenDynamicPersistentTileSchedulerILi128ELi64ELi256ELi128ELb0ELb1ELb1ELb1ELb0ELb1EEEEEEEEEvNT_6ParamsE:
	.zero		3328


//--------------------- .nv.constant0._ZN7cutlass13device_kernelIN5flash11enable_sm90INS1_16FlashAttnFwdSm90INS1_25CollectiveMainloopFwdSm90ILi2EN4cute5tupleIJNS5_1CILi1EEES8_S8_EEENS6_IJNS7_ILi128EEENS7_ILi64EEENS7_ILi256EEEEEELi256ENS_10bfloat16_tEfNS_4arch4Sm90ELb0ELb1ELb0ELb1ELb1ELb1ELb0ELb1ELb1ELb1ELb0ELb0EEENS1_21CollectiveEpilogueFwdINS6_IJSA_SC_SB_EEES9_SE_SG_Li256ELb1ELb1ELb0ELb0EEENS1_36VarlenDynamicPersistentTileSchedulerILi128ELi64ELi256ELi128ELb0ELb1ELb1ELb1ELb0ELb1EEEEEEEEEvNT_6ParamsE --------------------------
	.section	.nv.constant0._ZN7cutlass13device_kernelIN5flash11enable_sm90INS1_16FlashAttnFwdSm90INS1_25CollectiveMainloopFwdSm90ILi2EN4cute5tupleIJNS5_1CILi1EEES8_S8_EEENS6_IJNS7_ILi128EEENS7_ILi64EEENS7_ILi256EEEEEELi256ENS_10bfloat16_tEfNS_4arch4Sm90ELb0ELb1ELb0ELb1ELb1ELb1ELb0ELb1ELb1ELb1ELb0ELb0EEENS1_21CollectiveEpilogueFwdINS6_IJSA_SC_SB_EEES9_SE_SG_Li256ELb1ELb1ELb0ELb0EEENS1_36VarlenDynamicPersistentTileSchedulerILi128ELi64ELi256ELi128ELb0ELb1ELb1ELb1ELb0ELb1EEEEEEEEEvNT_6ParamsE,"a",@progbits
	.sectionflags	@""
	.align	4
.nv.constant0._ZN7cutlass13device_kernelIN5flash11enable_sm90INS1_16FlashAttnFwdSm90INS1_25CollectiveMainloopFwdSm90ILi2EN4cute5tupleIJNS5_1CILi1EEES8_S8_EEENS6_IJNS7_ILi128EEENS7_ILi64EEENS7_ILi256EEEEEELi256ENS_10bfloat16_tEfNS_4arch4Sm90ELb0ELb1ELb0ELb1ELb1ELb1ELb0ELb1ELb1ELb1ELb0ELb0EEENS1_21CollectiveEpilogueFwdINS6_IJSA_SC_SB_EEES9_SE_SG_Li256ELb1ELb1ELb0ELb0EEENS1_36VarlenDynamicPersistentTileSchedulerILi128ELi64ELi256ELi128ELb0ELb1ELb1ELb1ELb0ELb1EEEEEEEEEvNT_6ParamsE:
	.zero		3328


//--------------------- .nv.constant0._ZN7cutlass13device_kernelIN5flash11enable_sm90INS1_16FlashAttnFwdSm90INS1_25CollectiveMainloopFwdSm90ILi2EN4cute5tupleIJNS5_1CILi1EEES8_S8_EEENS6_IJNS7_ILi128EEENS7_ILi80EEENS7_ILi256EEEEEELi256ENS_10bfloat16_tEfNS_4arch4Sm90ELb1ELb0ELb0ELb0ELb1ELb0ELb0ELb1ELb1ELb1ELb0ELb0EEENS1_21CollectiveEpilogueFwdINS6_IJSA_SC_SB_EEES9_SE_SG_Li256ELb0ELb1ELb0ELb0EEENS1_30DynamicPersistentTileSchedulerILi256ELi128ELb0ELb1ELb1EEEEEEEEEvNT_6ParamsE --------------------------
	.section	.nv.constant0._ZN7cutlass13device_kernelIN5flash11enable_sm90INS1_16FlashAttnFwdSm90INS1_25CollectiveMainloopFwdSm90ILi2EN4cute5tupleIJNS5_1CILi1EEES8_S8_EEENS6_IJNS7_ILi128EEENS7_ILi80EEENS7_ILi256EEEEEELi256ENS_10bfloat16_tEfNS_4arch4Sm90ELb1ELb0ELb0ELb0ELb1ELb0ELb0ELb1ELb1ELb1ELb0ELb0EEENS1_21CollectiveEpilogueFwdINS6_IJSA_SC_SB_EEES9_SE_SG_Li256ELb0ELb1ELb0ELb0EEENS1_30DynamicPersistentTileSchedulerILi256ELi128ELb0ELb1ELb1EEEEEEEEEvNT_6ParamsE,"a",@progbits
	.sectionflags	@""
	.align	4
.nv.constant0._ZN7cutlass13device_kernelIN5flash11enable_sm90INS1_16FlashAttnFwdSm90INS1_25CollectiveMainloopFwdSm90ILi2EN4cute5tupleIJNS5_1CILi1EEES8_S8_EEENS6_IJNS7_ILi128EEENS7_ILi80EEENS7_ILi256EEEEEELi256ENS_10bfloat16_tEfNS_4arch4Sm90ELb1ELb0ELb0ELb0ELb1ELb0ELb0ELb1ELb1ELb1ELb0ELb0EEENS1_21CollectiveEpilogueFwdINS6_IJSA_SC_SB_EEES9_SE_SG_Li256ELb0ELb1ELb0ELb0EEENS1_30DynamicPersistentTileSchedulerILi256ELi128ELb0ELb1ELb1EEEEEEEEEvNT_6ParamsE:
	.zero		3328


//--------------------- .nv.constant0._ZN7cutlass13device_kernelIN5flash11enable_sm90INS1_16FlashAttnFwdSm90INS1_25CollectiveMainloopFwdSm90ILi2EN4cute5tupleIJNS5_1CILi1EEES8_S8_EEENS6_IJNS7_ILi128EEENS7_ILi80EEENS7_ILi256EEEEEELi256ENS_10bfloat16_tEfNS_4arch4Sm90ELb1ELb0ELb0ELb1ELb1ELb0ELb0ELb1ELb1ELb1ELb0ELb0EEENS1_21CollectiveEpilogueFwdINS6_IJSA_SC_SB_EEES9_SE_SG_Li256ELb1ELb1ELb0ELb0EEENS1_36VarlenDynamicPersistentTileSchedulerILi128ELi80ELi256ELi128ELb0ELb1ELb1ELb1ELb1ELb1EEEEEEEEEvNT_6ParamsE --------------------------
	.section	.nv.constant0._ZN7cutlass13device_kernelIN5flash11enable_sm90INS1_16FlashAttnFwdSm90INS1_25CollectiveMainloopFwdSm90ILi2EN4cute5tupleIJNS5_1CILi1EEES8_S8_EEENS6_IJNS7_ILi128EEENS7_ILi80EEENS7_ILi256EEEEEELi256ENS_10bfloat16_tEfNS_4arch4Sm90ELb1ELb0ELb0ELb1ELb1ELb0ELb0ELb1ELb1ELb1ELb0ELb0EEENS1_21CollectiveEpilogueFwdINS6_IJSA_SC_SB_EEES9_SE_SG_Li256ELb1ELb1ELb0ELb0EEENS1_36VarlenDynamicPersistentTileSchedulerILi128ELi80ELi256ELi128ELb0ELb1ELb1ELb1ELb1ELb1EEEEEEEEEvNT_6ParamsE,"a",@progbits
	.sectionflags	@""
	.align	4
.nv.constant0._ZN7cutlass13device_kernelIN5flash11enable_sm90INS1_16FlashAttnFwdSm90INS1_25CollectiveMainloopFwdSm90ILi2EN4cute5tupleIJNS5_1CILi1EEES8_S8_EEENS6_IJNS7_ILi128EEENS7_ILi80EEENS7_ILi256EEEEEELi256ENS_10bfloat16_tEfNS_4arch4Sm90ELb1ELb0ELb0ELb1ELb1ELb0ELb0ELb1ELb1ELb1ELb0ELb0EEENS1_21CollectiveEpilogueFwdINS6_IJSA_SC_SB_EEES9_SE_SG_Li256ELb1ELb1ELb0ELb0EEENS1_36VarlenDynamicPersistentTileSchedulerILi128ELi80ELi256ELi128ELb0ELb1ELb1ELb1ELb1ELb1EEEEEEEEEvNT_6ParamsE:
	.zero		3328


//--------------------- .nv.constant0._ZN7cutlass13device_kernelIN5flash11enable_sm90INS1_16FlashAttnFwdSm90INS1_25CollectiveMainloopFwdSm90ILi2EN4cute5tupleIJNS5_1CILi1EEES8_S8_EEENS6_IJNS7_ILi128EEENS7_ILi80EEENS7_ILi256EEEEEELi256ENS_10bfloat16_tEfNS_4arch4Sm90ELb1ELb0ELb0ELb1ELb1ELb1ELb0ELb1ELb1ELb1ELb0ELb0EEENS1_21CollectiveEpilogueFwdINS6_IJSA_SC_SB_EEES9_SE_SG_Li256ELb1ELb1ELb0ELb0EEENS1_36VarlenDynamicPersistentTileSchedulerILi128ELi80ELi256ELi128ELb0ELb1ELb1ELb1ELb1ELb1EEEEEEEEEvNT_6ParamsE --------------------------
	.section	.nv.constant0._ZN7cutlass13device_kernelIN5flash11enable_sm90INS1_16FlashAttnFwdSm90INS1_25CollectiveMainloopFwdSm90ILi2EN4cute5tupleIJNS5_1CILi1EEES8_S8_EEENS6_IJNS7_ILi128EEENS7_ILi80EEENS7_ILi256EEEEEELi256ENS_10bfloat16_tEfNS_4arch4Sm90ELb1ELb0ELb0ELb1ELb1ELb1ELb0ELb1ELb1ELb1ELb0ELb0EEENS1_21CollectiveEpilogueFwdINS6_IJSA_SC_SB_EEES9_SE_SG_Li256ELb1ELb1ELb0ELb0EEENS1_36VarlenDynamicPersistentTileSchedulerILi128ELi80ELi256ELi128ELb0ELb1ELb1ELb1ELb1ELb1EEEEEEEEEvNT_6ParamsE,"a",@progbits
	.sectionflags	@""
	.align	4
.nv.constant0._ZN7cutlass13device_kernelIN5flash11enable_sm90INS1_16FlashAttnFwdSm90INS1_25CollectiveMainloopFwdSm90ILi2EN4cute5tupleIJNS5_1CILi1EEES8_S8_EEENS6_IJNS7_ILi128EEENS7_ILi80EEENS7_ILi256EEEEEELi256ENS_10bfloat16_tEfNS_4arch4Sm90ELb1ELb0ELb0ELb1ELb1ELb1ELb0ELb1ELb1ELb1ELb0ELb0EEENS1_21CollectiveEpilogueFwdINS6_IJSA_SC_SB_EEES9_SE_SG_Li256ELb1ELb1ELb0ELb0EEENS1_36VarlenDynamicPersistentTileSchedulerILi128ELi80ELi256ELi128ELb0ELb1ELb1ELb1ELb1ELb1EEEEEEEEEvNT_6ParamsE:
	.zero		3328


//--------------------- SYMBOLS --------------------------

	.type		.nv.reservedSmem.offset0,@object
	.size		.nv.reservedSmem.offset0,0x4
	.type		__assertfail,@function
